	.target	sm_90a

	.elftype	@"ET_EXEC"


//--------------------- .note.nv.tkinfo           --------------------------
	.section	.note.nv.tkinfo,"",@"SHT_NOTE"
	.sectionflags	@"SHF_NOTE_NV_TKINFO"
	.tkinfo
        /*0018*/ 	.word	0x00000002
        /*0030*/ 	.string	""
        /*0030*/ 	.string	"ptxas"
        /*0030*/ 	.string	"Cuda compilation tools, release 13.0, V13.0.88"
        /*0030*/ 	.string	"Build cuda_13.0.r13.0/compiler.36424714_0"
        /*0030*/ 	.string	"-arch sm_90a -m 64 "



//--------------------- .note.nv.cuinfo           --------------------------
	.section	.note.nv.cuinfo,"",@"SHT_NOTE"
	.sectionflags	@"SHF_NOTE_NV_CUINFO"
        /*0018*/ 	.short	0x0002
        /*001a*/ 	.short	0x005a
        /*001c*/ 	.short	0x0082
	.zero		2


//--------------------- .nv.info                  --------------------------
	.section	.nv.info,"",@"SHT_CUDA_INFO"
	.align	4


	//----- nvinfo : EIATTR_REGCOUNT
	.align		4
        /*0000*/ 	.byte	0x04, 0x2f
        /*0002*/ 	.short	(.L_22 - .L_21)
	.align		4
.L_21:
        /*0004*/ 	.word	index@(_ZN7cutlass13device_kernelIN5flash11enable_sm90INS1_16FlashAttnFwdSm90INS1_25CollectiveMainloopFwdSm90ILi2EN4cute5tupleIJNS5_1CILi1EEES8_S8_EEENS6_IJNS7_ILi128EEENS7_ILi160EEENS7_ILi192EEEEEELi128ENS_12float_e4m3_tEfNS_4arch4Sm90ELb1ELb0ELb0ELb1ELb0ELb1ELb0ELb1ELb1ELb1ELb0ELb0EEENS1_21CollectiveEpilogueFwdINS6_IJSA_SA_SB_EEES9_NS_10bfloat16_tESG_Li256ELb1ELb1ELb0ELb1EEENS1_36VarlenDynamicPersistentTileSchedulerILi128ELi160ELi256ELi128ELb0ELb1ELb1ELb1ELb1ELb1EEEEEEEEEvNT_6ParamsE)
        /*0008*/ 	.word	0x000000a8


	//----- nvinfo : EIATTR_FRAME_SIZE
	.align		4
.L_22:
        /*000c*/ 	.byte	0x04, 0x11
        /*000e*/ 	.short	(.L_24 - .L_23)
	.align		4
.L_23:
        /*0010*/ 	.word	index@(_ZN7cutlass13device_kernelIN5flash11enable_sm90INS1_16FlashAttnFwdSm90INS1_25CollectiveMainloopFwdSm90ILi2EN4cute5tupleIJNS5_1CILi1EEES8_S8_EEENS6_IJNS7_ILi128EEENS7_ILi160EEENS7_ILi192EEEEEELi128ENS_12float_e4m3_tEfNS_4arch4Sm90ELb1ELb0ELb0ELb1ELb0ELb1ELb0ELb1ELb1ELb1ELb0ELb0EEENS1_21CollectiveEpilogueFwdINS6_IJSA_SA_SB_EEES9_NS_10bfloat16_tESG_Li256ELb1ELb1ELb0ELb1EEENS1_36VarlenDynamicPersistentTileSchedulerILi128ELi160ELi256ELi128ELb0ELb1ELb1ELb1ELb1ELb1EEEEEEEEEvNT_6ParamsE)
        /*0014*/ 	.word	0x00000060


	//----- nvinfo : EIATTR_REGCOUNT
	.align		4
.L_24:
        /*0018*/ 	.byte	0x04, 0x2f
        /*001a*/ 	.short	(.L_26 - .L_25)
	.align		4
.L_25:
        /*001c*/ 	.word	index@(_ZN7cutlass13device_kernelIN5flash11enable_sm90INS1_16FlashAttnFwdSm90INS1_25CollectiveMainloopFwdSm90ILi2EN4cute5tupleIJNS5_1CILi1EEES8_S8_EEENS6_IJNS7_ILi128EEENS7_ILi160EEENS7_ILi192EEEEEELi128ENS_12float_e4m3_tEfNS_4arch4Sm90ELb1ELb0ELb0ELb1ELb0ELb0ELb0ELb1ELb1ELb1ELb0ELb0EEENS1_21CollectiveEpilogueFwdINS6_IJSA_SA_SB_EEES9_NS_10bfloat16_tESG_Li256ELb1ELb1ELb0ELb1EEENS1_36VarlenDynamicPersistentTileSchedulerILi128ELi160ELi256ELi128ELb0ELb1ELb1ELb1ELb1ELb1EEEEEEEEEvNT_6ParamsE)
        /*0020*/ 	.word	0x000000a8


	//----- nvinfo : EIATTR_FRAME_SIZE
	.align		4
.L_26:
        /*0024*/ 	.byte	0x04, 0x11
        /*0026*/ 	.short	(.L_28 - .L_27)
	.align		4
.L_27:
        /*0028*/ 	.word	index@(_ZN7cutlass13device_kernelIN5flash11enable_sm90INS1_16FlashAttnFwdSm90INS1_25CollectiveMainloopFwdSm90ILi2EN4cute5tupleIJNS5_1CILi1EEES8_S8_EEENS6_IJNS7_ILi128EEENS7_ILi160EEENS7_ILi192EEEEEELi128ENS_12float_e4m3_tEfNS_4arch4Sm90ELb1ELb0ELb0ELb1ELb0ELb0ELb0ELb1ELb1ELb1ELb0ELb0EEENS1_21CollectiveEpilogueFwdINS6_IJSA_SA_SB_EEES9_NS_10bfloat16_tESG_Li256ELb1ELb1ELb0ELb1EEENS1_36VarlenDynamicPersistentTileSchedulerILi128ELi160ELi256ELi128ELb0ELb1ELb1ELb1ELb1ELb1EEEEEEEEEvNT_6ParamsE)
        /*002c*/ 	.word	0x00000038


	//----- nvinfo : EIATTR_REGCOUNT
	.align		4
.L_28:
        /*0030*/ 	.byte	0x04, 0x2f
        /*0032*/ 	.short	(.L_30 - .L_29)
	.align		4
.L_29:
        /*0034*/ 	.word	index@(_ZN7cutlass13device_kernelIN5flash11enable_sm90INS1_16FlashAttnFwdSm90INS1_25CollectiveMainloopFwdSm90ILi2EN4cute5tupleIJNS5_1CILi1EEES8_S8_EEENS6_IJNS7_ILi128EEENS7_ILi160EEENS7_ILi192EEEEEELi128ENS_12float_e4m3_tEfNS_4arch4Sm90ELb1ELb0ELb0ELb0ELb0ELb0ELb0ELb1ELb1ELb1ELb0ELb0EEENS1_21CollectiveEpilogueFwdINS6_IJSA_SA_SB_EEES9_NS_10bfloat16_tESG_Li256ELb0ELb1ELb0ELb1EEENS1_30DynamicPersistentTileSchedulerILi256ELi128ELb0ELb1ELb1EEEEEEEEEvNT_6ParamsE)
        /*0038*/ 	.word	0x000000a8


	//----- nvinfo : EIATTR_FRAME_SIZE
	.align		4
.L_30:
        /*003c*/ 	.byte	0x04, 0x11
        /*003e*/ 	.short	(.L_32 - .L_31)
	.align		4
.L_31:
        /*0040*/ 	.word	index@(_ZN7cutlass13device_kernelIN5flash11enable_sm90INS1_16FlashAttnFwdSm90INS1_25CollectiveMainloopFwdSm90ILi2EN4cute5tupleIJNS5_1CILi1EEES8_S8_EEENS6_IJNS7_ILi128EEENS7_ILi160EEENS7_ILi192EEEEEELi128ENS_12float_e4m3_tEfNS_4arch4Sm90ELb1ELb0ELb0ELb0ELb0ELb0ELb0ELb1ELb1ELb1ELb0ELb0EEENS1_21CollectiveEpilogueFwdINS6_IJSA_SA_SB_EEES9_NS_10bfloat16_tESG_Li256ELb0ELb1ELb0ELb1EEENS1_30DynamicPersistentTileSchedulerILi256ELi128ELb0ELb1ELb1EEEEEEEEEvNT_6ParamsE)
        /*0044*/ 	.word	0x00000028


	//----- nvinfo : EIATTR_REGCOUNT
	.align		4
.L_32:
        /*0048*/ 	.byte	0x04, 0x2f
        /*004a*/ 	.short	(.L_34 - .L_33)
	.align		4
.L_33:
        /*004c*/ 	.word	index@(_ZN7cutlass13device_kernelIN5flash11enable_sm90INS1_16FlashAttnFwdSm90INS1_25CollectiveMainloopFwdSm90ILi2EN4cute5tupleIJNS5_1CILi1EEES8_S8_EEENS6_IJNS7_ILi128EEENS7_ILi160EEENS7_ILi192EEEEEELi128ENS_12float_e4m3_tEfNS_4arch4Sm90ELb0ELb1ELb0ELb1ELb0ELb1ELb0ELb1ELb1ELb1ELb0ELb0EEENS1_21CollectiveEpilogueFwdINS6_IJSA_SA_SB_EEES9_NS_10bfloat16_tESG_Li256ELb1ELb1ELb0ELb1EEENS1_36VarlenDynamicPersistentTileSchedulerILi128ELi160ELi256ELi128ELb0ELb1ELb1ELb1ELb0ELb1EEEEEEEEEvNT_6ParamsE)
        /*0050*/ 	.word	0x000000a8


	//----- nvinfo : EIATTR_FRAME_SIZE
	.align		4
.L_34:
        /*0054*/ 	.byte	0x04, 0x11
        /*0056*/ 	.short	(.L_36 - .L_35)
	.align		4
.L_35:
        /*0058*/ 	.word	index@(_ZN7cutlass13device_kernelIN5flash11enable_sm90INS1_16FlashAttnFwdSm90INS1_25CollectiveMainloopFwdSm90ILi2EN4cute5tupleIJNS5_1CILi1EEES8_S8_EEENS6_IJNS7_ILi128EEENS7_ILi160EEENS7_ILi192EEEEEELi128ENS_12float_e4m3_tEfNS_4arch4Sm90ELb0ELb1ELb0ELb1ELb0ELb1ELb0ELb1ELb1ELb1ELb0ELb0EEENS1_21CollectiveEpilogueFwdINS6_IJSA_SA_SB_EEES9_NS_10bfloat16_tESG_Li256ELb1ELb1ELb0ELb1EEENS1_36VarlenDynamicPersistentTileSchedulerILi128ELi160ELi256ELi128ELb0ELb1ELb1ELb1ELb0ELb1EEEEEEEEEvNT_6ParamsE)
        /*005c*/ 	.word	0x00000058


	//----- nvinfo : EIATTR_REGCOUNT
	.align		4
.L_36:
        /*0060*/ 	.byte	0x04, 0x2f
        /*0062*/ 	.short	(.L_38 - .L_37)
	.align		4
.L_37:
        /*0064*/ 	.word	index@(_ZN7cutlass13device_kernelIN5flash11enable_sm90INS1_16FlashAttnFwdSm90INS1_25CollectiveMainloopFwdSm90ILi2EN4cute5tupleIJNS5_1CILi1EEES8_S8_EEENS6_IJNS7_ILi128EEENS7_ILi160EEENS7_ILi192EEEEEELi128ENS_12float_e4m3_tEfNS_4arch4Sm90ELb0ELb1ELb0ELb1ELb0ELb0ELb0ELb1ELb1ELb1ELb0ELb0EEENS1_21CollectiveEpilogueFwdINS6_IJSA_SA_SB_EEES9_NS_10bfloat16_tESG_Li256ELb1ELb1ELb0ELb1EEENS1_36VarlenDynamicPersistentTileSchedulerILi128ELi160ELi256ELi128ELb0ELb1ELb1ELb1ELb0ELb1EEEEEEEEEvNT_6ParamsE)
        /*0068*/ 	.word	0x000000a8


	//----- nvinfo : EIATTR_FRAME_SIZE
	.align		4
.L_38:
        /*006c*/ 	.byte	0x04, 0x11
        /*006e*/ 	.short	(.L_40 - .L_39)
	.align		4
.L_39:
        /*0070*/ 	.word	index@(_ZN7cutlass13device_kernelIN5flash11enable_sm90INS1_16FlashAttnFwdSm90INS1_25CollectiveMainloopFwdSm90ILi2EN4cute5tupleIJNS5_1CILi1EEES8_S8_EEENS6_IJNS7_ILi128EEENS7_ILi160EEENS7_ILi192EEEEEELi128ENS_12float_e4m3_tEfNS_4arch4Sm90ELb0ELb1ELb0ELb1ELb0ELb0ELb0ELb1ELb1ELb1ELb0ELb0EEENS1_21CollectiveEpilogueFwdINS6_IJSA_SA_SB_EEES9_NS_10bfloat16_tESG_Li256ELb1ELb1ELb0ELb1EEENS1_36VarlenDynamicPersistentTileSchedulerILi128ELi160ELi256ELi128ELb0ELb1ELb1ELb1ELb0ELb1EEEEEEEEEvNT_6ParamsE)
        /*0074*/ 	.word	0x00000030


	//----- nvinfo : EIATTR_REGCOUNT
	.align		4
.L_40:
        /*0078*/ 	.byte	0x04, 0x2f
        /*007a*/ 	.short	(.L_42 - .L_41)
	.align		4
.L_41:
        /*007c*/ 	.word	index@(_ZN7cutlass13device_kernelIN5flash11enable_sm90INS1_16FlashAttnFwdSm90INS1_25CollectiveMainloopFwdSm90ILi2EN4cute5tupleIJNS5_1CILi1EEES8_S8_EEENS6_IJNS7_ILi128EEENS7_ILi160EEENS7_ILi192EEEEEELi128ENS_12float_e4m3_tEfNS_4arch4Sm90ELb0ELb1ELb0ELb0ELb0ELb0ELb0ELb1ELb1ELb1ELb0ELb0EEENS1_21CollectiveEpilogueFwdINS6_IJSA_SA_SB_EEES9_NS_10bfloat16_tESG_Li256ELb0ELb1ELb0ELb1EEENS1_30DynamicPersistentTileSchedulerILi256ELi128ELb0ELb1ELb1EEEEEEEEEvNT_6ParamsE)
        /*0080*/ 	.word	0x000000a8


	//----- nvinfo : EIATTR_FRAME_SIZE
	.align		4
.L_42:
        /*0084*/ 	.byte	0x04, 0x11
        /*0086*/ 	.short	(.L_44 - .L_43)
	.align		4
.L_43:
        /*0088*/ 	.word	index@(_ZN7cutlass13device_kernelIN5flash11enable_sm90INS1_16FlashAttnFwdSm90INS1_25CollectiveMainloopFwdSm90ILi2EN4cute5tupleIJNS5_1CILi1EEES8_S8_EEENS6_IJNS7_ILi128EEENS7_ILi160EEENS7_ILi192EEEEEELi128ENS_12float_e4m3_tEfNS_4arch4Sm90ELb0ELb1ELb0ELb0ELb0ELb0ELb0ELb1ELb1ELb1ELb0ELb0EEENS1_21CollectiveEpilogueFwdINS6_IJSA_SA_SB_EEES9_NS_10bfloat16_tESG_Li256ELb0ELb1ELb0ELb1EEENS1_30DynamicPersistentTileSchedulerILi256ELi128ELb0ELb1ELb1EEEEEEEEEvNT_6ParamsE)
        /*008c*/ 	.word	0x00000028


	//----- nvinfo : EIATTR_REGCOUNT
	.align		4
.L_44:
        /*0090*/ 	.byte	0x04, 0x2f
        /*0092*/ 	.short	(.L_46 - .L_45)
	.align		4
.L_45:
        /*0094*/ 	.word	index@(_ZN7cutlass13device_kernelIN5flash11enable_sm90INS1_16FlashAttnFwdSm90INS1_25CollectiveMainloopFwdSm90ILi2EN4cute5tupleIJNS5_1CILi1EEES8_S8_EEENS6_IJNS7_ILi128EEENS7_ILi160EEENS7_ILi192EEEEEELi128ENS_12float_e4m3_tEfNS_4arch4Sm90ELb0ELb0ELb0ELb1ELb0ELb1ELb0ELb1ELb1ELb1ELb0ELb0EEENS1_21CollectiveEpilogueFwdINS6_IJSA_SA_SB_EEES9_NS_10bfloat16_tESG_Li256ELb1ELb1ELb0ELb1EEENS1_36VarlenDynamicPersistentTileSchedulerILi128ELi160ELi256ELi128ELb0ELb1ELb1ELb0ELb1ELb1EEEEEEEEEvNT_6ParamsE)
        /*0098*/ 	.word	0x000000a8


	//----- nvinfo : EIATTR_FRAME_SIZE
	.align		4
.L_46:
        /*009c*/ 	.byte	0x04, 0x11
        /*009e*/ 	.short	(.L_48 - .L_47)
	.align		4
.L_47:
        /*00a0*/ 	.word	index@(_ZN7cutlass13device_kernelIN5flash11enable_sm90INS1_16FlashAttnFwdSm90INS1_25CollectiveMainloopFwdSm90ILi2EN4cute5tupleIJNS5_1CILi1EEES8_S8_EEENS6_IJNS7_ILi128EEENS7_ILi160EEENS7_ILi192EEEEEELi128ENS_12float_e4m3_tEfNS_4arch4Sm90ELb0ELb0ELb0ELb1ELb0ELb1ELb0ELb1ELb1ELb1ELb0ELb0EEENS1_21CollectiveEpilogueFwdINS6_IJSA_SA_SB_EEES9_NS_10bfloat16_tESG_Li256ELb1ELb1ELb0ELb1EEENS1_36VarlenDynamicPersistentTileSchedulerILi128ELi160ELi256ELi128ELb0ELb1ELb1ELb0ELb1ELb1EEEEEEEEEvNT_6ParamsE)
        /*00a4*/ 	.word	0x00000060


	//----- nvinfo : EIATTR_REGCOUNT
	.align		4
.L_48:
        /*00a8*/ 	.byte	0x04, 0x2f
        /*00aa*/ 	.short	(.L_50 - .L_49)
	.align		4
.L_49:
        /*00ac*/ 	.word	index@(_ZN7cutlass13device_kernelIN5flash11enable_sm90INS1_16FlashAttnFwdSm90INS1_25CollectiveMainloopFwdSm90ILi2EN4cute5tupleIJNS5_1CILi1EEES8_S8_EEENS6_IJNS7_ILi128EEENS7_ILi160EEENS7_ILi192EEEEEELi128ENS_12float_e4m3_tEfNS_4arch4Sm90ELb0ELb0ELb0ELb1ELb0ELb0ELb0ELb1ELb1ELb1ELb0ELb0EEENS1_21CollectiveEpilogueFwdINS6_IJSA_SA_SB_EEES9_NS_10bfloat16_tESG_Li256ELb1ELb1ELb0ELb1EEENS1_36VarlenDynamicPersistentTileSchedulerILi128ELi160ELi256ELi128ELb0ELb1ELb1ELb0ELb1ELb1EEEEEEEEEvNT_6ParamsE)
        /*00b0*/ 	.word	0x000000a8


	//----- nvinfo : EIATTR_FRAME_SIZE
	.align		4
.L_50:
        /*00b4*/ 	.byte	0x04, 0x11
        /*00b6*/ 	.short	(.L_52 - .L_51)
	.align		4
.L_51:
        /*00b8*/ 	.word	index@(_ZN7cutlass13device_kernelIN5flash11enable_sm90INS1_16FlashAttnFwdSm90INS1_25CollectiveMainloopFwdSm90ILi2EN4cute5tupleIJNS5_1CILi1EEES8_S8_EEENS6_IJNS7_ILi128EEENS7_ILi160EEENS7_ILi192EEEEEELi128ENS_12float_e4m3_tEfNS_4arch4Sm90ELb0ELb0ELb0ELb1ELb0ELb0ELb0ELb1ELb1ELb1ELb0ELb0EEENS1_21CollectiveEpilogueFwdINS6_IJSA_SA_SB_EEES9_NS_10bfloat16_tESG_Li256ELb1ELb1ELb0ELb1EEENS1_36VarlenDynamicPersistentTileSchedulerILi128ELi160ELi256ELi128ELb0ELb1ELb1ELb0ELb1ELb1EEEEEEEEEvNT_6ParamsE)
        /*00bc*/ 	.word	0x00000030


	//----- nvinfo : EIATTR_REGCOUNT
	.align		4
.L_52:
        /*00c0*/ 	.byte	0x04, 0x2f
        /*00c2*/ 	.short	(.L_54 - .L_53)
	.align		4
.L_53:
        /*00c4*/ 	.word	index@(_ZN7cutlass13device_kernelIN5flash11enable_sm90INS1_16FlashAttnFwdSm90INS1_25CollectiveMainloopFwdSm90ILi2EN4cute5tupleIJNS5_1CILi2EEENS7_ILi1EEES9_EEENS6_IJNS7_ILi128EEENS7_ILi160EEENS7_ILi192EEEEEELi128ENS_12float_e4m3_tEfNS_4arch4Sm90ELb0ELb0ELb0ELb0ELb0ELb0ELb0ELb1ELb1ELb1ELb0ELb0EEENS1_21CollectiveEpilogueFwdINS6_IJSB_SB_SC_EEESA_NS_10bfloat16_tESH_Li256ELb0ELb1ELb0ELb1EEENS1_29StaticPersistentTileSchedulerILb0EEEEEEEEEvNT_6ParamsE)
        /*00c8*/ 	.word	0x000000a8


	//----- nvinfo : EIATTR_FRAME_SIZE
	.align		4
.L_54:
        /*00cc*/ 	.byte	0x04, 0x11
        /*00ce*/ 	.short	(.L_56 - .L_55)
	.align		4
.L_55:
        /*00d0*/ 	.word	index@(_ZN7cutlass13device_kernelIN5flash11enable_sm90INS1_16FlashAttnFwdSm90INS1_25CollectiveMainloopFwdSm90ILi2EN4cute5tupleIJNS5_1CILi2EEENS7_ILi1EEES9_EEENS6_IJNS7_ILi128EEENS7_ILi160EEENS7_ILi192EEEEEELi128ENS_12float_e4m3_tEfNS_4arch4Sm90ELb0ELb0ELb0ELb0ELb0ELb0ELb0ELb1ELb1ELb1ELb0ELb0EEENS1_21CollectiveEpilogueFwdINS6_IJSB_SB_SC_EEESA_NS_10bfloat16_tESH_Li256ELb0ELb1ELb0ELb1EEENS1_29StaticPersistentTileSchedulerILb0EEEEEEEEEvNT_6ParamsE)
        /*00d4*/ 	.word	0x00000028


	//----- nvinfo : EIATTR_REGCOUNT
	.align		4
.L_56:
        /*00d8*/ 	.byte	0x04, 0x2f
        /*00da*/ 	.short	(.L_58 - .L_57)
	.align		4
.L_57:
        /*00dc*/ 	.word	index@(_ZN7cutlass13device_kernelIN5flash11enable_sm90INS1_16FlashAttnFwdSm90INS1_25CollectiveMainloopFwdSm90ILi2EN4cute5tupleIJNS5_1CILi1EEES8_S8_EEENS6_IJNS7_ILi128EEENS7_ILi160EEENS7_ILi192EEEEEELi128ENS_12float_e4m3_tEfNS_4arch4Sm90ELb0ELb0ELb0ELb0ELb0ELb0ELb0ELb1ELb1ELb1ELb0ELb0EEENS1_21CollectiveEpilogueFwdINS6_IJSA_SA_SB_EEES9_NS_10bfloat16_tESG_Li256ELb0ELb1ELb0ELb1EEENS1_29StaticPersistentTileSchedulerILb0EEEEEEEEEvNT_6ParamsE)
        /*00e0*/ 	.word	0x000000a8


	//----- nvinfo : EIATTR_FRAME_SIZE
	.align		4
.L_58:
        /*00e4*/ 	.byte	0x04, 0x11
        /*00e6*/ 	.short	(.L_60 - .L_59)
	.align		4
.L_59:
        /*00e8*/ 	.word	index@(_ZN7cutlass13device_kernelIN5flash11enable_sm90INS1_16FlashAttnFwdSm90INS1_25CollectiveMainloopFwdSm90ILi2EN4cute5tupleIJNS5_1CILi1EEES8_S8_EEENS6_IJNS7_ILi128EEENS7_ILi160EEENS7_ILi192EEEEEELi128ENS_12float_e4m3_tEfNS_4arch4Sm90ELb0ELb0ELb0ELb0ELb0ELb0ELb0ELb1ELb1ELb1ELb0ELb0EEENS1_21CollectiveEpilogueFwdINS6_IJSA_SA_SB_EEES9_NS_10bfloat16_tESG_Li256ELb0ELb1ELb0ELb1EEENS1_29StaticPersistentTileSchedulerILb0EEEEEEEEEvNT_6ParamsE)
        /*00ec*/ 	.word	0x00000020


	//----- nvinfo : EIATTR_MIN_STACK_SIZE
	.align		4
.L_60:
        /*00f0*/ 	.byte	0x04, 0x12
        /*00f2*/ 	.short	(.L_62 - .L_61)
	.align		4
.L_61:
        /*00f4*/ 	.word	index@(_ZN7cutlass13device_kernelIN5flash11enable_sm90INS1_16FlashAttnFwdSm90INS1_25CollectiveMainloopFwdSm90ILi2EN4cute5tupleIJNS5_1CILi1EEES8_S8_EEENS6_IJNS7_ILi128EEENS7_ILi160EEENS7_ILi192EEEEEELi128ENS_12float_e4m3_tEfNS_4arch4Sm90ELb0ELb0ELb0ELb0ELb0ELb0ELb0ELb1ELb1ELb1ELb0ELb0EEENS1_21CollectiveEpilogueFwdINS6_IJSA_SA_SB_EEES9_NS_10bfloat16_tESG_Li256ELb0ELb1ELb0ELb1EEENS1_29StaticPersistentTileSchedulerILb0EEEEEEEEEvNT_6ParamsE)
        /*00f8*/ 	.word	0x00000020


	//----- nvinfo : EIATTR_MIN_STACK_SIZE
	.align		4
.L_62:
        /*00fc*/ 	.byte	0x04, 0x12
        /*00fe*/ 	.short	(.L_64 - .L_63)
	.align		4
.L_63:
        /*0100*/ 	.word	index@(_ZN7cutlass13device_kernelIN5flash11enable_sm90INS1_16FlashAttnFwdSm90INS1_25CollectiveMainloopFwdSm90ILi2EN4cute5tupleIJNS5_1CILi2EEENS7_ILi1EEES9_EEENS6_IJNS7_ILi128EEENS7_ILi160EEENS7_ILi192EEEEEELi128ENS_12float_e4m3_tEfNS_4arch4Sm90ELb0ELb0ELb0ELb0ELb0ELb0ELb0ELb1ELb1ELb1ELb0ELb0EEENS1_21CollectiveEpilogueFwdINS6_IJSB_SB_SC_EEESA_NS_10bfloat16_tESH_Li256ELb0ELb1ELb0ELb1EEENS1_29StaticPersistentTileSchedulerILb0EEEEEEEEEvNT_6ParamsE)
        /*0104*/ 	.word	0x00000028


	//----- nvinfo : EIATTR_MIN_STACK_SIZE
	.align		4
.L_64:
        /*0108*/ 	.byte	0x04, 0x12
        /*010a*/ 	.short	(.L_66 - .L_65)
	.align		4
.L_65:
        /*010c*/ 	.word	index@(_ZN7cutlass13device_kernelIN5flash11enable_sm90INS1_16FlashAttnFwdSm90INS1_25CollectiveMainloopFwdSm90ILi2EN4cute5tupleIJNS5_1CILi1EEES8_S8_EEENS6_IJNS7_ILi128EEENS7_ILi160EEENS7_ILi192EEEEEELi128ENS_12float_e4m3_tEfNS_4arch4Sm90ELb0ELb0ELb0ELb1ELb0ELb0ELb0ELb1ELb1ELb1ELb0ELb0EEENS1_21CollectiveEpilogueFwdINS6_IJSA_SA_SB_EEES9_NS_10bfloat16_tESG_Li256ELb1ELb1ELb0ELb1EEENS1_36VarlenDynamicPersistentTileSchedulerILi128ELi160ELi256ELi128ELb0ELb1ELb1ELb0ELb1ELb1EEEEEEEEEvNT_6ParamsE)
        /*0110*/ 	.word	0x00000030


	//----- nvinfo : EIATTR_MIN_STACK_SIZE
	.align		4
.L_66:
        /*0114*/ 	.byte	0x04, 0x12
        /*0116*/ 	.short	(.L_68 - .L_67)
	.align		4
.L_67:
        /*0118*/ 	.word	index@(_ZN7cutlass13device_kernelIN5flash11enable_sm90INS1_16FlashAttnFwdSm90INS1_25CollectiveMainloopFwdSm90ILi2EN4cute5tupleIJNS5_1CILi1EEES8_S8_EEENS6_IJNS7_ILi128EEENS7_ILi160EEENS7_ILi192EEEEEELi128ENS_12float_e4m3_tEfNS_4arch4Sm90ELb0ELb0ELb0ELb1ELb0ELb1ELb0ELb1ELb1ELb1ELb0ELb0EEENS1_21CollectiveEpilogueFwdINS6_IJSA_SA_SB_EEES9_NS_10bfloat16_tESG_Li256ELb1ELb1ELb0ELb1EEENS1_36VarlenDynamicPersistentTileSchedulerILi128ELi160ELi256ELi128ELb0ELb1ELb1ELb0ELb1ELb1EEEEEEEEEvNT_6ParamsE)
        /*011c*/ 	.word	0x00000060


	//----- nvinfo : EIATTR_MIN_STACK_SIZE
	.align		4
.L_68:
        /*0120*/ 	.byte	0x04, 0x12
        /*0122*/ 	.short	(.L_70 - .L_69)
	.align		4
.L_69:
        /*0124*/ 	.word	index@(_ZN7cutlass13device_kernelIN5flash11enable_sm90INS1_16FlashAttnFwdSm90INS1_25CollectiveMainloopFwdSm90ILi2EN4cute5tupleIJNS5_1CILi1EEES8_S8_EEENS6_IJNS7_ILi128EEENS7_ILi160EEENS7_ILi192EEEEEELi128ENS_12float_e4m3_tEfNS_4arch4Sm90ELb0ELb1ELb0ELb0ELb0ELb0ELb0ELb1ELb1ELb1ELb0ELb0EEENS1_21CollectiveEpilogueFwdINS6_IJSA_SA_SB_EEES9_NS_10bfloat16_tESG_Li256ELb0ELb1ELb0ELb1EEENS1_30DynamicPersistentTileSchedulerILi256ELi128ELb0ELb1ELb1EEEEEEEEEvNT_6ParamsE)
        /*0128*/ 	.word	0x00000028


	//----- nvinfo : EIATTR_MIN_STACK_SIZE
	.align		4
.L_70:
        /*012c*/ 	.byte	0x04, 0x12
        /*012e*/ 	.short	(.L_72 - .L_71)
	.align		4
.L_71:
        /*0130*/ 	.word	index@(_ZN7cutlass13device_kernelIN5flash11enable_sm90INS1_16FlashAttnFwdSm90INS1_25CollectiveMainloopFwdSm90ILi2EN4cute5tupleIJNS5_1CILi1EEES8_S8_EEENS6_IJNS7_ILi128EEENS7_ILi160EEENS7_ILi192EEEEEELi128ENS_12float_e4m3_tEfNS_4arch4Sm90ELb0ELb1ELb0ELb1ELb0ELb0ELb0ELb1ELb1ELb1ELb0ELb0EEENS1_21CollectiveEpilogueFwdINS6_IJSA_SA_SB_EEES9_NS_10bfloat16_tESG_Li256ELb1ELb1ELb0ELb1EEENS1_36VarlenDynamicPersistentTileSchedulerILi128ELi160ELi256ELi128ELb0ELb1ELb1ELb1ELb0ELb1EEEEEEEEEvNT_6ParamsE)
        /*0134*/ 	.word	0x00000030


	//----- nvinfo : EIATTR_MIN_STACK_SIZE
	.align		4
.L_72:
        /*0138*/ 	.byte	0x04, 0x12
        /*013a*/ 	.short	(.L_74 - .L_73)
	.align		4
.L_73:
        /*013c*/ 	.word	index@(_ZN7cutlass13device_kernelIN5flash11enable_sm90INS1_16FlashAttnFwdSm90INS1_25CollectiveMainloopFwdSm90ILi2EN4cute5tupleIJNS5_1CILi1EEES8_S8_EEENS6_IJNS7_ILi128EEENS7_ILi160EEENS7_ILi192EEEEEELi128ENS_12float_e4m3_tEfNS_4arch4Sm90ELb0ELb1ELb0ELb1ELb0ELb1ELb0ELb1ELb1ELb1ELb0ELb0EEENS1_21CollectiveEpilogueFwdINS6_IJSA_SA_SB_EEES9_NS_10bfloat16_tESG_Li256ELb1ELb1ELb0ELb1EEENS1_36VarlenDynamicPersistentTileSchedulerILi128ELi160ELi256ELi128ELb0ELb1ELb1ELb1ELb0ELb1EEEEEEEEEvNT_6ParamsE)
        /*0140*/ 	.word	0x00000058


	//----- nvinfo : EIATTR_MIN_STACK_SIZE
	.align		4
.L_74:
        /*0144*/ 	.byte	0x04, 0x12
        /*0146*/ 	.short	(.L_76 - .L_75)
	.align		4
.L_75:
        /*0148*/ 	.word	index@(_ZN7cutlass13device_kernelIN5flash11enable_sm90INS1_16FlashAttnFwdSm90INS1_25CollectiveMainloopFwdSm90ILi2EN4cute5tupleIJNS5_1CILi1EEES8_S8_EEENS6_IJNS7_ILi128EEENS7_ILi160EEENS7_ILi192EEEEEELi128ENS_12float_e4m3_tEfNS_4arch4Sm90ELb1ELb0ELb0ELb0ELb0ELb0ELb0ELb1ELb1ELb1ELb0ELb0EEENS1_21CollectiveEpilogueFwdINS6_IJSA_SA_SB_EEES9_NS_10bfloat16_tESG_Li256ELb0ELb1ELb0ELb1EEENS1_30DynamicPersistentTileSchedulerILi256ELi128ELb0ELb1ELb1EEEEEEEEEvNT_6ParamsE)
        /*014c*/ 	.word	0x00000028


	//----- nvinfo : EIATTR_MIN_STACK_SIZE
	.align		4
.L_76:
        /*0150*/ 	.byte	0x04, 0x12
        /*0152*/ 	.short	(.L_78 - .L_77)
	.align		4
.L_77:
        /*0154*/ 	.word	index@(_ZN7cutlass13device_kernelIN5flash11enable_sm90INS1_16FlashAttnFwdSm90INS1_25CollectiveMainloopFwdSm90ILi2EN4cute5tupleIJNS5_1CILi1EEES8_S8_EEENS6_IJNS7_ILi128EEENS7_ILi160EEENS7_ILi192EEEEEELi128ENS_12float_e4m3_tEfNS_4arch4Sm90ELb1ELb0ELb0ELb1ELb0ELb0ELb0ELb1ELb1ELb1ELb0ELb0EEENS1_21CollectiveEpilogueFwdINS6_IJSA_SA_SB_EEES9_NS_10bfloat16_tESG_Li256ELb1ELb1ELb0ELb1EEENS1_36VarlenDynamicPersistentTileSchedulerILi128ELi160ELi256ELi128ELb0ELb1ELb1ELb1ELb1ELb1EEEEEEEEEvNT_6ParamsE)
        /*0158*/ 	.word	0x00000038


	//----- nvinfo : EIATTR_MIN_STACK_SIZE
	.align		4
.L_78:
        /*015c*/ 	.byte	0x04, 0x12
        /*015e*/ 	.short	(.L_80 - .L_79)
	.align		4
.L_79:
        /*0160*/ 	.word	index@(_ZN7cutlass13device_kernelIN5flash11enable_sm90INS1_16FlashAttnFwdSm90INS1_25CollectiveMainloopFwdSm90ILi2EN4cute5tupleIJNS5_1CILi1EEES8_S8_EEENS6_IJNS7_ILi128EEENS7_ILi160EEENS7_ILi192EEEEEELi128ENS_12float_e4m3_tEfNS_4arch4Sm90ELb1ELb0ELb0ELb1ELb0ELb1ELb0ELb1ELb1ELb1ELb0ELb0EEENS1_21CollectiveEpilogueFwdINS6_IJSA_SA_SB_EEES9_NS_10bfloat16_tESG_Li256ELb1ELb1ELb0ELb1EEENS1_36VarlenDynamicPersistentTileSchedulerILi128ELi160ELi256ELi128ELb0ELb1ELb1ELb1ELb1ELb1EEEEEEEEEvNT_6ParamsE)
        /*0164*/ 	.word	0x00000060
.L_80:


//--------------------- .nv.compat                --------------------------
	.section	.nv.compat,"",@"SHT_CUDA_COMPAT_INFO"
	.align	4
        /*0000*/ 	.byte	0x02, 0x09, 0x01, 0x00, 0x02, 0x02, 0x04, 0x00, 0x02, 0x05, 0x05, 0x00, 0x03, 0x07, 0x01, 0x01
        /*0010*/ 	.byte	0x02, 0x03, 0x01, 0x00, 0x02, 0x06, 0x01, 0x00, 0x04, 0x0b, 0x08, 0x00, 0x00, 0x00, 0x00, 0x00
        /*0020*/ 	.byte	0x00, 0x00, 0x00, 0x00


//--------------------- .nv.info._ZN7cutlass13device_kernelIN5flash11enable_sm90INS1_16FlashAttnFwdSm90INS1_25CollectiveMainloopFwdSm90ILi2EN4cute5tupleIJNS5_1CILi1EEES8_S8_EEENS6_IJNS7_ILi128EEENS7_ILi160EEENS7_ILi192EEEEEELi128ENS_12float_e4m3_tEfNS_4arch4Sm90ELb0ELb0ELb0ELb0ELb0ELb0ELb0ELb1ELb1ELb1ELb0ELb0EEENS1_21CollectiveEpilogueFwdINS6_IJSA_SA_SB_EEES9_NS_10bfloat16_tESG_Li256ELb0ELb1ELb0ELb1EEENS1_29StaticPersistentTileSchedulerILb0EEEEEEEEEvNT_6ParamsE --------------------------
	.section	.nv.info._ZN7cutlass13device_kernelIN5flash11enable_sm90INS1_16FlashAttnFwdSm90INS1_25CollectiveMainloopFwdSm90ILi2EN4cute5tupleIJNS5_1CILi1EEES8_S8_EEENS6_IJNS7_ILi128EEENS7_ILi160EEENS7_ILi192EEEEEELi128ENS_12float_e4m3_tEfNS_4arch4Sm90ELb0ELb0ELb0ELb0ELb0ELb0ELb0ELb1ELb1ELb1ELb0ELb0EEENS1_21CollectiveEpilogueFwdINS6_IJSA_SA_SB_EEES9_NS_10bfloat16_tESG_Li256ELb0ELb1ELb0ELb1EEENS1_29StaticPersistentTileSchedulerILb0EEEEEEEEEvNT_6ParamsE,"",@"SHT_CUDA_INFO"
	.sectionflags	@""
	.align	4


	//----- nvinfo : EIATTR_CUDA_API_VERSION
	.align		4
        /*0000*/ 	.byte	0x04, 0x37
        /*0002*/ 	.short	(.L_82 - .L_81)
.L_81:
        /*0004*/ 	.word	0x00000082


	//----- nvinfo : EIATTR_KPARAM_INFO
	.align		4
.L_82:
        /*0008*/ 	.byte	0x04, 0x17
        /*000a*/ 	.short	(.L_84 - .L_83)
.L_83:
        /*000c*/ 	.word	0x00000000
        /*0010*/ 	.short	0x0000
        /*0012*/ 	.short	0x0070
        /*0014*/ 	.byte	0x00, 0xf0, 0x01, 0x28


	//----- nvinfo : EIATTR_SPARSE_MMA_MASK
	.align		4
.L_84:
        /*0018*/ 	.byte	0x03, 0x50
        /*001a*/ 	.short	0x0000


	//----- nvinfo : EIATTR_MAXREG_COUNT
	.align		4
        /*001c*/ 	.byte	0x03, 0x1b
        /*001e*/ 	.short	0x00a8


	//----- nvinfo : EIATTR_NUM_BARRIERS
	.align		4
        /*0020*/ 	.byte	0x02, 0x4c
        /*0022*/ 	.byte	0x10
	.zero		1


	//----- nvinfo : EIATTR_EXTERNS
	.align		4
        /*0024*/ 	.byte	0x04, 0x0f
        /*0026*/ 	.short	(.L_86 - .L_85)


	//   ....[0]....
	.align		4
.L_85:
        /*0028*/ 	.word	index@(__assertfail)


	//----- nvinfo : EIATTR_ANNOTATIONS
	.align		4
.L_86:
        /*002c*/ 	.byte	0x04, 0x55
        /*002e*/ 	.short	(.L_88 - .L_87)


	//   ....[0]....
.L_87:
        /*0030*/ 	.word	0x00000001
        /*0034*/ 	.byte	0xc0, 0x99, 0x00, 0x00, 0x01, 0x00, 0x00, 0x00, 0xc0, 0x9b, 0x00, 0x00, 0x01, 0x00, 0x00, 0x00
        /* <DEDUP_REMOVED lines=14> */
        /*0124*/ 	.byte	0x50, 0xcc, 0x00, 0x00, 0x01, 0x00, 0x00, 0x00, 0xd0, 0xcd, 0x00, 0x00


	//----- nvinfo : EIATTR_MERCURY_ISA_VERSION
	.align		4
.L_88:
        /*0130*/ 	.byte	0x03, 0x5f
        /*0132*/ 	.short	0x0101


	//----- nvinfo : EIATTR_INT_WARP_WIDE_INSTR_OFFSETS
	.align		4
        /*0134*/ 	.byte	0x04, 0x31
        /*0136*/ 	.short	(.L_90 - .L_89)


	//   ....[0]....
.L_89:
        /*0138*/ 	.word	0x00000130


	//   ....[1]....
        /*013c*/ 	.word	0x00000170


	//   ....[2]....
        /*0140*/ 	.word	0x000001e0


	//----- nvinfo : EIATTR_COOP_GROUP_MASK_REGIDS
	.align		4
.L_90:
        /*0144*/ 	.byte	0x04, 0x29
        /*0146*/ 	.short	(.L_92 - .L_91)


	//   ....[0]....
.L_91:
        /*0148*/ 	.word	0xffffffff


	//   ....[1]....
        /*014c*/ 	.word	0xffffffff


	//   ....[2]....
        /*0150*/ 	.word	0xffffffff


	//   ....[3]....
        /*0154*/ 	.word	0xffffffff


	//   ....[4]....
        /*0158*/ 	.word	0xffffffff


	//   ....[5]....
        /*015c*/ 	.word	0xffffffff


	//   ....[6]....
        /*0160*/ 	.word	0xffffffff


	//   ....[7]....
        /*0164*/ 	.word	0xffffffff


	//   ....[8]....
        /*0168*/ 	.word	0xffffffff


	//   ....[9]....
        /*016c*/ 	.word	0xffffffff


	//   ....[10]....
        /*0170*/ 	.word	0xffffffff


	//   ....[11]....
        /*0174*/ 	.word	0xffffffff


	//   ....[12]....
        /*0178*/ 	.word	0xffffffff


	//   ....[13]....
        /*017c*/ 	.word	0xffffffff


	//   ....[14]....
        /*0180*/ 	.word	0xffffffff


	//   ....[15]....
        /*0184*/ 	.word	0xffffffff


	//   ....[16]....
        /*0188*/ 	.word	0xffffffff


	//   ....[17]....
        /*018c*/ 	.word	0xffffffff


	//   ....[18]....
        /*0190*/ 	.word	0xffffffff


	//   ....[19]....
        /*0194*/ 	.word	0xffffffff


	//   ....[20]....
        /*0198*/ 	.word	0xffffffff


	//   ....[21]....
        /*019c*/ 	.word	0xffffffff


	//   ....[22]....
        /*01a0*/ 	.word	0xffffffff


	//   ....[23]....
        /*01a4*/ 	.word	0xffffffff


	//   ....[24]....
        /*01a8*/ 	.word	0xffffffff


	//   ....[25]....
        /*01ac*/ 	.word	0xffffffff


	//   ....[26]....
        /*01b0*/ 	.word	0xffffffff


	//   ....[27]....
        /*01b4*/ 	.word	0xffffffff


	//   ....[28]....
        /*01b8*/ 	.word	0xffffffff


	//   ....[29]....
        /*01bc*/ 	.word	0xffffffff


	//   ....[30]....
        /*01c0*/ 	.word	0xffffffff


	//   ....[31]....
        /*01c4*/ 	.word	0xffffffff


	//   ....[32]....
        /*01c8*/ 	.word	0xffffffff


	//   ....[33]....
        /*01cc*/ 	.word	0xffffffff


	//   ....[34]....
        /*01d0*/ 	.word	0xffffffff


	//   ....[35]....
        /*01d4*/ 	.word	0xffffffff


	//   ....[36]....
        /*01d8*/ 	.word	0xffffffff


	//   ....[37]....
        /*01dc*/ 	.word	0xffffffff


	//   ....[38]....
        /*01e0*/ 	.word	0xffffffff


	//   ....[39]....
        /*01e4*/ 	.word	0xffffffff


	//   ....[40]....
        /*01e8*/ 	.word	0xffffffff


	//   ....[41]....
        /*01ec*/ 	.word	0xffffffff


	//   ....[42]....
        /*01f0*/ 	.word	0xffffffff


	//   ....[43]....
        /*01f4*/ 	.word	0xffffffff


	//   ....[44]....
        /*01f8*/ 	.word	0xffffffff


	//   ....[45]....
        /*01fc*/ 	.word	0xffffffff


	//   ....[46]....
        /*0200*/ 	.word	0xffffffff


	//   ....[47]....
        /*0204*/ 	.word	0xffffffff


	//   ....[48]....
        /*0208*/ 	.word	0xffffffff


	//   ....[49]....
        /*020c*/ 	.word	0xffffffff


	//   ....[50]....
        /*0210*/ 	.word	0xffffffff


	//   ....[51]....
        /*0214*/ 	.word	0xffffffff


	//   ....[52]....
        /*0218*/ 	.word	0xffffffff


	//   ....[53]....
        /*021c*/ 	.word	0xffffffff


	//   ....[54]....
        /*0220*/ 	.word	0xffffffff


	//   ....[55]....
        /*0224*/ 	.word	0xffffffff


	//   ....[56]....
        /*0228*/ 	.word	0xffffffff


	//   ....[57]....
        /*022c*/ 	.word	0xffffffff


	//   ....[58]....
        /*0230*/ 	.word	0xffffffff


	//   ....[59]....
        /*0234*/ 	.word	0xffffffff


	//   ....[60]....
        /*0238*/ 	.word	0xffffffff


	//   ....[61]....
        /*023c*/ 	.word	0xffffffff


	//   ....[62]....
        /*0240*/ 	.word	0xffffffff


	//   ....[63]....
        /*0244*/ 	.word	0xffffffff


	//   ....[64]....
        /*0248*/ 	.word	0xffffffff


	//   ....[65]....
        /*024c*/ 	.word	0xffffffff


	//   ....[66]....
        /*0250*/ 	.word	0xffffffff


	//   ....[67]....
        /*0254*/ 	.word	0xffffffff


	//   ....[68]....
        /*0258*/ 	.word	0xffffffff


	//   ....[69]....
        /*025c*/ 	.word	0xffffffff


	//   ....[70]....
        /*0260*/ 	.word	0xffffffff


	//   ....[71]....
        /*0264*/ 	.word	0xffffffff


	//   ....[72]....
        /*0268*/ 	.word	0xffffffff


	//   ....[73]....
        /*026c*/ 	.word	0xffffffff


	//   ....[74]....
        /*0270*/ 	.word	0x0500000f


	//   ....[75]....
        /*0274*/ 	.word	0x0500000f


	//   ....[76]....
        /*0278*/ 	.word	0x0500000f


	//   ....[77]....
        /*027c*/ 	.word	0x0500000f


	//   ....[78]....
        /*0280*/ 	.word	0x0500000f


	//   ....[79]....
        /*0284*/ 	.word	0x0500000f


	//   ....[80]....
        /*0288*/ 	.word	0x0500000f


	//   ....[81]....
        /*028c*/ 	.word	0x0500000f


	//   ....[82]....
        /*0290*/ 	.word	0x0500000f


	//----- nvinfo : EIATTR_COOP_GROUP_INSTR_OFFSETS
	.align		4
.L_92:
        /*0294*/ 	.byte	0x04, 0x28
        /*0296*/ 	.short	(.L_94 - .L_93)


	//   ....[0]....
.L_93:
        /*0298*/ 	.word	0x00000070


	//   ....[1]....
        /*029c*/ 	.word	0x00000140


	//   ....[2]....
        /*02a0*/ 	.word	0x00000190


	//   ....[3]....
        /*02a4*/ 	.word	0x000003c0


	//   ....[4]....
        /*02a8*/ 	.word	0x00000520


	//   ....[5]....
        /*02ac*/ 	.word	0x00000640


	//   ....[6]....
        /*02b0*/ 	.word	0x000007a0


	//   ....[7]....
        /*02b4*/ 	.word	0x00000f20


	//   ....[8]....
        /*02b8*/ 	.word	0x00002d40


	//   ....[9]....
        /*02bc*/ 	.word	0x00002e10


	//   ....[10]....
        /*02c0*/ 	.word	0x000031a0


	//   ....[11]....
        /*02c4*/ 	.word	0x00003310


	//   ....[12]....
        /*02c8*/ 	.word	0x00005b80


	//   ....[13]....
        /*02cc*/ 	.word	0x00005be0


	//   ....[14]....
        /*02d0*/ 	.word	0x00005c10


	//   ....[15]....
        /*02d4*/ 	.word	0x00005c30


	//   ....[16]....
        /*02d8*/ 	.word	0x00007840


	//   ....[17]....
        /*02dc*/ 	.word	0x00007850


	//   ....[18]....
        /*02e0*/ 	.word	0x000078d0


	//   ....[19]....
        /*02e4*/ 	.word	0x000078e0


	//   ....[20]....
        /*02e8*/ 	.word	0x00008b10


	//   ....[21]....
        /*02ec*/ 	.word	0x00008b50


	//   ....[22]....
        /*02f0*/ 	.word	0x00008b80


	//   ....[23]....
        /*02f4*/ 	.word	0x00008bb0


	//   ....[24]....
        /*02f8*/ 	.word	0x00008be0


	//   ....[25]....
        /*02fc*/ 	.word	0x00008c10


	//   ....[26]....
        /*0300*/ 	.word	0x00008c50


	//   ....[27]....
        /*0304*/ 	.word	0x00008c70


	//   ....[28]....
        /*0308*/ 	.word	0x00008c80


	//   ....[29]....
        /*030c*/ 	.word	0x00008cb0


	//   ....[30]....
        /*0310*/ 	.word	0x00008d00


	//   ....[31]....
        /*0314*/ 	.word	0x00008d30


	//   ....[32]....
        /*0318*/ 	.word	0x00008d60


	//   ....[33]....
        /*031c*/ 	.word	0x00008d70


	//   ....[34]....
        /*0320*/ 	.word	0x00008d80


	//   ....[35]....
        /*0324*/ 	.word	0x00008d90


	//   ....[36]....
        /*0328*/ 	.word	0x00008da0


	//   ....[37]....
        /*032c*/ 	.word	0x00008dd0


	//   ....[38]....
        /*0330*/ 	.word	0x00008e00


	//   ....[39]....
        /*0334*/ 	.word	0x00008e10


	//   ....[40]....
        /*0338*/ 	.word	0x00008e20


	//   ....[41]....
        /*033c*/ 	.word	0x00008e30


	//   ....[42]....
        /*0340*/ 	.word	0x00008e40


	//   ....[43]....
        /*0344*/ 	.word	0x00008e50


	//   ....[44]....
        /*0348*/ 	.word	0x00008e60


	//   ....[45]....
        /*034c*/ 	.word	0x00008e70


	//   ....[46]....
        /*0350*/ 	.word	0x00008e80


	//   ....[47]....
        /*0354*/ 	.word	0x00008e90


	//   ....[48]....
        /*0358*/ 	.word	0x00008ea0


	//   ....[49]....
        /*035c*/ 	.word	0x00008eb0


	//   ....[50]....
        /*0360*/ 	.word	0x00008ec0


	//   ....[51]....
        /*0364*/ 	.word	0x00008ee0


	//   ....[52]....
        /*0368*/ 	.word	0x00009030


	//   ....[53]....
        /*036c*/ 	.word	0x00009060


	//   ....[54]....
        /*0370*/ 	.word	0x00009150


	//   ....[55]....
        /*0374*/ 	.word	0x00009160


	//   ....[56]....
        /*0378*/ 	.word	0x00009560


	//   ....[57]....
        /*037c*/ 	.word	0x000095a0


	//   ....[58]....
        /*0380*/ 	.word	0x00009680


	//   ....[59]....
        /*0384*/ 	.word	0x000096a0


	//   ....[60]....
        /*0388*/ 	.word	0x00009750


	//   ....[61]....
        /*038c*/ 	.word	0x00009770


	//   ....[62]....
        /*0390*/ 	.word	0x00009830


	//   ....[63]....
        /*0394*/ 	.word	0x00009870


	//   ....[64]....
        /*0398*/ 	.word	0x0000a510


	//   ....[65]....
        /*039c*/ 	.word	0x0000b110


	//   ....[66]....
        /*03a0*/ 	.word	0x0000b140


	//   ....[67]....
        /*03a4*/ 	.word	0x0000b210


	//   ....[68]....
        /*03a8*/ 	.word	0x0000b230


	//   ....[69]....
        /*03ac*/ 	.word	0x0000b2d0


	//   ....[70]....
        /*03b0*/ 	.word	0x0000b2f0


	//   ....[71]....
        /*03b4*/ 	.word	0x0000b300


	//   ....[72]....
        /*03b8*/ 	.word	0x0000b390


	//   ....[73]....
        /*03bc*/ 	.word	0x0000cd20


	//   ....[74]....
        /*03c0*/ 	.word	0x0000d220


	//   ....[75]....
        /*03c4*/ 	.word	0x0000d3d0


	//   ....[76]....
        /*03c8*/ 	.word	0x0000d420


	//   ....[77]....
        /*03cc*/ 	.word	0x0000d4c0


	//   ....[78]....
        /*03d0*/ 	.word	0x0000d5d0


	//   ....[79]....
        /*03d4*/ 	.word	0x0000d630


	//   ....[80]....
        /*03d8*/ 	.word	0x0000d750


	//   ....[81]....
        /*03dc*/ 	.word	0x0000d7b0


	//   ....[82]....
        /*03e0*/ 	.word	0x0000d850


	//----- nvinfo : EIATTR_REG_RECONFIG
	.align		4
.L_94:
        /*03e4*/ 	.byte	0x01, 0x54
	.zero		2


	//----- nvinfo : EIATTR_SYSCALL_OFFSETS
	.align		4
        /*03e8*/ 	.byte	0x04, 0x46
        /*03ea*/ 	.short	(.L_96 - .L_95)


	//   ....[0]....
.L_95:
        /*03ec*/ 	.word	0x00001440


	//   ....[1]....
        /*03f0*/ 	.word	0x00009fc0


	//   ....[2]....
        /*03f4*/ 	.word	0x0000a100


	//   ....[3]....
        /*03f8*/ 	.word	0x0000a240


	//   ....[4]....
        /*03fc*/ 	.word	0x0000a360


	//   ....[5]....
        /*0400*/ 	.word	0x0000ad10


	//----- nvinfo : EIATTR_MBARRIER_INSTR_OFFSETS
	.align		4
.L_96:
        /*0404*/ 	.byte	0x04, 0x39
        /*0406*/ 	.short	(.L_98 - .L_97)


	//   ....[0]....
.L_97:
        /*0408*/ 	.word	0x00000270
        /*040c*/ 	.word	0x000000ff
        /*0410*/ 	.word	0x00029800
        /*0414*/ 	.short	0x0100
        /*0416*/ 	.byte	0x08
	.zero		1


	//   ....[1]....
        /*0418*/ 	.word	0x00000280
        /*041c*/ 	.word	0x000000ff
        /*0420*/ 	.word	0x00029820
        /*0424*/ 	.short	0x0100
        /*0426*/ 	.byte	0x08
	.zero		1


	//   ....[2]....
        /*0428*/ 	.word	0x00000370
        /*042c*/ 	.word	0x000000ff
        /*0430*/ 	.word	0x00029830
        /*0434*/ 	.short	0x0100
        /*0436*/ 	.byte	0x08
	.zero		1


	//   ....[3]....
        /*0438*/ 	.word	0x00000380
        /*043c*/ 	.word	0x000000ff
        /*0440*/ 	.word	0x00029840
        /*0444*/ 	.short	0x0100
        /*0446*/ 	.byte	0x08
	.zero		1


	//   ....[4]....
        /*0448*/ 	.word	0x00000390
        /*044c*/ 	.word	0x000000ff
        /*0450*/ 	.word	0x00029838
        /*0454*/ 	.short	0x0100
        /*0456*/ 	.byte	0x08
	.zero		1


	//   ....[5]....
        /*0458*/ 	.word	0x000003a0
        /*045c*/ 	.word	0x000000ff
        /*0460*/ 	.word	0x00029848
        /*0464*/ 	.short	0x0100
        /*0466*/ 	.byte	0x08
	.zero		1


	//   ....[6]....
        /*0468*/ 	.word	0x000004d0
        /*046c*/ 	.word	0x000000ff
        /*0470*/ 	.word	0x00029850
        /*0474*/ 	.short	0x0100
        /*0476*/ 	.byte	0x08
	.zero		1


	//   ....[7]....
        /*0478*/ 	.word	0x000004e0
        /*047c*/ 	.word	0x000000ff
        /*0480*/ 	.word	0x00029860
        /*0484*/ 	.short	0x0100
        /*0486*/ 	.byte	0x08
	.zero		1


	//   ....[8]....
        /*0488*/ 	.word	0x000004f0
        /*048c*/ 	.word	0x000000ff
        /*0490*/ 	.word	0x00029858
        /*0494*/ 	.short	0x0100
        /*0496*/ 	.byte	0x08
	.zero		1


	//   ....[9]....
        /*0498*/ 	.word	0x00000500
        /*049c*/ 	.word	0x000000ff
        /*04a0*/ 	.word	0x00029868
        /*04a4*/ 	.short	0x0100
        /*04a6*/ 	.byte	0x08
	.zero		1


	//   ....[10]....
        /*04a8*/ 	.word	0x000005f0
        /*04ac*/ 	.word	0x000000ff
        /*04b0*/ 	.word	0x00029870
        /*04b4*/ 	.short	0x0100
        /*04b6*/ 	.byte	0x06
	.zero		1


	//   ....[11]....
        /*04b8*/ 	.word	0x00000600
        /*04bc*/ 	.word	0x000000ff
        /*04c0*/ 	.word	0x00029880
        /*04c4*/ 	.short	0x0100
        /*04c6*/ 	.byte	0x06
	.zero		1


	//   ....[12]....
        /*04c8*/ 	.word	0x00000610
        /*04cc*/ 	.word	0x000000ff
        /*04d0*/ 	.word	0x00029878
        /*04d4*/ 	.short	0x0100
        /*04d6*/ 	.byte	0x06
	.zero		1


	//   ....[13]....
        /*04d8*/ 	.word	0x00000620
        /*04dc*/ 	.word	0x000000ff
        /*04e0*/ 	.word	0x00029888
        /*04e4*/ 	.short	0x0100
        /*04e6*/ 	.byte	0x06
	.zero		1


	//   ....[14]....
        /*04e8*/ 	.word	0x00000750
        /*04ec*/ 	.word	0x000000ff
        /*04f0*/ 	.word	0x00029890
        /*04f4*/ 	.short	0x0100
        /*04f6*/ 	.byte	0x08
	.zero		1


	//   ....[15]....
        /*04f8*/ 	.word	0x00000760
        /*04fc*/ 	.word	0x000000ff
        /*0500*/ 	.word	0x000298a0
        /*0504*/ 	.short	0x0100
        /*0506*/ 	.byte	0x08
	.zero		1


	//   ....[16]....
        /*0508*/ 	.word	0x00000770
        /*050c*/ 	.word	0x000000ff
        /*0510*/ 	.word	0x00029898
        /*0514*/ 	.short	0x0100
        /*0516*/ 	.byte	0x08
	.zero		1


	//   ....[17]....
        /*0518*/ 	.word	0x00000780
        /*051c*/ 	.word	0x000000ff
        /*0520*/ 	.word	0x000298a8
        /*0524*/ 	.short	0x0100
        /*0526*/ 	.byte	0x08
	.zero		1


	//   ....[18]....
        /*0528*/ 	.word	0x000008b0
        /*052c*/ 	.word	0x000000ff
        /*0530*/ 	.word	0x000298b0
        /*0534*/ 	.short	0x0100
        /*0536*/ 	.byte	0x08
	.zero		1


	//   ....[19]....
        /*0538*/ 	.word	0x000008c0
        /*053c*/ 	.word	0x000000ff
        /*0540*/ 	.word	0x000298c0
        /*0544*/ 	.short	0x0100
        /*0546*/ 	.byte	0x08
	.zero		1


	//   ....[20]....
        /*0548*/ 	.word	0x000008d0
        /*054c*/ 	.word	0x000000ff
        /*0550*/ 	.word	0x000298b8
        /*0554*/ 	.short	0x0100
        /*0556*/ 	.byte	0x08
	.zero		1


	//   ....[21]....
        /*0558*/ 	.word	0x000008e0
        /*055c*/ 	.word	0x000000ff
        /*0560*/ 	.word	0x000298c8
        /*0564*/ 	.short	0x0100
        /*0566*/ 	.byte	0x08
	.zero		1


	//   ....[22]....
        /*0568*/ 	.word	0x000014a0
        /*056c*/ 	.word	0x000000ff
        /*0570*/ 	.word	0x00029800
        /*0574*/ 	.short	0x010a
        /*0576*/ 	.byte	0x27
	.zero		1


	//   ....[23]....
        /*0578*/ 	.word	0x00001520
        /*057c*/ 	.word	0x00000004
        /*0580*/ 	.word	0x00029830
        /*0584*/ 	.short	0x010a
        /*0586*/ 	.byte	0x3f
	.zero		1


	//   ....[24]....
        /*0588*/ 	.word	0x00001590
        /*058c*/ 	.word	0x00000004
        /*0590*/ 	.word	0x00029830
        /*0594*/ 	.short	0x010a
        /*0596*/ 	.byte	0x3f
	.zero		1


	//   ....[25]....
        /*0598*/ 	.word	0x000032a0
        /*059c*/ 	.word	0x00000004
        /*05a0*/ 	.word	0x00000000
        /*05a4*/ 	.short	0x0101
        /*05a6*/ 	.byte	0x3f
	.zero		1


	//   ....[26]....
        /*05a8*/ 	.word	0x000048f0
        /*05ac*/ 	.word	0x000000ff
        /*05b0*/ 	.word	0x00029830
        /*05b4*/ 	.short	0x010a
        /*05b6*/ 	.byte	0x06
	.zero		1


	//   ....[27]....
        /*05b8*/ 	.word	0x00004930
        /*05bc*/ 	.word	0x000000ff
        /*05c0*/ 	.word	0x00029830
        /*05c4*/ 	.short	0x010a
        /*05c6*/ 	.byte	0x06
	.zero		1


	//   ....[28]....
        /*05c8*/ 	.word	0x00005550
        /*05cc*/ 	.word	0x000000ff
        /*05d0*/ 	.word	0x00029850
        /*05d4*/ 	.short	0x010a
        /*05d6*/ 	.byte	0x06
	.zero		1


	//   ....[29]....
        /*05d8*/ 	.word	0x00005590
        /*05dc*/ 	.word	0x000000ff
        /*05e0*/ 	.word	0x00029850
        /*05e4*/ 	.short	0x010a
        /*05e6*/ 	.byte	0x06
	.zero		1


	//   ....[30]....
        /*05e8*/ 	.word	0x00006c30
        /*05ec*/ 	.word	0x00000004
        /*05f0*/ 	.word	0x00000000
        /*05f4*/ 	.short	0x0101
        /*05f6*/ 	.byte	0x3f
	.zero		1


	//   ....[31]....
        /*05f8*/ 	.word	0x00006e80
        /*05fc*/ 	.word	0x000000ff
        /*0600*/ 	.word	0x00000000
        /*0604*/ 	.short	0x0101
        /*0606*/ 	.byte	0x06
	.zero		1


	//   ....[32]....
        /*0608*/ 	.word	0x00007500
        /*060c*/ 	.word	0x000000ff
        /*0610*/ 	.word	0x00029850
        /*0614*/ 	.short	0x010a
        /*0616*/ 	.byte	0x04
	.zero		1


	//   ....[33]....
        /*0618*/ 	.word	0x00007540
        /*061c*/ 	.word	0x000000ff
        /*0620*/ 	.word	0x00029850
        /*0624*/ 	.short	0x010a
        /*0626*/ 	.byte	0x04
	.zero		1


	//   ....[34]....
        /*0628*/ 	.word	0x00008320
        /*062c*/ 	.word	0x000000ff
        /*0630*/ 	.word	0x00000000
        /*0634*/ 	.short	0x0101
        /*0636*/ 	.byte	0x04
	.zero		1


	//   ....[35]....
        /*0638*/ 	.word	0x00009580
        /*063c*/ 	.word	0x000000ff
        /*0640*/ 	.word	0x00000000
        /*0644*/ 	.short	0x0101
        /*0646*/ 	.byte	0x27
	.zero		1


	//   ....[36]....
        /*0648*/ 	.word	0x0000a780
        /*064c*/ 	.word	0x00000002
        /*0650*/ 	.word	0x00029880
        /*0654*/ 	.short	0x010a
        /*0656*/ 	.byte	0x3f
	.zero		1


	//   ....[37]....
        /*0658*/ 	.word	0x0000a900
        /*065c*/ 	.word	0x00000002
        /*0660*/ 	.word	0x00029840
        /*0664*/ 	.short	0x010a
        /*0666*/ 	.byte	0x3f
	.zero		1


	//   ....[38]....
        /*0668*/ 	.word	0x0000b470
        /*066c*/ 	.word	0x000000ff
        /*0670*/ 	.word	0x00029800
        /*0674*/ 	.short	0x0107
        /*0676*/ 	.byte	0x29
	.zero		1


	//   ....[39]....
        /*0678*/ 	.word	0x0000b4c0
        /*067c*/ 	.word	0x000000ff
        /*0680*/ 	.word	0x00029800
        /*0684*/ 	.short	0x0101
        /*0686*/ 	.byte	0x29
	.zero		1


	//   ....[40]....
        /*0688*/ 	.word	0x0000b4f0
        /*068c*/ 	.word	0x000000ff
        /*0690*/ 	.word	0x00029820
        /*0694*/ 	.short	0x010a
        /*0696*/ 	.byte	0x29
	.zero		1


	//   ....[41]....
        /*0698*/ 	.word	0x0000b7f0
        /*069c*/ 	.word	0x00000006
        /*06a0*/ 	.word	0x00029880
        /*06a4*/ 	.short	0x010a
        /*06a6*/ 	.byte	0x3f
	.zero		1


	//   ....[42]....
        /*06a8*/ 	.word	0x0000ba20
        /*06ac*/ 	.word	0x00000006
        /*06b0*/ 	.word	0x00029840
        /*06b4*/ 	.short	0x010a
        /*06b6*/ 	.byte	0x3f
	.zero		1


	//   ....[43]....
        /*06b8*/ 	.word	0x0000bee0
        /*06bc*/ 	.word	0x00000012
        /*06c0*/ 	.word	0x00029870
        /*06c4*/ 	.short	0x010a
        /*06c6*/ 	.byte	0x3f
	.zero		1


	//   ....[44]....
        /*06c8*/ 	.word	0x0000bf50
        /*06cc*/ 	.word	0x00000012
        /*06d0*/ 	.word	0x00029860
        /*06d4*/ 	.short	0x010a
        /*06d6*/ 	.byte	0x3f
	.zero		1


	//   ....[45]....
        /*06d8*/ 	.word	0x0000c450
        /*06dc*/ 	.word	0x00000012
        /*06e0*/ 	.word	0x00029850
        /*06e4*/ 	.short	0x0101
        /*06e6*/ 	.byte	0x3f
	.zero		1


	//   ....[46]....
        /*06e8*/ 	.word	0x0000c4c0
        /*06ec*/ 	.word	0x00000012
        /*06f0*/ 	.word	0x00000000
        /*06f4*/ 	.short	0x0101
        /*06f6*/ 	.byte	0x3f
	.zero		1


	//   ....[47]....
        /*06f8*/ 	.word	0x0000c5c0
        /*06fc*/ 	.word	0x00000010
        /*0700*/ 	.word	0x00029870
        /*0704*/ 	.short	0x010a
        /*0706*/ 	.byte	0x3f
	.zero		1


	//   ....[48]....
        /*0708*/ 	.word	0x0000c630
        /*070c*/ 	.word	0x00000010
        /*0710*/ 	.word	0x00029860
        /*0714*/ 	.short	0x010a
        /*0716*/ 	.byte	0x3f
	.zero		1


	//   ....[49]....
        /*0718*/ 	.word	0x0000cb40
        /*071c*/ 	.word	0x00000010
        /*0720*/ 	.word	0x00029850
        /*0724*/ 	.short	0x0101
        /*0726*/ 	.byte	0x3f
	.zero		1


	//   ....[50]....
        /*0728*/ 	.word	0x0000cbd0
        /*072c*/ 	.word	0x00000000
        /*0730*/ 	.word	0x00000000
        /*0734*/ 	.short	0x0101
        /*0736*/ 	.byte	0x3f
	.zero		1


	//   ....[51]....
        /*0738*/ 	.word	0x0000ccd0
        /*073c*/ 	.word	0x00000008
        /*0740*/ 	.word	0x00029820
        /*0744*/ 	.short	0x010a
        /*0746*/ 	.byte	0x3f
	.zero		1


	//   ....[52]....
        /*0748*/ 	.word	0x0000ce50
        /*074c*/ 	.word	0x00000005
        /*0750*/ 	.word	0x00000000
        /*0754*/ 	.short	0x010a
        /*0756*/ 	.byte	0x3f
	.zero		1


	//   ....[53]....
        /*0758*/ 	.word	0x0000cea0
        /*075c*/ 	.word	0x00000007
        /*0760*/ 	.word	0x00000000
        /*0764*/ 	.short	0x010a
        /*0766*/ 	.byte	0x3f
	.zero		1


	//   ....[54]....
        /*0768*/ 	.word	0x0000cef0
        /*076c*/ 	.word	0x00000011
        /*0770*/ 	.word	0x00029860
        /*0774*/ 	.short	0x010a
        /*0776*/ 	.byte	0x3f
	.zero		1


	//   ....[55]....
        /*0778*/ 	.word	0x0000cf40
        /*077c*/ 	.word	0x00000003
        /*0780*/ 	.word	0x00029860
        /*0784*/ 	.short	0x010a
        /*0786*/ 	.byte	0x3f
	.zero		1


	//   ....[56]....
        /*0788*/ 	.word	0x0000cf80
        /*078c*/ 	.word	0x00000011
        /*0790*/ 	.word	0x00029880
        /*0794*/ 	.short	0x010a
        /*0796*/ 	.byte	0x3f
	.zero		1


	//   ....[57]....
        /*0798*/ 	.word	0x0000cfa0
        /*079c*/ 	.word	0x00000003
        /*07a0*/ 	.word	0x00029880
        /*07a4*/ 	.short	0x010a
        /*07a6*/ 	.byte	0x3f
	.zero		1


	//   ....[58]....
        /*07a8*/ 	.word	0x0000d010
        /*07ac*/ 	.word	0x00000003
        /*07b0*/ 	.word	0x00029800
        /*07b4*/ 	.short	0x010a
        /*07b6*/ 	.byte	0x3f
	.zero		1


	//   ....[59]....
        /*07b8*/ 	.word	0x0000d060
        /*07bc*/ 	.word	0x00000004
        /*07c0*/ 	.word	0x00029830
        /*07c4*/ 	.short	0x010a
        /*07c6*/ 	.byte	0x3f
	.zero		1


	//   ....[60]....
        /*07c8*/ 	.word	0x0000d0c0
        /*07cc*/ 	.word	0x00000003
        /*07d0*/ 	.word	0x00029830
        /*07d4*/ 	.short	0x010a
        /*07d6*/ 	.byte	0x3f
	.zero		1


	//   ....[61]....
        /*07d8*/ 	.word	0x0000d120
        /*07dc*/ 	.word	0x00000003
        /*07e0*/ 	.word	0x00029850
        /*07e4*/ 	.short	0x010a
        /*07e6*/ 	.byte	0x3f
	.zero		1


	//   ....[62]....
        /*07e8*/ 	.word	0x0000d180
        /*07ec*/ 	.word	0x00000007
        /*07f0*/ 	.word	0x00029850
        /*07f4*/ 	.short	0x010a
        /*07f6*/ 	.byte	0x3f
	.zero		1


	//   ....[63]....
        /*07f8*/ 	.word	0x0000d2d0
        /*07fc*/ 	.word	0x00000002
        /*0800*/ 	.word	0x00029880
        /*0804*/ 	.short	0x010a
        /*0806*/ 	.byte	0x3f
	.zero		1


	//   ....[64]....
        /*0808*/ 	.word	0x0000d320
        /*080c*/ 	.word	0x00000002
        /*0810*/ 	.word	0x00029840
        /*0814*/ 	.short	0x010a
        /*0816*/ 	.byte	0x3f
	.zero		1


	//   ....[65]....
        /*0818*/ 	.word	0x0000d900
        /*081c*/ 	.word	0x00000003
        /*0820*/ 	.word	0x00029820
        /*0824*/ 	.short	0x010a
        /*0826*/ 	.byte	0x3f
	.zero		1


	//   ....[66]....
        /*0828*/ 	.word	0x0000d950
        /*082c*/ 	.word	0x00000006
        /*0830*/ 	.word	0x00029880
        /*0834*/ 	.short	0x010a
        /*0836*/ 	.byte	0x3f
	.zero		1


	//   ....[67]....
        /*0838*/ 	.word	0x0000d9a0
        /*083c*/ 	.word	0x00000006
        /*0840*/ 	.word	0x00029840
        /*0844*/ 	.short	0x010a
        /*0846*/ 	.byte	0x3f
	.zero		1


	//   ....[68]....
        /*0848*/ 	.word	0x0000d9f0
        /*084c*/ 	.word	0x00000012
        /*0850*/ 	.word	0x00029870
        /*0854*/ 	.short	0x010a
        /*0856*/ 	.byte	0x3f
	.zero		1


	//   ....[69]....
        /*0858*/ 	.word	0x0000da40
        /*085c*/ 	.word	0x00000012
        /*0860*/ 	.word	0x00029860
        /*0864*/ 	.short	0x010a
        /*0866*/ 	.byte	0x3f
	.zero		1


	//   ....[70]....
        /*0868*/ 	.word	0x0000da90
        /*086c*/ 	.word	0x00000010
        /*0870*/ 	.word	0x00029870
        /*0874*/ 	.short	0x010a
        /*0876*/ 	.byte	0x3f
	.zero		1


	//   ....[71]....
        /*0878*/ 	.word	0x0000dae0
        /*087c*/ 	.word	0x00000010
        /*0880*/ 	.word	0x00029860
        /*0884*/ 	.short	0x010a
        /*0886*/ 	.byte	0x3f
	.zero		1


	//   ....[72]....
        /*0888*/ 	.word	0x0000db30
        /*088c*/ 	.word	0x00000008
        /*0890*/ 	.word	0x00029820
        /*0894*/ 	.short	0x010a
        /*0896*/ 	.byte	0x3f
	.zero		1


	//   ....[73]....
        /*0898*/ 	.word	0x0000db80
        /*089c*/ 	.word	0x00000005
        /*08a0*/ 	.word	0x00000000
        /*08a4*/ 	.short	0x010a
        /*08a6*/ 	.byte	0x3f
	.zero		1


	//   ....[74]....
        /*08a8*/ 	.word	0x0000dbd0
        /*08ac*/ 	.word	0x00000007
        /*08b0*/ 	.word	0x00000000
        /*08b4*/ 	.short	0x010a
        /*08b6*/ 	.byte	0x3f
	.zero		1


	//   ....[75]....
        /*08b8*/ 	.word	0x0000dc20
        /*08bc*/ 	.word	0x00000011
        /*08c0*/ 	.word	0x00029860
        /*08c4*/ 	.short	0x010a
        /*08c6*/ 	.byte	0x3f
	.zero		1


	//   ....[76]....
        /*08c8*/ 	.word	0x0000dc70
        /*08cc*/ 	.word	0x00000003
        /*08d0*/ 	.word	0x00029860
        /*08d4*/ 	.short	0x010a
        /*08d6*/ 	.byte	0x3f
	.zero		1


	//   ....[77]....
        /*08d8*/ 	.word	0x0000dcc0
        /*08dc*/ 	.word	0x00000011
        /*08e0*/ 	.word	0x00029880
        /*08e4*/ 	.short	0x010a
        /*08e6*/ 	.byte	0x3f
	.zero		1


	//----- nvinfo : EIATTR_NUM_MBARRIERS
	.align		4
.L_98:
        /*08e8*/ 	.byte	0x03, 0x38
        /*08ea*/ 	.short	0x0016


	//----- nvinfo : EIATTR_EXIT_INSTR_OFFSETS
	.align		4
        /*08ec*/ 	.byte	0x04, 0x1c
        /*08ee*/ 	.short	(.L_100 - .L_99)


	//   ....[0]....
.L_99:
        /*08f0*/ 	.word	0x00000a30


	//   ....[1]....
        /*08f4*/ 	.word	0x00009950


	//   ....[2]....
        /*08f8*/ 	.word	0x0000cd40


	//   ....[3]....
        /*08fc*/ 	.word	0x0000cff0


	//----- nvinfo : EIATTR_MAX_THREADS
	.align		4
.L_100:
        /*0900*/ 	.byte	0x04, 0x05
        /*0902*/ 	.short	(.L_102 - .L_101)
.L_101:
        /*0904*/ 	.word	0x00000180
        /*0908*/ 	.word	0x00000001
        /*090c*/ 	.word	0x00000001


	//----- nvinfo : EIATTR_CRS_STACK_SIZE
	.align		4
.L_102:
        /*0910*/ 	.byte	0x04, 0x1e
        /*0912*/ 	.short	(.L_104 - .L_103)
.L_103:
        /*0914*/ 	.word	0x00000000


	//----- nvinfo : EIATTR_CBANK_PARAM_SIZE
	.align		4
.L_104:
        /*0918*/ 	.byte	0x03, 0x19
        /*091a*/ 	.short	0x0a70


	//----- nvinfo : EIATTR_PARAM_CBANK
	.align		4
        /*091c*/ 	.byte	0x04, 0x0a
        /*091e*/ 	.short	(.L_106 - .L_105)
	.align		4
.L_105:
        /*0920*/ 	.word	index@(.nv.constant0._ZN7cutlass13device_kernelIN5flash11enable_sm90INS1_16FlashAttnFwdSm90INS1_25CollectiveMainloopFwdSm90ILi2EN4cute5tupleIJNS5_1CILi1EEES8_S8_EEENS6_IJNS7_ILi128EEENS7_ILi160EEENS7_ILi192EEEEEELi128ENS_12float_e4m3_tEfNS_4arch4Sm90ELb0ELb0ELb0ELb0ELb0ELb0ELb0ELb1ELb1ELb1ELb0ELb0EEENS1_21CollectiveEpilogueFwdINS6_IJSA_SA_SB_EEES9_NS_10bfloat16_tESG_Li256ELb0ELb1ELb0ELb1EEENS1_29StaticPersistentTileSchedulerILb0EEEEEEEEEvNT_6ParamsE)
        /*0924*/ 	.short	0x0210
        /*0926*/ 	.short	0x0a70


	//----- nvinfo : EIATTR_SW_WAR
	.align		4
.L_106:
        /*0928*/ 	.byte	0x04, 0x36
        /*092a*/ 	.short	(.L_108 - .L_107)
.L_107:
        /*092c*/ 	.word	0x00000008
.L_108:


//--------------------- .nv.info._ZN7cutlass13device_kernelIN5flash11enable_sm90INS1_16FlashAttnFwdSm90INS1_25CollectiveMainloopFwdSm90ILi2EN4cute5tupleIJNS5_1CILi2EEENS7_ILi1EEES9_EEENS6_IJNS7_ILi128EEENS7_ILi160EEENS7_ILi192EEEEEELi128ENS_12float_e4m3_tEfNS_4arch4Sm90ELb0ELb0ELb0ELb0ELb0ELb0ELb0ELb1ELb1ELb1ELb0ELb0EEENS1_21CollectiveEpilogueFwdINS6_IJSB_SB_SC_EEESA_NS_10bfloat16_tESH_Li256ELb0ELb1ELb0ELb1EEENS1_29StaticPersistentTileSchedulerILb0EEEEEEEEEvNT_6ParamsE --------------------------
	.section	.nv.info._ZN7cutlass13device_kernelIN5flash11enable_sm90INS1_16FlashAttnFwdSm90INS1_25CollectiveMainloopFwdSm90ILi2EN4cute5tupleIJNS5_1CILi2EEENS7_ILi1EEES9_EEENS6_IJNS7_ILi128EEENS7_ILi160EEENS7_ILi192EEEEEELi128ENS_12float_e4m3_tEfNS_4arch4Sm90ELb0ELb0ELb0ELb0ELb0ELb0ELb0ELb1ELb1ELb1ELb0ELb0EEENS1_21CollectiveEpilogueFwdINS6_IJSB_SB_SC_EEESA_NS_10bfloat16_tESH_Li256ELb0ELb1ELb0ELb1EEENS1_29StaticPersistentTileSchedulerILb0EEEEEEEEEvNT_6ParamsE,"",@"SHT_CUDA_INFO"
	.sectionflags	@""
	.align	4


	//----- nvinfo : EIATTR_CUDA_API_VERSION
	.align		4
        /*0000*/ 	.byte	0x04, 0x37
        /*0002*/ 	.short	(.L_110 - .L_109)
.L_109:
        /*0004*/ 	.word	0x00000082


	//----- nvinfo : EIATTR_KPARAM_INFO
	.align		4
.L_110:
        /*0008*/ 	.byte	0x04, 0x17
        /*000a*/ 	.short	(.L_112 - .L_111)
.L_111:
        /*000c*/ 	.word	0x00000000
        /*0010*/ 	.short	0x0000
        /*0012*/ 	.short	0x0070
        /*0014*/ 	.byte	0x00, 0xf0, 0x01, 0x28


	//----- nvinfo : EIATTR_SPARSE_MMA_MASK
	.align		4
.L_112:
        /*0018*/ 	.byte	0x03, 0x50
        /*001a*/ 	.short	0x0000


	//----- nvinfo : EIATTR_MAXREG_COUNT
	.align		4
        /*001c*/ 	.byte	0x03, 0x1b
        /*001e*/ 	.short	0x00a8


	//----- nvinfo : EIATTR_NUM_BARRIERS
	.align		4
        /*0020*/ 	.byte	0x02, 0x4c
        /*0022*/ 	.byte	0x10
	.zero		1


	//----- nvinfo : EIATTR_EXTERNS
	.align		4
        /*0024*/ 	.byte	0x04, 0x0f
        /*0026*/ 	.short	(.L_114 - .L_113)


	//   ....[0]....
	.align		4
.L_113:
        /*0028*/ 	.word	index@(__assertfail)


	//----- nvinfo : EIATTR_ANNOTATIONS
	.align		4
.L_114:
        /*002c*/ 	.byte	0x04, 0x55
        /*002e*/ 	.short	(.L_116 - .L_115)


	//   ....[0]....
.L_115:
        /* <DEDUP_REMOVED lines=17> */


	//----- nvinfo : EIATTR_MERCURY_ISA_VERSION
	.align		4
.L_116:
        /*0130*/ 	.byte	0x03, 0x5f
        /*0132*/ 	.short	0x0101


	//----- nvinfo : EIATTR_INT_WARP_WIDE_INSTR_OFFSETS
	.align		4
        /*0134*/ 	.byte	0x04, 0x31
        /*0136*/ 	.short	(.L_118 - .L_117)


	//   ....[0]....
.L_117:
        /*0138*/ 	.word	0x00000130


	//   ....[1]....
        /*013c*/ 	.word	0x00000170


	//   ....[2]....
        /*0140*/ 	.word	0x000001e0


	//----- nvinfo : EIATTR_COOP_GROUP_MASK_REGIDS
	.align		4
.L_118:
        /*0144*/ 	.byte	0x04, 0x29
        /*0146*/ 	.short	(.L_120 - .L_119)


	//   ....[0]....
.L_119:
        /*0148*/ 	.word	0xffffffff


	//   ....[1]....
        /*014c*/ 	.word	0xffffffff


	//   ....[2]....
        /*0150*/ 	.word	0xffffffff


	//   ....[3]....
        /*0154*/ 	.word	0xffffffff


	//   ....[4]....
        /*0158*/ 	.word	0xffffffff


	//   ....[5]....
        /*015c*/ 	.word	0xffffffff


	//   ....[6]....
        /*0160*/ 	.word	0xffffffff


	//   ....[7]....
        /*0164*/ 	.word	0xffffffff


	//   ....[8]....
        /*0168*/ 	.word	0xffffffff


	//   ....[9]....
        /*016c*/ 	.word	0xffffffff


	//   ....[10]....
        /*0170*/ 	.word	0xffffffff


	//   ....[11]....
        /*0174*/ 	.word	0xffffffff


	//   ....[12]....
        /*0178*/ 	.word	0xffffffff


	//   ....[13]....
        /*017c*/ 	.word	0xffffffff


	//   ....[14]....
        /*0180*/ 	.word	0xffffffff


	//   ....[15]....
        /*0184*/ 	.word	0xffffffff


	//   ....[16]....
        /*0188*/ 	.word	0xffffffff


	//   ....[17]....
        /*018c*/ 	.word	0xffffffff


	//   ....[18]....
        /*0190*/ 	.word	0xffffffff


	//   ....[19]....
        /*0194*/ 	.word	0xffffffff


	//   ....[20]....
        /*0198*/ 	.word	0xffffffff


	//   ....[21]....
        /*019c*/ 	.word	0xffffffff


	//   ....[22]....
        /*01a0*/ 	.word	0xffffffff


	//   ....[23]....
        /*01a4*/ 	.word	0xffffffff


	//   ....[24]....
        /*01a8*/ 	.word	0xffffffff


	//   ....[25]....
        /*01ac*/ 	.word	0xffffffff


	//   ....[26]....
        /*01b0*/ 	.word	0xffffffff


	//   ....[27]....
        /*01b4*/ 	.word	0xffffffff


	//   ....[28]....
        /*01b8*/ 	.word	0xffffffff


	//   ....[29]....
        /*01bc*/ 	.word	0xffffffff


	//   ....[30]....
        /*01c0*/ 	.word	0xffffffff


	//   ....[31]....
        /*01c4*/ 	.word	0xffffffff


	//   ....[32]....
        /*01c8*/ 	.word	0xffffffff


	//   ....[33]....
        /*01cc*/ 	.word	0xffffffff


	//   ....[34]....
        /*01d0*/ 	.word	0xffffffff


	//   ....[35]....
        /*01d4*/ 	.word	0xffffffff


	//   ....[36]....
        /*01d8*/ 	.word	0xffffffff


	//   ....[37]....
        /*01dc*/ 	.word	0xffffffff


	//   ....[38]....
        /*01e0*/ 	.word	0xffffffff


	//   ....[39]....
        /*01e4*/ 	.word	0xffffffff


	//   ....[40]....
        /*01e8*/ 	.word	0xffffffff


	//   ....[41]....
        /*01ec*/ 	.word	0xffffffff


	//   ....[42]....
        /*01f0*/ 	.word	0xffffffff


	//   ....[43]....
        /*01f4*/ 	.word	0xffffffff


	//   ....[44]....
        /*01f8*/ 	.word	0xffffffff


	//   ....[45]....
        /*01fc*/ 	.word	0xffffffff


	//   ....[46]....
        /*0200*/ 	.word	0xffffffff


	//   ....[47]....
        /*0204*/ 	.word	0xffffffff


	//   ....[48]....
        /*0208*/ 	.word	0xffffffff


	//   ....[49]....
        /*020c*/ 	.word	0xffffffff


	//   ....[50]....
        /*0210*/ 	.word	0xffffffff


	//   ....[51]....
        /*0214*/ 	.word	0xffffffff


	//   ....[52]....
        /*0218*/ 	.word	0xffffffff


	//   ....[53]....
        /*021c*/ 	.word	0xffffffff


	//   ....[54]....
        /*0220*/ 	.word	0xffffffff


	//   ....[55]....
        /*0224*/ 	.word	0xffffffff


	//   ....[56]....
        /*0228*/ 	.word	0xffffffff


	//   ....[57]....
        /*022c*/ 	.word	0xffffffff


	//   ....[58]....
        /*0230*/ 	.word	0xffffffff


	//   ....[59]....
        /*0234*/ 	.word	0xffffffff


	//   ....[60]....
        /*0238*/ 	.word	0xffffffff


	//   ....[61]....
        /*023c*/ 	.word	0xffffffff


	//   ....[62]....
        /*0240*/ 	.word	0xffffffff


	//   ....[63]....
        /*0244*/ 	.word	0xffffffff


	//   ....[64]....
        /*0248*/ 	.word	0xffffffff


	//   ....[65]....
        /*024c*/ 	.word	0xffffffff


	//   ....[66]....
        /*0250*/ 	.word	0xffffffff


	//   ....[67]....
        /*0254*/ 	.word	0xffffffff


	//   ....[68]....
        /*0258*/ 	.word	0xffffffff


	//   ....[69]....
        /*025c*/ 	.word	0xffffffff


	//   ....[70]....
        /*0260*/ 	.word	0xffffffff


	//   ....[71]....
        /*0264*/ 	.word	0xffffffff


	//   ....[72]....
        /*0268*/ 	.word	0xffffffff


	//   ....[73]....
        /*026c*/ 	.word	0xffffffff


	//   ....[74]....
        /*0270*/ 	.word	0xffffffff


	//   ....[75]....
        /*0274*/ 	.word	0x0500000f


	//   ....[76]....
        /*0278*/ 	.word	0x0500000f


	//   ....[77]....
        /*027c*/ 	.word	0x0500000f


	//   ....[78]....
        /*0280*/ 	.word	0x0500000f


	//   ....[79]....
        /*0284*/ 	.word	0x0500000f


	//   ....[80]....
        /*0288*/ 	.word	0x0500000f


	//   ....[81]....
        /*028c*/ 	.word	0x0500000f


	//   ....[82]....
        /*0290*/ 	.word	0x0500000f


	//   ....[83]....
        /*0294*/ 	.word	0x0500000f


	//----- nvinfo : EIATTR_COOP_GROUP_INSTR_OFFSETS
	.align		4
.L_120:
        /*0298*/ 	.byte	0x04, 0x28
        /*029a*/ 	.short	(.L_122 - .L_121)


	//   ....[0]....
.L_121:
        /*029c*/ 	.word	0x00000070


	//   ....[1]....
        /*02a0*/ 	.word	0x00000140


	//   ....[2]....
        /*02a4*/ 	.word	0x00000190


	//   ....[3]....
        /*02a8*/ 	.word	0x000003d0


	//   ....[4]....
        /*02ac*/ 	.word	0x000005f0


	//   ....[5]....
        /*02b0*/ 	.word	0x00000820


	//   ....[6]....
        /*02b4*/ 	.word	0x00000aa0


	//   ....[7]....
        /*02b8*/ 	.word	0x00000de0


	//   ....[8]....
        /*02bc*/ 	.word	0x00001440


	//   ....[9]....
        /*02c0*/ 	.word	0x00003220


	//   ....[10]....
        /*02c4*/ 	.word	0x00003320


	//   ....[11]....
        /*02c8*/ 	.word	0x00003780


	//   ....[12]....
        /*02cc*/ 	.word	0x00003870


	//   ....[13]....
        /*02d0*/ 	.word	0x00005f00


	//   ....[14]....
        /*02d4*/ 	.word	0x00005f10


	//   ....[15]....
        /*02d8*/ 	.word	0x00005f40


	//   ....[16]....
        /*02dc*/ 	.word	0x00005f50


	//   ....[17]....
        /*02e0*/ 	.word	0x00007a60


	//   ....[18]....
        /*02e4*/ 	.word	0x00007a70


	//   ....[19]....
        /*02e8*/ 	.word	0x00007af0


	//   ....[20]....
        /*02ec*/ 	.word	0x00007b00


	//   ....[21]....
        /*02f0*/ 	.word	0x00008e20


	//   ....[22]....
        /*02f4*/ 	.word	0x00008e30


	//   ....[23]....
        /*02f8*/ 	.word	0x00008e40


	//   ....[24]....
        /*02fc*/ 	.word	0x00008e50


	//   ....[25]....
        /*0300*/ 	.word	0x00008e60


	//   ....[26]....
        /*0304*/ 	.word	0x00008e70


	//   ....[27]....
        /*0308*/ 	.word	0x00008e80


	//   ....[28]....
        /*030c*/ 	.word	0x00008e90


	//   ....[29]....
        /*0310*/ 	.word	0x00008ea0


	//   ....[30]....
        /*0314*/ 	.word	0x00008ed0


	//   ....[31]....
        /*0318*/ 	.word	0x00008f20


	//   ....[32]....
        /*031c*/ 	.word	0x00008f50


	//   ....[33]....
        /*0320*/ 	.word	0x00008f80


	//   ....[34]....
        /*0324*/ 	.word	0x00008f90


	//   ....[35]....
        /*0328*/ 	.word	0x00008fa0


	//   ....[36]....
        /*032c*/ 	.word	0x00008fb0


	//   ....[37]....
        /*0330*/ 	.word	0x00008fc0


	//   ....[38]....
        /*0334*/ 	.word	0x00008ff0


	//   ....[39]....
        /*0338*/ 	.word	0x00009020


	//   ....[40]....
        /*033c*/ 	.word	0x00009030


	//   ....[41]....
        /*0340*/ 	.word	0x00009040


	//   ....[42]....
        /*0344*/ 	.word	0x00009050


	//   ....[43]....
        /*0348*/ 	.word	0x00009060


	//   ....[44]....
        /*034c*/ 	.word	0x00009070


	//   ....[45]....
        /*0350*/ 	.word	0x00009080


	//   ....[46]....
        /*0354*/ 	.word	0x00009090


	//   ....[47]....
        /*0358*/ 	.word	0x000090a0


	//   ....[48]....
        /*035c*/ 	.word	0x000090b0


	//   ....[49]....
        /*0360*/ 	.word	0x000090c0


	//   ....[50]....
        /*0364*/ 	.word	0x000090d0


	//   ....[51]....
        /*0368*/ 	.word	0x000090f0


	//   ....[52]....
        /*036c*/ 	.word	0x00009100


	//   ....[53]....
        /*0370*/ 	.word	0x00009220


	//   ....[54]....
        /*0374*/ 	.word	0x00009250


	//   ....[55]....
        /*0378*/ 	.word	0x00009310


	//   ....[56]....
        /*037c*/ 	.word	0x00009360


	//   ....[57]....
        /*0380*/ 	.word	0x000097d0


	//   ....[58]....
        /*0384*/ 	.word	0x00009800


	//   ....[59]....
        /*0388*/ 	.word	0x000098d0


	//   ....[60]....
        /*038c*/ 	.word	0x000098f0


	//   ....[61]....
        /*0390*/ 	.word	0x000099a0


	//   ....[62]....
        /*0394*/ 	.word	0x000099c0


	//   ....[63]....
        /*0398*/ 	.word	0x00009a80


	//   ....[64]....
        /*039c*/ 	.word	0x00009ac0


	//   ....[65]....
        /*03a0*/ 	.word	0x0000a7c0


	//   ....[66]....
        /*03a4*/ 	.word	0x0000b480


	//   ....[67]....
        /*03a8*/ 	.word	0x0000b4b0


	//   ....[68]....
        /*03ac*/ 	.word	0x0000b590


	//   ....[69]....
        /*03b0*/ 	.word	0x0000b5a0


	//   ....[70]....
        /*03b4*/ 	.word	0x0000b630


	//   ....[71]....
        /*03b8*/ 	.word	0x0000b640


	//   ....[72]....
        /*03bc*/ 	.word	0x0000b650


	//   ....[73]....
        /*03c0*/ 	.word	0x0000b660


	//   ....[74]....
        /*03c4*/ 	.word	0x0000d1a0


	//   ....[75]....
        /*03c8*/ 	.word	0x0000d6a0


	//   ....[76]....
        /*03cc*/ 	.word	0x0000d850


	//   ....[77]....
        /*03d0*/ 	.word	0x0000d8b0


	//   ....[78]....
        /*03d4*/ 	.word	0x0000d940


	//   ....[79]....
        /*03d8*/ 	.word	0x0000da50


	//   ....[80]....
        /*03dc*/ 	.word	0x0000dab0


	//   ....[81]....
        /*03e0*/ 	.word	0x0000dbb0


	//   ....[82]....
        /*03e4*/ 	.word	0x0000dc10


	//   ....[83]....
        /*03e8*/ 	.word	0x0000dcf0


	//----- nvinfo : EIATTR_REG_RECONFIG
	.align		4
.L_122:
        /*03ec*/ 	.byte	0x01, 0x54
	.zero		2


	//----- nvinfo : EIATTR_SYSCALL_OFFSETS
	.align		4
        /*03f0*/ 	.byte	0x04, 0x46
        /*03f2*/ 	.short	(.L_124 - .L_123)


	//   ....[0]....
.L_123:
        /*03f4*/ 	.word	0x00001960


	//   ....[1]....
        /*03f8*/ 	.word	0x0000a270


	//   ....[2]....
        /*03fc*/ 	.word	0x0000a3d0


	//   ....[3]....
        /*0400*/ 	.word	0x0000a510


	//   ....[4]....
        /*0404*/ 	.word	0x0000a630


	//   ....[5]....
        /*0408*/ 	.word	0x0000b080


	//----- nvinfo : EIATTR_MBARRIER_INSTR_OFFSETS
	.align		4
.L_124:
        /*040c*/ 	.byte	0x04, 0x39
        /*040e*/ 	.short	(.L_126 - .L_125)


	//   ....[0]....
.L_125:
        /*0410*/ 	.word	0x00000270
        /*0414*/ 	.word	0x000000ff
        /*0418*/ 	.word	0x00029800
        /*041c*/ 	.short	0x0100
        /*041e*/ 	.byte	0x08
	.zero		1


	//   ....[1]....
        /*0420*/ 	.word	0x00000280
        /*0424*/ 	.word	0x000000ff
        /*0428*/ 	.word	0x00029820
        /*042c*/ 	.short	0x0100
        /*042e*/ 	.byte	0x08
	.zero		1


	//   ....[2]....
        /*0430*/ 	.word	0x00000370
        /*0434*/ 	.word	0x000000ff
        /*0438*/ 	.word	0x00029830
        /*043c*/ 	.short	0x0100
        /*043e*/ 	.byte	0x08
	.zero		1


	//   ....[3]....
        /*0440*/ 	.word	0x00000380
        /*0444*/ 	.word	0x000000ff
        /*0448*/ 	.word	0x00029840
        /*044c*/ 	.short	0x0100
        /*044e*/ 	.byte	0x08
	.zero		1


	//   ....[4]....
        /*0450*/ 	.word	0x00000390
        /*0454*/ 	.word	0x000000ff
        /*0458*/ 	.word	0x00029838
        /*045c*/ 	.short	0x0100
        /*045e*/ 	.byte	0x08
	.zero		1


	//   ....[5]....
        /*0460*/ 	.word	0x000003a0
        /*0464*/ 	.word	0x000000ff
        /*0468*/ 	.word	0x00029848
        /*046c*/ 	.short	0x0100
        /*046e*/ 	.byte	0x08
	.zero		1


	//   ....[6]....
        /*0470*/ 	.word	0x000005a0
        /*0474*/ 	.word	0x000000ff
        /*0478*/ 	.word	0x00029850
        /*047c*/ 	.short	0x0100
        /*047e*/ 	.byte	0x08
	.zero		1


	//   ....[7]....
        /*0480*/ 	.word	0x000005b0
        /*0484*/ 	.word	0x000000ff
        /*0488*/ 	.word	0x00029860
        /*048c*/ 	.short	0x0100
        /*048e*/ 	.byte	0x08
	.zero		1


	//   ....[8]....
        /*0490*/ 	.word	0x000005c0
        /*0494*/ 	.word	0x000000ff
        /*0498*/ 	.word	0x00029858
        /*049c*/ 	.short	0x0100
        /*049e*/ 	.byte	0x08
	.zero		1


	//   ....[9]....
        /*04a0*/ 	.word	0x000005d0
        /*04a4*/ 	.word	0x000000ff
        /*04a8*/ 	.word	0x00029868
        /*04ac*/ 	.short	0x0100
        /*04ae*/ 	.byte	0x08
	.zero		1


	//   ....[10]....
        /*04b0*/ 	.word	0x000007d0
        /*04b4*/ 	.word	0x000000ff
        /*04b8*/ 	.word	0x00029870
        /*04bc*/ 	.short	0x0100
        /*04be*/ 	.byte	0x08
	.zero		1


	//   ....[11]....
        /*04c0*/ 	.word	0x000007e0
        /*04c4*/ 	.word	0x000000ff
        /*04c8*/ 	.word	0x00029880
        /*04cc*/ 	.short	0x0100
        /*04ce*/ 	.byte	0x08
	.zero		1


	//   ....[12]....
        /*04d0*/ 	.word	0x000007f0
        /*04d4*/ 	.word	0x000000ff
        /*04d8*/ 	.word	0x00029878
        /*04dc*/ 	.short	0x0100
        /*04de*/ 	.byte	0x08
	.zero		1


	//   ....[13]....
        /*04e0*/ 	.word	0x00000800
        /*04e4*/ 	.word	0x000000ff
        /*04e8*/ 	.word	0x00029888
        /*04ec*/ 	.short	0x0100
        /*04ee*/ 	.byte	0x08
	.zero		1


	//   ....[14]....
        /*04f0*/ 	.word	0x00000a50
        /*04f4*/ 	.word	0x000000ff
        /*04f8*/ 	.word	0x00029890
        /*04fc*/ 	.short	0x0100
        /*04fe*/ 	.byte	0x08
	.zero		1


	//   ....[15]....
        /*0500*/ 	.word	0x00000a60
        /*0504*/ 	.word	0x000000ff
        /*0508*/ 	.word	0x000298a0
        /*050c*/ 	.short	0x0100
        /*050e*/ 	.byte	0x08
	.zero		1


	//   ....[16]....
        /*0510*/ 	.word	0x00000a70
        /*0514*/ 	.word	0x000000ff
        /*0518*/ 	.word	0x00029898
        /*051c*/ 	.short	0x0100
        /*051e*/ 	.byte	0x08
	.zero		1


	//   ....[17]....
        /*0520*/ 	.word	0x00000a80
        /*0524*/ 	.word	0x000000ff
        /*0528*/ 	.word	0x000298a8
        /*052c*/ 	.short	0x0100
        /*052e*/ 	.byte	0x08
	.zero		1


	//   ....[18]....
        /*0530*/ 	.word	0x00000d30
        /*0534*/ 	.word	0x000000ff
        /*0538*/ 	.word	0x000298b0
        /*053c*/ 	.short	0x0100
        /*053e*/ 	.byte	0x08
	.zero		1


	//   ....[19]....
        /*0540*/ 	.word	0x00000d40
        /*0544*/ 	.word	0x000000ff
        /*0548*/ 	.word	0x000298c0
        /*054c*/ 	.short	0x0100
        /*054e*/ 	.byte	0x08
	.zero		1


	//   ....[20]....
        /*0550*/ 	.word	0x00000d50
        /*0554*/ 	.word	0x000000ff
        /*0558*/ 	.word	0x000298b8
        /*055c*/ 	.short	0x0100
        /*055e*/ 	.byte	0x08
	.zero		1


	//   ....[21]....
        /*0560*/ 	.word	0x00000d60
        /*0564*/ 	.word	0x000000ff
        /*0568*/ 	.word	0x000298c8
        /*056c*/ 	.short	0x0100
        /*056e*/ 	.byte	0x08
	.zero		1


	//   ....[22]....
        /*0570*/ 	.word	0x000019c0
        /*0574*/ 	.word	0x000000ff
        /*0578*/ 	.word	0x00029800
        /*057c*/ 	.short	0x010a
        /*057e*/ 	.byte	0x27
	.zero		1


	//   ....[23]....
        /*0580*/ 	.word	0x00001a40
        /*0584*/ 	.word	0x00000004
        /*0588*/ 	.word	0x00029830
        /*058c*/ 	.short	0x010a
        /*058e*/ 	.byte	0x3f
	.zero		1


	//   ....[24]....
        /*0590*/ 	.word	0x00001a80
        /*0594*/ 	.word	0x00000004
        /*0598*/ 	.word	0x00029830
        /*059c*/ 	.short	0x010a
        /*059e*/ 	.byte	0x3f
	.zero		1


	//   ....[25]....
        /*05a0*/ 	.word	0x00003c40
        /*05a4*/ 	.word	0x00000041
        /*05a8*/ 	.word	0x00000000
        /*05ac*/ 	.short	0x0101
        /*05ae*/ 	.byte	0x3f
	.zero		1


	//   ....[26]....
        /*05b0*/ 	.word	0x00004ac0
        /*05b4*/ 	.word	0x000000ff
        /*05b8*/ 	.word	0x00029830
        /*05bc*/ 	.short	0x010a
        /*05be*/ 	.byte	0x06
	.zero		1


	//   ....[27]....
        /*05c0*/ 	.word	0x00004b00
        /*05c4*/ 	.word	0x000000ff
        /*05c8*/ 	.word	0x00029830
        /*05cc*/ 	.short	0x010a
        /*05ce*/ 	.byte	0x06
	.zero		1


	//   ....[28]....
        /*05d0*/ 	.word	0x00005740
        /*05d4*/ 	.word	0x000000ff
        /*05d8*/ 	.word	0x00029850
        /*05dc*/ 	.short	0x010a
        /*05de*/ 	.byte	0x06
	.zero		1


	//   ....[29]....
        /*05e0*/ 	.word	0x00005780
        /*05e4*/ 	.word	0x000000ff
        /*05e8*/ 	.word	0x00029850
        /*05ec*/ 	.short	0x010a
        /*05ee*/ 	.byte	0x06
	.zero		1


	//   ....[30]....
        /*05f0*/ 	.word	0x00006d70
        /*05f4*/ 	.word	0x00000005
        /*05f8*/ 	.word	0x00000000
        /*05fc*/ 	.short	0x0101
        /*05fe*/ 	.byte	0x3f
	.zero		1


	//   ....[31]....
        /*0600*/ 	.word	0x000070a0
        /*0604*/ 	.word	0x000000ff
        /*0608*/ 	.word	0x00000000
        /*060c*/ 	.short	0x0101
        /*060e*/ 	.byte	0x06
	.zero		1


	//   ....[32]....
        /*0610*/ 	.word	0x00007720
        /*0614*/ 	.word	0x000000ff
        /*0618*/ 	.word	0x00029850
        /*061c*/ 	.short	0x010a
        /*061e*/ 	.byte	0x04
	.zero		1


	//   ....[33]....
        /*0620*/ 	.word	0x00007760
        /*0624*/ 	.word	0x000000ff
        /*0628*/ 	.word	0x00029850
        /*062c*/ 	.short	0x010a
        /*062e*/ 	.byte	0x04
	.zero		1


	//   ....[34]....
        /*0630*/ 	.word	0x000084e0
        /*0634*/ 	.word	0x000000ff
        /*0638*/ 	.word	0x00000000
        /*063c*/ 	.short	0x0101
        /*063e*/ 	.byte	0x04
	.zero		1


	//   ....[35]....
        /*0640*/ 	.word	0x000097b0
        /*0644*/ 	.word	0x000000ff
        /*0648*/ 	.word	0x00000000
        /*064c*/ 	.short	0x0101
        /*064e*/ 	.byte	0x04
	.zero		1


	//   ....[36]....
        /*0650*/ 	.word	0x00009810
        /*0654*/ 	.word	0x000000ff
        /*0658*/ 	.word	0x00000000
        /*065c*/ 	.short	0x0101
        /*065e*/ 	.byte	0x27
	.zero		1


	//   ....[37]....
        /*0660*/ 	.word	0x0000a9d0
        /*0664*/ 	.word	0x00000002
        /*0668*/ 	.word	0x00029880
        /*066c*/ 	.short	0x010a
        /*066e*/ 	.byte	0x3f
	.zero		1


	//   ....[38]....
        /*0670*/ 	.word	0x0000ac10
        /*0674*/ 	.word	0x00000002
        /*0678*/ 	.word	0x00029840
        /*067c*/ 	.short	0x010a
        /*067e*/ 	.byte	0x3f
	.zero		1


	//   ....[39]....
        /*0680*/ 	.word	0x0000b7a0
        /*0684*/ 	.word	0x000000ff
        /*0688*/ 	.word	0x00029800
        /*068c*/ 	.short	0x0107
        /*068e*/ 	.byte	0x29
	.zero		1


	//   ....[40]....
        /*0690*/ 	.word	0x0000b7f0
        /*0694*/ 	.word	0x000000ff
        /*0698*/ 	.word	0x00029800
        /*069c*/ 	.short	0x0101
        /*069e*/ 	.byte	0x29
	.zero		1


	//   ....[41]....
        /*06a0*/ 	.word	0x0000b820
        /*06a4*/ 	.word	0x000000ff
        /*06a8*/ 	.word	0x00029820
        /*06ac*/ 	.short	0x010a
        /*06ae*/ 	.byte	0x29
	.zero		1


	//   ....[42]....
        /*06b0*/ 	.word	0x0000bae0
        /*06b4*/ 	.word	0x00000006
        /*06b8*/ 	.word	0x00029880
        /*06bc*/ 	.short	0x010a
        /*06be*/ 	.byte	0x3f
	.zero		1


	//   ....[43]....
        /*06c0*/ 	.word	0x0000bdd0
        /*06c4*/ 	.word	0x00000006
        /*06c8*/ 	.word	0x00029840
        /*06cc*/ 	.short	0x010a
        /*06ce*/ 	.byte	0x3f
	.zero		1


	//   ....[44]....
        /*06d0*/ 	.word	0x0000c300
        /*06d4*/ 	.word	0x00000012
        /*06d8*/ 	.word	0x00029870
        /*06dc*/ 	.short	0x010a
        /*06de*/ 	.byte	0x3f
	.zero		1


	//   ....[45]....
        /*06e0*/ 	.word	0x0000c370
        /*06e4*/ 	.word	0x00000012
        /*06e8*/ 	.word	0x00029860
        /*06ec*/ 	.short	0x010a
        /*06ee*/ 	.byte	0x3f
	.zero		1


	//   ....[46]....
        /*06f0*/ 	.word	0x0000c860
        /*06f4*/ 	.word	0x00000012
        /*06f8*/ 	.word	0x00029850
        /*06fc*/ 	.short	0x0101
        /*06fe*/ 	.byte	0x3f
	.zero		1


	//   ....[47]....
        /*0700*/ 	.word	0x0000c8f0
        /*0704*/ 	.word	0x00000012
        /*0708*/ 	.word	0x00000000
        /*070c*/ 	.short	0x0101
        /*070e*/ 	.byte	0x3f
	.zero		1


	//   ....[48]....
        /*0710*/ 	.word	0x0000ca10
        /*0714*/ 	.word	0x00000010
        /*0718*/ 	.word	0x00029870
        /*071c*/ 	.short	0x010a
        /*071e*/ 	.byte	0x3f
	.zero		1


	//   ....[49]....
        /*0720*/ 	.word	0x0000ca80
        /*0724*/ 	.word	0x00000010
        /*0728*/ 	.word	0x00029860
        /*072c*/ 	.short	0x010a
        /*072e*/ 	.byte	0x3f
	.zero		1


	//   ....[50]....
        /*0730*/ 	.word	0x0000cf80
        /*0734*/ 	.word	0x00000010
        /*0738*/ 	.word	0x00029850
        /*073c*/ 	.short	0x0101
        /*073e*/ 	.byte	0x3f
	.zero		1


	//   ....[51]....
        /*0740*/ 	.word	0x0000d010
        /*0744*/ 	.word	0x00000010
        /*0748*/ 	.word	0x00000000
        /*074c*/ 	.short	0x0101
        /*074e*/ 	.byte	0x3f
	.zero		1


	//   ....[52]....
        /*0750*/ 	.word	0x0000d150
        /*0754*/ 	.word	0x00000008
        /*0758*/ 	.word	0x00029820
        /*075c*/ 	.short	0x010a
        /*075e*/ 	.byte	0x3f
	.zero		1


	//   ....[53]....
        /*0760*/ 	.word	0x0000d2d0
        /*0764*/ 	.word	0x00000005
        /*0768*/ 	.word	0x00000000
        /*076c*/ 	.short	0x010a
        /*076e*/ 	.byte	0x3f
	.zero		1


	//   ....[54]....
        /*0770*/ 	.word	0x0000d320
        /*0774*/ 	.word	0x00000007
        /*0778*/ 	.word	0x00000000
        /*077c*/ 	.short	0x010a
        /*077e*/ 	.byte	0x3f
	.zero		1


	//   ....[55]....
        /*0780*/ 	.word	0x0000d370
        /*0784*/ 	.word	0x00000011
        /*0788*/ 	.word	0x00029860
        /*078c*/ 	.short	0x010a
        /*078e*/ 	.byte	0x3f
	.zero		1


	//   ....[56]....
        /*0790*/ 	.word	0x0000d3c0
        /*0794*/ 	.word	0x00000003
        /*0798*/ 	.word	0x00029860
        /*079c*/ 	.short	0x010a
        /*079e*/ 	.byte	0x3f
	.zero		1


	//   ....[57]....
        /*07a0*/ 	.word	0x0000d400
        /*07a4*/ 	.word	0x00000011
        /*07a8*/ 	.word	0x00029880
        /*07ac*/ 	.short	0x010a
        /*07ae*/ 	.byte	0x3f
	.zero		1


	//   ....[58]....
        /*07b0*/ 	.word	0x0000d420
        /*07b4*/ 	.word	0x00000003
        /*07b8*/ 	.word	0x00029880
        /*07bc*/ 	.short	0x010a
        /*07be*/ 	.byte	0x3f
	.zero		1


	//   ....[59]....
        /*07c0*/ 	.word	0x0000d490
        /*07c4*/ 	.word	0x00000003
        /*07c8*/ 	.word	0x00029800
        /*07cc*/ 	.short	0x010a
        /*07ce*/ 	.byte	0x3f
	.zero		1


	//   ....[60]....
        /*07d0*/ 	.word	0x0000d4e0
        /*07d4*/ 	.word	0x00000004
        /*07d8*/ 	.word	0x00029830
        /*07dc*/ 	.short	0x010a
        /*07de*/ 	.byte	0x3f
	.zero		1


	//   ....[61]....
        /*07e0*/ 	.word	0x0000d540
        /*07e4*/ 	.word	0x00000003
        /*07e8*/ 	.word	0x00029830
        /*07ec*/ 	.short	0x010a
        /*07ee*/ 	.byte	0x3f
	.zero		1


	//   ....[62]....
        /*07f0*/ 	.word	0x0000d5a0
        /*07f4*/ 	.word	0x00000003
        /*07f8*/ 	.word	0x00029850
        /*07fc*/ 	.short	0x010a
        /*07fe*/ 	.byte	0x3f
	.zero		1


	//   ....[63]....
        /*0800*/ 	.word	0x0000d600
        /*0804*/ 	.word	0x00000007
        /*0808*/ 	.word	0x00029850
        /*080c*/ 	.short	0x010a
        /*080e*/ 	.byte	0x3f
	.zero		1


	//   ....[64]....
        /*0810*/ 	.word	0x0000d750
        /*0814*/ 	.word	0x00000002
        /*0818*/ 	.word	0x00029880
        /*081c*/ 	.short	0x010a
        /*081e*/ 	.byte	0x3f
	.zero		1


	//   ....[65]....
        /*0820*/ 	.word	0x0000d7a0
        /*0824*/ 	.word	0x00000002
        /*0828*/ 	.word	0x00029840
        /*082c*/ 	.short	0x010a
        /*082e*/ 	.byte	0x3f
	.zero		1


	//   ....[66]....
        /*0830*/ 	.word	0x0000dd40
        /*0834*/ 	.word	0x00000002
        /*0838*/ 	.word	0x00029820
        /*083c*/ 	.short	0x010a
        /*083e*/ 	.byte	0x3f
	.zero		1


	//   ....[67]....
        /*0840*/ 	.word	0x0000dd90
        /*0844*/ 	.word	0x00000006
        /*0848*/ 	.word	0x00029880
        /*084c*/ 	.short	0x010a
        /*084e*/ 	.byte	0x3f
	.zero		1


	//   ....[68]....
        /*0850*/ 	.word	0x0000dde0
        /*0854*/ 	.word	0x00000006
        /*0858*/ 	.word	0x00029840
        /*085c*/ 	.short	0x010a
        /*085e*/ 	.byte	0x3f
	.zero		1


	//   ....[69]....
        /*0860*/ 	.word	0x0000de30
        /*0864*/ 	.word	0x00000012
        /*0868*/ 	.word	0x00029870
        /*086c*/ 	.short	0x010a
        /*086e*/ 	.byte	0x3f
	.zero		1


	//   ....[70]....
        /*0870*/ 	.word	0x0000de80
        /*0874*/ 	.word	0x00000012
        /*0878*/ 	.word	0x00029860
        /*087c*/ 	.short	0x010a
        /*087e*/ 	.byte	0x3f
	.zero		1


	//   ....[71]....
        /*0880*/ 	.word	0x0000ded0
        /*0884*/ 	.word	0x00000010
        /*0888*/ 	.word	0x00029870
        /*088c*/ 	.short	0x010a
        /*088e*/ 	.byte	0x3f
	.zero		1


	//   ....[72]....
        /*0890*/ 	.word	0x0000df20
        /*0894*/ 	.word	0x00000010
        /*0898*/ 	.word	0x00029860
        /*089c*/ 	.short	0x010a
        /*089e*/ 	.byte	0x3f
	.zero		1


	//   ....[73]....
        /*08a0*/ 	.word	0x0000df70
        /*08a4*/ 	.word	0x00000008
        /*08a8*/ 	.word	0x00029820
        /*08ac*/ 	.short	0x010a
        /*08ae*/ 	.byte	0x3f
	.zero		1


	//   ....[74]....
        /*08b0*/ 	.word	0x0000dfc0
        /*08b4*/ 	.word	0x00000005
        /*08b8*/ 	.word	0x00000000
        /*08bc*/ 	.short	0x010a
        /*08be*/ 	.byte	0x3f
	.zero		1


	//   ....[75]....
        /*08c0*/ 	.word	0x0000e010
        /*08c4*/ 	.word	0x00000007
        /*08c8*/ 	.word	0x00000000
        /*08cc*/ 	.short	0x010a
        /*08ce*/ 	.byte	0x3f
	.zero		1


	//   ....[76]....
        /*08d0*/ 	.word	0x0000e060
        /*08d4*/ 	.word	0x00000011
        /*08d8*/ 	.word	0x00029860
        /*08dc*/ 	.short	0x010a
        /*08de*/ 	.byte	0x3f
	.zero		1


	//   ....[77]....
        /*08e0*/ 	.word	0x0000e0b0
        /*08e4*/ 	.word	0x00000003
        /*08e8*/ 	.word	0x00029860
        /*08ec*/ 	.short	0x010a
        /*08ee*/ 	.byte	0x3f
	.zero		1


	//   ....[78]....
        /*08f0*/ 	.word	0x0000e100
        /*08f4*/ 	.word	0x00000011
        /*08f8*/ 	.word	0x00029880
        /*08fc*/ 	.short	0x010a
        /*08fe*/ 	.byte	0x3f
	.zero		1


	//----- nvinfo : EIATTR_NUM_MBARRIERS
	.align		4
.L_126:
        /*0900*/ 	.byte	0x03, 0x38
        /*0902*/ 	.short	0x0016


	//----- nvinfo : EIATTR_EXIT_INSTR_OFFSETS
	.align		4
        /*0904*/ 	.byte	0x04, 0x1c
        /*0906*/ 	.short	(.L_128 - .L_127)


	//   ....[0]....
.L_127:
        /*0908*/ 	.word	0x00000f50


	//   ....[1]....
        /*090c*/ 	.word	0x00009ba0


	//   ....[2]....
        /*0910*/ 	.word	0x0000d1c0


	//   ....[3]....
        /*0914*/ 	.word	0x0000d470


	//----- nvinfo : EIATTR_MAX_THREADS
	.align		4
.L_128:
        /*0918*/ 	.byte	0x04, 0x05
        /*091a*/ 	.short	(.L_130 - .L_129)
.L_129:
        /*091c*/ 	.word	0x00000180
        /*0920*/ 	.word	0x00000001
        /*0924*/ 	.word	0x00000001


	//----- nvinfo : EIATTR_CRS_STACK_SIZE
	.align		4
.L_130:
        /*0928*/ 	.byte	0x04, 0x1e
        /*092a*/ 	.short	(.L_132 - .L_131)
.L_131:
        /*092c*/ 	.word	0x00000000


	//----- nvinfo : EIATTR_CBANK_PARAM_SIZE
	.align		4
.L_132:
        /*0930*/ 	.byte	0x03, 0x19
        /*0932*/ 	.short	0x0a70


	//----- nvinfo : EIATTR_PARAM_CBANK
	.align		4
        /*0934*/ 	.byte	0x04, 0x0a
        /*0936*/ 	.short	(.L_134 - .L_133)
	.align		4
.L_133:
        /*0938*/ 	.word	index@(.nv.constant0._ZN7cutlass13device_kernelIN5flash11enable_sm90INS1_16FlashAttnFwdSm90INS1_25CollectiveMainloopFwdSm90ILi2EN4cute5tupleIJNS5_1CILi2EEENS7_ILi1EEES9_EEENS6_IJNS7_ILi128EEENS7_ILi160EEENS7_ILi192EEEEEELi128ENS_12float_e4m3_tEfNS_4arch4Sm90ELb0ELb0ELb0ELb0ELb0ELb0ELb0ELb1ELb1ELb1ELb0ELb0EEENS1_21CollectiveEpilogueFwdINS6_IJSB_SB_SC_EEESA_NS_10bfloat16_tESH_Li256ELb0ELb1ELb0ELb1EEENS1_29StaticPersistentTileSchedulerILb0EEEEEEEEEvNT_6ParamsE)
        /*093c*/ 	.short	0x0210
        /*093e*/ 	.short	0x0a70


	//----- nvinfo : EIATTR_SW_WAR
	.align		4
.L_134:
        /*0940*/ 	.byte	0x04, 0x36
        /*0942*/ 	.short	(.L_136 - .L_135)
.L_135:
        /*0944*/ 	.word	0x00000008
.L_136:


//--------------------- .nv.info._ZN7cutlass13device_kernelIN5flash11enable_sm90INS1_16FlashAttnFwdSm90INS1_25CollectiveMainloopFwdSm90ILi2EN4cute5tupleIJNS5_1CILi1EEES8_S8_EEENS6_IJNS7_ILi128EEENS7_ILi160EEENS7_ILi192EEEEEELi128ENS_12float_e4m3_tEfNS_4arch4Sm90ELb0ELb0ELb0ELb1ELb0ELb0ELb0ELb1ELb1ELb1ELb0ELb0EEENS1_21CollectiveEpilogueFwdINS6_IJSA_SA_SB_EEES9_NS_10bfloat16_tESG_Li256ELb1ELb1ELb0ELb1EEENS1_36VarlenDynamicPersistentTileSchedulerILi128ELi160ELi256ELi128ELb0ELb1ELb1ELb0ELb1ELb1EEEEEEEEEvNT_6ParamsE --------------------------
	.section	.nv.info._ZN7cutlass13device_kernelIN5flash11enable_sm90INS1_16FlashAttnFwdSm90INS1_25CollectiveMainloopFwdSm90ILi2EN4cute5tupleIJNS5_1CILi1EEES8_S8_EEENS6_IJNS7_ILi128EEENS7_ILi160EEENS7_ILi192EEEEEELi128ENS_12float_e4m3_tEfNS_4arch4Sm90ELb0ELb0ELb0ELb1ELb0ELb0ELb0ELb1ELb1ELb1ELb0ELb0EEENS1_21CollectiveEpilogueFwdINS6_IJSA_SA_SB_EEES9_NS_10bfloat16_tESG_Li256ELb1ELb1ELb0ELb1EEENS1_36VarlenDynamicPersistentTileSchedulerILi128ELi160ELi256ELi128ELb0ELb1ELb1ELb0ELb1ELb1EEEEEEEEEvNT_6ParamsE,"",@"SHT_CUDA_INFO"
	.sectionflags	@""
	.align	4


	//----- nvinfo : EIATTR_CUDA_API_VERSION
	.align		4
        /*0000*/ 	.byte	0x04, 0x37
        /*0002*/ 	.short	(.L_138 - .L_137)
.L_137:
        /*0004*/ 	.word	0x00000082


	//----- nvinfo : EIATTR_KPARAM_INFO
	.align		4
.L_138:
        /*0008*/ 	.byte	0x04, 0x17
        /*000a*/ 	.short	(.L_140 - .L_139)
.L_139:
        /*000c*/ 	.word	0x00000000
        /*0010*/ 	.short	0x0000
        /*0012*/ 	.short	0x0070
        /*0014*/ 	.byte	0x00, 0xf0, 0x01, 0x2a


	//----- nvinfo : EIATTR_SPARSE_MMA_MASK
	.align		4
.L_140:
        /*0018*/ 	.byte	0x03, 0x50
        /*001a*/ 	.short	0x0000


	//----- nvinfo : EIATTR_MAXREG_COUNT
	.align		4
        /*001c*/ 	.byte	0x03, 0x1b
        /*001e*/ 	.short	0x00a8


	//----- nvinfo : EIATTR_NUM_BARRIERS
	.align		4
        /*0020*/ 	.byte	0x02, 0x4c
        /*0022*/ 	.byte	0x10
	.zero		1


	//----- nvinfo : EIATTR_EXTERNS
	.align		4
        /*0024*/ 	.byte	0x04, 0x0f
        /*0026*/ 	.short	(.L_142 - .L_141)


	//   ....[0]....
	.align		4
.L_141:
        /*0028*/ 	.word	index@(__assertfail)


	//----- nvinfo : EIATTR_ANNOTATIONS
	.align		4
.L_142:
        /*002c*/ 	.byte	0x04, 0x55
        /*002e*/ 	.short	(.L_144 - .L_143)


	//   ....[0]....
.L_143:
        /* <DEDUP_REMOVED lines=32> */


	//----- nvinfo : EIATTR_MERCURY_ISA_VERSION
	.align		4
.L_144:
        /*0220*/ 	.byte	0x03, 0x5f
        /*0222*/ 	.short	0x0101


	//----- nvinfo : EIATTR_UNUSED_LOAD_BYTE_OFFSET
	.align		4
        /*0224*/ 	.byte	0x04, 0x44
        /*0226*/ 	.short	(.L_146 - .L_145)


	//   ....[0]....
.L_145:
        /*0228*/ 	.word	0x00000a40
        /*022c*/ 	.word	0x0000fff0


	//   ....[1]....
        /*0230*/ 	.word	0x00008620
        /*0234*/ 	.word	0x0000fff0


	//----- nvinfo : EIATTR_INT_WARP_WIDE_INSTR_OFFSETS
	.align		4
.L_146:
        /*0238*/ 	.byte	0x04, 0x31
        /*023a*/ 	.short	(.L_148 - .L_147)


	//   ....[0]....
.L_147:
        /*023c*/ 	.word	0x00000130


	//   ....[1]....
        /*0240*/ 	.word	0x00000170


	//   ....[2]....
        /*0244*/ 	.word	0x000001e0


	//   ....[3]....
        /*0248*/ 	.word	0x0000c180


	//   ....[4]....
        /*024c*/ 	.word	0x0000c210


	//   ....[5]....
        /*0250*/ 	.word	0x0000ead0


	//   ....[6]....
        /*0254*/ 	.word	0x0000eb60


	//----- nvinfo : EIATTR_COOP_GROUP_MASK_REGIDS
	.align		4
.L_148:
        /*0258*/ 	.byte	0x04, 0x29
        /*025a*/ 	.short	(.L_150 - .L_149)


	//   ....[0]....
.L_149:
        /*025c*/ 	.word	0xffffffff


	//   ....[1]....
        /*0260*/ 	.word	0xffffffff


	//   ....[2]....
        /*0264*/ 	.word	0xffffffff


	//   ....[3]....
        /*0268*/ 	.word	0xffffffff


	//   ....[4]....
        /*026c*/ 	.word	0xffffffff


	//   ....[5]....
        /*0270*/ 	.word	0xffffffff


	//   ....[6]....
        /*0274*/ 	.word	0xffffffff


	//   ....[7]....
        /*0278*/ 	.word	0xffffffff


	//   ....[8]....
        /*027c*/ 	.word	0xffffffff


	//   ....[9]....
        /*0280*/ 	.word	0xffffffff


	//   ....[10]....
        /*0284*/ 	.word	0xffffffff


	//   ....[11]....
        /*0288*/ 	.word	0xffffffff


	//   ....[12]....
        /*028c*/ 	.word	0xffffffff


	//   ....[13]....
        /*0290*/ 	.word	0xffffffff


	//   ....[14]....
        /*0294*/ 	.word	0xffffffff


	//   ....[15]....
        /*0298*/ 	.word	0xffffffff


	//   ....[16]....
        /*029c*/ 	.word	0xffffffff


	//   ....[17]....
        /*02a0*/ 	.word	0xffffffff


	//   ....[18]....
        /*02a4*/ 	.word	0xffffffff


	//   ....[19]....
        /*02a8*/ 	.word	0xffffffff


	//   ....[20]....
        /*02ac*/ 	.word	0xffffffff


	//   ....[21]....
        /*02b0*/ 	.word	0xffffffff


	//   ....[22]....
        /*02b4*/ 	.word	0xffffffff


	//   ....[23]....
        /*02b8*/ 	.word	0xffffffff


	//   ....[24]....
        /*02bc*/ 	.word	0xffffffff


	//   ....[25]....
        /*02c0*/ 	.word	0xffffffff


	//   ....[26]....
        /*02c4*/ 	.word	0xffffffff


	//   ....[27]....
        /*02c8*/ 	.word	0xffffffff


	//   ....[28]....
        /*02cc*/ 	.word	0xffffffff


	//   ....[29]....
        /*02d0*/ 	.word	0xffffffff


	//   ....[30]....
        /*02d4*/ 	.word	0xffffffff


	//   ....[31]....
        /*02d8*/ 	.word	0xffffffff


	//   ....[32]....
        /*02dc*/ 	.word	0xffffffff


	//   ....[33]....
        /*02e0*/ 	.word	0xffffffff


	//   ....[34]....
        /*02e4*/ 	.word	0xffffffff


	//   ....[35]....
        /*02e8*/ 	.word	0xffffffff


	//   ....[36]....
        /*02ec*/ 	.word	0xffffffff


	//   ....[37]....
        /*02f0*/ 	.word	0xffffffff


	//   ....[38]....
        /*02f4*/ 	.word	0xffffffff


	//   ....[39]....
        /*02f8*/ 	.word	0xffffffff


	//   ....[40]....
        /*02fc*/ 	.word	0xffffffff


	//   ....[41]....
        /*0300*/ 	.word	0xffffffff


	//   ....[42]....
        /*0304*/ 	.word	0xffffffff


	//   ....[43]....
        /*0308*/ 	.word	0xffffffff


	//   ....[44]....
        /*030c*/ 	.word	0xffffffff


	//   ....[45]....
        /*0310*/ 	.word	0xffffffff


	//   ....[46]....
        /*0314*/ 	.word	0xffffffff


	//   ....[47]....
        /*0318*/ 	.word	0xffffffff


	//   ....[48]....
        /*031c*/ 	.word	0xffffffff


	//   ....[49]....
        /*0320*/ 	.word	0xffffffff


	//   ....[50]....
        /*0324*/ 	.word	0xffffffff


	//   ....[51]....
        /*0328*/ 	.word	0xffffffff


	//   ....[52]....
        /*032c*/ 	.word	0xffffffff


	//   ....[53]....
        /*0330*/ 	.word	0xffffffff


	//   ....[54]....
        /*0334*/ 	.word	0xffffffff


	//   ....[55]....
        /*0338*/ 	.word	0xffffffff


	//   ....[56]....
        /*033c*/ 	.word	0xffffffff


	//   ....[57]....
        /*0340*/ 	.word	0xffffffff


	//   ....[58]....
        /*0344*/ 	.word	0xffffffff


	//   ....[59]....
        /*0348*/ 	.word	0xffffffff


	//   ....[60]....
        /*034c*/ 	.word	0xffffffff


	//   ....[61]....
        /*0350*/ 	.word	0xffffffff


	//   ....[62]....
        /*0354*/ 	.word	0xffffffff


	//   ....[63]....
        /*0358*/ 	.word	0xffffffff


	//   ....[64]....
        /*035c*/ 	.word	0xffffffff


	//   ....[65]....
        /*0360*/ 	.word	0xffffffff


	//   ....[66]....
        /*0364*/ 	.word	0xffffffff


	//   ....[67]....
        /*0368*/ 	.word	0xffffffff


	//   ....[68]....
        /*036c*/ 	.word	0xffffffff


	//   ....[69]....
        /*0370*/ 	.word	0xffffffff


	//   ....[70]....
        /*0374*/ 	.word	0xffffffff


	//   ....[71]....
        /*0378*/ 	.word	0xffffffff


	//   ....[72]....
        /*037c*/ 	.word	0xffffffff


	//   ....[73]....
        /*0380*/ 	.word	0xffffffff


	//   ....[74]....
        /*0384*/ 	.word	0xffffffff


	//   ....[75]....
        /*0388*/ 	.word	0xffffffff


	//   ....[76]....
        /*038c*/ 	.word	0xffffffff


	//   ....[77]....
        /*0390*/ 	.word	0xffffffff


	//   ....[78]....
        /*0394*/ 	.word	0xffffffff


	//   ....[79]....
        /*0398*/ 	.word	0xffffffff


	//   ....[80]....
        /*039c*/ 	.word	0xffffffff


	//   ....[81]....
        /*03a0*/ 	.word	0xffffffff


	//   ....[82]....
        /*03a4*/ 	.word	0xffffffff


	//   ....[83]....
        /*03a8*/ 	.word	0xffffffff


	//   ....[84]....
        /*03ac*/ 	.word	0xffffffff


	//   ....[85]....
        /*03b0*/ 	.word	0xffffffff


	//   ....[86]....
        /*03b4*/ 	.word	0xffffffff


	//   ....[87]....
        /*03b8*/ 	.word	0xffffffff


	//   ....[88]....
        /*03bc*/ 	.word	0xffffffff


	//   ....[89]....
        /*03c0*/ 	.word	0xffffffff


	//   ....[90]....
        /*03c4*/ 	.word	0xffffffff


	//   ....[91]....
        /*03c8*/ 	.word	0xffffffff


	//   ....[92]....
        /*03cc*/ 	.word	0xffffffff


	//   ....[93]....
        /*03d0*/ 	.word	0xffffffff


	//   ....[94]....
        /*03d4*/ 	.word	0xffffffff


	//   ....[95]....
        /*03d8*/ 	.word	0xffffffff


	//   ....[96]....
        /*03dc*/ 	.word	0xffffffff


	//   ....[97]....
        /*03e0*/ 	.word	0xffffffff


	//   ....[98]....
        /*03e4*/ 	.word	0xffffffff


	//   ....[99]....
        /*03e8*/ 	.word	0xffffffff


	//   ....[100]....
        /*03ec*/ 	.word	0xffffffff


	//   ....[101]....
        /*03f0*/ 	.word	0xffffffff


	//   ....[102]....
        /*03f4*/ 	.word	0xffffffff


	//   ....[103]....
        /*03f8*/ 	.word	0xffffffff


	//   ....[104]....
        /*03fc*/ 	.word	0xffffffff


	//   ....[105]....
        /*0400*/ 	.word	0xffffffff


	//   ....[106]....
        /*0404*/ 	.word	0xffffffff


	//   ....[107]....
        /*0408*/ 	.word	0xffffffff


	//   ....[108]....
        /*040c*/ 	.word	0xffffffff


	//   ....[109]....
        /*0410*/ 	.word	0xffffffff


	//   ....[110]....
        /*0414*/ 	.word	0xffffffff


	//   ....[111]....
        /*0418*/ 	.word	0xffffffff


	//   ....[112]....
        /*041c*/ 	.word	0xffffffff


	//   ....[113]....
        /*0420*/ 	.word	0xffffffff


	//   ....[114]....
        /*0424*/ 	.word	0xffffffff


	//   ....[115]....
        /*0428*/ 	.word	0x0500000f


	//   ....[116]....
        /*042c*/ 	.word	0x0500000f


	//   ....[117]....
        /*0430*/ 	.word	0x0500000f


	//   ....[118]....
        /*0434*/ 	.word	0x0500000f


	//   ....[119]....
        /*0438*/ 	.word	0x0500000f


	//   ....[120]....
        /*043c*/ 	.word	0x0500000f


	//   ....[121]....
        /*0440*/ 	.word	0x0500000f


	//   ....[122]....
        /*0444*/ 	.word	0x0500000f


	//   ....[123]....
        /*0448*/ 	.word	0x0500000f


	//   ....[124]....
        /*044c*/ 	.word	0x0500000f


	//----- nvinfo : EIATTR_COOP_GROUP_INSTR_OFFSETS
	.align		4
.L_150:
        /*0450*/ 	.byte	0x04, 0x28
        /*0452*/ 	.short	(.L_152 - .L_151)


	//   ....[0]....
.L_151:
        /*0454*/ 	.word	0x00000070


	//   ....[1]....
        /*0458*/ 	.word	0x00000140


	//   ....[2]....
        /*045c*/ 	.word	0x00000190


	//   ....[3]....
        /*0460*/ 	.word	0x000003c0


	//   ....[4]....
        /*0464*/ 	.word	0x00000520


	//   ....[5]....
        /*0468*/ 	.word	0x00000640


	//   ....[6]....
        /*046c*/ 	.word	0x000007a0


	//   ....[7]....
        /*0470*/ 	.word	0x000016e0


	//   ....[8]....
        /*0474*/ 	.word	0x00003170


	//   ....[9]....
        /*0478*/ 	.word	0x00003250


	//   ....[10]....
        /*047c*/ 	.word	0x000037f0


	//   ....[11]....
        /*0480*/ 	.word	0x000038a0


	//   ....[12]....
        /*0484*/ 	.word	0x00006060


	//   ....[13]....
        /*0488*/ 	.word	0x00006080


	//   ....[14]....
        /*048c*/ 	.word	0x000060b0


	//   ....[15]....
        /*0490*/ 	.word	0x000060e0


	//   ....[16]....
        /*0494*/ 	.word	0x00007e80


	//   ....[17]....
        /*0498*/ 	.word	0x00007e90


	//   ....[18]....
        /*049c*/ 	.word	0x00007f10


	//   ....[19]....
        /*04a0*/ 	.word	0x00007f20


	//   ....[20]....
        /*04a4*/ 	.word	0x00008eb0


	//   ....[21]....
        /*04a8*/ 	.word	0x00008ec0


	//   ....[22]....
        /*04ac*/ 	.word	0x00008ed0


	//   ....[23]....
        /*04b0*/ 	.word	0x00008ee0


	//   ....[24]....
        /*04b4*/ 	.word	0x00008ef0


	//   ....[25]....
        /*04b8*/ 	.word	0x00008f00


	//   ....[26]....
        /*04bc*/ 	.word	0x00008f10


	//   ....[27]....
        /*04c0*/ 	.word	0x00008f20


	//   ....[28]....
        /*04c4*/ 	.word	0x00008f50


	//   ....[29]....
        /*04c8*/ 	.word	0x00008f60


	//   ....[30]....
        /*04cc*/ 	.word	0x00008f90


	//   ....[31]....
        /*04d0*/ 	.word	0x00008fa0


	//   ....[32]....
        /*04d4*/ 	.word	0x00008fb0


	//   ....[33]....
        /*04d8*/ 	.word	0x00008fc0


	//   ....[34]....
        /*04dc*/ 	.word	0x00008ff0


	//   ....[35]....
        /*04e0*/ 	.word	0x00009020


	//   ....[36]....
        /*04e4*/ 	.word	0x00009030


	//   ....[37]....
        /*04e8*/ 	.word	0x00009040


	//   ....[38]....
        /*04ec*/ 	.word	0x00009060


	//   ....[39]....
        /*04f0*/ 	.word	0x00009070


	//   ....[40]....
        /*04f4*/ 	.word	0x000090a0


	//   ....[41]....
        /*04f8*/ 	.word	0x000090d0


	//   ....[42]....
        /*04fc*/ 	.word	0x000090e0


	//   ....[43]....
        /*0500*/ 	.word	0x000090f0


	//   ....[44]....
        /*0504*/ 	.word	0x00009100


	//   ....[45]....
        /*0508*/ 	.word	0x00009110


	//   ....[46]....
        /*050c*/ 	.word	0x00009120


	//   ....[47]....
        /*0510*/ 	.word	0x00009130


	//   ....[48]....
        /*0514*/ 	.word	0x00009140


	//   ....[49]....
        /*0518*/ 	.word	0x00009190


	//   ....[50]....
        /*051c*/ 	.word	0x000091c0


	//   ....[51]....
        /*0520*/ 	.word	0x000091f0


	//   ....[52]....
        /*0524*/ 	.word	0x00009810


	//   ....[53]....
        /*0528*/ 	.word	0x00009840


	//   ....[54]....
        /*052c*/ 	.word	0x00009870


	//   ....[55]....
        /*0530*/ 	.word	0x000098a0


	//   ....[56]....
        /*0534*/ 	.word	0x00009e70


	//   ....[57]....
        /*0538*/ 	.word	0x00009ea0


	//   ....[58]....
        /*053c*/ 	.word	0x00009f60


	//   ....[59]....
        /*0540*/ 	.word	0x00009f80


	//   ....[60]....
        /*0544*/ 	.word	0x0000a040


	//   ....[61]....
        /*0548*/ 	.word	0x0000a060


	//   ....[62]....
        /*054c*/ 	.word	0x0000a130


	//   ....[63]....
        /*0550*/ 	.word	0x0000a150


	//   ....[64]....
        /*0554*/ 	.word	0x0000aa20


	//   ....[65]....
        /*0558*/ 	.word	0x0000aa50


	//   ....[66]....
        /*055c*/ 	.word	0x0000ab20


	//   ....[67]....
        /*0560*/ 	.word	0x0000ab40


	//   ....[68]....
        /*0564*/ 	.word	0x0000ac00


	//   ....[69]....
        /*0568*/ 	.word	0x0000ac20


	//   ....[70]....
        /*056c*/ 	.word	0x0000acf0


	//   ....[71]....
        /*0570*/ 	.word	0x0000ad10


	//   ....[72]....
        /*0574*/ 	.word	0x0000ae50


	//   ....[73]....
        /*0578*/ 	.word	0x0000b060


	//   ....[74]....
        /*057c*/ 	.word	0x0000b090


	//   ....[75]....
        /*0580*/ 	.word	0x0000b0c0


	//   ....[76]....
        /*0584*/ 	.word	0x0000b100


	//   ....[77]....
        /*0588*/ 	.word	0x0000b130


	//   ....[78]....
        /*058c*/ 	.word	0x0000b160


	//   ....[79]....
        /*0590*/ 	.word	0x0000b2f0


	//   ....[80]....
        /*0594*/ 	.word	0x0000b320


	//   ....[81]....
        /*0598*/ 	.word	0x0000b350


	//   ....[82]....
        /*059c*/ 	.word	0x0000b380


	//   ....[83]....
        /*05a0*/ 	.word	0x0000b3b0


	//   ....[84]....
        /*05a4*/ 	.word	0x0000b3f0


	//   ....[85]....
        /*05a8*/ 	.word	0x0000b480


	//   ....[86]....
        /*05ac*/ 	.word	0x0000b4c0


	//   ....[87]....
        /*05b0*/ 	.word	0x0000b550


	//   ....[88]....
        /*05b4*/ 	.word	0x0000c930


	//   ....[89]....
        /*05b8*/ 	.word	0x0000d600


	//   ....[90]....
        /*05bc*/ 	.word	0x0000d630


	//   ....[91]....
        /*05c0*/ 	.word	0x0000d6f0


	//   ....[92]....
        /*05c4*/ 	.word	0x0000d700


	//   ....[93]....
        /*05c8*/ 	.word	0x0000d790


	//   ....[94]....
        /*05cc*/ 	.word	0x0000d7a0


	//   ....[95]....
        /*05d0*/ 	.word	0x0000d7b0


	//   ....[96]....
        /*05d4*/ 	.word	0x0000d7f0


	//   ....[97]....
        /*05d8*/ 	.word	0x0000f4b0


	//   ....[98]....
        /*05dc*/ 	.word	0x0000f4e0


	//   ....[99]....
        /*05e0*/ 	.word	0x0000f510


	//   ....[100]....
        /*05e4*/ 	.word	0x0000f540


	//   ....[101]....
        /*05e8*/ 	.word	0x0000f570


	//   ....[102]....
        /*05ec*/ 	.word	0x0000f580


	//   ....[103]....
        /*05f0*/ 	.word	0x0000f5c0


	//   ....[104]....
        /*05f4*/ 	.word	0x0000f5d0


	//   ....[105]....
        /*05f8*/ 	.word	0x0000f710


	//   ....[106]....
        /*05fc*/ 	.word	0x0000f740


	//   ....[107]....
        /*0600*/ 	.word	0x0000f770


	//   ....[108]....
        /*0604*/ 	.word	0x0000f7a0


	//   ....[109]....
        /*0608*/ 	.word	0x0000f7d0


	//   ....[110]....
        /*060c*/ 	.word	0x0000f810


	//   ....[111]....
        /*0610*/ 	.word	0x0000f890


	//   ....[112]....
        /*0614*/ 	.word	0x0000f8d0


	//   ....[113]....
        /*0618*/ 	.word	0x0000f920


	//   ....[114]....
        /*061c*/ 	.word	0x0000fdd0


	//   ....[115]....
        /*0620*/ 	.word	0x000102d0


	//   ....[116]....
        /*0624*/ 	.word	0x000104b0


	//   ....[117]....
        /*0628*/ 	.word	0x00010510


	//   ....[118]....
        /*062c*/ 	.word	0x00010570


	//   ....[119]....
        /*0630*/ 	.word	0x00010670


	//   ....[120]....
        /*0634*/ 	.word	0x000106d0


	//   ....[121]....
        /*0638*/ 	.word	0x000107d0


	//   ....[122]....
        /*063c*/ 	.word	0x00010830


	//   ....[123]....
        /*0640*/ 	.word	0x00010910


	//   ....[124]....
        /*0644*/ 	.word	0x00010c60


	//----- nvinfo : EIATTR_REG_RECONFIG
	.align		4
.L_152:
        /*0648*/ 	.byte	0x01, 0x54
	.zero		2


	//----- nvinfo : EIATTR_SYSCALL_OFFSETS
	.align		4
        /*064c*/ 	.byte	0x04, 0x46
        /*064e*/ 	.short	(.L_154 - .L_153)


	//   ....[0]....
.L_153:
        /*0650*/ 	.word	0x000018c0


	//   ....[1]....
        /*0654*/ 	.word	0x0000c380


	//   ....[2]....
        /*0658*/ 	.word	0x0000c510


	//   ....[3]....
        /*065c*/ 	.word	0x0000c660


	//   ....[4]....
        /*0660*/ 	.word	0x0000c7a0


	//   ....[5]....
        /*0664*/ 	.word	0x0000d210


	//----- nvinfo : EIATTR_MBARRIER_INSTR_OFFSETS
	.align		4
.L_154:
        /*0668*/ 	.byte	0x04, 0x39
        /*066a*/ 	.short	(.L_156 - .L_155)


	//   ....[0]....
.L_155:
        /*066c*/ 	.word	0x00000270
        /*0670*/ 	.word	0x000000ff
        /*0674*/ 	.word	0x00029800
        /*0678*/ 	.short	0x0100
        /*067a*/ 	.byte	0x08
	.zero		1


	//   ....[1]....
        /*067c*/ 	.word	0x00000280
        /*0680*/ 	.word	0x000000ff
        /*0684*/ 	.word	0x00029820
        /*0688*/ 	.short	0x0100
        /*068a*/ 	.byte	0x08
	.zero		1


	//   ....[2]....
        /*068c*/ 	.word	0x00000370
        /*0690*/ 	.word	0x000000ff
        /*0694*/ 	.word	0x00029830
        /*0698*/ 	.short	0x0100
        /*069a*/ 	.byte	0x08
	.zero		1


	//   ....[3]....
        /*069c*/ 	.word	0x00000380
        /*06a0*/ 	.word	0x000000ff
        /*06a4*/ 	.word	0x00029840
        /*06a8*/ 	.short	0x0100
        /*06aa*/ 	.byte	0x08
	.zero		1


	//   ....[4]....
        /*06ac*/ 	.word	0x00000390
        /*06b0*/ 	.word	0x000000ff
        /*06b4*/ 	.word	0x00029838
        /*06b8*/ 	.short	0x0100
        /*06ba*/ 	.byte	0x08
	.zero		1


	//   ....[5]....
        /*06bc*/ 	.word	0x000003a0
        /*06c0*/ 	.word	0x000000ff
        /*06c4*/ 	.word	0x00029848
        /*06c8*/ 	.short	0x0100
        /*06ca*/ 	.byte	0x08
	.zero		1


	//   ....[6]....
        /*06cc*/ 	.word	0x000004d0
        /*06d0*/ 	.word	0x000000ff
        /*06d4*/ 	.word	0x00029850
        /*06d8*/ 	.short	0x0100
        /*06da*/ 	.byte	0x08
	.zero		1


	//   ....[7]....
        /*06dc*/ 	.word	0x000004e0
        /*06e0*/ 	.word	0x000000ff
        /*06e4*/ 	.word	0x00029860
        /*06e8*/ 	.short	0x0100
        /*06ea*/ 	.byte	0x08
	.zero		1


	//   ....[8]....
        /*06ec*/ 	.word	0x000004f0
        /*06f0*/ 	.word	0x000000ff
        /*06f4*/ 	.word	0x00029858
        /*06f8*/ 	.short	0x0100
        /*06fa*/ 	.byte	0x08
	.zero		1


	//   ....[9]....
        /*06fc*/ 	.word	0x00000500
        /*0700*/ 	.word	0x000000ff
        /*0704*/ 	.word	0x00029868
        /*0708*/ 	.short	0x0100
        /*070a*/ 	.byte	0x08
	.zero		1


	//   ....[10]....
        /*070c*/ 	.word	0x000005f0
        /*0710*/ 	.word	0x000000ff
        /*0714*/ 	.word	0x00029870
        /*0718*/ 	.short	0x0100
        /*071a*/ 	.byte	0x06
	.zero		1


	//   ....[11]....
        /*071c*/ 	.word	0x00000600
        /*0720*/ 	.word	0x000000ff
        /*0724*/ 	.word	0x00029880
        /*0728*/ 	.short	0x0100
        /*072a*/ 	.byte	0x06
	.zero		1


	//   ....[12]....
        /*072c*/ 	.word	0x00000610
        /*0730*/ 	.word	0x000000ff
        /*0734*/ 	.word	0x00029878
        /*0738*/ 	.short	0x0100
        /*073a*/ 	.byte	0x06
	.zero		1


	//   ....[13]....
        /*073c*/ 	.word	0x00000620
        /*0740*/ 	.word	0x000000ff
        /*0744*/ 	.word	0x00029888
        /*0748*/ 	.short	0x0100
        /*074a*/ 	.byte	0x06
	.zero		1


	//   ....[14]....
        /*074c*/ 	.word	0x00000750
        /*0750*/ 	.word	0x000000ff
        /*0754*/ 	.word	0x00029890
        /*0758*/ 	.short	0x0100
        /*075a*/ 	.byte	0x08
	.zero		1


	//   ....[15]....
        /*075c*/ 	.word	0x00000760
        /*0760*/ 	.word	0x000000ff
        /*0764*/ 	.word	0x000298a0
        /*0768*/ 	.short	0x0100
        /*076a*/ 	.byte	0x08
	.zero		1


	//   ....[16]....
        /*076c*/ 	.word	0x00000770
        /*0770*/ 	.word	0x000000ff
        /*0774*/ 	.word	0x00029898
        /*0778*/ 	.short	0x0100
        /*077a*/ 	.byte	0x08
	.zero		1


	//   ....[17]....
        /*077c*/ 	.word	0x00000780
        /*0780*/ 	.word	0x000000ff
        /*0784*/ 	.word	0x000298a8
        /*0788*/ 	.short	0x0100
        /*078a*/ 	.byte	0x08
	.zero		1


	//   ....[18]....
        /*078c*/ 	.word	0x000008b0
        /*0790*/ 	.word	0x000000ff
        /*0794*/ 	.word	0x000298b0
        /*0798*/ 	.short	0x0100
        /*079a*/ 	.byte	0x08
	.zero		1


	//   ....[19]....
        /*079c*/ 	.word	0x000008c0
        /*07a0*/ 	.word	0x000000ff
        /*07a4*/ 	.word	0x000298c0
        /*07a8*/ 	.short	0x0100
        /*07aa*/ 	.byte	0x08
	.zero		1


	//   ....[20]....
        /*07ac*/ 	.word	0x000008d0
        /*07b0*/ 	.word	0x000000ff
        /*07b4*/ 	.word	0x000298b8
        /*07b8*/ 	.short	0x0100
        /*07ba*/ 	.byte	0x08
	.zero		1


	//   ....[21]....
        /*07bc*/ 	.word	0x000008e0
        /*07c0*/ 	.word	0x000000ff
        /*07c4*/ 	.word	0x000298c8
        /*07c8*/ 	.short	0x0100
        /*07ca*/ 	.byte	0x08
	.zero		1


	//   ....[22]....
        /*07cc*/ 	.word	0x00001980
        /*07d0*/ 	.word	0x00000000
        /*07d4*/ 	.word	0x00029800
        /*07d8*/ 	.short	0x010a
        /*07da*/ 	.byte	0x3f
	.zero		1


	//   ....[23]....
        /*07dc*/ 	.word	0x00001a00
        /*07e0*/ 	.word	0x00000006
        /*07e4*/ 	.word	0x00029830
        /*07e8*/ 	.short	0x010a
        /*07ea*/ 	.byte	0x3f
	.zero		1


	//   ....[24]....
        /*07ec*/ 	.word	0x00001a70
        /*07f0*/ 	.word	0x00000006
        /*07f4*/ 	.word	0x00029830
        /*07f8*/ 	.short	0x010a
        /*07fa*/ 	.byte	0x3f
	.zero		1


	//   ....[25]....
        /*07fc*/ 	.word	0x00003830
        /*0800*/ 	.word	0x00000006
        /*0804*/ 	.word	0x00000000
        /*0808*/ 	.short	0x0101
        /*080a*/ 	.byte	0x3f
	.zero		1


	//   ....[26]....
        /*080c*/ 	.word	0x00004e10
        /*0810*/ 	.word	0x000000ff
        /*0814*/ 	.word	0x00029830
        /*0818*/ 	.short	0x010a
        /*081a*/ 	.byte	0x06
	.zero		1


	//   ....[27]....
        /*081c*/ 	.word	0x00004e50
        /*0820*/ 	.word	0x000000ff
        /*0824*/ 	.word	0x00029830
        /*0828*/ 	.short	0x010a
        /*082a*/ 	.byte	0x06
	.zero		1


	//   ....[28]....
        /*082c*/ 	.word	0x00005aa0
        /*0830*/ 	.word	0x000000ff
        /*0834*/ 	.word	0x00029850
        /*0838*/ 	.short	0x010a
        /*083a*/ 	.byte	0x06
	.zero		1


	//   ....[29]....
        /*083c*/ 	.word	0x00005ae0
        /*0840*/ 	.word	0x000000ff
        /*0844*/ 	.word	0x00029850
        /*0848*/ 	.short	0x010a
        /*084a*/ 	.byte	0x06
	.zero		1


	//   ....[30]....
        /*084c*/ 	.word	0x00007280
        /*0850*/ 	.word	0x00000006
        /*0854*/ 	.word	0x00000000
        /*0858*/ 	.short	0x0101
        /*085a*/ 	.byte	0x3f
	.zero		1


	//   ....[31]....
        /*085c*/ 	.word	0x00007470
        /*0860*/ 	.word	0x0000000a
        /*0864*/ 	.word	0x00000000
        /*0868*/ 	.short	0x0101
        /*086a*/ 	.byte	0x3f
	.zero		1


	//   ....[32]....
        /*086c*/ 	.word	0x00007ac0
        /*0870*/ 	.word	0x0000000f
        /*0874*/ 	.word	0x00029850
        /*0878*/ 	.short	0x010a
        /*087a*/ 	.byte	0x3f
	.zero		1


	//   ....[33]....
        /*087c*/ 	.word	0x00007b50
        /*0880*/ 	.word	0x0000000f
        /*0884*/ 	.word	0x00029850
        /*0888*/ 	.short	0x010a
        /*088a*/ 	.byte	0x3f
	.zero		1


	//   ....[34]....
        /*088c*/ 	.word	0x000081c0
        /*0890*/ 	.word	0x00000004
        /*0894*/ 	.word	0x00000000
        /*0898*/ 	.short	0x0101
        /*089a*/ 	.byte	0x3f
	.zero		1


	//   ....[35]....
        /*089c*/ 	.word	0x00009e60
        /*08a0*/ 	.word	0x00000003
        /*08a4*/ 	.word	0x00000000
        /*08a8*/ 	.short	0x0101
        /*08aa*/ 	.byte	0x3f
	.zero		1


	//   ....[36]....
        /*08ac*/ 	.word	0x0000cbb0
        /*08b0*/ 	.word	0x00000002
        /*08b4*/ 	.word	0x00029880
        /*08b8*/ 	.short	0x010a
        /*08ba*/ 	.byte	0x3f
	.zero		1


	//   ....[37]....
        /*08bc*/ 	.word	0x0000cd40
        /*08c0*/ 	.word	0x00000002
        /*08c4*/ 	.word	0x00029840
        /*08c8*/ 	.short	0x010a
        /*08ca*/ 	.byte	0x3f
	.zero		1


	//   ....[38]....
        /*08cc*/ 	.word	0x0000d900
        /*08d0*/ 	.word	0x00000011
        /*08d4*/ 	.word	0x00029800
        /*08d8*/ 	.short	0x0107
        /*08da*/ 	.byte	0x3f
	.zero		1


	//   ....[39]....
        /*08dc*/ 	.word	0x0000da00
        /*08e0*/ 	.word	0x00000011
        /*08e4*/ 	.word	0x00029800
        /*08e8*/ 	.short	0x0101
        /*08ea*/ 	.byte	0x3f
	.zero		1


	//   ....[40]....
        /*08ec*/ 	.word	0x0000da20
        /*08f0*/ 	.word	0x00000011
        /*08f4*/ 	.word	0x00029820
        /*08f8*/ 	.short	0x010a
        /*08fa*/ 	.byte	0x3f
	.zero		1


	//   ....[41]....
        /*08fc*/ 	.word	0x0000dd50
        /*0900*/ 	.word	0x00000005
        /*0904*/ 	.word	0x00029880
        /*0908*/ 	.short	0x010a
        /*090a*/ 	.byte	0x3f
	.zero		1


	//   ....[42]....
        /*090c*/ 	.word	0x0000df80
        /*0910*/ 	.word	0x00000005
        /*0914*/ 	.word	0x00029840
        /*0918*/ 	.short	0x010a
        /*091a*/ 	.byte	0x3f
	.zero		1


	//   ....[43]....
        /*091c*/ 	.word	0x0000e440
        /*0920*/ 	.word	0x00000013
        /*0924*/ 	.word	0x00029870
        /*0928*/ 	.short	0x010a
        /*092a*/ 	.byte	0x3f
	.zero		1


	//   ....[44]....
        /*092c*/ 	.word	0x0000e4b0
        /*0930*/ 	.word	0x00000013
        /*0934*/ 	.word	0x00029860
        /*0938*/ 	.short	0x010a
        /*093a*/ 	.byte	0x3f
	.zero		1


	//   ....[45]....
        /*093c*/ 	.word	0x0000e9b0
        /*0940*/ 	.word	0x00000013
        /*0944*/ 	.word	0x00029850
        /*0948*/ 	.short	0x0101
        /*094a*/ 	.byte	0x3f
	.zero		1


	//   ....[46]....
        /*094c*/ 	.word	0x0000ea20
        /*0950*/ 	.word	0x00000013
        /*0954*/ 	.word	0x00000000
        /*0958*/ 	.short	0x0101
        /*095a*/ 	.byte	0x3f
	.zero		1


	//   ....[47]....
        /*095c*/ 	.word	0x0000ec50
        /*0960*/ 	.word	0x00000010
        /*0964*/ 	.word	0x00029870
        /*0968*/ 	.short	0x010a
        /*096a*/ 	.byte	0x3f
	.zero		1


	//   ....[48]....
        /*096c*/ 	.word	0x0000ecc0
        /*0970*/ 	.word	0x00000010
        /*0974*/ 	.word	0x00029860
        /*0978*/ 	.short	0x010a
        /*097a*/ 	.byte	0x3f
	.zero		1


	//   ....[49]....
        /*097c*/ 	.word	0x0000f1d0
        /*0980*/ 	.word	0x00000010
        /*0984*/ 	.word	0x00029850
        /*0988*/ 	.short	0x0101
        /*098a*/ 	.byte	0x3f
	.zero		1


	//   ....[50]....
        /*098c*/ 	.word	0x0000f220
        /*0990*/ 	.word	0x00000010
        /*0994*/ 	.word	0x00000000
        /*0998*/ 	.short	0x0101
        /*099a*/ 	.byte	0x3f
	.zero		1


	//   ....[51]....
        /*099c*/ 	.word	0x0000fd50
        /*09a0*/ 	.word	0x00000003
        /*09a4*/ 	.word	0x00029820
        /*09a8*/ 	.short	0x010a
        /*09aa*/ 	.byte	0x3f
	.zero		1


	//   ....[52]....
        /*09ac*/ 	.word	0x0000ff20
        /*09b0*/ 	.word	0x00000007
        /*09b4*/ 	.word	0x00000000
        /*09b8*/ 	.short	0x010a
        /*09ba*/ 	.byte	0x3f
	.zero		1


	//   ....[53]....
        /*09bc*/ 	.word	0x0000ff70
        /*09c0*/ 	.word	0x00000005
        /*09c4*/ 	.word	0x00000000
        /*09c8*/ 	.short	0x010a
        /*09ca*/ 	.byte	0x3f
	.zero		1


	//   ....[54]....
        /*09cc*/ 	.word	0x0000ffc0
        /*09d0*/ 	.word	0x00000005
        /*09d4*/ 	.word	0x00029860
        /*09d8*/ 	.short	0x010a
        /*09da*/ 	.byte	0x3f
	.zero		1


	//   ....[55]....
        /*09dc*/ 	.word	0x00010010
        /*09e0*/ 	.word	0x00000003
        /*09e4*/ 	.word	0x00029860
        /*09e8*/ 	.short	0x010a
        /*09ea*/ 	.byte	0x3f
	.zero		1


	//   ....[56]....
        /*09ec*/ 	.word	0x00010050
        /*09f0*/ 	.word	0x00000005
        /*09f4*/ 	.word	0x00029880
        /*09f8*/ 	.short	0x010a
        /*09fa*/ 	.byte	0x3f
	.zero		1


	//   ....[57]....
        /*09fc*/ 	.word	0x00010070
        /*0a00*/ 	.word	0x00000003
        /*0a04*/ 	.word	0x00029880
        /*0a08*/ 	.short	0x010a
        /*0a0a*/ 	.byte	0x3f
	.zero		1


	//   ....[58]....
        /*0a0c*/ 	.word	0x000100d0
        /*0a10*/ 	.word	0x00000000
        /*0a14*/ 	.word	0x00029800
        /*0a18*/ 	.short	0x010a
        /*0a1a*/ 	.byte	0x3f
	.zero		1


	//   ....[59]....
        /*0a1c*/ 	.word	0x00010120
        /*0a20*/ 	.word	0x00000006
        /*0a24*/ 	.word	0x00029830
        /*0a28*/ 	.short	0x010a
        /*0a2a*/ 	.byte	0x3f
	.zero		1


	//   ....[60]....
        /*0a2c*/ 	.word	0x00010180
        /*0a30*/ 	.word	0x00000003
        /*0a34*/ 	.word	0x00029830
        /*0a38*/ 	.short	0x010a
        /*0a3a*/ 	.byte	0x3f
	.zero		1


	//   ....[61]....
        /*0a3c*/ 	.word	0x000101e0
        /*0a40*/ 	.word	0x00000003
        /*0a44*/ 	.word	0x00029850
        /*0a48*/ 	.short	0x010a
        /*0a4a*/ 	.byte	0x3f
	.zero		1


	//   ....[62]....
        /*0a4c*/ 	.word	0x00010230
        /*0a50*/ 	.word	0x0000000f
        /*0a54*/ 	.word	0x00029850
        /*0a58*/ 	.short	0x010a
        /*0a5a*/ 	.byte	0x3f
	.zero		1


	//   ....[63]....
        /*0a5c*/ 	.word	0x00010380
        /*0a60*/ 	.word	0x00000002
        /*0a64*/ 	.word	0x00029880
        /*0a68*/ 	.short	0x010a
        /*0a6a*/ 	.byte	0x3f
	.zero		1


	//   ....[64]....
        /*0a6c*/ 	.word	0x000103d0
        /*0a70*/ 	.word	0x00000002
        /*0a74*/ 	.word	0x00029840
        /*0a78*/ 	.short	0x010a
        /*0a7a*/ 	.byte	0x3f
	.zero		1


	//   ....[65]....
        /*0a7c*/ 	.word	0x00010950
        /*0a80*/ 	.word	0x00000011
        /*0a84*/ 	.word	0x00029820
        /*0a88*/ 	.short	0x010a
        /*0a8a*/ 	.byte	0x3f
	.zero		1


	//   ....[66]....
        /*0a8c*/ 	.word	0x000109a0
        /*0a90*/ 	.word	0x00000005
        /*0a94*/ 	.word	0x00029880
        /*0a98*/ 	.short	0x010a
        /*0a9a*/ 	.byte	0x3f
	.zero		1


	//   ....[67]....
        /*0a9c*/ 	.word	0x000109f0
        /*0aa0*/ 	.word	0x00000005
        /*0aa4*/ 	.word	0x00029840
        /*0aa8*/ 	.short	0x010a
        /*0aaa*/ 	.byte	0x3f
	.zero		1


	//   ....[68]....
        /*0aac*/ 	.word	0x00010a40
        /*0ab0*/ 	.word	0x00000013
        /*0ab4*/ 	.word	0x00029870
        /*0ab8*/ 	.short	0x010a
        /*0aba*/ 	.byte	0x3f
	.zero		1


	//   ....[69]....
        /*0abc*/ 	.word	0x00010a90
        /*0ac0*/ 	.word	0x00000013
        /*0ac4*/ 	.word	0x00029860
        /*0ac8*/ 	.short	0x010a
        /*0aca*/ 	.byte	0x3f
	.zero		1


	//   ....[70]....
        /*0acc*/ 	.word	0x00010ae0
        /*0ad0*/ 	.word	0x00000010
        /*0ad4*/ 	.word	0x00029870
        /*0ad8*/ 	.short	0x010a
        /*0ada*/ 	.byte	0x3f
	.zero		1


	//   ....[71]....
        /*0adc*/ 	.word	0x00010b30
        /*0ae0*/ 	.word	0x00000010
        /*0ae4*/ 	.word	0x00029860
        /*0ae8*/ 	.short	0x010a
        /*0aea*/ 	.byte	0x3f
	.zero		1


	//   ....[72]....
        /*0aec*/ 	.word	0x00010b80
        /*0af0*/ 	.word	0x00000003
        /*0af4*/ 	.word	0x00029820
        /*0af8*/ 	.short	0x010a
        /*0afa*/ 	.byte	0x3f
	.zero		1


	//   ....[73]....
        /*0afc*/ 	.word	0x00010d20
        /*0b00*/ 	.word	0x00000007
        /*0b04*/ 	.word	0x00000000
        /*0b08*/ 	.short	0x010a
        /*0b0a*/ 	.byte	0x3f
	.zero		1


	//   ....[74]....
        /*0b0c*/ 	.word	0x00010d70
        /*0b10*/ 	.word	0x00000005
        /*0b14*/ 	.word	0x00000000
        /*0b18*/ 	.short	0x010a
        /*0b1a*/ 	.byte	0x3f
	.zero		1


	//   ....[75]....
        /*0b1c*/ 	.word	0x00010dc0
        /*0b20*/ 	.word	0x00000005
        /*0b24*/ 	.word	0x00029860
        /*0b28*/ 	.short	0x010a
        /*0b2a*/ 	.byte	0x3f
	.zero		1


	//   ....[76]....
        /*0b2c*/ 	.word	0x00010e10
        /*0b30*/ 	.word	0x00000003
        /*0b34*/ 	.word	0x00029860
        /*0b38*/ 	.short	0x010a
        /*0b3a*/ 	.byte	0x3f
	.zero		1


	//   ....[77]....
        /*0b3c*/ 	.word	0x00010e60
        /*0b40*/ 	.word	0x00000005
        /*0b44*/ 	.word	0x00029880
        /*0b48*/ 	.short	0x010a
        /*0b4a*/ 	.byte	0x3f
	.zero		1


	//----- nvinfo : EIATTR_NUM_MBARRIERS
	.align		4
.L_156:
        /*0b4c*/ 	.byte	0x03, 0x38
        /*0b4e*/ 	.short	0x0016


	//----- nvinfo : EIATTR_EXIT_INSTR_OFFSETS
	.align		4
        /*0b50*/ 	.byte	0x04, 0x1c
        /*0b52*/ 	.short	(.L_158 - .L_157)


	//   ....[0]....
.L_157:
        /*0b54*/ 	.word	0x00000a80


	//   ....[1]....
        /*0b58*/ 	.word	0x0000ae00


	//   ....[2]....
        /*0b5c*/ 	.word	0x000100c0


	//----- nvinfo : EIATTR_MAX_THREADS
	.align		4
.L_158:
        /*0b60*/ 	.byte	0x04, 0x05
        /*0b62*/ 	.short	(.L_160 - .L_159)
.L_159:
        /*0b64*/ 	.word	0x00000180
        /*0b68*/ 	.word	0x00000001
        /*0b6c*/ 	.word	0x00000001


	//----- nvinfo : EIATTR_CRS_STACK_SIZE
	.align		4
.L_160:
        /*0b70*/ 	.byte	0x04, 0x1e
        /*0b72*/ 	.short	(.L_162 - .L_161)
.L_161:
        /*0b74*/ 	.word	0x00000000


	//----- nvinfo : EIATTR_CBANK_PARAM_SIZE
	.align		4
.L_162:
        /*0b78*/ 	.byte	0x03, 0x19
        /*0b7a*/ 	.short	0x0af0


	//----- nvinfo : EIATTR_PARAM_CBANK
	.align		4
        /*0b7c*/ 	.byte	0x04, 0x0a
        /*0b7e*/ 	.short	(.L_164 - .L_163)
	.align		4
.L_163:
        /*0b80*/ 	.word	index@(.nv.constant0._ZN7cutlass13device_kernelIN5flash11enable_sm90INS1_16FlashAttnFwdSm90INS1_25CollectiveMainloopFwdSm90ILi2EN4cute5tupleIJNS5_1CILi1EEES8_S8_EEENS6_IJNS7_ILi128EEENS7_ILi160EEENS7_ILi192EEEEEELi128ENS_12float_e4m3_tEfNS_4arch4Sm90ELb0ELb0ELb0ELb1ELb0ELb0ELb0ELb1ELb1ELb1ELb0ELb0EEENS1_21CollectiveEpilogueFwdINS6_IJSA_SA_SB_EEES9_NS_10bfloat16_tESG_Li256ELb1ELb1ELb0ELb1EEENS1_36VarlenDynamicPersistentTileSchedulerILi128ELi160ELi256ELi128ELb0ELb1ELb1ELb0ELb1ELb1EEEEEEEEEvNT_6ParamsE)
        /*0b84*/ 	.short	0x0210
        /*0b86*/ 	.short	0x0af0


	//----- nvinfo : EIATTR_SW_WAR
	.align		4
.L_164:
        /*0b88*/ 	.byte	0x04, 0x36
        /*0b8a*/ 	.short	(.L_166 - .L_165)
.L_165:
        /*0b8c*/ 	.word	0x00000008
.L_166:


//--------------------- .nv.info._ZN7cutlass13device_kernelIN5flash11enable_sm90INS1_16FlashAttnFwdSm90INS1_25CollectiveMainloopFwdSm90ILi2EN4cute5tupleIJNS5_1CILi1EEES8_S8_EEENS6_IJNS7_ILi128EEENS7_ILi160EEENS7_ILi192EEEEEELi128ENS_12float_e4m3_tEfNS_4arch4Sm90ELb0ELb0ELb0ELb1ELb0ELb1ELb0ELb1ELb1ELb1ELb0ELb0EEENS1_21CollectiveEpilogueFwdINS6_IJSA_SA_SB_EEES9_NS_10bfloat16_tESG_Li256ELb1ELb1ELb0ELb1EEENS1_36VarlenDynamicPersistentTileSchedulerILi128ELi160ELi256ELi128ELb0ELb1ELb1ELb0ELb1ELb1EEEEEEEEEvNT_6ParamsE --------------------------
	.section	.nv.info._ZN7cutlass13device_kernelIN5flash11enable_sm90INS1_16FlashAttnFwdSm90INS1_25CollectiveMainloopFwdSm90ILi2EN4cute5tupleIJNS5_1CILi1EEES8_S8_EEENS6_IJNS7_ILi128EEENS7_ILi160EEENS7_ILi192EEEEEELi128ENS_12float_e4m3_tEfNS_4arch4Sm90ELb0ELb0ELb0ELb1ELb0ELb1ELb0ELb1ELb1ELb1ELb0ELb0EEENS1_21CollectiveEpilogueFwdINS6_IJSA_SA_SB_EEES9_NS_10bfloat16_tESG_Li256ELb1ELb1ELb0ELb1EEENS1_36VarlenDynamicPersistentTileSchedulerILi128ELi160ELi256ELi128ELb0ELb1ELb1ELb0ELb1ELb1EEEEEEEEEvNT_6ParamsE,"",@"SHT_CUDA_INFO"
	.sectionflags	@""
	.align	4


	//----- nvinfo : EIATTR_CUDA_API_VERSION
	.align		4
        /*0000*/ 	.byte	0x04, 0x37
        /*0002*/ 	.short	(.L_168 - .L_167)
.L_167:
        /*0004*/ 	.word	0x00000082


	//----- nvinfo : EIATTR_KPARAM_INFO
	.align		4
.L_168:
        /*0008*/ 	.byte	0x04, 0x17
        /*000a*/ 	.short	(.L_170 - .L_169)
.L_169:
        /*000c*/ 	.word	0x00000000
        /*0010*/ 	.short	0x0000
        /*0012*/ 	.short	0x0070
        /*0014*/ 	.byte	0x00, 0xf0, 0x01, 0x2a


	//----- nvinfo : EIATTR_SPARSE_MMA_MASK
	.align		4
.L_170:
        /*0018*/ 	.byte	0x03, 0x50
        /*001a*/ 	.short	0x0000


	//----- nvinfo : EIATTR_MAXREG_COUNT
	.align		4
        /*001c*/ 	.byte	0x03, 0x1b
        /*001e*/ 	.short	0x00a8


	//----- nvinfo : EIATTR_NUM_BARRIERS
	.align		4
        /*0020*/ 	.byte	0x02, 0x4c
        /*0022*/ 	.byte	0x10
	.zero		1


	//----- nvinfo : EIATTR_EXTERNS
	.align		4
        /*0024*/ 	.byte	0x04, 0x0f
        /*0026*/ 	.short	(.L_172 - .L_171)


	//   ....[0]....
	.align		4
.L_171:
        /*0028*/ 	.word	index@(__assertfail)


	//----- nvinfo : EIATTR_ANNOTATIONS
	.align		4
.L_172:
        /*002c*/ 	.byte	0x04, 0x55
        /*002e*/ 	.short	(.L_174 - .L_173)


	//   ....[0]....
.L_173:
        /* <DEDUP_REMOVED lines=82> */


	//----- nvinfo : EIATTR_MERCURY_ISA_VERSION
	.align		4
.L_174:
        /*0540*/ 	.byte	0x03, 0x5f
        /*0542*/ 	.short	0x0101


	//----- nvinfo : EIATTR_UNUSED_LOAD_BYTE_OFFSET
	.align		4
        /*0544*/ 	.byte	0x04, 0x44
        /*0546*/ 	.short	(.L_176 - .L_175)


	//   ....[0]....
.L_175:
        /*0548*/ 	.word	0x00000ae0
        /*054c*/ 	.word	0x0000fff0


	//   ....[1]....
        /*0550*/ 	.word	0x0001e2f0
        /*0554*/ 	.word	0x0000fff0


	//----- nvinfo : EIATTR_INT_WARP_WIDE_INSTR_OFFSETS
	.align		4
.L_176:
        /*0558*/ 	.byte	0x04, 0x31
        /*055a*/ 	.short	(.L_178 - .L_177)


	//   ....[0]....
.L_177:
        /*055c*/ 	.word	0x00000190


	//   ....[1]....
        /*0560*/ 	.word	0x000001d0


	//   ....[2]....
        /*0564*/ 	.word	0x00000240


	//   ....[3]....
        /*0568*/ 	.word	0x00023040


	//   ....[4]....
        /*056c*/ 	.word	0x000230a0


	//   ....[5]....
        /*0570*/ 	.word	0x00025c00


	//   ....[6]....
        /*0574*/ 	.word	0x00025c60


	//----- nvinfo : EIATTR_COOP_GROUP_MASK_REGIDS
	.align		4
.L_178:
        /*0578*/ 	.byte	0x04, 0x29
        /*057a*/ 	.short	(.L_180 - .L_179)


	//   ....[0]....
.L_179:
        /*057c*/ 	.word	0xffffffff


	//   ....[1]....
        /*0580*/ 	.word	0xffffffff


	//   ....[2]....
        /*0584*/ 	.word	0xffffffff


	//   ....[3]....
        /*0588*/ 	.word	0xffffffff


	//   ....[4]....
        /*058c*/ 	.word	0xffffffff


	//   ....[5]....
        /*0590*/ 	.word	0xffffffff


	//   ....[6]....
        /*0594*/ 	.word	0xffffffff


	//   ....[7]....
        /*0598*/ 	.word	0xffffffff


	//   ....[8]....
        /*059c*/ 	.word	0xffffffff


	//   ....[9]....
        /*05a0*/ 	.word	0xffffffff


	//   ....[10]....
        /*05a4*/ 	.word	0xffffffff


	//   ....[11]....
        /*05a8*/ 	.word	0xffffffff


	//   ....[12]....
        /*05ac*/ 	.word	0xffffffff


	//   ....[13]....
        /*05b0*/ 	.word	0xffffffff


	//   ....[14]....
        /*05b4*/ 	.word	0xffffffff


	//   ....[15]....
        /*05b8*/ 	.word	0xffffffff


	//   ....[16]....
        /*05bc*/ 	.word	0xffffffff


	//   ....[17]....
        /*05c0*/ 	.word	0xffffffff


	//   ....[18]....
        /*05c4*/ 	.word	0xffffffff


	//   ....[19]....
        /*05c8*/ 	.word	0xffffffff


	//   ....[20]....
        /*05cc*/ 	.word	0xffffffff


	//   ....[21]....
        /*05d0*/ 	.word	0xffffffff


	//   ....[22]....
        /*05d4*/ 	.word	0xffffffff


	//   ....[23]....
        /*05d8*/ 	.word	0xffffffff


	//   ....[24]....
        /*05dc*/ 	.word	0xffffffff


	//   ....[25]....
        /*05e0*/ 	.word	0xffffffff


	//   ....[26]....
        /*05e4*/ 	.word	0xffffffff


	//   ....[27]....
        /*05e8*/ 	.word	0xffffffff


	//   ....[28]....
        /*05ec*/ 	.word	0xffffffff


	//   ....[29]....
        /*05f0*/ 	.word	0xffffffff


	//   ....[30]....
        /*05f4*/ 	.word	0xffffffff


	//   ....[31]....
        /*05f8*/ 	.word	0xffffffff


	//   ....[32]....
        /*05fc*/ 	.word	0xffffffff


	//   ....[33]....
        /*0600*/ 	.word	0xffffffff


	//   ....[34]....
        /*0604*/ 	.word	0xffffffff


	//   ....[35]....
        /*0608*/ 	.word	0xffffffff


	//   ....[36]....
        /*060c*/ 	.word	0xffffffff


	//   ....[37]....
        /*0610*/ 	.word	0xffffffff


	//   ....[38]....
        /*0614*/ 	.word	0xffffffff


	//   ....[39]....
        /*0618*/ 	.word	0xffffffff


	//   ....[40]....
        /*061c*/ 	.word	0xffffffff


	//   ....[41]....
        /*0620*/ 	.word	0xffffffff


	//   ....[42]....
        /*0624*/ 	.word	0xffffffff


	//   ....[43]....
        /*0628*/ 	.word	0xffffffff


	//   ....[44]....
        /*062c*/ 	.word	0xffffffff


	//   ....[45]....
        /*0630*/ 	.word	0xffffffff


	//   ....[46]....
        /*0634*/ 	.word	0xffffffff


	//   ....[47]....
        /*0638*/ 	.word	0xffffffff


	//   ....[48]....
        /*063c*/ 	.word	0xffffffff


	//   ....[49]....
        /*0640*/ 	.word	0xffffffff


	//   ....[50]....
        /*0644*/ 	.word	0xffffffff


	//   ....[51]....
        /*0648*/ 	.word	0xffffffff


	//   ....[52]....
        /*064c*/ 	.word	0xffffffff


	//   ....[53]....
        /*0650*/ 	.word	0xffffffff


	//   ....[54]....
        /*0654*/ 	.word	0xffffffff


	//   ....[55]....
        /*0658*/ 	.word	0xffffffff


	//   ....[56]....
        /*065c*/ 	.word	0xffffffff


	//   ....[57]....
        /*0660*/ 	.word	0xffffffff


	//   ....[58]....
        /*0664*/ 	.word	0xffffffff


	//   ....[59]....
        /*0668*/ 	.word	0xffffffff


	//   ....[60]....
        /*066c*/ 	.word	0xffffffff


	//   ....[61]....
        /*0670*/ 	.word	0xffffffff


	//   ....[62]....
        /*0674*/ 	.word	0xffffffff


	//   ....[63]....
        /*0678*/ 	.word	0xffffffff


	//   ....[64]....
        /*067c*/ 	.word	0xffffffff


	//   ....[65]....
        /*0680*/ 	.word	0xffffffff


	//   ....[66]....
        /*0684*/ 	.word	0xffffffff


	//   ....[67]....
        /*0688*/ 	.word	0xffffffff


	//   ....[68]....
        /*068c*/ 	.word	0xffffffff


	//   ....[69]....
        /*0690*/ 	.word	0xffffffff


	//   ....[70]....
        /*0694*/ 	.word	0xffffffff


	//   ....[71]....
        /*0698*/ 	.word	0xffffffff


	//   ....[72]....
        /*069c*/ 	.word	0xffffffff


	//   ....[73]....
        /*06a0*/ 	.word	0xffffffff


	//   ....[74]....
        /*06a4*/ 	.word	0xffffffff


	//   ....[75]....
        /*06a8*/ 	.word	0xffffffff


	//   ....[76]....
        /*06ac*/ 	.word	0xffffffff


	//   ....[77]....
        /*06b0*/ 	.word	0xffffffff


	//   ....[78]....
        /*06b4*/ 	.word	0xffffffff


	//   ....[79]....
        /*06b8*/ 	.word	0xffffffff


	//   ....[80]....
        /*06bc*/ 	.word	0xffffffff


	//   ....[81]....
        /*06c0*/ 	.word	0xffffffff


	//   ....[82]....
        /*06c4*/ 	.word	0xffffffff


	//   ....[83]....
        /*06c8*/ 	.word	0xffffffff


	//   ....[84]....
        /*06cc*/ 	.word	0xffffffff


	//   ....[85]....
        /*06d0*/ 	.word	0xffffffff


	//   ....[86]....
        /*06d4*/ 	.word	0xffffffff


	//   ....[87]....
        /*06d8*/ 	.word	0xffffffff


	//   ....[88]....
        /*06dc*/ 	.word	0xffffffff


	//   ....[89]....
        /*06e0*/ 	.word	0xffffffff


	//   ....[90]....
        /*06e4*/ 	.word	0xffffffff


	//   ....[91]....
        /*06e8*/ 	.word	0xffffffff


	//   ....[92]....
        /*06ec*/ 	.word	0xffffffff


	//   ....[93]....
        /*06f0*/ 	.word	0xffffffff


	//   ....[94]....
        /*06f4*/ 	.word	0xffffffff


	//   ....[95]....
        /*06f8*/ 	.word	0xffffffff


	//   ....[96]....
        /*06fc*/ 	.word	0xffffffff


	//   ....[97]....
        /*0700*/ 	.word	0xffffffff


	//   ....[98]....
        /*0704*/ 	.word	0xffffffff


	//   ....[99]....
        /*0708*/ 	.word	0xffffffff


	//   ....[100]....
        /*070c*/ 	.word	0xffffffff


	//   ....[101]....
        /*0710*/ 	.word	0xffffffff


	//   ....[102]....
        /*0714*/ 	.word	0xffffffff


	//   ....[103]....
        /*0718*/ 	.word	0xffffffff


	//   ....[104]....
        /*071c*/ 	.word	0xffffffff


	//   ....[105]....
        /*0720*/ 	.word	0xffffffff


	//   ....[106]....
        /*0724*/ 	.word	0xffffffff


	//   ....[107]....
        /*0728*/ 	.word	0xffffffff


	//   ....[108]....
        /*072c*/ 	.word	0xffffffff


	//   ....[109]....
        /*0730*/ 	.word	0xffffffff


	//   ....[110]....
        /*0734*/ 	.word	0xffffffff


	//   ....[111]....
        /*0738*/ 	.word	0xffffffff


	//   ....[112]....
        /*073c*/ 	.word	0xffffffff


	//   ....[113]....
        /*0740*/ 	.word	0xffffffff


	//   ....[114]....
        /*0744*/ 	.word	0xffffffff


	//   ....[115]....
        /*0748*/ 	.word	0xffffffff


	//   ....[116]....
        /*074c*/ 	.word	0xffffffff


	//   ....[117]....
        /*0750*/ 	.word	0xffffffff


	//   ....[118]....
        /*0754*/ 	.word	0xffffffff


	//   ....[119]....
        /*0758*/ 	.word	0xffffffff


	//   ....[120]....
        /*075c*/ 	.word	0xffffffff


	//   ....[121]....
        /*0760*/ 	.word	0xffffffff


	//   ....[122]....
        /*0764*/ 	.word	0xffffffff


	//   ....[123]....
        /*0768*/ 	.word	0xffffffff


	//   ....[124]....
        /*076c*/ 	.word	0x0500000f


	//   ....[125]....
        /*0770*/ 	.word	0x0500000f


	//   ....[126]....
        /*0774*/ 	.word	0x0500000f


	//   ....[127]....
        /*0778*/ 	.word	0x0500000f


	//   ....[128]....
        /*077c*/ 	.word	0x0500000f


	//   ....[129]....
        /*0780*/ 	.word	0x0500000f


	//   ....[130]....
        /*0784*/ 	.word	0x0500000f


	//   ....[131]....
        /*0788*/ 	.word	0x0500000f


	//   ....[132]....
        /*078c*/ 	.word	0x0500000f


	//   ....[133]....
        /*0790*/ 	.word	0x0500000f


	//   ....[134]....
        /*0794*/ 	.word	0x0500000f


	//   ....[135]....
        /*0798*/ 	.word	0x0500000f


	//   ....[136]....
        /*079c*/ 	.word	0x0500000f


	//   ....[137]....
        /*07a0*/ 	.word	0x0500000f


	//   ....[138]....
        /*07a4*/ 	.word	0x0500000f


	//   ....[139]....
        /*07a8*/ 	.word	0x0500000f


	//   ....[140]....
        /*07ac*/ 	.word	0x0500000f


	//   ....[141]....
        /*07b0*/ 	.word	0x0500000f


	//   ....[142]....
        /*07b4*/ 	.word	0x0500000f


	//   ....[143]....
        /*07b8*/ 	.word	0x0500000f


	//   ....[144]....
        /*07bc*/ 	.word	0x0500000f


	//   ....[145]....
        /*07c0*/ 	.word	0x0500000f


	//   ....[146]....
        /*07c4*/ 	.word	0x0500000f


	//   ....[147]....
        /*07c8*/ 	.word	0x0500000f


	//   ....[148]....
        /*07cc*/ 	.word	0x0500000f


	//   ....[149]....
        /*07d0*/ 	.word	0x0500000f


	//   ....[150]....
        /*07d4*/ 	.word	0x0500000f


	//   ....[151]....
        /*07d8*/ 	.word	0x0500000f


	//   ....[152]....
        /*07dc*/ 	.word	0x0500000f


	//   ....[153]....
        /*07e0*/ 	.word	0x0500000f


	//   ....[154]....
        /*07e4*/ 	.word	0x0500000f


	//   ....[155]....
        /*07e8*/ 	.word	0x0500000f


	//   ....[156]....
        /*07ec*/ 	.word	0x0500000f


	//   ....[157]....
        /*07f0*/ 	.word	0x0500000f


	//   ....[158]....
        /*07f4*/ 	.word	0x0500000f


	//   ....[159]....
        /*07f8*/ 	.word	0x0500000f


	//   ....[160]....
        /*07fc*/ 	.word	0x0500000f


	//   ....[161]....
        /*0800*/ 	.word	0x0500000f


	//   ....[162]....
        /*0804*/ 	.word	0x0500000f


	//   ....[163]....
        /*0808*/ 	.word	0x0500000f


	//   ....[164]....
        /*080c*/ 	.word	0x0500000f


	//   ....[165]....
        /*0810*/ 	.word	0x0500000f


	//   ....[166]....
        /*0814*/ 	.word	0x0500000f


	//   ....[167]....
        /*0818*/ 	.word	0x0500000f


	//   ....[168]....
        /*081c*/ 	.word	0x0500000f


	//   ....[169]....
        /*0820*/ 	.word	0x0500000f


	//   ....[170]....
        /*0824*/ 	.word	0x0500000f


	//   ....[171]....
        /*0828*/ 	.word	0x0500000f


	//   ....[172]....
        /*082c*/ 	.word	0x0500000f


	//   ....[173]....
        /*0830*/ 	.word	0x0500000f


	//   ....[174]....
        /*0834*/ 	.word	0x0500000f


	//   ....[175]....
        /*0838*/ 	.word	0x0500000f


	//   ....[176]....
        /*083c*/ 	.word	0x0500000f


	//   ....[177]....
        /*0840*/ 	.word	0x0500000f


	//   ....[178]....
        /*0844*/ 	.word	0x0500000f


	//   ....[179]....
        /*0848*/ 	.word	0x0500000f


	//   ....[180]....
        /*084c*/ 	.word	0x0500000f


	//   ....[181]....
        /*0850*/ 	.word	0x0500000f


	//   ....[182]....
        /*0854*/ 	.word	0x0500000f


	//   ....[183]....
        /*0858*/ 	.word	0x0500000f


	//   ....[184]....
        /*085c*/ 	.word	0x0500000f


	//   ....[185]....
        /*0860*/ 	.word	0x0500000f


	//   ....[186]....
        /*0864*/ 	.word	0x0500000f


	//   ....[187]....
        /*0868*/ 	.word	0x0500000f


	//   ....[188]....
        /*086c*/ 	.word	0x0500000f


	//   ....[189]....
        /*0870*/ 	.word	0x0500000f


	//   ....[190]....
        /*0874*/ 	.word	0x0500000f


	//   ....[191]....
        /*0878*/ 	.word	0x0500000f


	//   ....[192]....
        /*087c*/ 	.word	0x0500000f


	//   ....[193]....
        /*0880*/ 	.word	0x0500000f


	//   ....[194]....
        /*0884*/ 	.word	0x0500000f


	//   ....[195]....
        /*0888*/ 	.word	0x0500000f


	//   ....[196]....
        /*088c*/ 	.word	0x0500000f


	//   ....[197]....
        /*0890*/ 	.word	0x0500000f


	//   ....[198]....
        /*0894*/ 	.word	0x0500000f


	//   ....[199]....
        /*0898*/ 	.word	0x0500000f


	//   ....[200]....
        /*089c*/ 	.word	0x0500000f


	//----- nvinfo : EIATTR_COOP_GROUP_INSTR_OFFSETS
	.align		4
.L_180:
        /*08a0*/ 	.byte	0x04, 0x28
        /*08a2*/ 	.short	(.L_182 - .L_181)


	//   ....[0]....
.L_181:
        /*08a4*/ 	.word	0x00000070


	//   ....[1]....
        /*08a8*/ 	.word	0x000001a0


	//   ....[2]....
        /*08ac*/ 	.word	0x000001f0


	//   ....[3]....
        /*08b0*/ 	.word	0x00000420


	//   ....[4]....
        /*08b4*/ 	.word	0x00000580


	//   ....[5]....
        /*08b8*/ 	.word	0x000006a0


	//   ....[6]....
        /*08bc*/ 	.word	0x00000800


	//   ....[7]....
        /*08c0*/ 	.word	0x0000ffb0


	//   ....[8]....
        /*08c4*/ 	.word	0x000104f0


	//   ....[9]....
        /*08c8*/ 	.word	0x00010500


	//   ....[10]....
        /*08cc*/ 	.word	0x00010510


	//   ....[11]....
        /*08d0*/ 	.word	0x00010520


	//   ....[12]....
        /*08d4*/ 	.word	0x00013950


	//   ....[13]....
        /*08d8*/ 	.word	0x00013960


	//   ....[14]....
        /*08dc*/ 	.word	0x00013970


	//   ....[15]....
        /*08e0*/ 	.word	0x00013980


	//   ....[16]....
        /*08e4*/ 	.word	0x00018960


	//   ....[17]....
        /*08e8*/ 	.word	0x00018a00


	//   ....[18]....
        /*08ec*/ 	.word	0x00018fe0


	//   ....[19]....
        /*08f0*/ 	.word	0x00019060


	//   ....[20]....
        /*08f4*/ 	.word	0x0001beb0


	//   ....[21]....
        /*08f8*/ 	.word	0x0001bee0


	//   ....[22]....
        /*08fc*/ 	.word	0x0001bf50


	//   ....[23]....
        /*0900*/ 	.word	0x0001bf60


	//   ....[24]....
        /*0904*/ 	.word	0x0001db40


	//   ....[25]....
        /*0908*/ 	.word	0x0001dba0


	//   ....[26]....
        /*090c*/ 	.word	0x0001dbc0


	//   ....[27]....
        /*0910*/ 	.word	0x0001dbe0


	//   ....[28]....
        /*0914*/ 	.word	0x0001e940


	//   ....[29]....
        /*0918*/ 	.word	0x0001e970


	//   ....[30]....
        /*091c*/ 	.word	0x0001e9a0


	//   ....[31]....
        /*0920*/ 	.word	0x0001e9d0


	//   ....[32]....
        /*0924*/ 	.word	0x0001ea00


	//   ....[33]....
        /*0928*/ 	.word	0x0001ea30


	//   ....[34]....
        /*092c*/ 	.word	0x0001ea60


	//   ....[35]....
        /*0930*/ 	.word	0x0001ea90


	//   ....[36]....
        /*0934*/ 	.word	0x0001eac0


	//   ....[37]....
        /*0938*/ 	.word	0x0001eaf0


	//   ....[38]....
        /*093c*/ 	.word	0x0001eb20


	//   ....[39]....
        /*0940*/ 	.word	0x0001eb50


	//   ....[40]....
        /*0944*/ 	.word	0x0001eb80


	//   ....[41]....
        /*0948*/ 	.word	0x0001ebb0


	//   ....[42]....
        /*094c*/ 	.word	0x0001ebe0


	//   ....[43]....
        /*0950*/ 	.word	0x0001ec10


	//   ....[44]....
        /*0954*/ 	.word	0x0001ec40


	//   ....[45]....
        /*0958*/ 	.word	0x0001ec70


	//   ....[46]....
        /*095c*/ 	.word	0x0001eca0


	//   ....[47]....
        /*0960*/ 	.word	0x0001ecd0


	//   ....[48]....
        /*0964*/ 	.word	0x0001ed00


	//   ....[49]....
        /*0968*/ 	.word	0x0001ed30


	//   ....[50]....
        /*096c*/ 	.word	0x0001ed60


	//   ....[51]....
        /*0970*/ 	.word	0x0001ed80


	//   ....[52]....
        /*0974*/ 	.word	0x0001ed90


	//   ....[53]....
        /*0978*/ 	.word	0x0001eda0


	//   ....[54]....
        /*097c*/ 	.word	0x0001edc0


	//   ....[55]....
        /*0980*/ 	.word	0x0001edd0


	//   ....[56]....
        /*0984*/ 	.word	0x0001ede0


	//   ....[57]....
        /*0988*/ 	.word	0x0001edf0


	//   ....[58]....
        /*098c*/ 	.word	0x0001ee20


	//   ....[59]....
        /*0990*/ 	.word	0x0001ee50


	//   ....[60]....
        /*0994*/ 	.word	0x0001f420


	//   ....[61]....
        /*0998*/ 	.word	0x0001f460


	//   ....[62]....
        /*099c*/ 	.word	0x0001f490


	//   ....[63]....
        /*09a0*/ 	.word	0x0001f4d0


	//   ....[64]....
        /*09a4*/ 	.word	0x0001fa80


	//   ....[65]....
        /*09a8*/ 	.word	0x0001fab0


	//   ....[66]....
        /*09ac*/ 	.word	0x0001fb70


	//   ....[67]....
        /*09b0*/ 	.word	0x0001fb90


	//   ....[68]....
        /*09b4*/ 	.word	0x0001fc50


	//   ....[69]....
        /*09b8*/ 	.word	0x0001fc70


	//   ....[70]....
        /*09bc*/ 	.word	0x0001fd40


	//   ....[71]....
        /*09c0*/ 	.word	0x0001fd60


	//   ....[72]....
        /*09c4*/ 	.word	0x00020540


	//   ....[73]....
        /*09c8*/ 	.word	0x00020550


	//   ....[74]....
        /*09cc*/ 	.word	0x00020690


	//   ....[75]....
        /*09d0*/ 	.word	0x000206a0


	//   ....[76]....
        /*09d4*/ 	.word	0x000207d0


	//   ....[77]....
        /*09d8*/ 	.word	0x000207e0


	//   ....[78]....
        /*09dc*/ 	.word	0x00020910


	//   ....[79]....
        /*09e0*/ 	.word	0x00020920


	//   ....[80]....
        /*09e4*/ 	.word	0x00020aa0


	//   ....[81]....
        /*09e8*/ 	.word	0x00020c90


	//   ....[82]....
        /*09ec*/ 	.word	0x00020cc0


	//   ....[83]....
        /*09f0*/ 	.word	0x00020cf0


	//   ....[84]....
        /*09f4*/ 	.word	0x00020d20


	//   ....[85]....
        /*09f8*/ 	.word	0x00020d50


	//   ....[86]....
        /*09fc*/ 	.word	0x00020d80


	//   ....[87]....
        /*0a00*/ 	.word	0x00020ef0


	//   ....[88]....
        /*0a04*/ 	.word	0x00020f20


	//   ....[89]....
        /*0a08*/ 	.word	0x00020f50


	//   ....[90]....
        /*0a0c*/ 	.word	0x00020f80


	//   ....[91]....
        /*0a10*/ 	.word	0x00020fb0


	//   ....[92]....
        /*0a14*/ 	.word	0x00020fe0


	//   ....[93]....
        /*0a18*/ 	.word	0x00021080


	//   ....[94]....
        /*0a1c*/ 	.word	0x000210b0


	//   ....[95]....
        /*0a20*/ 	.word	0x00021140


	//   ....[96]....
        /*0a24*/ 	.word	0x00021e50


	//   ....[97]....
        /*0a28*/ 	.word	0x00023810


	//   ....[98]....
        /*0a2c*/ 	.word	0x00024650


	//   ....[99]....
        /*0a30*/ 	.word	0x00024670


	//   ....[100]....
        /*0a34*/ 	.word	0x000246b0


	//   ....[101]....
        /*0a38*/ 	.word	0x00024730


	//   ....[102]....
        /*0a3c*/ 	.word	0x000247c0


	//   ....[103]....
        /*0a40*/ 	.word	0x000247d0


	//   ....[104]....
        /*0a44*/ 	.word	0x00024820


	//   ....[105]....
        /*0a48*/ 	.word	0x00024860


	//   ....[106]....
        /*0a4c*/ 	.word	0x00026590


	//   ....[107]....
        /*0a50*/ 	.word	0x000265c0


	//   ....[108]....
        /*0a54*/ 	.word	0x00026600


	//   ....[109]....
        /*0a58*/ 	.word	0x00026630


	//   ....[110]....
        /*0a5c*/ 	.word	0x00026660


	//   ....[111]....
        /*0a60*/ 	.word	0x00026690


	//   ....[112]....
        /*0a64*/ 	.word	0x000266c0


	//   ....[113]....
        /*0a68*/ 	.word	0x000266f0


	//   ....[114]....
        /*0a6c*/ 	.word	0x00026870


	//   ....[115]....
        /*0a70*/ 	.word	0x000268a0


	//   ....[116]....
        /*0a74*/ 	.word	0x000268d0


	//   ....[117]....
        /*0a78*/ 	.word	0x00026900


	//   ....[118]....
        /*0a7c*/ 	.word	0x00026930


	//   ....[119]....
        /*0a80*/ 	.word	0x00026960


	//   ....[120]....
        /*0a84*/ 	.word	0x00026a20


	//   ....[121]....
        /*0a88*/ 	.word	0x00026a40


	//   ....[122]....
        /*0a8c*/ 	.word	0x00026ab0


	//   ....[123]....
        /*0a90*/ 	.word	0x00026f40


	//   ....[124]....
        /*0a94*/ 	.word	0x000273f0


	//   ....[125]....
        /*0a98*/ 	.word	0x000274a0


	//   ....[126]....
        /*0a9c*/ 	.word	0x00027530


	//   ....[127]....
        /*0aa0*/ 	.word	0x00027580


	//   ....[128]....
        /*0aa4*/ 	.word	0x000275d0


	//   ....[129]....
        /*0aa8*/ 	.word	0x000276b0


	//   ....[130]....
        /*0aac*/ 	.word	0x00027740


	//   ....[131]....
        /*0ab0*/ 	.word	0x00027790


	//   ....[132]....
        /*0ab4*/ 	.word	0x000277e0


	//   ....[133]....
        /*0ab8*/ 	.word	0x00027a30


	//   ....[134]....
        /*0abc*/ 	.word	0x00027b50


	//   ....[135]....
        /*0ac0*/ 	.word	0x00027c70


	//   ....[136]....
        /*0ac4*/ 	.word	0x00027d10


	//   ....[137]....
        /*0ac8*/ 	.word	0x00027d70


	//   ....[138]....
        /*0acc*/ 	.word	0x00027df0


	//   ....[139]....
        /*0ad0*/ 	.word	0x00027e50


	//   ....[140]....
        /*0ad4*/ 	.word	0x00027eb0


	//   ....[141]....
        /*0ad8*/ 	.word	0x00027f10


	//   ....[142]....
        /*0adc*/ 	.word	0x00027f90


	//   ....[143]....
        /*0ae0*/ 	.word	0x00027ff0


	//   ....[144]....
        /*0ae4*/ 	.word	0x00028070


	//   ....[145]....
        /*0ae8*/ 	.word	0x000280d0


	//   ....[146]....
        /*0aec*/ 	.word	0x00028150


	//   ....[147]....
        /*0af0*/ 	.word	0x000281b0


	//   ....[148]....
        /*0af4*/ 	.word	0x00028230


	//   ....[149]....
        /*0af8*/ 	.word	0x00028290


	//   ....[150]....
        /*0afc*/ 	.word	0x00028320


	//   ....[151]....
        /*0b00*/ 	.word	0x00028380


	//   ....[152]....
        /*0b04*/ 	.word	0x00028400


	//   ....[153]....
        /*0b08*/ 	.word	0x00028460


	//   ....[154]....
        /*0b0c*/ 	.word	0x000284c0


	//   ....[155]....
        /*0b10*/ 	.word	0x00028520


	//   ....[156]....
        /*0b14*/ 	.word	0x00028580


	//   ....[157]....
        /*0b18*/ 	.word	0x000285e0


	//   ....[158]....
        /*0b1c*/ 	.word	0x00028660


	//   ....[159]....
        /*0b20*/ 	.word	0x000286c0


	//   ....[160]....
        /*0b24*/ 	.word	0x00028740


	//   ....[161]....
        /*0b28*/ 	.word	0x000287a0


	//   ....[162]....
        /*0b2c*/ 	.word	0x00028820


	//   ....[163]....
        /*0b30*/ 	.word	0x00028880


	//   ....[164]....
        /*0b34*/ 	.word	0x00028900


	//   ....[165]....
        /*0b38*/ 	.word	0x000289f0


	//   ....[166]....
        /*0b3c*/ 	.word	0x00028a40


	//   ....[167]....
        /*0b40*/ 	.word	0x00028ad0


	//   ....[168]....
        /*0b44*/ 	.word	0x00028b60


	//   ....[169]....
        /*0b48*/ 	.word	0x00028bf0


	//   ....[170]....
        /*0b4c*/ 	.word	0x00028c80


	//   ....[171]....
        /*0b50*/ 	.word	0x00028d10


	//   ....[172]....
        /*0b54*/ 	.word	0x00028da0


	//   ....[173]....
        /*0b58*/ 	.word	0x00028e60


	//   ....[174]....
        /*0b5c*/ 	.word	0x00029150


	//   ....[175]....
        /*0b60*/ 	.word	0x00029350


	//   ....[176]....
        /*0b64*/ 	.word	0x000293a0


	//   ....[177]....
        /*0b68*/ 	.word	0x00029400


	//   ....[178]....
        /*0b6c*/ 	.word	0x00029510


	//   ....[179]....
        /*0b70*/ 	.word	0x00029570


	//   ....[180]....
        /*0b74*/ 	.word	0x00029680


	//   ....[181]....
        /*0b78*/ 	.word	0x000296e0


	//   ....[182]....
        /*0b7c*/ 	.word	0x000297c0


	//   ....[183]....
        /*0b80*/ 	.word	0x00029ae0


	//   ....[184]....
        /*0b84*/ 	.word	0x00029b80


	//   ....[185]....
        /*0b88*/ 	.word	0x00029ca0


	//   ....[186]....
        /*0b8c*/ 	.word	0x00029d20


	//   ....[187]....
        /*0b90*/ 	.word	0x00029da0


	//   ....[188]....
        /*0b94*/ 	.word	0x00029e20


	//   ....[189]....
        /*0b98*/ 	.word	0x00029ea0


	//   ....[190]....
        /*0b9c*/ 	.word	0x00029f30


	//   ....[191]....
        /*0ba0*/ 	.word	0x00029fd0


	//   ....[192]....
        /*0ba4*/ 	.word	0x0002a080


	//   ....[193]....
        /*0ba8*/ 	.word	0x0002a100


	//   ....[194]....
        /*0bac*/ 	.word	0x0002a180


	//   ....[195]....
        /*0bb0*/ 	.word	0x0002a200


	//   ....[196]....
        /*0bb4*/ 	.word	0x0002a290


	//   ....[197]....
        /*0bb8*/ 	.word	0x0002a310


	//   ....[198]....
        /*0bbc*/ 	.word	0x0002a3b0


	//   ....[199]....
        /*0bc0*/ 	.word	0x0002a440


	//   ....[200]....
        /*0bc4*/ 	.word	0x0002a570


	//----- nvinfo : EIATTR_REG_RECONFIG
	.align		4
.L_182:
        /*0bc8*/ 	.byte	0x01, 0x54
	.zero		2


	//----- nvinfo : EIATTR_SYSCALL_OFFSETS
	.align		4
        /*0bcc*/ 	.byte	0x04, 0x46
        /*0bce*/ 	.short	(.L_184 - .L_183)


	//   ....[0]....
.L_183:
        /*0bd0*/ 	.word	0x00001bf0


	//   ....[1]....
        /*0bd4*/ 	.word	0x00001d40


	//   ....[2]....
        /*0bd8*/ 	.word	0x00010140


	//   ....[3]....
        /*0bdc*/ 	.word	0x00010470


	//   ....[4]....
        /*0be0*/ 	.word	0x00023240


	//   ....[5]....
        /*0be4*/ 	.word	0x000233e0


	//   ....[6]....
        /*0be8*/ 	.word	0x00023540


	//   ....[7]....
        /*0bec*/ 	.word	0x00023690


	//   ....[8]....
        /*0bf0*/ 	.word	0x00024200


	//----- nvinfo : EIATTR_MBARRIER_INSTR_OFFSETS
	.align		4
.L_184:
        /*0bf4*/ 	.byte	0x04, 0x39
        /*0bf6*/ 	.short	(.L_186 - .L_185)


	//   ....[0]....
.L_185:
        /*0bf8*/ 	.word	0x000002d0
        /*0bfc*/ 	.word	0x000000ff
        /*0c00*/ 	.word	0x00029800
        /*0c04*/ 	.short	0x0100
        /*0c06*/ 	.byte	0x08
	.zero		1


	//   ....[1]....
        /*0c08*/ 	.word	0x000002e0
        /*0c0c*/ 	.word	0x000000ff
        /*0c10*/ 	.word	0x00029820
        /*0c14*/ 	.short	0x0100
        /*0c16*/ 	.byte	0x08
	.zero		1


	//   ....[2]....
        /*0c18*/ 	.word	0x000003d0
        /*0c1c*/ 	.word	0x000000ff
        /*0c20*/ 	.word	0x00029830
        /*0c24*/ 	.short	0x0100
        /*0c26*/ 	.byte	0x08
	.zero		1


	//   ....[3]....
        /*0c28*/ 	.word	0x000003e0
        /*0c2c*/ 	.word	0x000000ff
        /*0c30*/ 	.word	0x00029840
        /*0c34*/ 	.short	0x0100
        /*0c36*/ 	.byte	0x08
	.zero		1


	//   ....[4]....
        /*0c38*/ 	.word	0x000003f0
        /*0c3c*/ 	.word	0x000000ff
        /*0c40*/ 	.word	0x00029838
        /*0c44*/ 	.short	0x0100
        /*0c46*/ 	.byte	0x08
	.zero		1


	//   ....[5]....
        /*0c48*/ 	.word	0x00000400
        /*0c4c*/ 	.word	0x000000ff
        /*0c50*/ 	.word	0x00029848
        /*0c54*/ 	.short	0x0100
        /*0c56*/ 	.byte	0x08
	.zero		1


	//   ....[6]....
        /*0c58*/ 	.word	0x00000530
        /*0c5c*/ 	.word	0x000000ff
        /*0c60*/ 	.word	0x00029850
        /*0c64*/ 	.short	0x0100
        /*0c66*/ 	.byte	0x08
	.zero		1


	//   ....[7]....
        /*0c68*/ 	.word	0x00000540
        /*0c6c*/ 	.word	0x000000ff
        /*0c70*/ 	.word	0x00029860
        /*0c74*/ 	.short	0x0100
        /*0c76*/ 	.byte	0x08
	.zero		1


	//   ....[8]....
        /*0c78*/ 	.word	0x00000550
        /*0c7c*/ 	.word	0x000000ff
        /*0c80*/ 	.word	0x00029858
        /*0c84*/ 	.short	0x0100
        /*0c86*/ 	.byte	0x08
	.zero		1


	//   ....[9]....
        /*0c88*/ 	.word	0x00000560
        /*0c8c*/ 	.word	0x000000ff
        /*0c90*/ 	.word	0x00029868
        /*0c94*/ 	.short	0x0100
        /*0c96*/ 	.byte	0x08
	.zero		1


	//   ....[10]....
        /*0c98*/ 	.word	0x00000650
        /*0c9c*/ 	.word	0x000000ff
        /*0ca0*/ 	.word	0x00029870
        /*0ca4*/ 	.short	0x0100
        /*0ca6*/ 	.byte	0x06
	.zero		1


	//   ....[11]....
        /*0ca8*/ 	.word	0x00000660
        /*0cac*/ 	.word	0x000000ff
        /*0cb0*/ 	.word	0x00029880
        /*0cb4*/ 	.short	0x0100
        /*0cb6*/ 	.byte	0x06
	.zero		1


	//   ....[12]....
        /*0cb8*/ 	.word	0x00000670
        /*0cbc*/ 	.word	0x000000ff
        /*0cc0*/ 	.word	0x00029878
        /*0cc4*/ 	.short	0x0100
        /*0cc6*/ 	.byte	0x06
	.zero		1


	//   ....[13]....
        /*0cc8*/ 	.word	0x00000680
        /*0ccc*/ 	.word	0x000000ff
        /*0cd0*/ 	.word	0x00029888
        /*0cd4*/ 	.short	0x0100
        /*0cd6*/ 	.byte	0x06
	.zero		1


	//   ....[14]....
        /*0cd8*/ 	.word	0x000007b0
        /*0cdc*/ 	.word	0x000000ff
        /*0ce0*/ 	.word	0x00029890
        /*0ce4*/ 	.short	0x0100
        /*0ce6*/ 	.byte	0x08
	.zero		1


	//   ....[15]....
        /*0ce8*/ 	.word	0x000007c0
        /*0cec*/ 	.word	0x000000ff
        /*0cf0*/ 	.word	0x000298a0
        /*0cf4*/ 	.short	0x0100
        /*0cf6*/ 	.byte	0x08
	.zero		1


	//   ....[16]....
        /*0cf8*/ 	.word	0x000007d0
        /*0cfc*/ 	.word	0x000000ff
        /*0d00*/ 	.word	0x00029898
        /*0d04*/ 	.short	0x0100
        /*0d06*/ 	.byte	0x08
	.zero		1


	//   ....[17]....
        /*0d08*/ 	.word	0x000007e0
        /*0d0c*/ 	.word	0x000000ff
        /*0d10*/ 	.word	0x000298a8
        /*0d14*/ 	.short	0x0100
        /*0d16*/ 	.byte	0x08
	.zero		1


	//   ....[18]....
        /*0d18*/ 	.word	0x00000910
        /*0d1c*/ 	.word	0x000000ff
        /*0d20*/ 	.word	0x000298b0
        /*0d24*/ 	.short	0x0100
        /*0d26*/ 	.byte	0x08
	.zero		1


	//   ....[19]....
        /*0d28*/ 	.word	0x00000920
        /*0d2c*/ 	.word	0x000000ff
        /*0d30*/ 	.word	0x000298c0
        /*0d34*/ 	.short	0x0100
        /*0d36*/ 	.byte	0x08
	.zero		1


	//   ....[20]....
        /*0d38*/ 	.word	0x00000930
        /*0d3c*/ 	.word	0x000000ff
        /*0d40*/ 	.word	0x000298b8
        /*0d44*/ 	.short	0x0100
        /*0d46*/ 	.byte	0x08
	.zero		1


	//   ....[21]....
        /*0d48*/ 	.word	0x00000940
        /*0d4c*/ 	.word	0x000000ff
        /*0d50*/ 	.word	0x000298c8
        /*0d54*/ 	.short	0x0100
        /*0d56*/ 	.byte	0x08
	.zero		1


	//   ....[22]....
        /*0d58*/ 	.word	0x000034d0
        /*0d5c*/ 	.word	0x00000061
        /*0d60*/ 	.word	0x00029890
        /*0d64*/ 	.short	0x010a
        /*0d66*/ 	.byte	0x3f
	.zero		1


	//   ....[23]....
        /*0d68*/ 	.word	0x00009220
        /*0d6c*/ 	.word	0x00000061
        /*0d70*/ 	.word	0x00029890
        /*0d74*/ 	.short	0x010a
        /*0d76*/ 	.byte	0x3f
	.zero		1


	//   ....[24]....
        /*0d78*/ 	.word	0x0000f130
        /*0d7c*/ 	.word	0x00000061
        /*0d80*/ 	.word	0x00029890
        /*0d84*/ 	.short	0x010a
        /*0d86*/ 	.byte	0x3f
	.zero		1


	//   ....[25]....
        /*0d88*/ 	.word	0x0000f500
        /*0d8c*/ 	.word	0x00000028
        /*0d90*/ 	.word	0x00000000
        /*0d94*/ 	.short	0x0101
        /*0d96*/ 	.byte	0x3f
	.zero		1


	//   ....[26]....
        /*0d98*/ 	.word	0x0000f540
        /*0d9c*/ 	.word	0x00000061
        /*0da0*/ 	.word	0x000298b0
        /*0da4*/ 	.short	0x010a
        /*0da6*/ 	.byte	0x3f
	.zero		1


	//   ....[27]....
        /*0da8*/ 	.word	0x0000f9e0
        /*0dac*/ 	.word	0x00000061
        /*0db0*/ 	.word	0x00000000
        /*0db4*/ 	.short	0x0101
        /*0db6*/ 	.byte	0x3f
	.zero		1


	//   ....[28]....
        /*0db8*/ 	.word	0x000101d0
        /*0dbc*/ 	.word	0x00000010
        /*0dc0*/ 	.word	0x00029800
        /*0dc4*/ 	.short	0x010a
        /*0dc6*/ 	.byte	0x3f
	.zero		1


	//   ....[29]....
        /*0dc8*/ 	.word	0x00010220
        /*0dcc*/ 	.word	0x00000010
        /*0dd0*/ 	.word	0x00029800
        /*0dd4*/ 	.short	0x010a
        /*0dd6*/ 	.byte	0x3f
	.zero		1


	//   ....[30]....
        /*0dd8*/ 	.word	0x00010a60
        /*0ddc*/ 	.word	0x00000010
        /*0de0*/ 	.word	0x00029800
        /*0de4*/ 	.short	0x010a
        /*0de6*/ 	.byte	0x3f
	.zero		1


	//   ....[31]....
        /*0de8*/ 	.word	0x00013dd0
        /*0dec*/ 	.word	0x00000010
        /*0df0*/ 	.word	0x00029800
        /*0df4*/ 	.short	0x010a
        /*0df6*/ 	.byte	0x3f
	.zero		1


	//   ....[32]....
        /*0df8*/ 	.word	0x00016e70
        /*0dfc*/ 	.word	0x00000003
        /*0e00*/ 	.word	0x00029830
        /*0e04*/ 	.short	0x010a
        /*0e06*/ 	.byte	0x3f
	.zero		1


	//   ....[33]....
        /*0e08*/ 	.word	0x00016ef0
        /*0e0c*/ 	.word	0x00000003
        /*0e10*/ 	.word	0x00029830
        /*0e14*/ 	.short	0x010a
        /*0e16*/ 	.byte	0x3f
	.zero		1


	//   ....[34]....
        /*0e18*/ 	.word	0x00019660
        /*0e1c*/ 	.word	0x00000029
        /*0e20*/ 	.word	0x00000000
        /*0e24*/ 	.short	0x0101
        /*0e26*/ 	.byte	0x3f
	.zero		1


	//   ....[35]....
        /*0e28*/ 	.word	0x0001a620
        /*0e2c*/ 	.word	0x0000000b
        /*0e30*/ 	.word	0x00029830
        /*0e34*/ 	.short	0x010a
        /*0e36*/ 	.byte	0x3f
	.zero		1


	//   ....[36]....
        /*0e38*/ 	.word	0x0001a670
        /*0e3c*/ 	.word	0x0000000b
        /*0e40*/ 	.word	0x00029830
        /*0e44*/ 	.short	0x010a
        /*0e46*/ 	.byte	0x3f
	.zero		1


	//   ....[37]....
        /*0e48*/ 	.word	0x0001b770
        /*0e4c*/ 	.word	0x0000000b
        /*0e50*/ 	.word	0x00029850
        /*0e54*/ 	.short	0x010a
        /*0e56*/ 	.byte	0x3f
	.zero		1


	//   ....[38]....
        /*0e58*/ 	.word	0x0001b7b0
        /*0e5c*/ 	.word	0x0000000b
        /*0e60*/ 	.word	0x00029850
        /*0e64*/ 	.short	0x010a
        /*0e66*/ 	.byte	0x3f
	.zero		1


	//   ....[39]....
        /*0e68*/ 	.word	0x0001ce30
        /*0e6c*/ 	.word	0x00000004
        /*0e70*/ 	.word	0x00000000
        /*0e74*/ 	.short	0x0101
        /*0e76*/ 	.byte	0x3f
	.zero		1


	//   ....[40]....
        /*0e78*/ 	.word	0x0001d150
        /*0e7c*/ 	.word	0x00000008
        /*0e80*/ 	.word	0x00000000
        /*0e84*/ 	.short	0x0101
        /*0e86*/ 	.byte	0x3f
	.zero		1


	//   ....[41]....
        /*0e88*/ 	.word	0x0001d7d0
        /*0e8c*/ 	.word	0x0000000f
        /*0e90*/ 	.word	0x00029850
        /*0e94*/ 	.short	0x010a
        /*0e96*/ 	.byte	0x3f
	.zero		1


	//   ....[42]....
        /*0e98*/ 	.word	0x0001d850
        /*0e9c*/ 	.word	0x0000000f
        /*0ea0*/ 	.word	0x00029850
        /*0ea4*/ 	.short	0x010a
        /*0ea6*/ 	.byte	0x3f
	.zero		1


	//   ....[43]....
        /*0ea8*/ 	.word	0x0001de80
        /*0eac*/ 	.word	0x00000000
        /*0eb0*/ 	.word	0x00000000
        /*0eb4*/ 	.short	0x0101
        /*0eb6*/ 	.byte	0x3f
	.zero		1


	//   ....[44]....
        /*0eb8*/ 	.word	0x0001fa70
        /*0ebc*/ 	.word	0x00000000
        /*0ec0*/ 	.word	0x00000000
        /*0ec4*/ 	.short	0x0101
        /*0ec6*/ 	.byte	0x3f
	.zero		1


	//   ....[45]....
        /*0ec8*/ 	.word	0x00021f40
        /*0ecc*/ 	.word	0x00000006
        /*0ed0*/ 	.word	0x00029820
        /*0ed4*/ 	.short	0x010a
        /*0ed6*/ 	.byte	0x3f
	.zero		1


	//   ....[46]....
        /*0ed8*/ 	.word	0x00022030
        /*0edc*/ 	.word	0x00000007
        /*0ee0*/ 	.word	0x000298a0
        /*0ee4*/ 	.short	0x010a
        /*0ee6*/ 	.byte	0x3f
	.zero		1


	//   ....[47]....
        /*0ee8*/ 	.word	0x00022460
        /*0eec*/ 	.word	0x00000007
        /*0ef0*/ 	.word	0x000298c0
        /*0ef4*/ 	.short	0x010a
        /*0ef6*/ 	.byte	0x3f
	.zero		1


	//   ....[48]....
        /*0ef8*/ 	.word	0x00022850
        /*0efc*/ 	.word	0x00000008
        /*0f00*/ 	.word	0x000298a0
        /*0f04*/ 	.short	0x010a
        /*0f06*/ 	.byte	0x3f
	.zero		1


	//   ....[49]....
        /*0f08*/ 	.word	0x00022c70
        /*0f0c*/ 	.word	0x00000008
        /*0f10*/ 	.word	0x000298c0
        /*0f14*/ 	.short	0x010a
        /*0f16*/ 	.byte	0x3f
	.zero		1


	//   ....[50]....
        /*0f18*/ 	.word	0x00023ad0
        /*0f1c*/ 	.word	0x00000002
        /*0f20*/ 	.word	0x00029880
        /*0f24*/ 	.short	0x010a
        /*0f26*/ 	.byte	0x3f
	.zero		1


	//   ....[51]....
        /*0f28*/ 	.word	0x00023ca0
        /*0f2c*/ 	.word	0x00000002
        /*0f30*/ 	.word	0x00029840
        /*0f34*/ 	.short	0x010a
        /*0f36*/ 	.byte	0x3f
	.zero		1


	//   ....[52]....
        /*0f38*/ 	.word	0x00024960
        /*0f3c*/ 	.word	0x00000008
        /*0f40*/ 	.word	0x00029800
        /*0f44*/ 	.short	0x0107
        /*0f46*/ 	.byte	0x3f
	.zero		1


	//   ....[53]....
        /*0f48*/ 	.word	0x00024a60
        /*0f4c*/ 	.word	0x00000002
        /*0f50*/ 	.word	0x00029800
        /*0f54*/ 	.short	0x0101
        /*0f56*/ 	.byte	0x3f
	.zero		1


	//   ....[54]....
        /*0f58*/ 	.word	0x00024a80
        /*0f5c*/ 	.word	0x00000002
        /*0f60*/ 	.word	0x00029820
        /*0f64*/ 	.short	0x010a
        /*0f66*/ 	.byte	0x3f
	.zero		1


	//   ....[55]....
        /*0f68*/ 	.word	0x00024de0
        /*0f6c*/ 	.word	0x00000005
        /*0f70*/ 	.word	0x00029880
        /*0f74*/ 	.short	0x010a
        /*0f76*/ 	.byte	0x3f
	.zero		1


	//   ....[56]....
        /*0f78*/ 	.word	0x00025040
        /*0f7c*/ 	.word	0x00000005
        /*0f80*/ 	.word	0x00029840
        /*0f84*/ 	.short	0x010a
        /*0f86*/ 	.byte	0x3f
	.zero		1


	//   ....[57]....
        /*0f88*/ 	.word	0x00025560
        /*0f8c*/ 	.word	0x00000011
        /*0f90*/ 	.word	0x00029870
        /*0f94*/ 	.short	0x010a
        /*0f96*/ 	.byte	0x3f
	.zero		1


	//   ....[58]....
        /*0f98*/ 	.word	0x000255d0
        /*0f9c*/ 	.word	0x00000011
        /*0fa0*/ 	.word	0x00029860
        /*0fa4*/ 	.short	0x010a
        /*0fa6*/ 	.byte	0x3f
	.zero		1


	//   ....[59]....
        /*0fa8*/ 	.word	0x00025ae0
        /*0fac*/ 	.word	0x00000011
        /*0fb0*/ 	.word	0x00029850
        /*0fb4*/ 	.short	0x0101
        /*0fb6*/ 	.byte	0x3f
	.zero		1


	//   ....[60]....
        /*0fb8*/ 	.word	0x00025b60
        /*0fbc*/ 	.word	0x00000011
        /*0fc0*/ 	.word	0x00000000
        /*0fc4*/ 	.short	0x0101
        /*0fc6*/ 	.byte	0x3f
	.zero		1


	//   ....[61]....
        /*0fc8*/ 	.word	0x00025d90
        /*0fcc*/ 	.word	0x00000011
        /*0fd0*/ 	.word	0x00029870
        /*0fd4*/ 	.short	0x010a
        /*0fd6*/ 	.byte	0x3f
	.zero		1


	//   ....[62]....
        /*0fd8*/ 	.word	0x00025e00
        /*0fdc*/ 	.word	0x00000011
        /*0fe0*/ 	.word	0x00029860
        /*0fe4*/ 	.short	0x010a
        /*0fe6*/ 	.byte	0x3f
	.zero		1


	//   ....[63]....
        /*0fe8*/ 	.word	0x00026330
        /*0fec*/ 	.word	0x00000011
        /*0ff0*/ 	.word	0x00029850
        /*0ff4*/ 	.short	0x0101
        /*0ff6*/ 	.byte	0x3f
	.zero		1


	//   ....[64]....
        /*0ff8*/ 	.word	0x00026380
        /*0ffc*/ 	.word	0x00000011
        /*1000*/ 	.word	0x00000000
        /*1004*/ 	.short	0x0101
        /*1006*/ 	.byte	0x3f
	.zero		1


	//   ....[65]....
        /*1008*/ 	.word	0x00026ec0
        /*100c*/ 	.word	0x00000000
        /*1010*/ 	.word	0x00029820
        /*1014*/ 	.short	0x010a
        /*1016*/ 	.byte	0x3f
	.zero		1


	//   ....[66]....
        /*1018*/ 	.word	0x00027070
        /*101c*/ 	.word	0x00000006
        /*1020*/ 	.word	0x00000000
        /*1024*/ 	.short	0x010a
        /*1026*/ 	.byte	0x3f
	.zero		1


	//   ....[67]....
        /*1028*/ 	.word	0x000270e0
        /*102c*/ 	.word	0x00000007
        /*1030*/ 	.word	0x00000000
        /*1034*/ 	.short	0x010a
        /*1036*/ 	.byte	0x3f
	.zero		1


	//   ....[68]....
        /*1038*/ 	.word	0x00027140
        /*103c*/ 	.word	0x00000004
        /*1040*/ 	.word	0x00029860
        /*1044*/ 	.short	0x010a
        /*1046*/ 	.byte	0x3f
	.zero		1


	//   ....[69]....
        /*1048*/ 	.word	0x00027190
        /*104c*/ 	.word	0x00000003
        /*1050*/ 	.word	0x00029860
        /*1054*/ 	.short	0x010a
        /*1056*/ 	.byte	0x3f
	.zero		1


	//   ....[70]....
        /*1058*/ 	.word	0x000271d0
        /*105c*/ 	.word	0x00000004
        /*1060*/ 	.word	0x00029880
        /*1064*/ 	.short	0x010a
        /*1066*/ 	.byte	0x3f
	.zero		1


	//   ....[71]....
        /*1068*/ 	.word	0x000271f0
        /*106c*/ 	.word	0x00000003
        /*1070*/ 	.word	0x00029880
        /*1074*/ 	.short	0x010a
        /*1076*/ 	.byte	0x3f
	.zero		1


	//   ....[72]....
        /*1078*/ 	.word	0x00027250
        /*107c*/ 	.word	0x00000061
        /*1080*/ 	.word	0x00029890
        /*1084*/ 	.short	0x010a
        /*1086*/ 	.byte	0x3f
	.zero		1


	//   ....[73]....
        /*1088*/ 	.word	0x000272a0
        /*108c*/ 	.word	0x00000061
        /*1090*/ 	.word	0x00029890
        /*1094*/ 	.short	0x010a
        /*1096*/ 	.byte	0x3f
	.zero		1


	//   ....[74]....
        /*1098*/ 	.word	0x000272f0
        /*109c*/ 	.word	0x00000061
        /*10a0*/ 	.word	0x00029890
        /*10a4*/ 	.short	0x010a
        /*10a6*/ 	.byte	0x3f
	.zero		1


	//   ....[75]....
        /*10a8*/ 	.word	0x00027340
        /*10ac*/ 	.word	0x00000061
        /*10b0*/ 	.word	0x000298b0
        /*10b4*/ 	.short	0x010a
        /*10b6*/ 	.byte	0x3f
	.zero		1


	//   ....[76]....
        /*10b8*/ 	.word	0x00027600
        /*10bc*/ 	.word	0x00000010
        /*10c0*/ 	.word	0x00029800
        /*10c4*/ 	.short	0x010a
        /*10c6*/ 	.byte	0x3f
	.zero		1


	//   ....[77]....
        /*10c8*/ 	.word	0x00027820
        /*10cc*/ 	.word	0x00000010
        /*10d0*/ 	.word	0x00029800
        /*10d4*/ 	.short	0x010a
        /*10d6*/ 	.byte	0x3f
	.zero		1


	//   ....[78]....
        /*10d8*/ 	.word	0x00027870
        /*10dc*/ 	.word	0x00000003
        /*10e0*/ 	.word	0x00029830
        /*10e4*/ 	.short	0x010a
        /*10e6*/ 	.byte	0x3f
	.zero		1


	//   ....[79]....
        /*10e8*/ 	.word	0x000278c0
        /*10ec*/ 	.word	0x0000000b
        /*10f0*/ 	.word	0x00029830
        /*10f4*/ 	.short	0x010a
        /*10f6*/ 	.byte	0x3f
	.zero		1


	//   ....[80]....
        /*10f8*/ 	.word	0x00027910
        /*10fc*/ 	.word	0x0000000b
        /*1100*/ 	.word	0x00029850
        /*1104*/ 	.short	0x010a
        /*1106*/ 	.byte	0x3f
	.zero		1


	//   ....[81]....
        /*1108*/ 	.word	0x00027960
        /*110c*/ 	.word	0x0000000f
        /*1110*/ 	.word	0x00029850
        /*1114*/ 	.short	0x010a
        /*1116*/ 	.byte	0x3f
	.zero		1


	//   ....[82]....
        /*1118*/ 	.word	0x00028f30
        /*111c*/ 	.word	0x00000005
        /*1120*/ 	.word	0x00029820
        /*1124*/ 	.short	0x010a
        /*1126*/ 	.byte	0x3f
	.zero		1


	//   ....[83]....
        /*1128*/ 	.word	0x00028f80
        /*112c*/ 	.word	0x00000007
        /*1130*/ 	.word	0x000298a0
        /*1134*/ 	.short	0x010a
        /*1136*/ 	.byte	0x3f
	.zero		1


	//   ....[84]....
        /*1138*/ 	.word	0x00028fd0
        /*113c*/ 	.word	0x00000007
        /*1140*/ 	.word	0x000298c0
        /*1144*/ 	.short	0x010a
        /*1146*/ 	.byte	0x3f
	.zero		1


	//   ....[85]....
        /*1148*/ 	.word	0x00029020
        /*114c*/ 	.word	0x00000008
        /*1150*/ 	.word	0x000298a0
        /*1154*/ 	.short	0x010a
        /*1156*/ 	.byte	0x3f
	.zero		1


	//   ....[86]....
        /*1158*/ 	.word	0x00029070
        /*115c*/ 	.word	0x00000008
        /*1160*/ 	.word	0x000298c0
        /*1164*/ 	.short	0x010a
        /*1166*/ 	.byte	0x3f
	.zero		1


	//   ....[87]....
        /*1168*/ 	.word	0x00029210
        /*116c*/ 	.word	0x00000002
        /*1170*/ 	.word	0x00029880
        /*1174*/ 	.short	0x010a
        /*1176*/ 	.byte	0x3f
	.zero		1


	//   ....[88]....
        /*1178*/ 	.word	0x00029260
        /*117c*/ 	.word	0x00000002
        /*1180*/ 	.word	0x00029840
        /*1184*/ 	.short	0x010a
        /*1186*/ 	.byte	0x3f
	.zero		1


	//   ....[89]....
        /*1188*/ 	.word	0x00029850
        /*118c*/ 	.word	0x00000002
        /*1190*/ 	.word	0x00029820
        /*1194*/ 	.short	0x010a
        /*1196*/ 	.byte	0x3f
	.zero		1


	//   ....[90]....
        /*1198*/ 	.word	0x000298a0
        /*119c*/ 	.word	0x00000005
        /*11a0*/ 	.word	0x00029880
        /*11a4*/ 	.short	0x010a
        /*11a6*/ 	.byte	0x3f
	.zero		1


	//   ....[91]....
        /*11a8*/ 	.word	0x000298f0
        /*11ac*/ 	.word	0x00000005
        /*11b0*/ 	.word	0x00029840
        /*11b4*/ 	.short	0x010a
        /*11b6*/ 	.byte	0x3f
	.zero		1


	//   ....[92]....
        /*11b8*/ 	.word	0x00029940
        /*11bc*/ 	.word	0x00000011
        /*11c0*/ 	.word	0x00029870
        /*11c4*/ 	.short	0x010a
        /*11c6*/ 	.byte	0x3f
	.zero		1


	//   ....[93]....
        /*11c8*/ 	.word	0x00029990
        /*11cc*/ 	.word	0x00000011
        /*11d0*/ 	.word	0x00029860
        /*11d4*/ 	.short	0x010a
        /*11d6*/ 	.byte	0x3f
	.zero		1


	//   ....[94]....
        /*11d8*/ 	.word	0x000299e0
        /*11dc*/ 	.word	0x00000011
        /*11e0*/ 	.word	0x00029870
        /*11e4*/ 	.short	0x010a
        /*11e6*/ 	.byte	0x3f
	.zero		1


	//   ....[95]....
        /*11e8*/ 	.word	0x00029a30
        /*11ec*/ 	.word	0x00000011
        /*11f0*/ 	.word	0x00029860
        /*11f4*/ 	.short	0x010a
        /*11f6*/ 	.byte	0x3f
	.zero		1


	//   ....[96]....
        /*11f8*/ 	.word	0x0002a490
        /*11fc*/ 	.word	0x00000000
        /*1200*/ 	.word	0x00029820
        /*1204*/ 	.short	0x010a
        /*1206*/ 	.byte	0x3f
	.zero		1


	//   ....[97]....
        /*1208*/ 	.word	0x0002a630
        /*120c*/ 	.word	0x00000006
        /*1210*/ 	.word	0x00000000
        /*1214*/ 	.short	0x010a
        /*1216*/ 	.byte	0x3f
	.zero		1


	//   ....[98]....
        /*1218*/ 	.word	0x0002a680
        /*121c*/ 	.word	0x00000007
        /*1220*/ 	.word	0x00000000
        /*1224*/ 	.short	0x010a
        /*1226*/ 	.byte	0x3f
	.zero		1


	//   ....[99]....
        /*1228*/ 	.word	0x0002a6d0
        /*122c*/ 	.word	0x00000004
        /*1230*/ 	.word	0x00029860
        /*1234*/ 	.short	0x010a
        /*1236*/ 	.byte	0x3f
	.zero		1


	//   ....[100]....
        /*1238*/ 	.word	0x0002a720
        /*123c*/ 	.word	0x00000003
        /*1240*/ 	.word	0x00029860
        /*1244*/ 	.short	0x010a
        /*1246*/ 	.byte	0x3f
	.zero		1


	//   ....[101]....
        /*1248*/ 	.word	0x0002a770
        /*124c*/ 	.word	0x00000004
        /*1250*/ 	.word	0x00029880
        /*1254*/ 	.short	0x010a
        /*1256*/ 	.byte	0x3f
	.zero		1


	//----- nvinfo : EIATTR_NUM_MBARRIERS
	.align		4
.L_186:
        /*1258*/ 	.byte	0x03, 0x38
        /*125a*/ 	.short	0x0016


	//----- nvinfo : EIATTR_EXIT_INSTR_OFFSETS
	.align		4
        /*125c*/ 	.byte	0x04, 0x1c
        /*125e*/ 	.short	(.L_188 - .L_187)


	//   ....[0]....
.L_187:
        /*1260*/ 	.word	0x00027240


	//----- nvinfo : EIATTR_MAX_THREADS
	.align		4
.L_188:
        /*1264*/ 	.byte	0x04, 0x05
        /*1266*/ 	.short	(.L_190 - .L_189)
.L_189:
        /*1268*/ 	.word	0x00000180
        /*126c*/ 	.word	0x00000001
        /*1270*/ 	.word	0x00000001


	//----- nvinfo : EIATTR_CRS_STACK_SIZE
	.align		4
.L_190:
        /*1274*/ 	.byte	0x04, 0x1e
        /*1276*/ 	.short	(.L_192 - .L_191)
.L_191:
        /*1278*/ 	.word	0x00000000


	//----- nvinfo : EIATTR_CBANK_PARAM_SIZE
	.align		4
.L_192:
        /*127c*/ 	.byte	0x03, 0x19
        /*127e*/ 	.short	0x0af0


	//----- nvinfo : EIATTR_PARAM_CBANK
	.align		4
        /*1280*/ 	.byte	0x04, 0x0a
        /*1282*/ 	.short	(.L_194 - .L_193)
	.align		4
.L_193:
        /*1284*/ 	.word	index@(.nv.constant0._ZN7cutlass13device_kernelIN5flash11enable_sm90INS1_16FlashAttnFwdSm90INS1_25CollectiveMainloopFwdSm90ILi2EN4cute5tupleIJNS5_1CILi1EEES8_S8_EEENS6_IJNS7_ILi128EEENS7_ILi160EEENS7_ILi192EEEEEELi128ENS_12float_e4m3_tEfNS_4arch4Sm90ELb0ELb0ELb0ELb1ELb0ELb1ELb0ELb1ELb1ELb1ELb0ELb0EEENS1_21CollectiveEpilogueFwdINS6_IJSA_SA_SB_EEES9_NS_10bfloat16_tESG_Li256ELb1ELb1ELb0ELb1EEENS1_36VarlenDynamicPersistentTileSchedulerILi128ELi160ELi256ELi128ELb0ELb1ELb1ELb0ELb1ELb1EEEEEEEEEvNT_6ParamsE)
        /*1288*/ 	.short	0x0210
        /*128a*/ 	.short	0x0af0


	//----- nvinfo : EIATTR_SW_WAR
	.align		4
.L_194:
        /*128c*/ 	.byte	0x04, 0x36
        /*128e*/ 	.short	(.L_196 - .L_195)
.L_195:
        /*1290*/ 	.word	0x00000008
.L_196:


//--------------------- .nv.info._ZN7cutlass13device_kernelIN5flash11enable_sm90INS1_16FlashAttnFwdSm90INS1_25CollectiveMainloopFwdSm90ILi2EN4cute5tupleIJNS5_1CILi1EEES8_S8_EEENS6_IJNS7_ILi128EEENS7_ILi160EEENS7_ILi192EEEEEELi128ENS_12float_e4m3_tEfNS_4arch4Sm90ELb0ELb1ELb0ELb0ELb0ELb0ELb0ELb1ELb1ELb1ELb0ELb0EEENS1_21CollectiveEpilogueFwdINS6_IJSA_SA_SB_EEES9_NS_10bfloat16_tESG_Li256ELb0ELb1ELb0ELb1EEENS1_30DynamicPersistentTileSchedulerILi256ELi128ELb0ELb1ELb1EEEEEEEEEvNT_6ParamsE --------------------------
	.section	.nv.info._ZN7cutlass13device_kernelIN5flash11enable_sm90INS1_16FlashAttnFwdSm90INS1_25CollectiveMainloopFwdSm90ILi2EN4cute5tupleIJNS5_1CILi1EEES8_S8_EEENS6_IJNS7_ILi128EEENS7_ILi160EEENS7_ILi192EEEEEELi128ENS_12float_e4m3_tEfNS_4arch4Sm90ELb0ELb1ELb0ELb0ELb0ELb0ELb0ELb1ELb1ELb1ELb0ELb0EEENS1_21CollectiveEpilogueFwdINS6_IJSA_SA_SB_EEES9_NS_10bfloat16_tESG_Li256ELb0ELb1ELb0ELb1EEENS1_30DynamicPersistentTileSchedulerILi256ELi128ELb0ELb1ELb1EEEEEEEEEvNT_6ParamsE,"",@"SHT_CUDA_INFO"
	.sectionflags	@""
	.align	4


	//----- nvinfo : EIATTR_CUDA_API_VERSION
	.align		4
        /*0000*/ 	.byte	0x04, 0x37
        /*0002*/ 	.short	(.L_198 - .L_197)
.L_197:
        /*0004*/ 	.word	0x00000082


	//----- nvinfo : EIATTR_KPARAM_INFO
	.align		4
.L_198:
        /*0008*/ 	.byte	0x04, 0x17
        /*000a*/ 	.short	(.L_200 - .L_199)
.L_199:
        /*000c*/ 	.word	0x00000000
        /*0010*/ 	.short	0x0000
        /*0012*/ 	.short	0x0070
        /*0014*/ 	.byte	0x00, 0xf0, 0x01, 0x2a


	//----- nvinfo : EIATTR_SPARSE_MMA_MASK
	.align		4
.L_200:
        /*0018*/ 	.byte	0x03, 0x50
        /*001a*/ 	.short	0x0000


	//----- nvinfo : EIATTR_MAXREG_COUNT
	.align		4
        /*001c*/ 	.byte	0x03, 0x1b
        /*001e*/ 	.short	0x00a8


	//----- nvinfo : EIATTR_NUM_BARRIERS
	.align		4
        /*0020*/ 	.byte	0x02, 0x4c
        /*0022*/ 	.byte	0x10
	.zero		1


	//----- nvinfo : EIATTR_EXTERNS
	.align		4
        /*0024*/ 	.byte	0x04, 0x0f
        /*0026*/ 	.short	(.L_202 - .L_201)


	//   ....[0]....
	.align		4
.L_201:
        /*0028*/ 	.word	index@(__assertfail)


	//----- nvinfo : EIATTR_ANNOTATIONS
	.align		4
.L_202:
        /*002c*/ 	.byte	0x04, 0x55
        /*002e*/ 	.short	(.L_204 - .L_203)


	//   ....[0]....
.L_203:
        /* <DEDUP_REMOVED lines=24> */


	//----- nvinfo : EIATTR_MERCURY_ISA_VERSION
	.align		4
.L_204:
        /*01a0*/ 	.byte	0x03, 0x5f
        /*01a2*/ 	.short	0x0101


	//----- nvinfo : EIATTR_INT_WARP_WIDE_INSTR_OFFSETS
	.align		4
        /*01a4*/ 	.byte	0x04, 0x31
        /*01a6*/ 	.short	(.L_206 - .L_205)


	//   ....[0]....
.L_205:
        /*01a8*/ 	.word	0x00000130


	//   ....[1]....
        /*01ac*/ 	.word	0x00000170


	//   ....[2]....
        /*01b0*/ 	.word	0x000001e0


	//   ....[3]....
        /*01b4*/ 	.word	0x00015aa0


	//   ....[4]....
        /*01b8*/ 	.word	0x00015b30


	//   ....[5]....
        /*01bc*/ 	.word	0x00018360


	//   ....[6]....
        /*01c0*/ 	.word	0x000183f0


	//----- nvinfo : EIATTR_COOP_GROUP_MASK_REGIDS
	.align		4
.L_206:
        /*01c4*/ 	.byte	0x04, 0x29
        /*01c6*/ 	.short	(.L_208 - .L_207)


	//   ....[0]....
.L_207:
        /*01c8*/ 	.word	0xffffffff


	//   ....[1]....
        /*01cc*/ 	.word	0xffffffff


	//   ....[2]....
        /*01d0*/ 	.word	0xffffffff


	//   ....[3]....
        /*01d4*/ 	.word	0xffffffff


	//   ....[4]....
        /*01d8*/ 	.word	0xffffffff


	//   ....[5]....
        /*01dc*/ 	.word	0xffffffff


	//   ....[6]....
        /*01e0*/ 	.word	0xffffffff


	//   ....[7]....
        /*01e4*/ 	.word	0xffffffff


	//   ....[8]....
        /*01e8*/ 	.word	0xffffffff


	//   ....[9]....
        /*01ec*/ 	.word	0xffffffff


	//   ....[10]....
        /*01f0*/ 	.word	0xffffffff


	//   ....[11]....
        /*01f4*/ 	.word	0xffffffff


	//   ....[12]....
        /*01f8*/ 	.word	0xffffffff


	//   ....[13]....
        /*01fc*/ 	.word	0xffffffff


	//   ....[14]....
        /*0200*/ 	.word	0xffffffff


	//   ....[15]....
        /*0204*/ 	.word	0xffffffff


	//   ....[16]....
        /*0208*/ 	.word	0xffffffff


	//   ....[17]....
        /*020c*/ 	.word	0xffffffff


	//   ....[18]....
        /*0210*/ 	.word	0xffffffff


	//   ....[19]....
        /*0214*/ 	.word	0xffffffff


	//   ....[20]....
        /*0218*/ 	.word	0xffffffff


	//   ....[21]....
        /*021c*/ 	.word	0xffffffff


	//   ....[22]....
        /*0220*/ 	.word	0xffffffff


	//   ....[23]....
        /*0224*/ 	.word	0xffffffff


	//   ....[24]....
        /*0228*/ 	.word	0xffffffff


	//   ....[25]....
        /*022c*/ 	.word	0xffffffff


	//   ....[26]....
        /*0230*/ 	.word	0xffffffff


	//   ....[27]....
        /*0234*/ 	.word	0xffffffff


	//   ....[28]....
        /*0238*/ 	.word	0xffffffff


	//   ....[29]....
        /*023c*/ 	.word	0xffffffff


	//   ....[30]....
        /*0240*/ 	.word	0xffffffff


	//   ....[31]....
        /*0244*/ 	.word	0xffffffff


	//   ....[32]....
        /*0248*/ 	.word	0xffffffff


	//   ....[33]....
        /*024c*/ 	.word	0xffffffff


	//   ....[34]....
        /*0250*/ 	.word	0xffffffff


	//   ....[35]....
        /*0254*/ 	.word	0xffffffff


	//   ....[36]....
        /*0258*/ 	.word	0xffffffff


	//   ....[37]....
        /*025c*/ 	.word	0xffffffff


	//   ....[38]....
        /*0260*/ 	.word	0xffffffff


	//   ....[39]....
        /*0264*/ 	.word	0xffffffff


	//   ....[40]....
        /*0268*/ 	.word	0xffffffff


	//   ....[41]....
        /*026c*/ 	.word	0xffffffff


	//   ....[42]....
        /*0270*/ 	.word	0xffffffff


	//   ....[43]....
        /*0274*/ 	.word	0xffffffff


	//   ....[44]....
        /*0278*/ 	.word	0xffffffff


	//   ....[45]....
        /*027c*/ 	.word	0xffffffff


	//   ....[46]....
        /*0280*/ 	.word	0xffffffff


	//   ....[47]....
        /*0284*/ 	.word	0xffffffff


	//   ....[48]....
        /*0288*/ 	.word	0xffffffff


	//   ....[49]....
        /*028c*/ 	.word	0xffffffff


	//   ....[50]....
        /*0290*/ 	.word	0xffffffff


	//   ....[51]....
        /*0294*/ 	.word	0xffffffff


	//   ....[52]....
        /*0298*/ 	.word	0xffffffff


	//   ....[53]....
        /*029c*/ 	.word	0xffffffff


	//   ....[54]....
        /*02a0*/ 	.word	0xffffffff


	//   ....[55]....
        /*02a4*/ 	.word	0xffffffff


	//   ....[56]....
        /*02a8*/ 	.word	0xffffffff


	//   ....[57]....
        /*02ac*/ 	.word	0xffffffff


	//   ....[58]....
        /*02b0*/ 	.word	0xffffffff


	//   ....[59]....
        /*02b4*/ 	.word	0xffffffff


	//   ....[60]....
        /*02b8*/ 	.word	0xffffffff


	//   ....[61]....
        /*02bc*/ 	.word	0xffffffff


	//   ....[62]....
        /*02c0*/ 	.word	0xffffffff


	//   ....[63]....
        /*02c4*/ 	.word	0xffffffff


	//   ....[64]....
        /*02c8*/ 	.word	0xffffffff


	//   ....[65]....
        /*02cc*/ 	.word	0xffffffff


	//   ....[66]....
        /*02d0*/ 	.word	0xffffffff


	//   ....[67]....
        /*02d4*/ 	.word	0xffffffff


	//   ....[68]....
        /*02d8*/ 	.word	0xffffffff


	//   ....[69]....
        /*02dc*/ 	.word	0xffffffff


	//   ....[70]....
        /*02e0*/ 	.word	0xffffffff


	//   ....[71]....
        /*02e4*/ 	.word	0xffffffff


	//   ....[72]....
        /*02e8*/ 	.word	0xffffffff


	//   ....[73]....
        /*02ec*/ 	.word	0xffffffff


	//   ....[74]....
        /*02f0*/ 	.word	0xffffffff


	//   ....[75]....
        /*02f4*/ 	.word	0xffffffff


	//   ....[76]....
        /*02f8*/ 	.word	0xffffffff


	//   ....[77]....
        /*02fc*/ 	.word	0xffffffff


	//   ....[78]....
        /*0300*/ 	.word	0xffffffff


	//   ....[79]....
        /*0304*/ 	.word	0xffffffff


	//   ....[80]....
        /*0308*/ 	.word	0xffffffff


	//   ....[81]....
        /*030c*/ 	.word	0xffffffff


	//   ....[82]....
        /*0310*/ 	.word	0xffffffff


	//   ....[83]....
        /*0314*/ 	.word	0xffffffff


	//   ....[84]....
        /*0318*/ 	.word	0xffffffff


	//   ....[85]....
        /*031c*/ 	.word	0xffffffff


	//   ....[86]....
        /*0320*/ 	.word	0xffffffff


	//   ....[87]....
        /*0324*/ 	.word	0xffffffff


	//   ....[88]....
        /*0328*/ 	.word	0xffffffff


	//   ....[89]....
        /*032c*/ 	.word	0xffffffff


	//   ....[90]....
        /*0330*/ 	.word	0xffffffff


	//   ....[91]....
        /*0334*/ 	.word	0xffffffff


	//   ....[92]....
        /*0338*/ 	.word	0xffffffff


	//   ....[93]....
        /*033c*/ 	.word	0xffffffff


	//   ....[94]....
        /*0340*/ 	.word	0xffffffff


	//   ....[95]....
        /*0344*/ 	.word	0xffffffff


	//   ....[96]....
        /*0348*/ 	.word	0xffffffff


	//   ....[97]....
        /*034c*/ 	.word	0xffffffff


	//   ....[98]....
        /*0350*/ 	.word	0x0500000f


	//   ....[99]....
        /*0354*/ 	.word	0x0500000f


	//   ....[100]....
        /*0358*/ 	.word	0x0500000f


	//   ....[101]....
        /*035c*/ 	.word	0x0500000f


	//   ....[102]....
        /*0360*/ 	.word	0x0500000f


	//   ....[103]....
        /*0364*/ 	.word	0x0500000f


	//   ....[104]....
        /*0368*/ 	.word	0x0500000f


	//   ....[105]....
        /*036c*/ 	.word	0x0500000f


	//   ....[106]....
        /*0370*/ 	.word	0x0500000f


	//   ....[107]....
        /*0374*/ 	.word	0x0500000f


	//----- nvinfo : EIATTR_COOP_GROUP_INSTR_OFFSETS
	.align		4
.L_208:
        /*0378*/ 	.byte	0x04, 0x28
        /*037a*/ 	.short	(.L_210 - .L_209)


	//   ....[0]....
.L_209:
        /*037c*/ 	.word	0x00000070


	//   ....[1]....
        /*0380*/ 	.word	0x00000140


	//   ....[2]....
        /*0384*/ 	.word	0x00000190


	//   ....[3]....
        /*0388*/ 	.word	0x000003c0


	//   ....[4]....
        /*038c*/ 	.word	0x00000520


	//   ....[5]....
        /*0390*/ 	.word	0x00000640


	//   ....[6]....
        /*0394*/ 	.word	0x000007a0


	//   ....[7]....
        /*0398*/ 	.word	0x00001ac0


	//   ....[8]....
        /*039c*/ 	.word	0x00002ad0


	//   ....[9]....
        /*03a0*/ 	.word	0x000039b0


	//   ....[10]....
        /*03a4*/ 	.word	0x00004710


	//   ....[11]....
        /*03a8*/ 	.word	0x000047d0


	//   ....[12]....
        /*03ac*/ 	.word	0x00004ef0


	//   ....[13]....
        /*03b0*/ 	.word	0x00004f50


	//   ....[14]....
        /*03b4*/ 	.word	0x00007190


	//   ....[15]....
        /*03b8*/ 	.word	0x000073b0


	//   ....[16]....
        /*03bc*/ 	.word	0x000087b0


	//   ....[17]....
        /*03c0*/ 	.word	0x000088c0


	//   ....[18]....
        /*03c4*/ 	.word	0x00009400


	//   ....[19]....
        /*03c8*/ 	.word	0x00009480


	//   ....[20]....
        /*03cc*/ 	.word	0x0000be60


	//   ....[21]....
        /*03d0*/ 	.word	0x0000bec0


	//   ....[22]....
        /*03d4*/ 	.word	0x0000bef0


	//   ....[23]....
        /*03d8*/ 	.word	0x0000bf10


	//   ....[24]....
        /*03dc*/ 	.word	0x0000e8f0


	//   ....[25]....
        /*03e0*/ 	.word	0x0000f6f0


	//   ....[26]....
        /*03e4*/ 	.word	0x0000ff10


	//   ....[27]....
        /*03e8*/ 	.word	0x00010020


	//   ....[28]....
        /*03ec*/ 	.word	0x00010b70


	//   ....[29]....
        /*03f0*/ 	.word	0x00010be0


	//   ....[30]....
        /*03f4*/ 	.word	0x00012310


	//   ....[31]....
        /*03f8*/ 	.word	0x00012320


	//   ....[32]....
        /*03fc*/ 	.word	0x000123a0


	//   ....[33]....
        /*0400*/ 	.word	0x000123b0


	//   ....[34]....
        /*0404*/ 	.word	0x00013740


	//   ....[35]....
        /*0408*/ 	.word	0x00013750


	//   ....[36]....
        /*040c*/ 	.word	0x00013760


	//   ....[37]....
        /*0410*/ 	.word	0x00013770


	//   ....[38]....
        /*0414*/ 	.word	0x00013780


	//   ....[39]....
        /*0418*/ 	.word	0x00013790


	//   ....[40]....
        /*041c*/ 	.word	0x000137a0


	//   ....[41]....
        /*0420*/ 	.word	0x000137b0


	//   ....[42]....
        /*0424*/ 	.word	0x000137e0


	//   ....[43]....
        /*0428*/ 	.word	0x00013800


	//   ....[44]....
        /*042c*/ 	.word	0x00013840


	//   ....[45]....
        /*0430*/ 	.word	0x00013870


	//   ....[46]....
        /*0434*/ 	.word	0x000138a0


	//   ....[47]....
        /*0438*/ 	.word	0x000138c0


	//   ....[48]....
        /*043c*/ 	.word	0x000138f0


	//   ....[49]....
        /*0440*/ 	.word	0x00013900


	//   ....[50]....
        /*0444*/ 	.word	0x00013930


	//   ....[51]....
        /*0448*/ 	.word	0x00013940


	//   ....[52]....
        /*044c*/ 	.word	0x00013950


	//   ....[53]....
        /*0450*/ 	.word	0x00013960


	//   ....[54]....
        /*0454*/ 	.word	0x00013970


	//   ....[55]....
        /*0458*/ 	.word	0x00013980


	//   ....[56]....
        /*045c*/ 	.word	0x00013990


	//   ....[57]....
        /*0460*/ 	.word	0x000139a0


	//   ....[58]....
        /*0464*/ 	.word	0x000139b0


	//   ....[59]....
        /*0468*/ 	.word	0x000139c0


	//   ....[60]....
        /*046c*/ 	.word	0x000139d0


	//   ....[61]....
        /*0470*/ 	.word	0x000139e0


	//   ....[62]....
        /*0474*/ 	.word	0x00013a10


	//   ....[63]....
        /*0478*/ 	.word	0x00013a20


	//   ....[64]....
        /*047c*/ 	.word	0x00013a30


	//   ....[65]....
        /*0480*/ 	.word	0x00013a40


	//   ....[66]....
        /*0484*/ 	.word	0x00013b60


	//   ....[67]....
        /*0488*/ 	.word	0x00013b90


	//   ....[68]....
        /*048c*/ 	.word	0x00013bc0


	//   ....[69]....
        /*0490*/ 	.word	0x00013c20


	//   ....[70]....
        /*0494*/ 	.word	0x00014080


	//   ....[71]....
        /*0498*/ 	.word	0x000140b0


	//   ....[72]....
        /*049c*/ 	.word	0x00014170


	//   ....[73]....
        /*04a0*/ 	.word	0x00014190


	//   ....[74]....
        /*04a4*/ 	.word	0x00014250


	//   ....[75]....
        /*04a8*/ 	.word	0x00014270


	//   ....[76]....
        /*04ac*/ 	.word	0x00014340


	//   ....[77]....
        /*04b0*/ 	.word	0x00014360


	//   ....[78]....
        /*04b4*/ 	.word	0x00014a00


	//   ....[79]....
        /*04b8*/ 	.word	0x00014a20


	//   ....[80]....
        /*04bc*/ 	.word	0x00014ae0


	//   ....[81]....
        /*04c0*/ 	.word	0x00014b00


	//   ....[82]....
        /*04c4*/ 	.word	0x00014bc0


	//   ....[83]....
        /*04c8*/ 	.word	0x00014be0


	//   ....[84]....
        /*04cc*/ 	.word	0x00014cb0


	//   ....[85]....
        /*04d0*/ 	.word	0x00014cd0


	//   ....[86]....
        /*04d4*/ 	.word	0x00014e40


	//   ....[87]....
        /*04d8*/ 	.word	0x00016280


	//   ....[88]....
        /*04dc*/ 	.word	0x00016e80


	//   ....[89]....
        /*04e0*/ 	.word	0x00016eb0


	//   ....[90]....
        /*04e4*/ 	.word	0x00016f70


	//   ....[91]....
        /*04e8*/ 	.word	0x00016f80


	//   ....[92]....
        /*04ec*/ 	.word	0x00017010


	//   ....[93]....
        /*04f0*/ 	.word	0x00017020


	//   ....[94]....
        /*04f4*/ 	.word	0x00017030


	//   ....[95]....
        /*04f8*/ 	.word	0x00017040


	//   ....[96]....
        /*04fc*/ 	.word	0x00018c60


	//   ....[97]....
        /*0500*/ 	.word	0x00018e00


	//   ....[98]....
        /*0504*/ 	.word	0x000194a0


	//   ....[99]....
        /*0508*/ 	.word	0x00019650


	//   ....[100]....
        /*050c*/ 	.word	0x000196a0


	//   ....[101]....
        /*0510*/ 	.word	0x00019730


	//   ....[102]....
        /*0514*/ 	.word	0x00019830


	//   ....[103]....
        /*0518*/ 	.word	0x00019890


	//   ....[104]....
        /*051c*/ 	.word	0x00019990


	//   ....[105]....
        /*0520*/ 	.word	0x000199f0


	//   ....[106]....
        /*0524*/ 	.word	0x00019ad0


	//   ....[107]....
        /*0528*/ 	.word	0x00019e20


	//----- nvinfo : EIATTR_REG_RECONFIG
	.align		4
.L_210:
        /*052c*/ 	.byte	0x01, 0x54
	.zero		2


	//----- nvinfo : EIATTR_SYSCALL_OFFSETS
	.align		4
        /*0530*/ 	.byte	0x04, 0x46
        /*0532*/ 	.short	(.L_212 - .L_211)


	//   ....[0]....
.L_211:
        /*0534*/ 	.word	0x00001ca0


	//   ....[1]....
        /*0538*/ 	.word	0x00015ca0


	//   ....[2]....
        /*053c*/ 	.word	0x00015e30


	//   ....[3]....
        /*0540*/ 	.word	0x00015f80


	//   ....[4]....
        /*0544*/ 	.word	0x000160d0


	//   ....[5]....
        /*0548*/ 	.word	0x00016a80


	//----- nvinfo : EIATTR_MBARRIER_INSTR_OFFSETS
	.align		4
.L_212:
        /*054c*/ 	.byte	0x04, 0x39
        /*054e*/ 	.short	(.L_214 - .L_213)


	//   ....[0]....
.L_213:
        /*0550*/ 	.word	0x00000270
        /*0554*/ 	.word	0x000000ff
        /*0558*/ 	.word	0x00029800
        /*055c*/ 	.short	0x0100
        /*055e*/ 	.byte	0x08
	.zero		1


	//   ....[1]....
        /*0560*/ 	.word	0x00000280
        /*0564*/ 	.word	0x000000ff
        /*0568*/ 	.word	0x00029820
        /*056c*/ 	.short	0x0100
        /*056e*/ 	.byte	0x08
	.zero		1


	//   ....[2]....
        /*0570*/ 	.word	0x00000370
        /*0574*/ 	.word	0x000000ff
        /*0578*/ 	.word	0x00029830
        /*057c*/ 	.short	0x0100
        /*057e*/ 	.byte	0x08
	.zero		1


	//   ....[3]....
        /*0580*/ 	.word	0x00000380
        /*0584*/ 	.word	0x000000ff
        /*0588*/ 	.word	0x00029840
        /*058c*/ 	.short	0x0100
        /*058e*/ 	.byte	0x08
	.zero		1


	//   ....[4]....
        /*0590*/ 	.word	0x00000390
        /*0594*/ 	.word	0x000000ff
        /*0598*/ 	.word	0x00029838
        /*059c*/ 	.short	0x0100
        /*059e*/ 	.byte	0x08
	.zero		1


	//   ....[5]....
        /*05a0*/ 	.word	0x000003a0
        /*05a4*/ 	.word	0x000000ff
        /*05a8*/ 	.word	0x00029848
        /*05ac*/ 	.short	0x0100
        /*05ae*/ 	.byte	0x08
	.zero		1


	//   ....[6]....
        /*05b0*/ 	.word	0x000004d0
        /*05b4*/ 	.word	0x000000ff
        /*05b8*/ 	.word	0x00029850
        /*05bc*/ 	.short	0x0100
        /*05be*/ 	.byte	0x08
	.zero		1


	//   ....[7]....
        /*05c0*/ 	.word	0x000004e0
        /*05c4*/ 	.word	0x000000ff
        /*05c8*/ 	.word	0x00029860
        /*05cc*/ 	.short	0x0100
        /*05ce*/ 	.byte	0x08
	.zero		1


	//   ....[8]....
        /*05d0*/ 	.word	0x000004f0
        /*05d4*/ 	.word	0x000000ff
        /*05d8*/ 	.word	0x00029858
        /*05dc*/ 	.short	0x0100
        /*05de*/ 	.byte	0x08
	.zero		1


	//   ....[9]....
        /*05e0*/ 	.word	0x00000500
        /*05e4*/ 	.word	0x000000ff
        /*05e8*/ 	.word	0x00029868
        /*05ec*/ 	.short	0x0100
        /*05ee*/ 	.byte	0x08
	.zero		1


	//   ....[10]....
        /*05f0*/ 	.word	0x000005f0
        /*05f4*/ 	.word	0x000000ff
        /*05f8*/ 	.word	0x00029870
        /*05fc*/ 	.short	0x0100
        /*05fe*/ 	.byte	0x06
	.zero		1


	//   ....[11]....
        /*0600*/ 	.word	0x00000600
        /*0604*/ 	.word	0x000000ff
        /*0608*/ 	.word	0x00029880
        /*060c*/ 	.short	0x0100
        /*060e*/ 	.byte	0x06
	.zero		1


	//   ....[12]....
        /*0610*/ 	.word	0x00000610
        /*0614*/ 	.word	0x000000ff
        /*0618*/ 	.word	0x00029878
        /*061c*/ 	.short	0x0100
        /*061e*/ 	.byte	0x06
	.zero		1


	//   ....[13]....
        /*0620*/ 	.word	0x00000620
        /*0624*/ 	.word	0x000000ff
        /*0628*/ 	.word	0x00029888
        /*062c*/ 	.short	0x0100
        /*062e*/ 	.byte	0x06
	.zero		1


	//   ....[14]....
        /*0630*/ 	.word	0x00000750
        /*0634*/ 	.word	0x000000ff
        /*0638*/ 	.word	0x00029890
        /*063c*/ 	.short	0x0100
        /*063e*/ 	.byte	0x08
	.zero		1


	//   ....[15]....
        /*0640*/ 	.word	0x00000760
        /*0644*/ 	.word	0x000000ff
        /*0648*/ 	.word	0x000298a0
        /*064c*/ 	.short	0x0100
        /*064e*/ 	.byte	0x08
	.zero		1


	//   ....[16]....
        /*0650*/ 	.word	0x00000770
        /*0654*/ 	.word	0x000000ff
        /*0658*/ 	.word	0x00029898
        /*065c*/ 	.short	0x0100
        /*065e*/ 	.byte	0x08
	.zero		1


	//   ....[17]....
        /*0660*/ 	.word	0x00000780
        /*0664*/ 	.word	0x000000ff
        /*0668*/ 	.word	0x000298a8
        /*066c*/ 	.short	0x0100
        /*066e*/ 	.byte	0x08
	.zero		1


	//   ....[18]....
        /*0670*/ 	.word	0x000008b0
        /*0674*/ 	.word	0x000000ff
        /*0678*/ 	.word	0x000298b0
        /*067c*/ 	.short	0x0100
        /*067e*/ 	.byte	0x08
	.zero		1


	//   ....[19]....
        /*0680*/ 	.word	0x000008c0
        /*0684*/ 	.word	0x000000ff
        /*0688*/ 	.word	0x000298c0
        /*068c*/ 	.short	0x0100
        /*068e*/ 	.byte	0x08
	.zero		1


	//   ....[20]....
        /*0690*/ 	.word	0x000008d0
        /*0694*/ 	.word	0x000000ff
        /*0698*/ 	.word	0x000298b8
        /*069c*/ 	.short	0x0100
        /*069e*/ 	.byte	0x08
	.zero		1


	//   ....[21]....
        /*06a0*/ 	.word	0x000008e0
        /*06a4*/ 	.word	0x000000ff
        /*06a8*/ 	.word	0x000298c8
        /*06ac*/ 	.short	0x0100
        /*06ae*/ 	.byte	0x08
	.zero		1


	//   ....[22]....
        /*06b0*/ 	.word	0x00001d20
        /*06b4*/ 	.word	0x000000ff
        /*06b8*/ 	.word	0x00029800
        /*06bc*/ 	.short	0x010a
        /*06be*/ 	.byte	0x29
	.zero		1


	//   ....[23]....
        /*06c0*/ 	.word	0x00001da0
        /*06c4*/ 	.word	0x00000003
        /*06c8*/ 	.word	0x00029830
        /*06cc*/ 	.short	0x010a
        /*06ce*/ 	.byte	0x3f
	.zero		1


	//   ....[24]....
        /*06d0*/ 	.word	0x00001e00
        /*06d4*/ 	.word	0x00000003
        /*06d8*/ 	.word	0x00029830
        /*06dc*/ 	.short	0x010a
        /*06de*/ 	.byte	0x3f
	.zero		1


	//   ....[25]....
        /*06e0*/ 	.word	0x00002c10
        /*06e4*/ 	.word	0x00000000
        /*06e8*/ 	.word	0x00000000
        /*06ec*/ 	.short	0x0101
        /*06ee*/ 	.byte	0x3f
	.zero		1


	//   ....[26]....
        /*06f0*/ 	.word	0x000061d0
        /*06f4*/ 	.word	0x000000ff
        /*06f8*/ 	.word	0x00029830
        /*06fc*/ 	.short	0x010a
        /*06fe*/ 	.byte	0x06
	.zero		1


	//   ....[27]....
        /*0700*/ 	.word	0x00006210
        /*0704*/ 	.word	0x000000ff
        /*0708*/ 	.word	0x00029830
        /*070c*/ 	.short	0x010a
        /*070e*/ 	.byte	0x06
	.zero		1


	//   ....[28]....
        /*0710*/ 	.word	0x00006e20
        /*0714*/ 	.word	0x000000ff
        /*0718*/ 	.word	0x00029850
        /*071c*/ 	.short	0x010a
        /*071e*/ 	.byte	0x06
	.zero		1


	//   ....[29]....
        /*0720*/ 	.word	0x00006e60
        /*0724*/ 	.word	0x000000ff
        /*0728*/ 	.word	0x00029850
        /*072c*/ 	.short	0x010a
        /*072e*/ 	.byte	0x06
	.zero		1


	//   ....[30]....
        /*0730*/ 	.word	0x000071c0
        /*0734*/ 	.word	0x00000007
        /*0738*/ 	.word	0x00000000
        /*073c*/ 	.short	0x0101
        /*073e*/ 	.byte	0x3f
	.zero		1


	//   ....[31]....
        /*0740*/ 	.word	0x0000a1e0
        /*0744*/ 	.word	0x000000ff
        /*0748*/ 	.word	0x00000000
        /*074c*/ 	.short	0x0101
        /*074e*/ 	.byte	0x06
	.zero		1


	//   ....[32]....
        /*0750*/ 	.word	0x0000abc0
        /*0754*/ 	.word	0x000000ff
        /*0758*/ 	.word	0x00029830
        /*075c*/ 	.short	0x010a
        /*075e*/ 	.byte	0x06
	.zero		1


	//   ....[33]....
        /*0760*/ 	.word	0x0000ac00
        /*0764*/ 	.word	0x000000ff
        /*0768*/ 	.word	0x00029830
        /*076c*/ 	.short	0x010a
        /*076e*/ 	.byte	0x06
	.zero		1


	//   ....[34]....
        /*0770*/ 	.word	0x0000b840
        /*0774*/ 	.word	0x000000ff
        /*0778*/ 	.word	0x00029850
        /*077c*/ 	.short	0x010a
        /*077e*/ 	.byte	0x06
	.zero		1


	//   ....[35]....
        /*0780*/ 	.word	0x0000b880
        /*0784*/ 	.word	0x000000ff
        /*0788*/ 	.word	0x00029850
        /*078c*/ 	.short	0x010a
        /*078e*/ 	.byte	0x06
	.zero		1


	//   ....[36]....
        /*0790*/ 	.word	0x0000ce60
        /*0794*/ 	.word	0x00000004
        /*0798*/ 	.word	0x00000000
        /*079c*/ 	.short	0x0101
        /*079e*/ 	.byte	0x3f
	.zero		1


	//   ....[37]....
        /*07a0*/ 	.word	0x0000d190
        /*07a4*/ 	.word	0x000000ff
        /*07a8*/ 	.word	0x00000000
        /*07ac*/ 	.short	0x0101
        /*07ae*/ 	.byte	0x06
	.zero		1


	//   ....[38]....
        /*07b0*/ 	.word	0x0000d910
        /*07b4*/ 	.word	0x000000ff
        /*07b8*/ 	.word	0x00029830
        /*07bc*/ 	.short	0x010a
        /*07be*/ 	.byte	0x06
	.zero		1


	//   ....[39]....
        /*07c0*/ 	.word	0x0000d950
        /*07c4*/ 	.word	0x000000ff
        /*07c8*/ 	.word	0x00029830
        /*07cc*/ 	.short	0x010a
        /*07ce*/ 	.byte	0x06
	.zero		1


	//   ....[40]....
        /*07d0*/ 	.word	0x0000e590
        /*07d4*/ 	.word	0x000000ff
        /*07d8*/ 	.word	0x00029850
        /*07dc*/ 	.short	0x010a
        /*07de*/ 	.byte	0x06
	.zero		1


	//   ....[41]....
        /*07e0*/ 	.word	0x0000e5d0
        /*07e4*/ 	.word	0x000000ff
        /*07e8*/ 	.word	0x00029850
        /*07ec*/ 	.short	0x010a
        /*07ee*/ 	.byte	0x06
	.zero		1


	//   ....[42]....
        /*07f0*/ 	.word	0x0000e970
        /*07f4*/ 	.word	0x00000000
        /*07f8*/ 	.word	0x00000000
        /*07fc*/ 	.short	0x0101
        /*07fe*/ 	.byte	0x3f
	.zero		1


	//   ....[43]....
        /*0800*/ 	.word	0x00011940
        /*0804*/ 	.word	0x000000ff
        /*0808*/ 	.word	0x00000000
        /*080c*/ 	.short	0x0101
        /*080e*/ 	.byte	0x06
	.zero		1


	//   ....[44]....
        /*0810*/ 	.word	0x00011fc0
        /*0814*/ 	.word	0x000000ff
        /*0818*/ 	.word	0x00029850
        /*081c*/ 	.short	0x010a
        /*081e*/ 	.byte	0x09
	.zero		1


	//   ....[45]....
        /*0820*/ 	.word	0x00012000
        /*0824*/ 	.word	0x000000ff
        /*0828*/ 	.word	0x00029850
        /*082c*/ 	.short	0x010a
        /*082e*/ 	.byte	0x09
	.zero		1


	//   ....[46]....
        /*0830*/ 	.word	0x000126c0
        /*0834*/ 	.word	0x000000ff
        /*0838*/ 	.word	0x00000000
        /*083c*/ 	.short	0x0101
        /*083e*/ 	.byte	0x04
	.zero		1


	//   ....[47]....
        /*0840*/ 	.word	0x00014070
        /*0844*/ 	.word	0x00000000
        /*0848*/ 	.word	0x00000000
        /*084c*/ 	.short	0x0101
        /*084e*/ 	.byte	0x3f
	.zero		1


	//   ....[48]....
        /*0850*/ 	.word	0x000164f0
        /*0854*/ 	.word	0x00000002
        /*0858*/ 	.word	0x00029880
        /*085c*/ 	.short	0x010a
        /*085e*/ 	.byte	0x3f
	.zero		1


	//   ....[49]....
        /*0860*/ 	.word	0x00016670
        /*0864*/ 	.word	0x00000002
        /*0868*/ 	.word	0x00029840
        /*086c*/ 	.short	0x010a
        /*086e*/ 	.byte	0x3f
	.zero		1


	//   ....[50]....
        /*0870*/ 	.word	0x00017180
        /*0874*/ 	.word	0x00000011
        /*0878*/ 	.word	0x00029800
        /*087c*/ 	.short	0x0107
        /*087e*/ 	.byte	0x3f
	.zero		1


	//   ....[51]....
        /*0880*/ 	.word	0x00017280
        /*0884*/ 	.word	0x00000011
        /*0888*/ 	.word	0x00029800
        /*088c*/ 	.short	0x0101
        /*088e*/ 	.byte	0x3f
	.zero		1


	//   ....[52]....
        /*0890*/ 	.word	0x000172a0
        /*0894*/ 	.word	0x00000011
        /*0898*/ 	.word	0x00029820
        /*089c*/ 	.short	0x010a
        /*089e*/ 	.byte	0x3f
	.zero		1


	//   ....[53]....
        /*08a0*/ 	.word	0x000175c0
        /*08a4*/ 	.word	0x00000004
        /*08a8*/ 	.word	0x00029880
        /*08ac*/ 	.short	0x010a
        /*08ae*/ 	.byte	0x3f
	.zero		1


	//   ....[54]....
        /*08b0*/ 	.word	0x000177e0
        /*08b4*/ 	.word	0x00000004
        /*08b8*/ 	.word	0x00029840
        /*08bc*/ 	.short	0x010a
        /*08be*/ 	.byte	0x3f
	.zero		1


	//   ....[55]....
        /*08c0*/ 	.word	0x00017ca0
        /*08c4*/ 	.word	0x00000013
        /*08c8*/ 	.word	0x00029870
        /*08cc*/ 	.short	0x010a
        /*08ce*/ 	.byte	0x3f
	.zero		1


	//   ....[56]....
        /*08d0*/ 	.word	0x00017d10
        /*08d4*/ 	.word	0x00000013
        /*08d8*/ 	.word	0x00029860
        /*08dc*/ 	.short	0x010a
        /*08de*/ 	.byte	0x3f
	.zero		1


	//   ....[57]....
        /*08e0*/ 	.word	0x00018240
        /*08e4*/ 	.word	0x00000013
        /*08e8*/ 	.word	0x00029850
        /*08ec*/ 	.short	0x0101
        /*08ee*/ 	.byte	0x3f
	.zero		1


	//   ....[58]....
        /*08f0*/ 	.word	0x000182c0
        /*08f4*/ 	.word	0x00000013
        /*08f8*/ 	.word	0x00000000
        /*08fc*/ 	.short	0x0101
        /*08fe*/ 	.byte	0x3f
	.zero		1


	//   ....[59]....
        /*0900*/ 	.word	0x000184e0
        /*0904*/ 	.word	0x00000010
        /*0908*/ 	.word	0x00029870
        /*090c*/ 	.short	0x010a
        /*090e*/ 	.byte	0x3f
	.zero		1


	//   ....[60]....
        /*0910*/ 	.word	0x00018550
        /*0914*/ 	.word	0x00000010
        /*0918*/ 	.word	0x00029860
        /*091c*/ 	.short	0x010a
        /*091e*/ 	.byte	0x3f
	.zero		1


	//   ....[61]....
        /*0920*/ 	.word	0x00018a90
        /*0924*/ 	.word	0x00000010
        /*0928*/ 	.word	0x00029850
        /*092c*/ 	.short	0x0101
        /*092e*/ 	.byte	0x3f
	.zero		1


	//   ....[62]....
        /*0930*/ 	.word	0x00018b10
        /*0934*/ 	.word	0x00000010
        /*0938*/ 	.word	0x00000000
        /*093c*/ 	.short	0x0101
        /*093e*/ 	.byte	0x3f
	.zero		1


	//   ....[63]....
        /*0940*/ 	.word	0x00018d80
        /*0944*/ 	.word	0x00000003
        /*0948*/ 	.word	0x00029820
        /*094c*/ 	.short	0x010a
        /*094e*/ 	.byte	0x3f
	.zero		1


	//   ....[64]....
        /*0950*/ 	.word	0x00018f50
        /*0954*/ 	.word	0x00000007
        /*0958*/ 	.word	0x00000000
        /*095c*/ 	.short	0x010a
        /*095e*/ 	.byte	0x3f
	.zero		1


	//   ....[65]....
        /*0960*/ 	.word	0x00018fa0
        /*0964*/ 	.word	0x00000005
        /*0968*/ 	.word	0x00000000
        /*096c*/ 	.short	0x010a
        /*096e*/ 	.byte	0x3f
	.zero		1


	//   ....[66]....
        /*0970*/ 	.word	0x00018ff0
        /*0974*/ 	.word	0x00000005
        /*0978*/ 	.word	0x00029860
        /*097c*/ 	.short	0x010a
        /*097e*/ 	.byte	0x3f
	.zero		1


	//   ....[67]....
        /*0980*/ 	.word	0x00019040
        /*0984*/ 	.word	0x00000003
        /*0988*/ 	.word	0x00029860
        /*098c*/ 	.short	0x010a
        /*098e*/ 	.byte	0x3f
	.zero		1


	//   ....[68]....
        /*0990*/ 	.word	0x00019080
        /*0994*/ 	.word	0x00000005
        /*0998*/ 	.word	0x00029880
        /*099c*/ 	.short	0x010a
        /*099e*/ 	.byte	0x3f
	.zero		1


	//   ....[69]....
        /*09a0*/ 	.word	0x000190a0
        /*09a4*/ 	.word	0x00000003
        /*09a8*/ 	.word	0x00029880
        /*09ac*/ 	.short	0x010a
        /*09ae*/ 	.byte	0x3f
	.zero		1


	//   ....[70]....
        /*09b0*/ 	.word	0x00019110
        /*09b4*/ 	.word	0x00000003
        /*09b8*/ 	.word	0x00029800
        /*09bc*/ 	.short	0x010a
        /*09be*/ 	.byte	0x3f
	.zero		1


	//   ....[71]....
        /*09c0*/ 	.word	0x00019160
        /*09c4*/ 	.word	0x00000003
        /*09c8*/ 	.word	0x00029830
        /*09cc*/ 	.short	0x010a
        /*09ce*/ 	.byte	0x3f
	.zero		1


	//   ....[72]....
        /*09d0*/ 	.word	0x000191c0
        /*09d4*/ 	.word	0x00000007
        /*09d8*/ 	.word	0x00029830
        /*09dc*/ 	.short	0x010a
        /*09de*/ 	.byte	0x3f
	.zero		1


	//   ....[73]....
        /*09e0*/ 	.word	0x00019220
        /*09e4*/ 	.word	0x00000007
        /*09e8*/ 	.word	0x00029850
        /*09ec*/ 	.short	0x010a
        /*09ee*/ 	.byte	0x3f
	.zero		1


	//   ....[74]....
        /*09f0*/ 	.word	0x00019280
        /*09f4*/ 	.word	0x0000000b
        /*09f8*/ 	.word	0x00029830
        /*09fc*/ 	.short	0x010a
        /*09fe*/ 	.byte	0x3f
	.zero		1


	//   ....[75]....
        /*0a00*/ 	.word	0x000192e0
        /*0a04*/ 	.word	0x0000000b
        /*0a08*/ 	.word	0x00029850
        /*0a0c*/ 	.short	0x010a
        /*0a0e*/ 	.byte	0x3f
	.zero		1


	//   ....[76]....
        /*0a10*/ 	.word	0x00019340
        /*0a14*/ 	.word	0x00000009
        /*0a18*/ 	.word	0x00029830
        /*0a1c*/ 	.short	0x010a
        /*0a1e*/ 	.byte	0x3f
	.zero		1


	//   ....[77]....
        /*0a20*/ 	.word	0x000193a0
        /*0a24*/ 	.word	0x00000009
        /*0a28*/ 	.word	0x00029850
        /*0a2c*/ 	.short	0x010a
        /*0a2e*/ 	.byte	0x3f
	.zero		1


	//   ....[78]....
        /*0a30*/ 	.word	0x00019400
        /*0a34*/ 	.word	0x00000006
        /*0a38*/ 	.word	0x00029850
        /*0a3c*/ 	.short	0x010a
        /*0a3e*/ 	.byte	0x3f
	.zero		1


	//   ....[79]....
        /*0a40*/ 	.word	0x00019550
        /*0a44*/ 	.word	0x00000002
        /*0a48*/ 	.word	0x00029880
        /*0a4c*/ 	.short	0x010a
        /*0a4e*/ 	.byte	0x3f
	.zero		1


	//   ....[80]....
        /*0a50*/ 	.word	0x000195a0
        /*0a54*/ 	.word	0x00000002
        /*0a58*/ 	.word	0x00029840
        /*0a5c*/ 	.short	0x010a
        /*0a5e*/ 	.byte	0x3f
	.zero		1


	//   ....[81]....
        /*0a60*/ 	.word	0x00019b10
        /*0a64*/ 	.word	0x00000011
        /*0a68*/ 	.word	0x00029820
        /*0a6c*/ 	.short	0x010a
        /*0a6e*/ 	.byte	0x3f
	.zero		1


	//   ....[82]....
        /*0a70*/ 	.word	0x00019b60
        /*0a74*/ 	.word	0x00000004
        /*0a78*/ 	.word	0x00029880
        /*0a7c*/ 	.short	0x010a
        /*0a7e*/ 	.byte	0x3f
	.zero		1


	//   ....[83]....
        /*0a80*/ 	.word	0x00019bb0
        /*0a84*/ 	.word	0x00000004
        /*0a88*/ 	.word	0x00029840
        /*0a8c*/ 	.short	0x010a
        /*0a8e*/ 	.byte	0x3f
	.zero		1


	//   ....[84]....
        /*0a90*/ 	.word	0x00019c00
        /*0a94*/ 	.word	0x00000013
        /*0a98*/ 	.word	0x00029870
        /*0a9c*/ 	.short	0x010a
        /*0a9e*/ 	.byte	0x3f
	.zero		1


	//   ....[85]....
        /*0aa0*/ 	.word	0x00019c50
        /*0aa4*/ 	.word	0x00000013
        /*0aa8*/ 	.word	0x00029860
        /*0aac*/ 	.short	0x010a
        /*0aae*/ 	.byte	0x3f
	.zero		1


	//   ....[86]....
        /*0ab0*/ 	.word	0x00019ca0
        /*0ab4*/ 	.word	0x00000010
        /*0ab8*/ 	.word	0x00029870
        /*0abc*/ 	.short	0x010a
        /*0abe*/ 	.byte	0x3f
	.zero		1


	//   ....[87]....
        /*0ac0*/ 	.word	0x00019cf0
        /*0ac4*/ 	.word	0x00000010
        /*0ac8*/ 	.word	0x00029860
        /*0acc*/ 	.short	0x010a
        /*0ace*/ 	.byte	0x3f
	.zero		1


	//   ....[88]....
        /*0ad0*/ 	.word	0x00019d40
        /*0ad4*/ 	.word	0x00000003
        /*0ad8*/ 	.word	0x00029820
        /*0adc*/ 	.short	0x010a
        /*0ade*/ 	.byte	0x3f
	.zero		1


	//   ....[89]....
        /*0ae0*/ 	.word	0x00019ee0
        /*0ae4*/ 	.word	0x00000007
        /*0ae8*/ 	.word	0x00000000
        /*0aec*/ 	.short	0x010a
        /*0aee*/ 	.byte	0x3f
	.zero		1


	//   ....[90]....
        /*0af0*/ 	.word	0x00019f30
        /*0af4*/ 	.word	0x00000005
        /*0af8*/ 	.word	0x00000000
        /*0afc*/ 	.short	0x010a
        /*0afe*/ 	.byte	0x3f
	.zero		1


	//   ....[91]....
        /*0b00*/ 	.word	0x00019f80
        /*0b04*/ 	.word	0x00000005
        /*0b08*/ 	.word	0x00029860
        /*0b0c*/ 	.short	0x010a
        /*0b0e*/ 	.byte	0x3f
	.zero		1


	//   ....[92]....
        /*0b10*/ 	.word	0x00019fd0
        /*0b14*/ 	.word	0x00000003
        /*0b18*/ 	.word	0x00029860
        /*0b1c*/ 	.short	0x010a
        /*0b1e*/ 	.byte	0x3f
	.zero		1


	//   ....[93]....
        /*0b20*/ 	.word	0x0001a020
        /*0b24*/ 	.word	0x00000005
        /*0b28*/ 	.word	0x00029880
        /*0b2c*/ 	.short	0x010a
        /*0b2e*/ 	.byte	0x3f
	.zero		1


	//----- nvinfo : EIATTR_NUM_MBARRIERS
	.align		4
.L_214:
        /*0b30*/ 	.byte	0x03, 0x38
        /*0b32*/ 	.short	0x0016


	//----- nvinfo : EIATTR_EXIT_INSTR_OFFSETS
	.align		4
        /*0b34*/ 	.byte	0x04, 0x1c
        /*0b36*/ 	.short	(.L_216 - .L_215)


	//   ....[0]....
.L_215:
        /*0b38*/ 	.word	0x00000a40


	//   ....[1]....
        /*0b3c*/ 	.word	0x00014dd0


	//   ....[2]....
        /*0b40*/ 	.word	0x000190f0


	//----- nvinfo : EIATTR_MAX_THREADS
	.align		4
.L_216:
        /*0b44*/ 	.byte	0x04, 0x05
        /*0b46*/ 	.short	(.L_218 - .L_217)
.L_217:
        /*0b48*/ 	.word	0x00000180
        /*0b4c*/ 	.word	0x00000001
        /*0b50*/ 	.word	0x00000001


	//----- nvinfo : EIATTR_CRS_STACK_SIZE
	.align		4
.L_218:
        /*0b54*/ 	.byte	0x04, 0x1e
        /*0b56*/ 	.short	(.L_220 - .L_219)
.L_219:
        /*0b58*/ 	.word	0x00000000


	//----- nvinfo : EIATTR_CBANK_PARAM_SIZE
	.align		4
.L_220:
        /*0b5c*/ 	.byte	0x03, 0x19
        /*0b5e*/ 	.short	0x0af0


	//----- nvinfo : EIATTR_PARAM_CBANK
	.align		4
        /*0b60*/ 	.byte	0x04, 0x0a
        /*0b62*/ 	.short	(.L_222 - .L_221)
	.align		4
.L_221:
        /*0b64*/ 	.word	index@(.nv.constant0._ZN7cutlass13device_kernelIN5flash11enable_sm90INS1_16FlashAttnFwdSm90INS1_25CollectiveMainloopFwdSm90ILi2EN4cute5tupleIJNS5_1CILi1EEES8_S8_EEENS6_IJNS7_ILi128EEENS7_ILi160EEENS7_ILi192EEEEEELi128ENS_12float_e4m3_tEfNS_4arch4Sm90ELb0ELb1ELb0ELb0ELb0ELb0ELb0ELb1ELb1ELb1ELb0ELb0EEENS1_21CollectiveEpilogueFwdINS6_IJSA_SA_SB_EEES9_NS_10bfloat16_tESG_Li256ELb0ELb1ELb0ELb1EEENS1_30DynamicPersistentTileSchedulerILi256ELi128ELb0ELb1ELb1EEEEEEEEEvNT_6ParamsE)
        /*0b68*/ 	.short	0x0210
        /*0b6a*/ 	.short	0x0af0


	//----- nvinfo : EIATTR_SW_WAR
	.align		4
.L_222:
        /*0b6c*/ 	.byte	0x04, 0x36
        /*0b6e*/ 	.short	(.L_224 - .L_223)
.L_223:
        /*0b70*/ 	.word	0x00000008
.L_224:


//--------------------- .nv.info._ZN7cutlass13device_kernelIN5flash11enable_sm90INS1_16FlashAttnFwdSm90INS1_25CollectiveMainloopFwdSm90ILi2EN4cute5tupleIJNS5_1CILi1EEES8_S8_EEENS6_IJNS7_ILi128EEENS7_ILi160EEENS7_ILi192EEEEEELi128ENS_12float_e4m3_tEfNS_4arch4Sm90ELb0ELb1ELb0ELb1ELb0ELb0ELb0ELb1ELb1ELb1ELb0ELb0EEENS1_21CollectiveEpilogueFwdINS6_IJSA_SA_SB_EEES9_NS_10bfloat16_tESG_Li256ELb1ELb1ELb0ELb1EEENS1_36VarlenDynamicPersistentTileSchedulerILi128ELi160ELi256ELi128ELb0ELb1ELb1ELb1ELb0ELb1EEEEEEEEEvNT_6ParamsE --------------------------
	.section	.nv.info._ZN7cutlass13device_kernelIN5flash11enable_sm90INS1_16FlashAttnFwdSm90INS1_25CollectiveMainloopFwdSm90ILi2EN4cute5tupleIJNS5_1CILi1EEES8_S8_EEENS6_IJNS7_ILi128EEENS7_ILi160EEENS7_ILi192EEEEEELi128ENS_12float_e4m3_tEfNS_4arch4Sm90ELb0ELb1ELb0ELb1ELb0ELb0ELb0ELb1ELb1ELb1ELb0ELb0EEENS1_21CollectiveEpilogueFwdINS6_IJSA_SA_SB_EEES9_NS_10bfloat16_tESG_Li256ELb1ELb1ELb0ELb1EEENS1_36VarlenDynamicPersistentTileSchedulerILi128ELi160ELi256ELi128ELb0ELb1ELb1ELb1ELb0ELb1EEEEEEEEEvNT_6ParamsE,"",@"SHT_CUDA_INFO"
	.sectionflags	@""
	.align	4


	//----- nvinfo : EIATTR_CUDA_API_VERSION
	.align		4
        /*0000*/ 	.byte	0x04, 0x37
        /*0002*/ 	.short	(.L_226 - .L_225)
.L_225:
        /*0004*/ 	.word	0x00000082


	//----- nvinfo : EIATTR_KPARAM_INFO
	.align		4
.L_226:
        /*0008*/ 	.byte	0x04, 0x17
        /*000a*/ 	.short	(.L_228 - .L_227)
.L_227:
        /*000c*/ 	.word	0x00000000
        /*0010*/ 	.short	0x0000
        /*0012*/ 	.short	0x0070
        /*0014*/ 	.byte	0x00, 0xf0, 0x01, 0x2a


	//----- nvinfo : EIATTR_SPARSE_MMA_MASK
	.align		4
.L_228:
        /*0018*/ 	.byte	0x03, 0x50
        /*001a*/ 	.short	0x0000


	//----- nvinfo : EIATTR_MAXREG_COUNT
	.align		4
        /*001c*/ 	.byte	0x03, 0x1b
        /*001e*/ 	.short	0x00a8


	//----- nvinfo : EIATTR_NUM_BARRIERS
	.align		4
        /*0020*/ 	.byte	0x02, 0x4c
        /*0022*/ 	.byte	0x10
	.zero		1


	//----- nvinfo : EIATTR_EXTERNS
	.align		4
        /*0024*/ 	.byte	0x04, 0x0f
        /*0026*/ 	.short	(.L_230 - .L_229)


	//   ....[0]....
	.align		4
.L_229:
        /*0028*/ 	.word	index@(__assertfail)


	//----- nvinfo : EIATTR_ANNOTATIONS
	.align		4
.L_230:
        /*002c*/ 	.byte	0x04, 0x55
        /*002e*/ 	.short	(.L_232 - .L_231)


	//   ....[0]....
.L_231:
        /* <DEDUP_REMOVED lines=32> */
        /*0224*/ 	.byte	0x90, 0xad, 0x01, 0x00


	//----- nvinfo : EIATTR_MERCURY_ISA_VERSION
	.align		4
.L_232:
        /*0228*/ 	.byte	0x03, 0x5f
        /*022a*/ 	.short	0x0101


	//----- nvinfo : EIATTR_UNUSED_LOAD_BYTE_OFFSET
	.align		4
        /*022c*/ 	.byte	0x04, 0x44
        /*022e*/ 	.short	(.L_234 - .L_233)


	//   ....[0]....
.L_233:
        /*0230*/ 	.word	0x00000a40
        /*0234*/ 	.word	0x0000fff0


	//   ....[1]....
        /*0238*/ 	.word	0x00012bb0
        /*023c*/ 	.word	0x0000fff0


	//----- nvinfo : EIATTR_INT_WARP_WIDE_INSTR_OFFSETS
	.align		4
.L_234:
        /*0240*/ 	.byte	0x04, 0x31
        /*0242*/ 	.short	(.L_236 - .L_235)


	//   ....[0]....
.L_235:
        /*0244*/ 	.word	0x00000130


	//   ....[1]....
        /*0248*/ 	.word	0x00000170


	//   ....[2]....
        /*024c*/ 	.word	0x000001e0


	//   ....[3]....
        /*0250*/ 	.word	0x00016d80


	//   ....[4]....
        /*0254*/ 	.word	0x00016e10


	//   ....[5]....
        /*0258*/ 	.word	0x00019730


	//   ....[6]....
        /*025c*/ 	.word	0x000197c0


	//----- nvinfo : EIATTR_COOP_GROUP_MASK_REGIDS
	.align		4
.L_236:
        /*0260*/ 	.byte	0x04, 0x29
        /*0262*/ 	.short	(.L_238 - .L_237)


	//   ....[0]....
.L_237:
        /*0264*/ 	.word	0xffffffff


	//   ....[1]....
        /*0268*/ 	.word	0xffffffff


	//   ....[2]....
        /*026c*/ 	.word	0xffffffff


	//   ....[3]....
        /*0270*/ 	.word	0xffffffff


	//   ....[4]....
        /*0274*/ 	.word	0xffffffff


	//   ....[5]....
        /*0278*/ 	.word	0xffffffff


	//   ....[6]....
        /*027c*/ 	.word	0xffffffff


	//   ....[7]....
        /*0280*/ 	.word	0xffffffff


	//   ....[8]....
        /*0284*/ 	.word	0xffffffff


	//   ....[9]....
        /*0288*/ 	.word	0xffffffff


	//   ....[10]....
        /*028c*/ 	.word	0xffffffff


	//   ....[11]....
        /*0290*/ 	.word	0xffffffff


	//   ....[12]....
        /*0294*/ 	.word	0xffffffff


	//   ....[13]....
        /*0298*/ 	.word	0xffffffff


	//   ....[14]....
        /*029c*/ 	.word	0xffffffff


	//   ....[15]....
        /*02a0*/ 	.word	0xffffffff


	//   ....[16]....
        /*02a4*/ 	.word	0xffffffff


	//   ....[17]....
        /*02a8*/ 	.word	0xffffffff


	//   ....[18]....
        /*02ac*/ 	.word	0xffffffff


	//   ....[19]....
        /*02b0*/ 	.word	0xffffffff


	//   ....[20]....
        /*02b4*/ 	.word	0xffffffff


	//   ....[21]....
        /*02b8*/ 	.word	0xffffffff


	//   ....[22]....
        /*02bc*/ 	.word	0xffffffff


	//   ....[23]....
        /*02c0*/ 	.word	0xffffffff


	//   ....[24]....
        /*02c4*/ 	.word	0xffffffff


	//   ....[25]....
        /*02c8*/ 	.word	0xffffffff


	//   ....[26]....
        /*02cc*/ 	.word	0xffffffff


	//   ....[27]....
        /*02d0*/ 	.word	0xffffffff


	//   ....[28]....
        /*02d4*/ 	.word	0xffffffff


	//   ....[29]....
        /*02d8*/ 	.word	0xffffffff


	//   ....[30]....
        /*02dc*/ 	.word	0xffffffff


	//   ....[31]....
        /*02e0*/ 	.word	0xffffffff


	//   ....[32]....
        /*02e4*/ 	.word	0xffffffff


	//   ....[33]....
        /*02e8*/ 	.word	0xffffffff


	//   ....[34]....
        /*02ec*/ 	.word	0xffffffff


	//   ....[35]....
        /*02f0*/ 	.word	0xffffffff


	//   ....[36]....
        /*02f4*/ 	.word	0xffffffff


	//   ....[37]....
        /*02f8*/ 	.word	0xffffffff


	//   ....[38]....
        /*02fc*/ 	.word	0xffffffff


	//   ....[39]....
        /*0300*/ 	.word	0xffffffff


	//   ....[40]....
        /*0304*/ 	.word	0xffffffff


	//   ....[41]....
        /*0308*/ 	.word	0xffffffff


	//   ....[42]....
        /*030c*/ 	.word	0xffffffff


	//   ....[43]....
        /*0310*/ 	.word	0xffffffff


	//   ....[44]....
        /*0314*/ 	.word	0xffffffff


	//   ....[45]....
        /*0318*/ 	.word	0xffffffff


	//   ....[46]....
        /*031c*/ 	.word	0xffffffff


	//   ....[47]....
        /*0320*/ 	.word	0xffffffff


	//   ....[48]....
        /*0324*/ 	.word	0xffffffff


	//   ....[49]....
        /*0328*/ 	.word	0xffffffff


	//   ....[50]....
        /*032c*/ 	.word	0xffffffff


	//   ....[51]....
        /*0330*/ 	.word	0xffffffff


	//   ....[52]....
        /*0334*/ 	.word	0xffffffff


	//   ....[53]....
        /*0338*/ 	.word	0xffffffff


	//   ....[54]....
        /*033c*/ 	.word	0xffffffff


	//   ....[55]....
        /*0340*/ 	.word	0xffffffff


	//   ....[56]....
        /*0344*/ 	.word	0xffffffff


	//   ....[57]....
        /*0348*/ 	.word	0xffffffff


	//   ....[58]....
        /*034c*/ 	.word	0xffffffff


	//   ....[59]....
        /*0350*/ 	.word	0xffffffff


	//   ....[60]....
        /*0354*/ 	.word	0xffffffff


	//   ....[61]....
        /*0358*/ 	.word	0xffffffff


	//   ....[62]....
        /*035c*/ 	.word	0xffffffff


	//   ....[63]....
        /*0360*/ 	.word	0xffffffff


	//   ....[64]....
        /*0364*/ 	.word	0xffffffff


	//   ....[65]....
        /*0368*/ 	.word	0xffffffff


	//   ....[66]....
        /*036c*/ 	.word	0xffffffff


	//   ....[67]....
        /*0370*/ 	.word	0xffffffff


	//   ....[68]....
        /*0374*/ 	.word	0xffffffff


	//   ....[69]....
        /*0378*/ 	.word	0xffffffff


	//   ....[70]....
        /*037c*/ 	.word	0xffffffff


	//   ....[71]....
        /*0380*/ 	.word	0xffffffff


	//   ....[72]....
        /*0384*/ 	.word	0xffffffff


	//   ....[73]....
        /*0388*/ 	.word	0xffffffff


	//   ....[74]....
        /*038c*/ 	.word	0xffffffff


	//   ....[75]....
        /*0390*/ 	.word	0xffffffff


	//   ....[76]....
        /*0394*/ 	.word	0xffffffff


	//   ....[77]....
        /*0398*/ 	.word	0xffffffff


	//   ....[78]....
        /*039c*/ 	.word	0xffffffff


	//   ....[79]....
        /*03a0*/ 	.word	0xffffffff


	//   ....[80]....
        /*03a4*/ 	.word	0xffffffff


	//   ....[81]....
        /*03a8*/ 	.word	0xffffffff


	//   ....[82]....
        /*03ac*/ 	.word	0xffffffff


	//   ....[83]....
        /*03b0*/ 	.word	0xffffffff


	//   ....[84]....
        /*03b4*/ 	.word	0xffffffff


	//   ....[85]....
        /*03b8*/ 	.word	0xffffffff


	//   ....[86]....
        /*03bc*/ 	.word	0xffffffff


	//   ....[87]....
        /*03c0*/ 	.word	0xffffffff


	//   ....[88]....
        /*03c4*/ 	.word	0xffffffff


	//   ....[89]....
        /*03c8*/ 	.word	0xffffffff


	//   ....[90]....
        /*03cc*/ 	.word	0xffffffff


	//   ....[91]....
        /*03d0*/ 	.word	0xffffffff


	//   ....[92]....
        /*03d4*/ 	.word	0xffffffff


	//   ....[93]....
        /*03d8*/ 	.word	0xffffffff


	//   ....[94]....
        /*03dc*/ 	.word	0xffffffff


	//   ....[95]....
        /*03e0*/ 	.word	0xffffffff


	//   ....[96]....
        /*03e4*/ 	.word	0xffffffff


	//   ....[97]....
        /*03e8*/ 	.word	0xffffffff


	//   ....[98]....
        /*03ec*/ 	.word	0xffffffff


	//   ....[99]....
        /*03f0*/ 	.word	0xffffffff


	//   ....[100]....
        /*03f4*/ 	.word	0xffffffff


	//   ....[101]....
        /*03f8*/ 	.word	0xffffffff


	//   ....[102]....
        /*03fc*/ 	.word	0xffffffff


	//   ....[103]....
        /*0400*/ 	.word	0xffffffff


	//   ....[104]....
        /*0404*/ 	.word	0xffffffff


	//   ....[105]....
        /*0408*/ 	.word	0xffffffff


	//   ....[106]....
        /*040c*/ 	.word	0xffffffff


	//   ....[107]....
        /*0410*/ 	.word	0xffffffff


	//   ....[108]....
        /*0414*/ 	.word	0xffffffff


	//   ....[109]....
        /*0418*/ 	.word	0xffffffff


	//   ....[110]....
        /*041c*/ 	.word	0xffffffff


	//   ....[111]....
        /*0420*/ 	.word	0xffffffff


	//   ....[112]....
        /*0424*/ 	.word	0xffffffff


	//   ....[113]....
        /*0428*/ 	.word	0xffffffff


	//   ....[114]....
        /*042c*/ 	.word	0xffffffff


	//   ....[115]....
        /*0430*/ 	.word	0xffffffff


	//   ....[116]....
        /*0434*/ 	.word	0xffffffff


	//   ....[117]....
        /*0438*/ 	.word	0xffffffff


	//   ....[118]....
        /*043c*/ 	.word	0xffffffff


	//   ....[119]....
        /*0440*/ 	.word	0xffffffff


	//   ....[120]....
        /*0444*/ 	.word	0xffffffff


	//   ....[121]....
        /*0448*/ 	.word	0xffffffff


	//   ....[122]....
        /*044c*/ 	.word	0xffffffff


	//   ....[123]....
        /*0450*/ 	.word	0xffffffff


	//   ....[124]....
        /*0454*/ 	.word	0xffffffff


	//   ....[125]....
        /*0458*/ 	.word	0xffffffff


	//   ....[126]....
        /*045c*/ 	.word	0xffffffff


	//   ....[127]....
        /*0460*/ 	.word	0xffffffff


	//   ....[128]....
        /*0464*/ 	.word	0xffffffff


	//   ....[129]....
        /*0468*/ 	.word	0x0500000f


	//   ....[130]....
        /*046c*/ 	.word	0x0500000f


	//   ....[131]....
        /*0470*/ 	.word	0x0500000f


	//   ....[132]....
        /*0474*/ 	.word	0x0500000f


	//   ....[133]....
        /*0478*/ 	.word	0x0500000f


	//   ....[134]....
        /*047c*/ 	.word	0x0500000f


	//   ....[135]....
        /*0480*/ 	.word	0x0500000f


	//   ....[136]....
        /*0484*/ 	.word	0x0500000f


	//   ....[137]....
        /*0488*/ 	.word	0x0500000f


	//   ....[138]....
        /*048c*/ 	.word	0x0500000f


	//----- nvinfo : EIATTR_COOP_GROUP_INSTR_OFFSETS
	.align		4
.L_238:
        /*0490*/ 	.byte	0x04, 0x28
        /*0492*/ 	.short	(.L_240 - .L_239)


	//   ....[0]....
.L_239:
        /*0494*/ 	.word	0x00000070


	//   ....[1]....
        /*0498*/ 	.word	0x00000140


	//   ....[2]....
        /*049c*/ 	.word	0x00000190


	//   ....[3]....
        /*04a0*/ 	.word	0x000003c0


	//   ....[4]....
        /*04a4*/ 	.word	0x00000520


	//   ....[5]....
        /*04a8*/ 	.word	0x00000640


	//   ....[6]....
        /*04ac*/ 	.word	0x000007a0


	//   ....[7]....
        /*04b0*/ 	.word	0x00001c00


	//   ....[8]....
        /*04b4*/ 	.word	0x00002c00


	//   ....[9]....
        /*04b8*/ 	.word	0x00003ae0


	//   ....[10]....
        /*04bc*/ 	.word	0x00004840


	//   ....[11]....
        /*04c0*/ 	.word	0x00004930


	//   ....[12]....
        /*04c4*/ 	.word	0x00004fe0


	//   ....[13]....
        /*04c8*/ 	.word	0x00005040


	//   ....[14]....
        /*04cc*/ 	.word	0x000072c0


	//   ....[15]....
        /*04d0*/ 	.word	0x000074d0


	//   ....[16]....
        /*04d4*/ 	.word	0x000088d0


	//   ....[17]....
        /*04d8*/ 	.word	0x000089e0


	//   ....[18]....
        /*04dc*/ 	.word	0x00009570


	//   ....[19]....
        /*04e0*/ 	.word	0x000095e0


	//   ....[20]....
        /*04e4*/ 	.word	0x0000bf90


	//   ....[21]....
        /*04e8*/ 	.word	0x0000bff0


	//   ....[22]....
        /*04ec*/ 	.word	0x0000c020


	//   ....[23]....
        /*04f0*/ 	.word	0x0000c040


	//   ....[24]....
        /*04f4*/ 	.word	0x0000ea00


	//   ....[25]....
        /*04f8*/ 	.word	0x0000ec20


	//   ....[26]....
        /*04fc*/ 	.word	0x00010020


	//   ....[27]....
        /*0500*/ 	.word	0x00010130


	//   ....[28]....
        /*0504*/ 	.word	0x00010c80


	//   ....[29]....
        /*0508*/ 	.word	0x00010cf0


	//   ....[30]....
        /*050c*/ 	.word	0x00012410


	//   ....[31]....
        /*0510*/ 	.word	0x00012420


	//   ....[32]....
        /*0514*/ 	.word	0x000124a0


	//   ....[33]....
        /*0518*/ 	.word	0x000124b0


	//   ....[34]....
        /*051c*/ 	.word	0x00013430


	//   ....[35]....
        /*0520*/ 	.word	0x00013440


	//   ....[36]....
        /*0524*/ 	.word	0x00013450


	//   ....[37]....
        /*0528*/ 	.word	0x00013460


	//   ....[38]....
        /*052c*/ 	.word	0x00013470


	//   ....[39]....
        /*0530*/ 	.word	0x00013480


	//   ....[40]....
        /*0534*/ 	.word	0x00013490


	//   ....[41]....
        /*0538*/ 	.word	0x000134a0


	//   ....[42]....
        /*053c*/ 	.word	0x000134d0


	//   ....[43]....
        /*0540*/ 	.word	0x000134e0


	//   ....[44]....
        /*0544*/ 	.word	0x000134f0


	//   ....[45]....
        /*0548*/ 	.word	0x00013520


	//   ....[46]....
        /*054c*/ 	.word	0x00013550


	//   ....[47]....
        /*0550*/ 	.word	0x00013560


	//   ....[48]....
        /*0554*/ 	.word	0x00013570


	//   ....[49]....
        /*0558*/ 	.word	0x000135a0


	//   ....[50]....
        /*055c*/ 	.word	0x000135d0


	//   ....[51]....
        /*0560*/ 	.word	0x000135e0


	//   ....[52]....
        /*0564*/ 	.word	0x00013610


	//   ....[53]....
        /*0568*/ 	.word	0x00013620


	//   ....[54]....
        /*056c*/ 	.word	0x00013650


	//   ....[55]....
        /*0570*/ 	.word	0x00013660


	//   ....[56]....
        /*0574*/ 	.word	0x00013690


	//   ....[57]....
        /*0578*/ 	.word	0x000136a0


	//   ....[58]....
        /*057c*/ 	.word	0x000136b0


	//   ....[59]....
        /*0580*/ 	.word	0x000136c0


	//   ....[60]....
        /*0584*/ 	.word	0x00013720


	//   ....[61]....
        /*0588*/ 	.word	0x00013730


	//   ....[62]....
        /*058c*/ 	.word	0x00013740


	//   ....[63]....
        /*0590*/ 	.word	0x00013770


	//   ....[64]....
        /*0594*/ 	.word	0x000137a0


	//   ....[65]....
        /*0598*/ 	.word	0x000137b0


	//   ....[66]....
        /*059c*/ 	.word	0x00013d60


	//   ....[67]....
        /*05a0*/ 	.word	0x00013da0


	//   ....[68]....
        /*05a4*/ 	.word	0x00013dd0


	//   ....[69]....
        /*05a8*/ 	.word	0x00013e00


	//   ....[70]....
        /*05ac*/ 	.word	0x000143e0


	//   ....[71]....
        /*05b0*/ 	.word	0x000143f0


	//   ....[72]....
        /*05b4*/ 	.word	0x000144b0


	//   ....[73]....
        /*05b8*/ 	.word	0x000144d0


	//   ....[74]....
        /*05bc*/ 	.word	0x00014590


	//   ....[75]....
        /*05c0*/ 	.word	0x000145b0


	//   ....[76]....
        /*05c4*/ 	.word	0x00014680


	//   ....[77]....
        /*05c8*/ 	.word	0x000146a0


	//   ....[78]....
        /*05cc*/ 	.word	0x00014f70


	//   ....[79]....
        /*05d0*/ 	.word	0x00014f90


	//   ....[80]....
        /*05d4*/ 	.word	0x00015050


	//   ....[81]....
        /*05d8*/ 	.word	0x00015070


	//   ....[82]....
        /*05dc*/ 	.word	0x00015130


	//   ....[83]....
        /*05e0*/ 	.word	0x00015150


	//   ....[84]....
        /*05e4*/ 	.word	0x00015220


	//   ....[85]....
        /*05e8*/ 	.word	0x00015240


	//   ....[86]....
        /*05ec*/ 	.word	0x000153a0


	//   ....[87]....
        /*05f0*/ 	.word	0x00015590


	//   ....[88]....
        /*05f4*/ 	.word	0x000155c0


	//   ....[89]....
        /*05f8*/ 	.word	0x000155f0


	//   ....[90]....
        /*05fc*/ 	.word	0x00015630


	//   ....[91]....
        /*0600*/ 	.word	0x00015660


	//   ....[92]....
        /*0604*/ 	.word	0x000156a0


	//   ....[93]....
        /*0608*/ 	.word	0x00015830


	//   ....[94]....
        /*060c*/ 	.word	0x00015860


	//   ....[95]....
        /*0610*/ 	.word	0x00015890


	//   ....[96]....
        /*0614*/ 	.word	0x000158c0


	//   ....[97]....
        /*0618*/ 	.word	0x000158f0


	//   ....[98]....
        /*061c*/ 	.word	0x00015930


	//   ....[99]....
        /*0620*/ 	.word	0x000159d0


	//   ....[100]....
        /*0624*/ 	.word	0x00015a60


	//   ....[101]....
        /*0628*/ 	.word	0x00015b10


	//   ....[102]....
        /*062c*/ 	.word	0x00017530


	//   ....[103]....
        /*0630*/ 	.word	0x00018220


	//   ....[104]....
        /*0634*/ 	.word	0x00018250


	//   ....[105]....
        /*0638*/ 	.word	0x00018310


	//   ....[106]....
        /*063c*/ 	.word	0x00018320


	//   ....[107]....
        /*0640*/ 	.word	0x000183b0


	//   ....[108]....
        /*0644*/ 	.word	0x000183c0


	//   ....[109]....
        /*0648*/ 	.word	0x000183d0


	//   ....[110]....
        /*064c*/ 	.word	0x000183e0


	//   ....[111]....
        /*0650*/ 	.word	0x0001a150


	//   ....[112]....
        /*0654*/ 	.word	0x0001a180


	//   ....[113]....
        /*0658*/ 	.word	0x0001a1b0


	//   ....[114]....
        /*065c*/ 	.word	0x0001a1e0


	//   ....[115]....
        /*0660*/ 	.word	0x0001a210


	//   ....[116]....
        /*0664*/ 	.word	0x0001a220


	//   ....[117]....
        /*0668*/ 	.word	0x0001a250


	//   ....[118]....
        /*066c*/ 	.word	0x0001a260


	//   ....[119]....
        /*0670*/ 	.word	0x0001a3a0


	//   ....[120]....
        /*0674*/ 	.word	0x0001a3e0


	//   ....[121]....
        /*0678*/ 	.word	0x0001a410


	//   ....[122]....
        /*067c*/ 	.word	0x0001a440


	//   ....[123]....
        /*0680*/ 	.word	0x0001a470


	//   ....[124]....
        /*0684*/ 	.word	0x0001a4a0


	//   ....[125]....
        /*0688*/ 	.word	0x0001a530


	//   ....[126]....
        /*068c*/ 	.word	0x0001a5c0


	//   ....[127]....
        /*0690*/ 	.word	0x0001a630


	//   ....[128]....
        /*0694*/ 	.word	0x0001acc0


	//   ....[129]....
        /*0698*/ 	.word	0x0001b360


	//   ....[130]....
        /*069c*/ 	.word	0x0001b540


	//   ....[131]....
        /*06a0*/ 	.word	0x0001b5a0


	//   ....[132]....
        /*06a4*/ 	.word	0x0001b600


	//   ....[133]....
        /*06a8*/ 	.word	0x0001b700


	//   ....[134]....
        /*06ac*/ 	.word	0x0001b760


	//   ....[135]....
        /*06b0*/ 	.word	0x0001b860


	//   ....[136]....
        /*06b4*/ 	.word	0x0001b8c0


	//   ....[137]....
        /*06b8*/ 	.word	0x0001b9a0


	//   ....[138]....
        /*06bc*/ 	.word	0x0001bcf0


	//----- nvinfo : EIATTR_REG_RECONFIG
	.align		4
.L_240:
        /*06c0*/ 	.byte	0x01, 0x54
	.zero		2


	//----- nvinfo : EIATTR_SYSCALL_OFFSETS
	.align		4
        /*06c4*/ 	.byte	0x04, 0x46
        /*06c6*/ 	.short	(.L_242 - .L_241)


	//   ....[0]....
.L_241:
        /*06c8*/ 	.word	0x00001de0


	//   ....[1]....
        /*06cc*/ 	.word	0x00016f80


	//   ....[2]....
        /*06d0*/ 	.word	0x00017110


	//   ....[3]....
        /*06d4*/ 	.word	0x00017260


	//   ....[4]....
        /*06d8*/ 	.word	0x000173a0


	//   ....[5]....
        /*06dc*/ 	.word	0x00017db0


	//----- nvinfo : EIATTR_MBARRIER_INSTR_OFFSETS
	.align		4
.L_242:
        /*06e0*/ 	.byte	0x04, 0x39
        /*06e2*/ 	.short	(.L_244 - .L_243)


	//   ....[0]....
.L_243:
        /*06e4*/ 	.word	0x00000270
        /*06e8*/ 	.word	0x000000ff
        /*06ec*/ 	.word	0x00029800
        /*06f0*/ 	.short	0x0100
        /*06f2*/ 	.byte	0x08
	.zero		1


	//   ....[1]....
        /*06f4*/ 	.word	0x00000280
        /*06f8*/ 	.word	0x000000ff
        /*06fc*/ 	.word	0x00029820
        /*0700*/ 	.short	0x0100
        /*0702*/ 	.byte	0x08
	.zero		1


	//   ....[2]....
        /*0704*/ 	.word	0x00000370
        /*0708*/ 	.word	0x000000ff
        /*070c*/ 	.word	0x00029830
        /*0710*/ 	.short	0x0100
        /*0712*/ 	.byte	0x08
	.zero		1


	//   ....[3]....
        /*0714*/ 	.word	0x00000380
        /*0718*/ 	.word	0x000000ff
        /*071c*/ 	.word	0x00029840
        /*0720*/ 	.short	0x0100
        /*0722*/ 	.byte	0x08
	.zero		1


	//   ....[4]....
        /*0724*/ 	.word	0x00000390
        /*0728*/ 	.word	0x000000ff
        /*072c*/ 	.word	0x00029838
        /*0730*/ 	.short	0x0100
        /*0732*/ 	.byte	0x08
	.zero		1


	//   ....[5]....
        /*0734*/ 	.word	0x000003a0
        /*0738*/ 	.word	0x000000ff
        /*073c*/ 	.word	0x00029848
        /*0740*/ 	.short	0x0100
        /*0742*/ 	.byte	0x08
	.zero		1


	//   ....[6]....
        /*0744*/ 	.word	0x000004d0
        /*0748*/ 	.word	0x000000ff
        /*074c*/ 	.word	0x00029850
        /*0750*/ 	.short	0x0100
        /*0752*/ 	.byte	0x08
	.zero		1


	//   ....[7]....
        /*0754*/ 	.word	0x000004e0
        /*0758*/ 	.word	0x000000ff
        /*075c*/ 	.word	0x00029860
        /*0760*/ 	.short	0x0100
        /*0762*/ 	.byte	0x08
	.zero		1


	//   ....[8]....
        /*0764*/ 	.word	0x000004f0
        /*0768*/ 	.word	0x000000ff
        /*076c*/ 	.word	0x00029858
        /*0770*/ 	.short	0x0100
        /*0772*/ 	.byte	0x08
	.zero		1


	//   ....[9]....
        /*0774*/ 	.word	0x00000500
        /*0778*/ 	.word	0x000000ff
        /*077c*/ 	.word	0x00029868
        /*0780*/ 	.short	0x0100
        /*0782*/ 	.byte	0x08
	.zero		1


	//   ....[10]....
        /*0784*/ 	.word	0x000005f0
        /*0788*/ 	.word	0x000000ff
        /*078c*/ 	.word	0x00029870
        /*0790*/ 	.short	0x0100
        /*0792*/ 	.byte	0x06
	.zero		1


	//   ....[11]....
        /*0794*/ 	.word	0x00000600
        /*0798*/ 	.word	0x000000ff
        /*079c*/ 	.word	0x00029880
        /*07a0*/ 	.short	0x0100
        /*07a2*/ 	.byte	0x06
	.zero		1


	//   ....[12]....
        /*07a4*/ 	.word	0x00000610
        /*07a8*/ 	.word	0x000000ff
        /*07ac*/ 	.word	0x00029878
        /*07b0*/ 	.short	0x0100
        /*07b2*/ 	.byte	0x06
	.zero		1


	//   ....[13]....
        /*07b4*/ 	.word	0x00000620
        /*07b8*/ 	.word	0x000000ff
        /*07bc*/ 	.word	0x00029888
        /*07c0*/ 	.short	0x0100
        /*07c2*/ 	.byte	0x06
	.zero		1


	//   ....[14]....
        /*07c4*/ 	.word	0x00000750
        /*07c8*/ 	.word	0x000000ff
        /*07cc*/ 	.word	0x00029890
        /*07d0*/ 	.short	0x0100
        /*07d2*/ 	.byte	0x08
	.zero		1


	//   ....[15]....
        /*07d4*/ 	.word	0x00000760
        /*07d8*/ 	.word	0x000000ff
        /*07dc*/ 	.word	0x000298a0
        /*07e0*/ 	.short	0x0100
        /*07e2*/ 	.byte	0x08
	.zero		1


	//   ....[16]....
        /*07e4*/ 	.word	0x00000770
        /*07e8*/ 	.word	0x000000ff
        /*07ec*/ 	.word	0x00029898
        /*07f0*/ 	.short	0x0100
        /*07f2*/ 	.byte	0x08
	.zero		1


	//   ....[17]....
        /*07f4*/ 	.word	0x00000780
        /*07f8*/ 	.word	0x000000ff
        /*07fc*/ 	.word	0x000298a8
        /*0800*/ 	.short	0x0100
        /*0802*/ 	.byte	0x08
	.zero		1


	//   ....[18]....
        /*0804*/ 	.word	0x000008b0
        /*0808*/ 	.word	0x000000ff
        /*080c*/ 	.word	0x000298b0
        /*0810*/ 	.short	0x0100
        /*0812*/ 	.byte	0x08
	.zero		1


	//   ....[19]....
        /*0814*/ 	.word	0x000008c0
        /*0818*/ 	.word	0x000000ff
        /*081c*/ 	.word	0x000298c0
        /*0820*/ 	.short	0x0100
        /*0822*/ 	.byte	0x08
	.zero		1


	//   ....[20]....
        /*0824*/ 	.word	0x000008d0
        /*0828*/ 	.word	0x000000ff
        /*082c*/ 	.word	0x000298b8
        /*0830*/ 	.short	0x0100
        /*0832*/ 	.byte	0x08
	.zero		1


	//   ....[21]....
        /*0834*/ 	.word	0x000008e0
        /*0838*/ 	.word	0x000000ff
        /*083c*/ 	.word	0x000298c8
        /*0840*/ 	.short	0x0100
        /*0842*/ 	.byte	0x08
	.zero		1


	//   ....[22]....
        /*0844*/ 	.word	0x00001e60
        /*0848*/ 	.word	0x000000ff
        /*084c*/ 	.word	0x00029800
        /*0850*/ 	.short	0x010a
        /*0852*/ 	.byte	0x29
	.zero		1


	//   ....[23]....
        /*0854*/ 	.word	0x00001ee0
        /*0858*/ 	.word	0x00000003
        /*085c*/ 	.word	0x00029830
        /*0860*/ 	.short	0x010a
        /*0862*/ 	.byte	0x3f
	.zero		1


	//   ....[24]....
        /*0864*/ 	.word	0x00001f40
        /*0868*/ 	.word	0x00000003
        /*086c*/ 	.word	0x00029830
        /*0870*/ 	.short	0x010a
        /*0872*/ 	.byte	0x3f
	.zero		1


	//   ....[25]....
        /*0874*/ 	.word	0x00002d00
        /*0878*/ 	.word	0x00000000
        /*087c*/ 	.word	0x00000000
        /*0880*/ 	.short	0x0101
        /*0882*/ 	.byte	0x3f
	.zero		1


	//   ....[26]....
        /*0884*/ 	.word	0x00006300
        /*0888*/ 	.word	0x000000ff
        /*088c*/ 	.word	0x00029830
        /*0890*/ 	.short	0x010a
        /*0892*/ 	.byte	0x06
	.zero		1


	//   ....[27]....
        /*0894*/ 	.word	0x00006340
        /*0898*/ 	.word	0x000000ff
        /*089c*/ 	.word	0x00029830
        /*08a0*/ 	.short	0x010a
        /*08a2*/ 	.byte	0x06
	.zero		1


	//   ....[28]....
        /*08a4*/ 	.word	0x00006f50
        /*08a8*/ 	.word	0x000000ff
        /*08ac*/ 	.word	0x00029850
        /*08b0*/ 	.short	0x010a
        /*08b2*/ 	.byte	0x06
	.zero		1


	//   ....[29]....
        /*08b4*/ 	.word	0x00006f90
        /*08b8*/ 	.word	0x000000ff
        /*08bc*/ 	.word	0x00029850
        /*08c0*/ 	.short	0x010a
        /*08c2*/ 	.byte	0x06
	.zero		1


	//   ....[30]....
        /*08c4*/ 	.word	0x000072f0
        /*08c8*/ 	.word	0x00000006
        /*08cc*/ 	.word	0x00000000
        /*08d0*/ 	.short	0x0101
        /*08d2*/ 	.byte	0x3f
	.zero		1


	//   ....[31]....
        /*08d4*/ 	.word	0x0000a300
        /*08d8*/ 	.word	0x000000ff
        /*08dc*/ 	.word	0x00000000
        /*08e0*/ 	.short	0x0101
        /*08e2*/ 	.byte	0x06
	.zero		1


	//   ....[32]....
        /*08e4*/ 	.word	0x0000ace0
        /*08e8*/ 	.word	0x000000ff
        /*08ec*/ 	.word	0x00029830
        /*08f0*/ 	.short	0x010a
        /*08f2*/ 	.byte	0x06
	.zero		1


	//   ....[33]....
        /*08f4*/ 	.word	0x0000ad20
        /*08f8*/ 	.word	0x000000ff
        /*08fc*/ 	.word	0x00029830
        /*0900*/ 	.short	0x010a
        /*0902*/ 	.byte	0x06
	.zero		1


	//   ....[34]....
        /*0904*/ 	.word	0x0000b960
        /*0908*/ 	.word	0x000000ff
        /*090c*/ 	.word	0x00029850
        /*0910*/ 	.short	0x010a
        /*0912*/ 	.byte	0x06
	.zero		1


	//   ....[35]....
        /*0914*/ 	.word	0x0000b9a0
        /*0918*/ 	.word	0x000000ff
        /*091c*/ 	.word	0x00029850
        /*0920*/ 	.short	0x010a
        /*0922*/ 	.byte	0x06
	.zero		1


	//   ....[36]....
        /*0924*/ 	.word	0x0000cf80
        /*0928*/ 	.word	0x00000004
        /*092c*/ 	.word	0x00000000
        /*0930*/ 	.short	0x0101
        /*0932*/ 	.byte	0x3f
	.zero		1


	//   ....[37]....
        /*0934*/ 	.word	0x0000d2b0
        /*0938*/ 	.word	0x000000ff
        /*093c*/ 	.word	0x00000000
        /*0940*/ 	.short	0x0101
        /*0942*/ 	.byte	0x06
	.zero		1


	//   ....[38]....
        /*0944*/ 	.word	0x0000da20
        /*0948*/ 	.word	0x000000ff
        /*094c*/ 	.word	0x00029830
        /*0950*/ 	.short	0x010a
        /*0952*/ 	.byte	0x06
	.zero		1


	//   ....[39]....
        /*0954*/ 	.word	0x0000da60
        /*0958*/ 	.word	0x000000ff
        /*095c*/ 	.word	0x00029830
        /*0960*/ 	.short	0x010a
        /*0962*/ 	.byte	0x06
	.zero		1


	//   ....[40]....
        /*0964*/ 	.word	0x0000e6a0
        /*0968*/ 	.word	0x000000ff
        /*096c*/ 	.word	0x00029850
        /*0970*/ 	.short	0x010a
        /*0972*/ 	.byte	0x06
	.zero		1


	//   ....[41]....
        /*0974*/ 	.word	0x0000e6e0
        /*0978*/ 	.word	0x000000ff
        /*097c*/ 	.word	0x00029850
        /*0980*/ 	.short	0x010a
        /*0982*/ 	.byte	0x06
	.zero		1


	//   ....[42]....
        /*0984*/ 	.word	0x0000ea30
        /*0988*/ 	.word	0x00000000
        /*098c*/ 	.word	0x00000000
        /*0990*/ 	.short	0x0101
        /*0992*/ 	.byte	0x3f
	.zero		1


	//   ....[43]....
        /*0994*/ 	.word	0x00011a50
        /*0998*/ 	.word	0x000000ff
        /*099c*/ 	.word	0x00000000
        /*09a0*/ 	.short	0x0101
        /*09a2*/ 	.byte	0x06
	.zero		1


	//   ....[44]....
        /*09a4*/ 	.word	0x000120d0
        /*09a8*/ 	.word	0x000000ff
        /*09ac*/ 	.word	0x00029850
        /*09b0*/ 	.short	0x010a
        /*09b2*/ 	.byte	0x09
	.zero		1


	//   ....[45]....
        /*09b4*/ 	.word	0x00012110
        /*09b8*/ 	.word	0x000000ff
        /*09bc*/ 	.word	0x00029850
        /*09c0*/ 	.short	0x010a
        /*09c2*/ 	.byte	0x09
	.zero		1


	//   ....[46]....
        /*09c4*/ 	.word	0x000127a0
        /*09c8*/ 	.word	0x000000ff
        /*09cc*/ 	.word	0x00000000
        /*09d0*/ 	.short	0x0101
        /*09d2*/ 	.byte	0x04
	.zero		1


	//   ....[47]....
        /*09d4*/ 	.word	0x000143d0
        /*09d8*/ 	.word	0x00000000
        /*09dc*/ 	.word	0x00000000
        /*09e0*/ 	.short	0x0101
        /*09e2*/ 	.byte	0x3f
	.zero		1


	//   ....[48]....
        /*09e4*/ 	.word	0x000177b0
        /*09e8*/ 	.word	0x00000002
        /*09ec*/ 	.word	0x00029880
        /*09f0*/ 	.short	0x010a
        /*09f2*/ 	.byte	0x3f
	.zero		1


	//   ....[49]....
        /*09f4*/ 	.word	0x00017940
        /*09f8*/ 	.word	0x00000002
        /*09fc*/ 	.word	0x00029840
        /*0a00*/ 	.short	0x010a
        /*0a02*/ 	.byte	0x3f
	.zero		1


	//   ....[50]....
        /*0a04*/ 	.word	0x00018520
        /*0a08*/ 	.word	0x00000011
        /*0a0c*/ 	.word	0x00029800
        /*0a10*/ 	.short	0x0107
        /*0a12*/ 	.byte	0x3f
	.zero		1


	//   ....[51]....
        /*0a14*/ 	.word	0x00018620
        /*0a18*/ 	.word	0x00000011
        /*0a1c*/ 	.word	0x00029800
        /*0a20*/ 	.short	0x0101
        /*0a22*/ 	.byte	0x3f
	.zero		1


	//   ....[52]....
        /*0a24*/ 	.word	0x00018640
        /*0a28*/ 	.word	0x00000011
        /*0a2c*/ 	.word	0x00029820
        /*0a30*/ 	.short	0x010a
        /*0a32*/ 	.byte	0x3f
	.zero		1


	//   ....[53]....
        /*0a34*/ 	.word	0x00018970
        /*0a38*/ 	.word	0x00000005
        /*0a3c*/ 	.word	0x00029880
        /*0a40*/ 	.short	0x010a
        /*0a42*/ 	.byte	0x3f
	.zero		1


	//   ....[54]....
        /*0a44*/ 	.word	0x00018ba0
        /*0a48*/ 	.word	0x00000005
        /*0a4c*/ 	.word	0x00029840
        /*0a50*/ 	.short	0x010a
        /*0a52*/ 	.byte	0x3f
	.zero		1


	//   ....[55]....
        /*0a54*/ 	.word	0x00019060
        /*0a58*/ 	.word	0x00000013
        /*0a5c*/ 	.word	0x00029870
        /*0a60*/ 	.short	0x010a
        /*0a62*/ 	.byte	0x3f
	.zero		1


	//   ....[56]....
        /*0a64*/ 	.word	0x000190d0
        /*0a68*/ 	.word	0x00000013
        /*0a6c*/ 	.word	0x00029860
        /*0a70*/ 	.short	0x010a
        /*0a72*/ 	.byte	0x3f
	.zero		1


	//   ....[57]....
        /*0a74*/ 	.word	0x00019600
        /*0a78*/ 	.word	0x00000013
        /*0a7c*/ 	.word	0x00029850
        /*0a80*/ 	.short	0x0101
        /*0a82*/ 	.byte	0x3f
	.zero		1


	//   ....[58]....
        /*0a84*/ 	.word	0x00019680
        /*0a88*/ 	.word	0x00000013
        /*0a8c*/ 	.word	0x00000000
        /*0a90*/ 	.short	0x0101
        /*0a92*/ 	.byte	0x3f
	.zero		1


	//   ....[59]....
        /*0a94*/ 	.word	0x000198b0
        /*0a98*/ 	.word	0x00000010
        /*0a9c*/ 	.word	0x00029870
        /*0aa0*/ 	.short	0x010a
        /*0aa2*/ 	.byte	0x3f
	.zero		1


	//   ....[60]....
        /*0aa4*/ 	.word	0x00019920
        /*0aa8*/ 	.word	0x00000010
        /*0aac*/ 	.word	0x00029860
        /*0ab0*/ 	.short	0x010a
        /*0ab2*/ 	.byte	0x3f
	.zero		1


	//   ....[61]....
        /*0ab4*/ 	.word	0x00019e60
        /*0ab8*/ 	.word	0x00000010
        /*0abc*/ 	.word	0x00029850
        /*0ac0*/ 	.short	0x0101
        /*0ac2*/ 	.byte	0x3f
	.zero		1


	//   ....[62]....
        /*0ac4*/ 	.word	0x00019eb0
        /*0ac8*/ 	.word	0x00000010
        /*0acc*/ 	.word	0x00000000
        /*0ad0*/ 	.short	0x0101
        /*0ad2*/ 	.byte	0x3f
	.zero		1


	//   ....[63]....
        /*0ad4*/ 	.word	0x0001ac40
        /*0ad8*/ 	.word	0x00000003
        /*0adc*/ 	.word	0x00029820
        /*0ae0*/ 	.short	0x010a
        /*0ae2*/ 	.byte	0x3f
	.zero		1


	//   ....[64]....
        /*0ae4*/ 	.word	0x0001ae10
        /*0ae8*/ 	.word	0x00000007
        /*0aec*/ 	.word	0x00000000
        /*0af0*/ 	.short	0x010a
        /*0af2*/ 	.byte	0x3f
	.zero		1


	//   ....[65]....
        /*0af4*/ 	.word	0x0001ae60
        /*0af8*/ 	.word	0x00000005
        /*0afc*/ 	.word	0x00000000
        /*0b00*/ 	.short	0x010a
        /*0b02*/ 	.byte	0x3f
	.zero		1


	//   ....[66]....
        /*0b04*/ 	.word	0x0001aeb0
        /*0b08*/ 	.word	0x00000005
        /*0b0c*/ 	.word	0x00029860
        /*0b10*/ 	.short	0x010a
        /*0b12*/ 	.byte	0x3f
	.zero		1


	//   ....[67]....
        /*0b14*/ 	.word	0x0001af00
        /*0b18*/ 	.word	0x00000003
        /*0b1c*/ 	.word	0x00029860
        /*0b20*/ 	.short	0x010a
        /*0b22*/ 	.byte	0x3f
	.zero		1


	//   ....[68]....
        /*0b24*/ 	.word	0x0001af40
        /*0b28*/ 	.word	0x00000005
        /*0b2c*/ 	.word	0x00029880
        /*0b30*/ 	.short	0x010a
        /*0b32*/ 	.byte	0x3f
	.zero		1


	//   ....[69]....
        /*0b34*/ 	.word	0x0001af60
        /*0b38*/ 	.word	0x00000003
        /*0b3c*/ 	.word	0x00029880
        /*0b40*/ 	.short	0x010a
        /*0b42*/ 	.byte	0x3f
	.zero		1


	//   ....[70]....
        /*0b44*/ 	.word	0x0001afd0
        /*0b48*/ 	.word	0x00000003
        /*0b4c*/ 	.word	0x00029800
        /*0b50*/ 	.short	0x010a
        /*0b52*/ 	.byte	0x3f
	.zero		1


	//   ....[71]....
        /*0b54*/ 	.word	0x0001b020
        /*0b58*/ 	.word	0x00000003
        /*0b5c*/ 	.word	0x00029830
        /*0b60*/ 	.short	0x010a
        /*0b62*/ 	.byte	0x3f
	.zero		1


	//   ....[72]....
        /*0b64*/ 	.word	0x0001b080
        /*0b68*/ 	.word	0x00000007
        /*0b6c*/ 	.word	0x00029830
        /*0b70*/ 	.short	0x010a
        /*0b72*/ 	.byte	0x3f
	.zero		1


	//   ....[73]....
        /*0b74*/ 	.word	0x0001b0e0
        /*0b78*/ 	.word	0x00000007
        /*0b7c*/ 	.word	0x00029850
        /*0b80*/ 	.short	0x010a
        /*0b82*/ 	.byte	0x3f
	.zero		1


	//   ....[74]....
        /*0b84*/ 	.word	0x0001b140
        /*0b88*/ 	.word	0x0000000b
        /*0b8c*/ 	.word	0x00029830
        /*0b90*/ 	.short	0x010a
        /*0b92*/ 	.byte	0x3f
	.zero		1


	//   ....[75]....
        /*0b94*/ 	.word	0x0001b1a0
        /*0b98*/ 	.word	0x0000000b
        /*0b9c*/ 	.word	0x00029850
        /*0ba0*/ 	.short	0x010a
        /*0ba2*/ 	.byte	0x3f
	.zero		1


	//   ....[76]....
        /*0ba4*/ 	.word	0x0001b200
        /*0ba8*/ 	.word	0x00000009
        /*0bac*/ 	.word	0x00029830
        /*0bb0*/ 	.short	0x010a
        /*0bb2*/ 	.byte	0x3f
	.zero		1


	//   ....[77]....
        /*0bb4*/ 	.word	0x0001b260
        /*0bb8*/ 	.word	0x00000009
        /*0bbc*/ 	.word	0x00029850
        /*0bc0*/ 	.short	0x010a
        /*0bc2*/ 	.byte	0x3f
	.zero		1


	//   ....[78]....
        /*0bc4*/ 	.word	0x0001b2c0
        /*0bc8*/ 	.word	0x00000006
        /*0bcc*/ 	.word	0x00029850
        /*0bd0*/ 	.short	0x010a
        /*0bd2*/ 	.byte	0x3f
	.zero		1


	//   ....[79]....
        /*0bd4*/ 	.word	0x0001b410
        /*0bd8*/ 	.word	0x00000002
        /*0bdc*/ 	.word	0x00029880
        /*0be0*/ 	.short	0x010a
        /*0be2*/ 	.byte	0x3f
	.zero		1


	//   ....[80]....
        /*0be4*/ 	.word	0x0001b460
        /*0be8*/ 	.word	0x00000002
        /*0bec*/ 	.word	0x00029840
        /*0bf0*/ 	.short	0x010a
        /*0bf2*/ 	.byte	0x3f
	.zero		1


	//   ....[81]....
        /*0bf4*/ 	.word	0x0001b9e0
        /*0bf8*/ 	.word	0x00000011
        /*0bfc*/ 	.word	0x00029820
        /*0c00*/ 	.short	0x010a
        /*0c02*/ 	.byte	0x3f
	.zero		1


	//   ....[82]....
        /*0c04*/ 	.word	0x0001ba30
        /*0c08*/ 	.word	0x00000005
        /*0c0c*/ 	.word	0x00029880
        /*0c10*/ 	.short	0x010a
        /*0c12*/ 	.byte	0x3f
	.zero		1


	//   ....[83]....
        /*0c14*/ 	.word	0x0001ba80
        /*0c18*/ 	.word	0x00000005
        /*0c1c*/ 	.word	0x00029840
        /*0c20*/ 	.short	0x010a
        /*0c22*/ 	.byte	0x3f
	.zero		1


	//   ....[84]....
        /*0c24*/ 	.word	0x0001bad0
        /*0c28*/ 	.word	0x00000013
        /*0c2c*/ 	.word	0x00029870
        /*0c30*/ 	.short	0x010a
        /*0c32*/ 	.byte	0x3f
	.zero		1


	//   ....[85]....
        /*0c34*/ 	.word	0x0001bb20
        /*0c38*/ 	.word	0x00000013
        /*0c3c*/ 	.word	0x00029860
        /*0c40*/ 	.short	0x010a
        /*0c42*/ 	.byte	0x3f
	.zero		1


	//   ....[86]....
        /*0c44*/ 	.word	0x0001bb70
        /*0c48*/ 	.word	0x00000010
        /*0c4c*/ 	.word	0x00029870
        /*0c50*/ 	.short	0x010a
        /*0c52*/ 	.byte	0x3f
	.zero		1


	//   ....[87]....
        /*0c54*/ 	.word	0x0001bbc0
        /*0c58*/ 	.word	0x00000010
        /*0c5c*/ 	.word	0x00029860
        /*0c60*/ 	.short	0x010a
        /*0c62*/ 	.byte	0x3f
	.zero		1


	//   ....[88]....
        /*0c64*/ 	.word	0x0001bc10
        /*0c68*/ 	.word	0x00000003
        /*0c6c*/ 	.word	0x00029820
        /*0c70*/ 	.short	0x010a
        /*0c72*/ 	.byte	0x3f
	.zero		1


	//   ....[89]....
        /*0c74*/ 	.word	0x0001bdb0
        /*0c78*/ 	.word	0x00000007
        /*0c7c*/ 	.word	0x00000000
        /*0c80*/ 	.short	0x010a
        /*0c82*/ 	.byte	0x3f
	.zero		1


	//   ....[90]....
        /*0c84*/ 	.word	0x0001be00
        /*0c88*/ 	.word	0x00000005
        /*0c8c*/ 	.word	0x00000000
        /*0c90*/ 	.short	0x010a
        /*0c92*/ 	.byte	0x3f
	.zero		1


	//   ....[91]....
        /*0c94*/ 	.word	0x0001be50
        /*0c98*/ 	.word	0x00000005
        /*0c9c*/ 	.word	0x00029860
        /*0ca0*/ 	.short	0x010a
        /*0ca2*/ 	.byte	0x3f
	.zero		1


	//   ....[92]....
        /*0ca4*/ 	.word	0x0001bea0
        /*0ca8*/ 	.word	0x00000003
        /*0cac*/ 	.word	0x00029860
        /*0cb0*/ 	.short	0x010a
        /*0cb2*/ 	.byte	0x3f
	.zero		1


	//   ....[93]....
        /*0cb4*/ 	.word	0x0001bef0
        /*0cb8*/ 	.word	0x00000005
        /*0cbc*/ 	.word	0x00029880
        /*0cc0*/ 	.short	0x010a
        /*0cc2*/ 	.byte	0x3f
	.zero		1


	//----- nvinfo : EIATTR_NUM_MBARRIERS
	.align		4
.L_244:
        /*0cc4*/ 	.byte	0x03, 0x38
        /*0cc6*/ 	.short	0x0016


	//----- nvinfo : EIATTR_EXIT_INSTR_OFFSETS
	.align		4
        /*0cc8*/ 	.byte	0x04, 0x1c
        /*0cca*/ 	.short	(.L_246 - .L_245)


	//   ....[0]....
.L_245:
        /*0ccc*/ 	.word	0x00000a80


	//   ....[1]....
        /*0cd0*/ 	.word	0x00015340


	//   ....[2]....
        /*0cd4*/ 	.word	0x0001afb0


	//----- nvinfo : EIATTR_MAX_THREADS
	.align		4
.L_246:
        /*0cd8*/ 	.byte	0x04, 0x05
        /*0cda*/ 	.short	(.L_248 - .L_247)
.L_247:
        /*0cdc*/ 	.word	0x00000180
        /*0ce0*/ 	.word	0x00000001
        /*0ce4*/ 	.word	0x00000001


	//----- nvinfo : EIATTR_CRS_STACK_SIZE
	.align		4
.L_248:
        /*0ce8*/ 	.byte	0x04, 0x1e
        /*0cea*/ 	.short	(.L_250 - .L_249)
.L_249:
        /*0cec*/ 	.word	0x00000000


	//----- nvinfo : EIATTR_CBANK_PARAM_SIZE
	.align		4
.L_250:
        /*0cf0*/ 	.byte	0x03, 0x19
        /*0cf2*/ 	.short	0x0af0


	//----- nvinfo : EIATTR_PARAM_CBANK
	.align		4
        /*0cf4*/ 	.byte	0x04, 0x0a
        /*0cf6*/ 	.short	(.L_252 - .L_251)
	.align		4
.L_251:
        /*0cf8*/ 	.word	index@(.nv.constant0._ZN7cutlass13device_kernelIN5flash11enable_sm90INS1_16FlashAttnFwdSm90INS1_25CollectiveMainloopFwdSm90ILi2EN4cute5tupleIJNS5_1CILi1EEES8_S8_EEENS6_IJNS7_ILi128EEENS7_ILi160EEENS7_ILi192EEEEEELi128ENS_12float_e4m3_tEfNS_4arch4Sm90ELb0ELb1ELb0ELb1ELb0ELb0ELb0ELb1ELb1ELb1ELb0ELb0EEENS1_21CollectiveEpilogueFwdINS6_IJSA_SA_SB_EEES9_NS_10bfloat16_tESG_Li256ELb1ELb1ELb0ELb1EEENS1_36VarlenDynamicPersistentTileSchedulerILi128ELi160ELi256ELi128ELb0ELb1ELb1ELb1ELb0ELb1EEEEEEEEEvNT_6ParamsE)
        /*0cfc*/ 	.short	0x0210
        /*0cfe*/ 	.short	0x0af0


	//----- nvinfo : EIATTR_SW_WAR
	.align		4
.L_252:
        /*0d00*/ 	.byte	0x04, 0x36
        /*0d02*/ 	.short	(.L_254 - .L_253)
.L_253:
        /*0d04*/ 	.word	0x00000008
.L_254:


//--------------------- .nv.info._ZN7cutlass13device_kernelIN5flash11enable_sm90INS1_16FlashAttnFwdSm90INS1_25CollectiveMainloopFwdSm90ILi2EN4cute5tupleIJNS5_1CILi1EEES8_S8_EEENS6_IJNS7_ILi128EEENS7_ILi160EEENS7_ILi192EEEEEELi128ENS_12float_e4m3_tEfNS_4arch4Sm90ELb0ELb1ELb0ELb1ELb0ELb1ELb0ELb1ELb1ELb1ELb0ELb0EEENS1_21CollectiveEpilogueFwdINS6_IJSA_SA_SB_EEES9_NS_10bfloat16_tESG_Li256ELb1ELb1ELb0ELb1EEENS1_36VarlenDynamicPersistentTileSchedulerILi128ELi160ELi256ELi128ELb0ELb1ELb1ELb1ELb0ELb1EEEEEEEEEvNT_6ParamsE --------------------------
	.section	.nv.info._ZN7cutlass13device_kernelIN5flash11enable_sm90INS1_16FlashAttnFwdSm90INS1_25CollectiveMainloopFwdSm90ILi2EN4cute5tupleIJNS5_1CILi1EEES8_S8_EEENS6_IJNS7_ILi128EEENS7_ILi160EEENS7_ILi192EEEEEELi128ENS_12float_e4m3_tEfNS_4arch4Sm90ELb0ELb1ELb0ELb1ELb0ELb1ELb0ELb1ELb1ELb1ELb0ELb0EEENS1_21CollectiveEpilogueFwdINS6_IJSA_SA_SB_EEES9_NS_10bfloat16_tESG_Li256ELb1ELb1ELb0ELb1EEENS1_36VarlenDynamicPersistentTileSchedulerILi128ELi160ELi256ELi128ELb0ELb1ELb1ELb1ELb0ELb1EEEEEEEEEvNT_6ParamsE,"",@"SHT_CUDA_INFO"
	.sectionflags	@""
	.align	4


	//----- nvinfo : EIATTR_CUDA_API_VERSION
	.align		4
        /*0000*/ 	.byte	0x04, 0x37
        /*0002*/ 	.short	(.L_256 - .L_255)
.L_255:
        /*0004*/ 	.word	0x00000082


	//----- nvinfo : EIATTR_KPARAM_INFO
	.align		4
.L_256:
        /*0008*/ 	.byte	0x04, 0x17
        /*000a*/ 	.short	(.L_258 - .L_257)
.L_257:
        /*000c*/ 	.word	0x00000000
        /*0010*/ 	.short	0x0000
        /*0012*/ 	.short	0x0070
        /*0014*/ 	.byte	0x00, 0xf0, 0x01, 0x2a


	//----- nvinfo : EIATTR_SPARSE_MMA_MASK
	.align		4
.L_258:
        /*0018*/ 	.byte	0x03, 0x50
        /*001a*/ 	.short	0x0000


	//----- nvinfo : EIATTR_MAXREG_COUNT
	.align		4
        /*001c*/ 	.byte	0x03, 0x1b
        /*001e*/ 	.short	0x00a8


	//----- nvinfo : EIATTR_NUM_BARRIERS
	.align		4
        /*0020*/ 	.byte	0x02, 0x4c
        /*0022*/ 	.byte	0x10
	.zero		1


	//----- nvinfo : EIATTR_EXTERNS
	.align		4
        /*0024*/ 	.byte	0x04, 0x0f
        /*0026*/ 	.short	(.L_260 - .L_259)


	//   ....[0]....
	.align		4
.L_259:
        /*0028*/ 	.word	index@(__assertfail)


	//----- nvinfo : EIATTR_ANNOTATIONS
	.align		4
.L_260:
        /*002c*/ 	.byte	0x04, 0x55
        /*002e*/ 	.short	(.L_262 - .L_261)


	//   ....[0]....
.L_261:
        /* <DEDUP_REMOVED lines=71> */


	//----- nvinfo : EIATTR_MERCURY_ISA_VERSION
	.align		4
.L_262:
        /*0490*/ 	.byte	0x03, 0x5f
        /*0492*/ 	.short	0x0101


	//----- nvinfo : EIATTR_UNUSED_LOAD_BYTE_OFFSET
	.align		4
        /*0494*/ 	.byte	0x04, 0x44
        /*0496*/ 	.short	(.L_264 - .L_263)


	//   ....[0]....
.L_263:
        /*0498*/ 	.word	0x00000af0
        /*049c*/ 	.word	0x0000fff0


	//   ....[1]....
        /*04a0*/ 	.word	0x00029fb0
        /*04a4*/ 	.word	0x0000fff0


	//----- nvinfo : EIATTR_INT_WARP_WIDE_INSTR_OFFSETS
	.align		4
.L_264:
        /*04a8*/ 	.byte	0x04, 0x31
        /*04aa*/ 	.short	(.L_266 - .L_265)


	//   ....[0]....
.L_265:
        /*04ac*/ 	.word	0x00000190


	//   ....[1]....
        /*04b0*/ 	.word	0x000001d0


	//   ....[2]....
        /*04b4*/ 	.word	0x00000240


	//   ....[3]....
        /*04b8*/ 	.word	0x0002f6b0


	//   ....[4]....
        /*04bc*/ 	.word	0x0002f710


	//   ....[5]....
        /*04c0*/ 	.word	0x000321a0


	//   ....[6]....
        /*04c4*/ 	.word	0x00032200


	//----- nvinfo : EIATTR_COOP_GROUP_MASK_REGIDS
	.align		4
.L_266:
        /*04c8*/ 	.byte	0x04, 0x29
        /*04ca*/ 	.short	(.L_268 - .L_267)


	//   ....[0]....
.L_267:
        /*04cc*/ 	.word	0xffffffff


	//   ....[1]....
        /*04d0*/ 	.word	0xffffffff


	//   ....[2]....
        /*04d4*/ 	.word	0xffffffff


	//   ....[3]....
        /*04d8*/ 	.word	0xffffffff


	//   ....[4]....
        /*04dc*/ 	.word	0xffffffff


	//   ....[5]....
        /*04e0*/ 	.word	0xffffffff


	//   ....[6]....
        /*04e4*/ 	.word	0xffffffff


	//   ....[7]....
        /*04e8*/ 	.word	0xffffffff


	//   ....[8]....
        /*04ec*/ 	.word	0xffffffff


	//   ....[9]....
        /*04f0*/ 	.word	0xffffffff


	//   ....[10]....
        /*04f4*/ 	.word	0xffffffff


	//   ....[11]....
        /*04f8*/ 	.word	0xffffffff


	//   ....[12]....
        /*04fc*/ 	.word	0xffffffff


	//   ....[13]....
        /*0500*/ 	.word	0xffffffff


	//   ....[14]....
        /*0504*/ 	.word	0xffffffff


	//   ....[15]....
        /*0508*/ 	.word	0xffffffff


	//   ....[16]....
        /*050c*/ 	.word	0xffffffff


	//   ....[17]....
        /*0510*/ 	.word	0xffffffff


	//   ....[18]....
        /*0514*/ 	.word	0xffffffff


	//   ....[19]....
        /*0518*/ 	.word	0xffffffff


	//   ....[20]....
        /*051c*/ 	.word	0xffffffff


	//   ....[21]....
        /*0520*/ 	.word	0xffffffff


	//   ....[22]....
        /*0524*/ 	.word	0xffffffff


	//   ....[23]....
        /*0528*/ 	.word	0xffffffff


	//   ....[24]....
        /*052c*/ 	.word	0xffffffff


	//   ....[25]....
        /*0530*/ 	.word	0xffffffff


	//   ....[26]....
        /*0534*/ 	.word	0xffffffff


	//   ....[27]....
        /*0538*/ 	.word	0xffffffff


	//   ....[28]....
        /*053c*/ 	.word	0xffffffff


	//   ....[29]....
        /*0540*/ 	.word	0xffffffff


	//   ....[30]....
        /*0544*/ 	.word	0xffffffff


	//   ....[31]....
        /*0548*/ 	.word	0xffffffff


	//   ....[32]....
        /*054c*/ 	.word	0xffffffff


	//   ....[33]....
        /*0550*/ 	.word	0xffffffff


	//   ....[34]....
        /*0554*/ 	.word	0xffffffff


	//   ....[35]....
        /*0558*/ 	.word	0xffffffff


	//   ....[36]....
        /*055c*/ 	.word	0xffffffff


	//   ....[37]....
        /*0560*/ 	.word	0xffffffff


	//   ....[38]....
        /*0564*/ 	.word	0xffffffff


	//   ....[39]....
        /*0568*/ 	.word	0xffffffff


	//   ....[40]....
        /*056c*/ 	.word	0xffffffff


	//   ....[41]....
        /*0570*/ 	.word	0xffffffff


	//   ....[42]....
        /*0574*/ 	.word	0xffffffff


	//   ....[43]....
        /*0578*/ 	.word	0xffffffff


	//   ....[44]....
        /*057c*/ 	.word	0xffffffff


	//   ....[45]....
        /*0580*/ 	.word	0xffffffff


	//   ....[46]....
        /*0584*/ 	.word	0xffffffff


	//   ....[47]....
        /*0588*/ 	.word	0xffffffff


	//   ....[48]....
        /*058c*/ 	.word	0xffffffff


	//   ....[49]....
        /*0590*/ 	.word	0xffffffff


	//   ....[50]....
        /*0594*/ 	.word	0xffffffff


	//   ....[51]....
        /*0598*/ 	.word	0xffffffff


	//   ....[52]....
        /*059c*/ 	.word	0xffffffff


	//   ....[53]....
        /*05a0*/ 	.word	0xffffffff


	//   ....[54]....
        /*05a4*/ 	.word	0xffffffff


	//   ....[55]....
        /*05a8*/ 	.word	0xffffffff


	//   ....[56]....
        /*05ac*/ 	.word	0xffffffff


	//   ....[57]....
        /*05b0*/ 	.word	0xffffffff


	//   ....[58]....
        /*05b4*/ 	.word	0xffffffff


	//   ....[59]....
        /*05b8*/ 	.word	0xffffffff


	//   ....[60]....
        /*05bc*/ 	.word	0xffffffff


	//   ....[61]....
        /*05c0*/ 	.word	0xffffffff


	//   ....[62]....
        /*05c4*/ 	.word	0xffffffff


	//   ....[63]....
        /*05c8*/ 	.word	0xffffffff


	//   ....[64]....
        /*05cc*/ 	.word	0xffffffff


	//   ....[65]....
        /*05d0*/ 	.word	0xffffffff


	//   ....[66]....
        /*05d4*/ 	.word	0xffffffff


	//   ....[67]....
        /*05d8*/ 	.word	0xffffffff


	//   ....[68]....
        /*05dc*/ 	.word	0xffffffff


	//   ....[69]....
        /*05e0*/ 	.word	0xffffffff


	//   ....[70]....
        /*05e4*/ 	.word	0xffffffff


	//   ....[71]....
        /*05e8*/ 	.word	0xffffffff


	//   ....[72]....
        /*05ec*/ 	.word	0xffffffff


	//   ....[73]....
        /*05f0*/ 	.word	0xffffffff


	//   ....[74]....
        /*05f4*/ 	.word	0xffffffff


	//   ....[75]....
        /*05f8*/ 	.word	0xffffffff


	//   ....[76]....
        /*05fc*/ 	.word	0xffffffff


	//   ....[77]....
        /*0600*/ 	.word	0xffffffff


	//   ....[78]....
        /*0604*/ 	.word	0xffffffff


	//   ....[79]....
        /*0608*/ 	.word	0xffffffff


	//   ....[80]....
        /*060c*/ 	.word	0xffffffff


	//   ....[81]....
        /*0610*/ 	.word	0xffffffff


	//   ....[82]....
        /*0614*/ 	.word	0xffffffff


	//   ....[83]....
        /*0618*/ 	.word	0xffffffff


	//   ....[84]....
        /*061c*/ 	.word	0xffffffff


	//   ....[85]....
        /*0620*/ 	.word	0xffffffff


	//   ....[86]....
        /*0624*/ 	.word	0xffffffff


	//   ....[87]....
        /*0628*/ 	.word	0xffffffff


	//   ....[88]....
        /*062c*/ 	.word	0xffffffff


	//   ....[89]....
        /*0630*/ 	.word	0xffffffff


	//   ....[90]....
        /*0634*/ 	.word	0xffffffff


	//   ....[91]....
        /*0638*/ 	.word	0xffffffff


	//   ....[92]....
        /*063c*/ 	.word	0xffffffff


	//   ....[93]....
        /*0640*/ 	.word	0xffffffff


	//   ....[94]....
        /*0644*/ 	.word	0xffffffff


	//   ....[95]....
        /*0648*/ 	.word	0xffffffff


	//   ....[96]....
        /*064c*/ 	.word	0xffffffff


	//   ....[97]....
        /*0650*/ 	.word	0xffffffff


	//   ....[98]....
        /*0654*/ 	.word	0xffffffff


	//   ....[99]....
        /*0658*/ 	.word	0xffffffff


	//   ....[100]....
        /*065c*/ 	.word	0xffffffff


	//   ....[101]....
        /*0660*/ 	.word	0xffffffff


	//   ....[102]....
        /*0664*/ 	.word	0xffffffff


	//   ....[103]....
        /*0668*/ 	.word	0xffffffff


	//   ....[104]....
        /*066c*/ 	.word	0xffffffff


	//   ....[105]....
        /*0670*/ 	.word	0xffffffff


	//   ....[106]....
        /*0674*/ 	.word	0xffffffff


	//   ....[107]....
        /*0678*/ 	.word	0xffffffff


	//   ....[108]....
        /*067c*/ 	.word	0xffffffff


	//   ....[109]....
        /*0680*/ 	.word	0xffffffff


	//   ....[110]....
        /*0684*/ 	.word	0xffffffff


	//   ....[111]....
        /*0688*/ 	.word	0xffffffff


	//   ....[112]....
        /*068c*/ 	.word	0xffffffff


	//   ....[113]....
        /*0690*/ 	.word	0xffffffff


	//   ....[114]....
        /*0694*/ 	.word	0xffffffff


	//   ....[115]....
        /*0698*/ 	.word	0xffffffff


	//   ....[116]....
        /*069c*/ 	.word	0xffffffff


	//   ....[117]....
        /*06a0*/ 	.word	0xffffffff


	//   ....[118]....
        /*06a4*/ 	.word	0xffffffff


	//   ....[119]....
        /*06a8*/ 	.word	0xffffffff


	//   ....[120]....
        /*06ac*/ 	.word	0xffffffff


	//   ....[121]....
        /*06b0*/ 	.word	0xffffffff


	//   ....[122]....
        /*06b4*/ 	.word	0xffffffff


	//   ....[123]....
        /*06b8*/ 	.word	0xffffffff


	//   ....[124]....
        /*06bc*/ 	.word	0xffffffff


	//   ....[125]....
        /*06c0*/ 	.word	0xffffffff


	//   ....[126]....
        /*06c4*/ 	.word	0xffffffff


	//   ....[127]....
        /*06c8*/ 	.word	0xffffffff


	//   ....[128]....
        /*06cc*/ 	.word	0xffffffff


	//   ....[129]....
        /*06d0*/ 	.word	0xffffffff


	//   ....[130]....
        /*06d4*/ 	.word	0xffffffff


	//   ....[131]....
        /*06d8*/ 	.word	0xffffffff


	//   ....[132]....
        /*06dc*/ 	.word	0xffffffff


	//   ....[133]....
        /*06e0*/ 	.word	0xffffffff


	//   ....[134]....
        /*06e4*/ 	.word	0xffffffff


	//   ....[135]....
        /*06e8*/ 	.word	0xffffffff


	//   ....[136]....
        /*06ec*/ 	.word	0xffffffff


	//   ....[137]....
        /*06f0*/ 	.word	0xffffffff


	//   ....[138]....
        /*06f4*/ 	.word	0x0500000f


	//   ....[139]....
        /*06f8*/ 	.word	0x0500000f


	//   ....[140]....
        /*06fc*/ 	.word	0x0500000f


	//   ....[141]....
        /*0700*/ 	.word	0x0500000f


	//   ....[142]....
        /*0704*/ 	.word	0x0500000f


	//   ....[143]....
        /*0708*/ 	.word	0x0500000f


	//   ....[144]....
        /*070c*/ 	.word	0x0500000f


	//   ....[145]....
        /*0710*/ 	.word	0x0500000f


	//   ....[146]....
        /*0714*/ 	.word	0x0500000f


	//   ....[147]....
        /*0718*/ 	.word	0x0500000f


	//   ....[148]....
        /*071c*/ 	.word	0x0500000f


	//   ....[149]....
        /*0720*/ 	.word	0x0500000f


	//   ....[150]....
        /*0724*/ 	.word	0x0500000f


	//   ....[151]....
        /*0728*/ 	.word	0x0500000f


	//   ....[152]....
        /*072c*/ 	.word	0x0500000f


	//   ....[153]....
        /*0730*/ 	.word	0x0500000f


	//   ....[154]....
        /*0734*/ 	.word	0x0500000f


	//   ....[155]....
        /*0738*/ 	.word	0x0500000f


	//   ....[156]....
        /*073c*/ 	.word	0x0500000f


	//   ....[157]....
        /*0740*/ 	.word	0x0500000f


	//   ....[158]....
        /*0744*/ 	.word	0x0500000f


	//   ....[159]....
        /*0748*/ 	.word	0x0500000f


	//   ....[160]....
        /*074c*/ 	.word	0x0500000f


	//   ....[161]....
        /*0750*/ 	.word	0x0500000f


	//   ....[162]....
        /*0754*/ 	.word	0x0500000f


	//   ....[163]....
        /*0758*/ 	.word	0x0500000f


	//   ....[164]....
        /*075c*/ 	.word	0x0500000f


	//   ....[165]....
        /*0760*/ 	.word	0x0500000f


	//   ....[166]....
        /*0764*/ 	.word	0x0500000f


	//   ....[167]....
        /*0768*/ 	.word	0x0500000f


	//   ....[168]....
        /*076c*/ 	.word	0x0500000f


	//   ....[169]....
        /*0770*/ 	.word	0x0500000f


	//   ....[170]....
        /*0774*/ 	.word	0x0500000f


	//   ....[171]....
        /*0778*/ 	.word	0x0500000f


	//   ....[172]....
        /*077c*/ 	.word	0x0500000f


	//   ....[173]....
        /*0780*/ 	.word	0x0500000f


	//   ....[174]....
        /*0784*/ 	.word	0x0500000f


	//   ....[175]....
        /*0788*/ 	.word	0x0500000f


	//   ....[176]....
        /*078c*/ 	.word	0x0500000f


	//   ....[177]....
        /*0790*/ 	.word	0x0500000f


	//   ....[178]....
        /*0794*/ 	.word	0x0500000f


	//   ....[179]....
        /*0798*/ 	.word	0x0500000f


	//   ....[180]....
        /*079c*/ 	.word	0x0500000f


	//   ....[181]....
        /*07a0*/ 	.word	0x0500000f


	//   ....[182]....
        /*07a4*/ 	.word	0x0500000f


	//   ....[183]....
        /*07a8*/ 	.word	0x0500000f


	//   ....[184]....
        /*07ac*/ 	.word	0x0500000f


	//   ....[185]....
        /*07b0*/ 	.word	0x0500000f


	//   ....[186]....
        /*07b4*/ 	.word	0x0500000f


	//   ....[187]....
        /*07b8*/ 	.word	0x0500000f


	//   ....[188]....
        /*07bc*/ 	.word	0x0500000f


	//   ....[189]....
        /*07c0*/ 	.word	0x0500000f


	//   ....[190]....
        /*07c4*/ 	.word	0x0500000f


	//   ....[191]....
        /*07c8*/ 	.word	0x0500000f


	//   ....[192]....
        /*07cc*/ 	.word	0x0500000f


	//   ....[193]....
        /*07d0*/ 	.word	0x0500000f


	//   ....[194]....
        /*07d4*/ 	.word	0x0500000f


	//   ....[195]....
        /*07d8*/ 	.word	0x0500000f


	//   ....[196]....
        /*07dc*/ 	.word	0x0500000f


	//   ....[197]....
        /*07e0*/ 	.word	0x0500000f


	//   ....[198]....
        /*07e4*/ 	.word	0x0500000f


	//   ....[199]....
        /*07e8*/ 	.word	0x0500000f


	//   ....[200]....
        /*07ec*/ 	.word	0x0500000f


	//   ....[201]....
        /*07f0*/ 	.word	0x0500000f


	//   ....[202]....
        /*07f4*/ 	.word	0x0500000f


	//   ....[203]....
        /*07f8*/ 	.word	0x0500000f


	//   ....[204]....
        /*07fc*/ 	.word	0x0500000f


	//   ....[205]....
        /*0800*/ 	.word	0x0500000f


	//   ....[206]....
        /*0804*/ 	.word	0x0500000f


	//   ....[207]....
        /*0808*/ 	.word	0x0500000f


	//   ....[208]....
        /*080c*/ 	.word	0x0500000f


	//   ....[209]....
        /*0810*/ 	.word	0x0500000f


	//   ....[210]....
        /*0814*/ 	.word	0x0500000f


	//   ....[211]....
        /*0818*/ 	.word	0x0500000f


	//   ....[212]....
        /*081c*/ 	.word	0x0500000f


	//   ....[213]....
        /*0820*/ 	.word	0x0500000f


	//   ....[214]....
        /*0824*/ 	.word	0x0500000f


	//----- nvinfo : EIATTR_COOP_GROUP_INSTR_OFFSETS
	.align		4
.L_268:
        /*0828*/ 	.byte	0x04, 0x28
        /*082a*/ 	.short	(.L_270 - .L_269)


	//   ....[0]....
.L_269:
        /*082c*/ 	.word	0x00000070


	//   ....[1]....
        /*0830*/ 	.word	0x000001a0


	//   ....[2]....
        /*0834*/ 	.word	0x000001f0


	//   ....[3]....
        /*0838*/ 	.word	0x00000420


	//   ....[4]....
        /*083c*/ 	.word	0x00000580


	//   ....[5]....
        /*0840*/ 	.word	0x000006a0


	//   ....[6]....
        /*0844*/ 	.word	0x00000800


	//   ....[7]....
        /*0848*/ 	.word	0x000107e0


	//   ....[8]....
        /*084c*/ 	.word	0x00010ea0


	//   ....[9]....
        /*0850*/ 	.word	0x00010eb0


	//   ....[10]....
        /*0854*/ 	.word	0x00010ec0


	//   ....[11]....
        /*0858*/ 	.word	0x00010ed0


	//   ....[12]....
        /*085c*/ 	.word	0x00014480


	//   ....[13]....
        /*0860*/ 	.word	0x00014490


	//   ....[14]....
        /*0864*/ 	.word	0x000144a0


	//   ....[15]....
        /*0868*/ 	.word	0x000144b0


	//   ....[16]....
        /*086c*/ 	.word	0x00018b30


	//   ....[17]....
        /*0870*/ 	.word	0x00018e10


	//   ....[18]....
        /*0874*/ 	.word	0x0001a2e0


	//   ....[19]....
        /*0878*/ 	.word	0x0001a3f0


	//   ....[20]....
        /*087c*/ 	.word	0x0001aec0


	//   ....[21]....
        /*0880*/ 	.word	0x0001af40


	//   ....[22]....
        /*0884*/ 	.word	0x0001d6e0


	//   ....[23]....
        /*0888*/ 	.word	0x0001e760


	//   ....[24]....
        /*088c*/ 	.word	0x0001f570


	//   ....[25]....
        /*0890*/ 	.word	0x0001f590


	//   ....[26]....
        /*0894*/ 	.word	0x0001fc10


	//   ....[27]....
        /*0898*/ 	.word	0x0001fc60


	//   ....[28]....
        /*089c*/ 	.word	0x00022c10


	//   ....[29]....
        /*08a0*/ 	.word	0x00022c40


	//   ....[30]....
        /*08a4*/ 	.word	0x00022ca0


	//   ....[31]....
        /*08a8*/ 	.word	0x00022cb0


	//   ....[32]....
        /*08ac*/ 	.word	0x000259d0


	//   ....[33]....
        /*08b0*/ 	.word	0x00026ba0


	//   ....[34]....
        /*08b4*/ 	.word	0x000273b0


	//   ....[35]....
        /*08b8*/ 	.word	0x000274c0


	//   ....[36]....
        /*08bc*/ 	.word	0x00028010


	//   ....[37]....
        /*08c0*/ 	.word	0x00028080


	//   ....[38]....
        /*08c4*/ 	.word	0x000297f0


	//   ....[39]....
        /*08c8*/ 	.word	0x00029800


	//   ....[40]....
        /*08cc*/ 	.word	0x00029880


	//   ....[41]....
        /*08d0*/ 	.word	0x00029890


	//   ....[42]....
        /*08d4*/ 	.word	0x0002a600


	//   ....[43]....
        /*08d8*/ 	.word	0x0002a630


	//   ....[44]....
        /*08dc*/ 	.word	0x0002a660


	//   ....[45]....
        /*08e0*/ 	.word	0x0002a690


	//   ....[46]....
        /*08e4*/ 	.word	0x0002a6c0


	//   ....[47]....
        /*08e8*/ 	.word	0x0002a6f0


	//   ....[48]....
        /*08ec*/ 	.word	0x0002a720


	//   ....[49]....
        /*08f0*/ 	.word	0x0002a750


	//   ....[50]....
        /*08f4*/ 	.word	0x0002a780


	//   ....[51]....
        /*08f8*/ 	.word	0x0002a7b0


	//   ....[52]....
        /*08fc*/ 	.word	0x0002a7e0


	//   ....[53]....
        /*0900*/ 	.word	0x0002a810


	//   ....[54]....
        /*0904*/ 	.word	0x0002a840


	//   ....[55]....
        /*0908*/ 	.word	0x0002a870


	//   ....[56]....
        /*090c*/ 	.word	0x0002a8a0


	//   ....[57]....
        /*0910*/ 	.word	0x0002a8d0


	//   ....[58]....
        /*0914*/ 	.word	0x0002a900


	//   ....[59]....
        /*0918*/ 	.word	0x0002a930


	//   ....[60]....
        /*091c*/ 	.word	0x0002a960


	//   ....[61]....
        /*0920*/ 	.word	0x0002a990


	//   ....[62]....
        /*0924*/ 	.word	0x0002a9c0


	//   ....[63]....
        /*0928*/ 	.word	0x0002a9f0


	//   ....[64]....
        /*092c*/ 	.word	0x0002aa20


	//   ....[65]....
        /*0930*/ 	.word	0x0002aa40


	//   ....[66]....
        /*0934*/ 	.word	0x0002aa50


	//   ....[67]....
        /*0938*/ 	.word	0x0002aa60


	//   ....[68]....
        /*093c*/ 	.word	0x0002aa70


	//   ....[69]....
        /*0940*/ 	.word	0x0002aa80


	//   ....[70]....
        /*0944*/ 	.word	0x0002aa90


	//   ....[71]....
        /*0948*/ 	.word	0x0002aaa0


	//   ....[72]....
        /*094c*/ 	.word	0x0002aad0


	//   ....[73]....
        /*0950*/ 	.word	0x0002ab00


	//   ....[74]....
        /*0954*/ 	.word	0x0002b0c0


	//   ....[75]....
        /*0958*/ 	.word	0x0002b100


	//   ....[76]....
        /*095c*/ 	.word	0x0002b130


	//   ....[77]....
        /*0960*/ 	.word	0x0002b170


	//   ....[78]....
        /*0964*/ 	.word	0x0002b760


	//   ....[79]....
        /*0968*/ 	.word	0x0002b770


	//   ....[80]....
        /*096c*/ 	.word	0x0002b830


	//   ....[81]....
        /*0970*/ 	.word	0x0002b850


	//   ....[82]....
        /*0974*/ 	.word	0x0002b910


	//   ....[83]....
        /*0978*/ 	.word	0x0002b930


	//   ....[84]....
        /*097c*/ 	.word	0x0002ba00


	//   ....[85]....
        /*0980*/ 	.word	0x0002ba20


	//   ....[86]....
        /*0984*/ 	.word	0x0002c1f0


	//   ....[87]....
        /*0988*/ 	.word	0x0002c200


	//   ....[88]....
        /*098c*/ 	.word	0x0002c340


	//   ....[89]....
        /*0990*/ 	.word	0x0002c350


	//   ....[90]....
        /*0994*/ 	.word	0x0002c480


	//   ....[91]....
        /*0998*/ 	.word	0x0002c490


	//   ....[92]....
        /*099c*/ 	.word	0x0002c5c0


	//   ....[93]....
        /*09a0*/ 	.word	0x0002c5d0


	//   ....[94]....
        /*09a4*/ 	.word	0x0002c760


	//   ....[95]....
        /*09a8*/ 	.word	0x0002c940


	//   ....[96]....
        /*09ac*/ 	.word	0x0002c970


	//   ....[97]....
        /*09b0*/ 	.word	0x0002c9a0


	//   ....[98]....
        /*09b4*/ 	.word	0x0002c9d0


	//   ....[99]....
        /*09b8*/ 	.word	0x0002ca00


	//   ....[100]....
        /*09bc*/ 	.word	0x0002ca30


	//   ....[101]....
        /*09c0*/ 	.word	0x0002cba0


	//   ....[102]....
        /*09c4*/ 	.word	0x0002cbd0


	//   ....[103]....
        /*09c8*/ 	.word	0x0002cc00


	//   ....[104]....
        /*09cc*/ 	.word	0x0002cc30


	//   ....[105]....
        /*09d0*/ 	.word	0x0002cc60


	//   ....[106]....
        /*09d4*/ 	.word	0x0002cc90


	//   ....[107]....
        /*09d8*/ 	.word	0x0002cd30


	//   ....[108]....
        /*09dc*/ 	.word	0x0002cd90


	//   ....[109]....
        /*09e0*/ 	.word	0x0002ce20


	//   ....[110]....
        /*09e4*/ 	.word	0x0002e090


	//   ....[111]....
        /*09e8*/ 	.word	0x0002fe50


	//   ....[112]....
        /*09ec*/ 	.word	0x00030be0


	//   ....[113]....
        /*09f0*/ 	.word	0x00030c00


	//   ....[114]....
        /*09f4*/ 	.word	0x00030c60


	//   ....[115]....
        /*09f8*/ 	.word	0x00030ce0


	//   ....[116]....
        /*09fc*/ 	.word	0x00030d70


	//   ....[117]....
        /*0a00*/ 	.word	0x00030d80


	//   ....[118]....
        /*0a04*/ 	.word	0x00030dd0


	//   ....[119]....
        /*0a08*/ 	.word	0x00030e10


	//   ....[120]....
        /*0a0c*/ 	.word	0x00032b60


	//   ....[121]....
        /*0a10*/ 	.word	0x00032b90


	//   ....[122]....
        /*0a14*/ 	.word	0x00032bd0


	//   ....[123]....
        /*0a18*/ 	.word	0x00032c00


	//   ....[124]....
        /*0a1c*/ 	.word	0x00032c30


	//   ....[125]....
        /*0a20*/ 	.word	0x00032c60


	//   ....[126]....
        /*0a24*/ 	.word	0x00032c90


	//   ....[127]....
        /*0a28*/ 	.word	0x00032cc0


	//   ....[128]....
        /*0a2c*/ 	.word	0x00032e40


	//   ....[129]....
        /*0a30*/ 	.word	0x00032e70


	//   ....[130]....
        /*0a34*/ 	.word	0x00032ea0


	//   ....[131]....
        /*0a38*/ 	.word	0x00032ed0


	//   ....[132]....
        /*0a3c*/ 	.word	0x00032f00


	//   ....[133]....
        /*0a40*/ 	.word	0x00032f30


	//   ....[134]....
        /*0a44*/ 	.word	0x00032ff0


	//   ....[135]....
        /*0a48*/ 	.word	0x00033010


	//   ....[136]....
        /*0a4c*/ 	.word	0x00033080


	//   ....[137]....
        /*0a50*/ 	.word	0x00033760


	//   ....[138]....
        /*0a54*/ 	.word	0x00033c70


	//   ....[139]....
        /*0a58*/ 	.word	0x00033d10


	//   ....[140]....
        /*0a5c*/ 	.word	0x00033da0


	//   ....[141]....
        /*0a60*/ 	.word	0x00033df0


	//   ....[142]....
        /*0a64*/ 	.word	0x00033e40


	//   ....[143]....
        /*0a68*/ 	.word	0x00033f10


	//   ....[144]....
        /*0a6c*/ 	.word	0x00033fa0


	//   ....[145]....
        /*0a70*/ 	.word	0x00033ff0


	//   ....[146]....
        /*0a74*/ 	.word	0x00034040


	//   ....[147]....
        /*0a78*/ 	.word	0x000343d0


	//   ....[148]....
        /*0a7c*/ 	.word	0x00034500


	//   ....[149]....
        /*0a80*/ 	.word	0x00034630


	//   ....[150]....
        /*0a84*/ 	.word	0x000346b0


	//   ....[151]....
        /*0a88*/ 	.word	0x00034710


	//   ....[152]....
        /*0a8c*/ 	.word	0x00034790


	//   ....[153]....
        /*0a90*/ 	.word	0x000347f0


	//   ....[154]....
        /*0a94*/ 	.word	0x00034850


	//   ....[155]....
        /*0a98*/ 	.word	0x000348b0


	//   ....[156]....
        /*0a9c*/ 	.word	0x00034930


	//   ....[157]....
        /*0aa0*/ 	.word	0x00034990


	//   ....[158]....
        /*0aa4*/ 	.word	0x00034a10


	//   ....[159]....
        /*0aa8*/ 	.word	0x00034a70


	//   ....[160]....
        /*0aac*/ 	.word	0x00034af0


	//   ....[161]....
        /*0ab0*/ 	.word	0x00034b50


	//   ....[162]....
        /*0ab4*/ 	.word	0x00034bd0


	//   ....[163]....
        /*0ab8*/ 	.word	0x00034c30


	//   ....[164]....
        /*0abc*/ 	.word	0x00034cb0


	//   ....[165]....
        /*0ac0*/ 	.word	0x00034d10


	//   ....[166]....
        /*0ac4*/ 	.word	0x00034d90


	//   ....[167]....
        /*0ac8*/ 	.word	0x00034df0


	//   ....[168]....
        /*0acc*/ 	.word	0x00034e50


	//   ....[169]....
        /*0ad0*/ 	.word	0x00034eb0


	//   ....[170]....
        /*0ad4*/ 	.word	0x00034f10


	//   ....[171]....
        /*0ad8*/ 	.word	0x00034f70


	//   ....[172]....
        /*0adc*/ 	.word	0x00034ff0


	//   ....[173]....
        /*0ae0*/ 	.word	0x00035050


	//   ....[174]....
        /*0ae4*/ 	.word	0x000350d0


	//   ....[175]....
        /*0ae8*/ 	.word	0x00035130


	//   ....[176]....
        /*0aec*/ 	.word	0x000351b0


	//   ....[177]....
        /*0af0*/ 	.word	0x00035210


	//   ....[178]....
        /*0af4*/ 	.word	0x000352a0


	//   ....[179]....
        /*0af8*/ 	.word	0x00035390


	//   ....[180]....
        /*0afc*/ 	.word	0x000353e0


	//   ....[181]....
        /*0b00*/ 	.word	0x00035470


	//   ....[182]....
        /*0b04*/ 	.word	0x00035500


	//   ....[183]....
        /*0b08*/ 	.word	0x00035590


	//   ....[184]....
        /*0b0c*/ 	.word	0x00035620


	//   ....[185]....
        /*0b10*/ 	.word	0x000356b0


	//   ....[186]....
        /*0b14*/ 	.word	0x00035740


	//   ....[187]....
        /*0b18*/ 	.word	0x00035800


	//   ....[188]....
        /*0b1c*/ 	.word	0x00035af0


	//   ....[189]....
        /*0b20*/ 	.word	0x00035d00


	//   ....[190]....
        /*0b24*/ 	.word	0x00035d50


	//   ....[191]....
        /*0b28*/ 	.word	0x00035db0


	//   ....[192]....
        /*0b2c*/ 	.word	0x00035ec0


	//   ....[193]....
        /*0b30*/ 	.word	0x00035f20


	//   ....[194]....
        /*0b34*/ 	.word	0x00036030


	//   ....[195]....
        /*0b38*/ 	.word	0x00036090


	//   ....[196]....
        /*0b3c*/ 	.word	0x00036170


	//   ....[197]....
        /*0b40*/ 	.word	0x00036490


	//   ....[198]....
        /*0b44*/ 	.word	0x00036530


	//   ....[199]....
        /*0b48*/ 	.word	0x00036650


	//   ....[200]....
        /*0b4c*/ 	.word	0x000366d0


	//   ....[201]....
        /*0b50*/ 	.word	0x00036750


	//   ....[202]....
        /*0b54*/ 	.word	0x000367d0


	//   ....[203]....
        /*0b58*/ 	.word	0x00036850


	//   ....[204]....
        /*0b5c*/ 	.word	0x000368e0


	//   ....[205]....
        /*0b60*/ 	.word	0x00036980


	//   ....[206]....
        /*0b64*/ 	.word	0x00036a30


	//   ....[207]....
        /*0b68*/ 	.word	0x00036ab0


	//   ....[208]....
        /*0b6c*/ 	.word	0x00036b30


	//   ....[209]....
        /*0b70*/ 	.word	0x00036bb0


	//   ....[210]....
        /*0b74*/ 	.word	0x00036c40


	//   ....[211]....
        /*0b78*/ 	.word	0x00036cc0


	//   ....[212]....
        /*0b7c*/ 	.word	0x00036d60


	//   ....[213]....
        /*0b80*/ 	.word	0x00036df0


	//   ....[214]....
        /*0b84*/ 	.word	0x00036f20


	//----- nvinfo : EIATTR_REG_RECONFIG
	.align		4
.L_270:
        /*0b88*/ 	.byte	0x01, 0x54
	.zero		2


	//----- nvinfo : EIATTR_SYSCALL_OFFSETS
	.align		4
        /*0b8c*/ 	.byte	0x04, 0x46
        /*0b8e*/ 	.short	(.L_272 - .L_271)


	//   ....[0]....
.L_271:
        /*0b90*/ 	.word	0x00001f80


	//   ....[1]....
        /*0b94*/ 	.word	0x000020d0


	//   ....[2]....
        /*0b98*/ 	.word	0x00010970


	//   ....[3]....
        /*0b9c*/ 	.word	0x00010c80


	//   ....[4]....
        /*0ba0*/ 	.word	0x0002f8b0


	//   ....[5]....
        /*0ba4*/ 	.word	0x0002fa50


	//   ....[6]....
        /*0ba8*/ 	.word	0x0002fbb0


	//   ....[7]....
        /*0bac*/ 	.word	0x0002fcf0


	//   ....[8]....
        /*0bb0*/ 	.word	0x00030750


	//----- nvinfo : EIATTR_MBARRIER_INSTR_OFFSETS
	.align		4
.L_272:
        /*0bb4*/ 	.byte	0x04, 0x39
        /*0bb6*/ 	.short	(.L_274 - .L_273)


	//   ....[0]....
.L_273:
        /*0bb8*/ 	.word	0x000002d0
        /*0bbc*/ 	.word	0x000000ff
        /*0bc0*/ 	.word	0x00029800
        /*0bc4*/ 	.short	0x0100
        /*0bc6*/ 	.byte	0x08
	.zero		1


	//   ....[1]....
        /*0bc8*/ 	.word	0x000002e0
        /*0bcc*/ 	.word	0x000000ff
        /*0bd0*/ 	.word	0x00029820
        /*0bd4*/ 	.short	0x0100
        /*0bd6*/ 	.byte	0x08
	.zero		1


	//   ....[2]....
        /*0bd8*/ 	.word	0x000003d0
        /*0bdc*/ 	.word	0x000000ff
        /*0be0*/ 	.word	0x00029830
        /*0be4*/ 	.short	0x0100
        /*0be6*/ 	.byte	0x08
	.zero		1


	//   ....[3]....
        /*0be8*/ 	.word	0x000003e0
        /*0bec*/ 	.word	0x000000ff
        /*0bf0*/ 	.word	0x00029840
        /*0bf4*/ 	.short	0x0100
        /*0bf6*/ 	.byte	0x08
	.zero		1


	//   ....[4]....
        /*0bf8*/ 	.word	0x000003f0
        /*0bfc*/ 	.word	0x000000ff
        /*0c00*/ 	.word	0x00029838
        /*0c04*/ 	.short	0x0100
        /*0c06*/ 	.byte	0x08
	.zero		1


	//   ....[5]....
        /*0c08*/ 	.word	0x00000400
        /*0c0c*/ 	.word	0x000000ff
        /*0c10*/ 	.word	0x00029848
        /*0c14*/ 	.short	0x0100
        /*0c16*/ 	.byte	0x08
	.zero		1


	//   ....[6]....
        /*0c18*/ 	.word	0x00000530
        /*0c1c*/ 	.word	0x000000ff
        /*0c20*/ 	.word	0x00029850
        /*0c24*/ 	.short	0x0100
        /*0c26*/ 	.byte	0x08
	.zero		1


	//   ....[7]....
        /*0c28*/ 	.word	0x00000540
        /*0c2c*/ 	.word	0x000000ff
        /*0c30*/ 	.word	0x00029860
        /*0c34*/ 	.short	0x0100
        /*0c36*/ 	.byte	0x08
	.zero		1


	//   ....[8]....
        /*0c38*/ 	.word	0x00000550
        /*0c3c*/ 	.word	0x000000ff
        /*0c40*/ 	.word	0x00029858
        /*0c44*/ 	.short	0x0100
        /*0c46*/ 	.byte	0x08
	.zero		1


	//   ....[9]....
        /*0c48*/ 	.word	0x00000560
        /*0c4c*/ 	.word	0x000000ff
        /*0c50*/ 	.word	0x00029868
        /*0c54*/ 	.short	0x0100
        /*0c56*/ 	.byte	0x08
	.zero		1


	//   ....[10]....
        /*0c58*/ 	.word	0x00000650
        /*0c5c*/ 	.word	0x000000ff
        /*0c60*/ 	.word	0x00029870
        /*0c64*/ 	.short	0x0100
        /*0c66*/ 	.byte	0x06
	.zero		1


	//   ....[11]....
        /*0c68*/ 	.word	0x00000660
        /*0c6c*/ 	.word	0x000000ff
        /*0c70*/ 	.word	0x00029880
        /*0c74*/ 	.short	0x0100
        /*0c76*/ 	.byte	0x06
	.zero		1


	//   ....[12]....
        /*0c78*/ 	.word	0x00000670
        /*0c7c*/ 	.word	0x000000ff
        /*0c80*/ 	.word	0x00029878
        /*0c84*/ 	.short	0x0100
        /*0c86*/ 	.byte	0x06
	.zero		1


	//   ....[13]....
        /*0c88*/ 	.word	0x00000680
        /*0c8c*/ 	.word	0x000000ff
        /*0c90*/ 	.word	0x00029888
        /*0c94*/ 	.short	0x0100
        /*0c96*/ 	.byte	0x06
	.zero		1


	//   ....[14]....
        /*0c98*/ 	.word	0x000007b0
        /*0c9c*/ 	.word	0x000000ff
        /*0ca0*/ 	.word	0x00029890
        /*0ca4*/ 	.short	0x0100
        /*0ca6*/ 	.byte	0x08
	.zero		1


	//   ....[15]....
        /*0ca8*/ 	.word	0x000007c0
        /*0cac*/ 	.word	0x000000ff
        /*0cb0*/ 	.word	0x000298a0
        /*0cb4*/ 	.short	0x0100
        /*0cb6*/ 	.byte	0x08
	.zero		1


	//   ....[16]....
        /*0cb8*/ 	.word	0x000007d0
        /*0cbc*/ 	.word	0x000000ff
        /*0cc0*/ 	.word	0x00029898
        /*0cc4*/ 	.short	0x0100
        /*0cc6*/ 	.byte	0x08
	.zero		1


	//   ....[17]....
        /*0cc8*/ 	.word	0x000007e0
        /*0ccc*/ 	.word	0x000000ff
        /*0cd0*/ 	.word	0x000298a8
        /*0cd4*/ 	.short	0x0100
        /*0cd6*/ 	.byte	0x08
	.zero		1


	//   ....[18]....
        /*0cd8*/ 	.word	0x00000910
        /*0cdc*/ 	.word	0x000000ff
        /*0ce0*/ 	.word	0x000298b0
        /*0ce4*/ 	.short	0x0100
        /*0ce6*/ 	.byte	0x08
	.zero		1


	//   ....[19]....
        /*0ce8*/ 	.word	0x00000920
        /*0cec*/ 	.word	0x000000ff
        /*0cf0*/ 	.word	0x000298c0
        /*0cf4*/ 	.short	0x0100
        /*0cf6*/ 	.byte	0x08
	.zero		1


	//   ....[20]....
        /*0cf8*/ 	.word	0x00000930
        /*0cfc*/ 	.word	0x000000ff
        /*0d00*/ 	.word	0x000298b8
        /*0d04*/ 	.short	0x0100
        /*0d06*/ 	.byte	0x08
	.zero		1


	//   ....[21]....
        /*0d08*/ 	.word	0x00000940
        /*0d0c*/ 	.word	0x000000ff
        /*0d10*/ 	.word	0x000298c8
        /*0d14*/ 	.short	0x0100
        /*0d16*/ 	.byte	0x08
	.zero		1


	//   ....[22]....
        /*0d18*/ 	.word	0x00003880
        /*0d1c*/ 	.word	0x00000061
        /*0d20*/ 	.word	0x00029890
        /*0d24*/ 	.short	0x010a
        /*0d26*/ 	.byte	0x3f
	.zero		1


	//   ....[23]....
        /*0d28*/ 	.word	0x000095c0
        /*0d2c*/ 	.word	0x00000061
        /*0d30*/ 	.word	0x00029890
        /*0d34*/ 	.short	0x010a
        /*0d36*/ 	.byte	0x3f
	.zero		1


	//   ....[24]....
        /*0d38*/ 	.word	0x0000f4e0
        /*0d3c*/ 	.word	0x00000061
        /*0d40*/ 	.word	0x00029890
        /*0d44*/ 	.short	0x010a
        /*0d46*/ 	.byte	0x3f
	.zero		1


	//   ....[25]....
        /*0d48*/ 	.word	0x0000f8b0
        /*0d4c*/ 	.word	0x00000028
        /*0d50*/ 	.word	0x00000000
        /*0d54*/ 	.short	0x0101
        /*0d56*/ 	.byte	0x3f
	.zero		1


	//   ....[26]....
        /*0d58*/ 	.word	0x0000f8f0
        /*0d5c*/ 	.word	0x00000061
        /*0d60*/ 	.word	0x000298b0
        /*0d64*/ 	.short	0x010a
        /*0d66*/ 	.byte	0x3f
	.zero		1


	//   ....[27]....
        /*0d68*/ 	.word	0x0000fd90
        /*0d6c*/ 	.word	0x00000061
        /*0d70*/ 	.word	0x00000000
        /*0d74*/ 	.short	0x0101
        /*0d76*/ 	.byte	0x3f
	.zero		1


	//   ....[28]....
        /*0d78*/ 	.word	0x00010a00
        /*0d7c*/ 	.word	0x00000010
        /*0d80*/ 	.word	0x00029800
        /*0d84*/ 	.short	0x010a
        /*0d86*/ 	.byte	0x3f
	.zero		1


	//   ....[29]....
        /*0d88*/ 	.word	0x00010a50
        /*0d8c*/ 	.word	0x00000010
        /*0d90*/ 	.word	0x00029800
        /*0d94*/ 	.short	0x010a
        /*0d96*/ 	.byte	0x3f
	.zero		1


	//   ....[30]....
        /*0d98*/ 	.word	0x000113f0
        /*0d9c*/ 	.word	0x00000010
        /*0da0*/ 	.word	0x00029800
        /*0da4*/ 	.short	0x010a
        /*0da6*/ 	.byte	0x3f
	.zero		1


	//   ....[31]....
        /*0da8*/ 	.word	0x000148e0
        /*0dac*/ 	.word	0x00000010
        /*0db0*/ 	.word	0x00029800
        /*0db4*/ 	.short	0x010a
        /*0db6*/ 	.byte	0x3f
	.zero		1


	//   ....[32]....
        /*0db8*/ 	.word	0x000179a0
        /*0dbc*/ 	.word	0x00000007
        /*0dc0*/ 	.word	0x00029830
        /*0dc4*/ 	.short	0x010a
        /*0dc6*/ 	.byte	0x3f
	.zero		1


	//   ....[33]....
        /*0dc8*/ 	.word	0x00017a10
        /*0dcc*/ 	.word	0x00000007
        /*0dd0*/ 	.word	0x00029830
        /*0dd4*/ 	.short	0x010a
        /*0dd6*/ 	.byte	0x3f
	.zero		1


	//   ....[34]....
        /*0dd8*/ 	.word	0x00018c70
        /*0ddc*/ 	.word	0x00000000
        /*0de0*/ 	.word	0x00000000
        /*0de4*/ 	.short	0x0101
        /*0de6*/ 	.byte	0x3f
	.zero		1


	//   ....[35]....
        /*0de8*/ 	.word	0x0001c1f0
        /*0dec*/ 	.word	0x0000000c
        /*0df0*/ 	.word	0x00029830
        /*0df4*/ 	.short	0x010a
        /*0df6*/ 	.byte	0x3f
	.zero		1


	//   ....[36]....
        /*0df8*/ 	.word	0x0001c240
        /*0dfc*/ 	.word	0x0000000c
        /*0e00*/ 	.word	0x00029830
        /*0e04*/ 	.short	0x010a
        /*0e06*/ 	.byte	0x3f
	.zero		1


	//   ....[37]....
        /*0e08*/ 	.word	0x0001d320
        /*0e0c*/ 	.word	0x0000000c
        /*0e10*/ 	.word	0x00029850
        /*0e14*/ 	.short	0x010a
        /*0e16*/ 	.byte	0x3f
	.zero		1


	//   ....[38]....
        /*0e18*/ 	.word	0x0001d360
        /*0e1c*/ 	.word	0x0000000c
        /*0e20*/ 	.word	0x00029850
        /*0e24*/ 	.short	0x010a
        /*0e26*/ 	.byte	0x3f
	.zero		1


	//   ....[39]....
        /*0e28*/ 	.word	0x0001d720
        /*0e2c*/ 	.word	0x00000007
        /*0e30*/ 	.word	0x00000000
        /*0e34*/ 	.short	0x0101
        /*0e36*/ 	.byte	0x3f
	.zero		1


	//   ....[40]....
        /*0e38*/ 	.word	0x000209c0
        /*0e3c*/ 	.word	0x00000000
        /*0e40*/ 	.word	0x00000000
        /*0e44*/ 	.short	0x0101
        /*0e46*/ 	.byte	0x3f
	.zero		1


	//   ....[41]....
        /*0e48*/ 	.word	0x00021390
        /*0e4c*/ 	.word	0x00000003
        /*0e50*/ 	.word	0x00029830
        /*0e54*/ 	.short	0x010a
        /*0e56*/ 	.byte	0x3f
	.zero		1


	//   ....[42]....
        /*0e58*/ 	.word	0x000213e0
        /*0e5c*/ 	.word	0x00000003
        /*0e60*/ 	.word	0x00029830
        /*0e64*/ 	.short	0x010a
        /*0e66*/ 	.byte	0x3f
	.zero		1


	//   ....[43]....
        /*0e68*/ 	.word	0x000224f0
        /*0e6c*/ 	.word	0x00000003
        /*0e70*/ 	.word	0x00029850
        /*0e74*/ 	.short	0x010a
        /*0e76*/ 	.byte	0x3f
	.zero		1


	//   ....[44]....
        /*0e78*/ 	.word	0x00022530
        /*0e7c*/ 	.word	0x00000003
        /*0e80*/ 	.word	0x00029850
        /*0e84*/ 	.short	0x010a
        /*0e86*/ 	.byte	0x3f
	.zero		1


	//   ....[45]....
        /*0e88*/ 	.word	0x00023bd0
        /*0e8c*/ 	.word	0x00000005
        /*0e90*/ 	.word	0x00000000
        /*0e94*/ 	.short	0x0101
        /*0e96*/ 	.byte	0x3f
	.zero		1


	//   ....[46]....
        /*0e98*/ 	.word	0x00023eb0
        /*0e9c*/ 	.word	0x0000000b
        /*0ea0*/ 	.word	0x00000000
        /*0ea4*/ 	.short	0x0101
        /*0ea6*/ 	.byte	0x3f
	.zero		1


	//   ....[47]....
        /*0ea8*/ 	.word	0x00024600
        /*0eac*/ 	.word	0x00000003
        /*0eb0*/ 	.word	0x00029830
        /*0eb4*/ 	.short	0x010a
        /*0eb6*/ 	.byte	0x3f
	.zero		1


	//   ....[48]....
        /*0eb8*/ 	.word	0x00024650
        /*0ebc*/ 	.word	0x00000003
        /*0ec0*/ 	.word	0x00029830
        /*0ec4*/ 	.short	0x010a
        /*0ec6*/ 	.byte	0x3f
	.zero		1


	//   ....[49]....
        /*0ec8*/ 	.word	0x00025760
        /*0ecc*/ 	.word	0x00000003
        /*0ed0*/ 	.word	0x00029850
        /*0ed4*/ 	.short	0x010a
        /*0ed6*/ 	.byte	0x3f
	.zero		1


	//   ....[50]....
        /*0ed8*/ 	.word	0x000257a0
        /*0edc*/ 	.word	0x00000003
        /*0ee0*/ 	.word	0x00029850
        /*0ee4*/ 	.short	0x010a
        /*0ee6*/ 	.byte	0x3f
	.zero		1


	//   ....[51]....
        /*0ee8*/ 	.word	0x00025b70
        /*0eec*/ 	.word	0x00000000
        /*0ef0*/ 	.word	0x00000000
        /*0ef4*/ 	.short	0x0101
        /*0ef6*/ 	.byte	0x3f
	.zero		1


	//   ....[52]....
        /*0ef8*/ 	.word	0x00028e00
        /*0efc*/ 	.word	0x0000000a
        /*0f00*/ 	.word	0x00000000
        /*0f04*/ 	.short	0x0101
        /*0f06*/ 	.byte	0x3f
	.zero		1


	//   ....[53]....
        /*0f08*/ 	.word	0x00029470
        /*0f0c*/ 	.word	0x0000000f
        /*0f10*/ 	.word	0x00029850
        /*0f14*/ 	.short	0x010a
        /*0f16*/ 	.byte	0x3f
	.zero		1


	//   ....[54]....
        /*0f18*/ 	.word	0x000294f0
        /*0f1c*/ 	.word	0x0000000f
        /*0f20*/ 	.word	0x00029850
        /*0f24*/ 	.short	0x010a
        /*0f26*/ 	.byte	0x3f
	.zero		1


	//   ....[55]....
        /*0f28*/ 	.word	0x00029b40
        /*0f2c*/ 	.word	0x00000000
        /*0f30*/ 	.word	0x00000000
        /*0f34*/ 	.short	0x0101
        /*0f36*/ 	.byte	0x3f
	.zero		1


	//   ....[56]....
        /*0f38*/ 	.word	0x0002b750
        /*0f3c*/ 	.word	0x00000000
        /*0f40*/ 	.word	0x00000000
        /*0f44*/ 	.short	0x0101
        /*0f46*/ 	.byte	0x3f
	.zero		1


	//   ....[57]....
        /*0f48*/ 	.word	0x0002e180
        /*0f4c*/ 	.word	0x00000006
        /*0f50*/ 	.word	0x00029820
        /*0f54*/ 	.short	0x010a
        /*0f56*/ 	.byte	0x3f
	.zero		1


	//   ....[58]....
        /*0f58*/ 	.word	0x0002e270
        /*0f5c*/ 	.word	0x00000006
        /*0f60*/ 	.word	0x000298a0
        /*0f64*/ 	.short	0x010a
        /*0f66*/ 	.byte	0x3f
	.zero		1


	//   ....[59]....
        /*0f68*/ 	.word	0x0002e6a0
        /*0f6c*/ 	.word	0x00000006
        /*0f70*/ 	.word	0x000298c0
        /*0f74*/ 	.short	0x010a
        /*0f76*/ 	.byte	0x3f
	.zero		1


	//   ....[60]....
        /*0f78*/ 	.word	0x0002ea90
        /*0f7c*/ 	.word	0x00000008
        /*0f80*/ 	.word	0x000298a0
        /*0f84*/ 	.short	0x010a
        /*0f86*/ 	.byte	0x3f
	.zero		1


	//   ....[61]....
        /*0f88*/ 	.word	0x0002eeb0
        /*0f8c*/ 	.word	0x00000008
        /*0f90*/ 	.word	0x000298c0
        /*0f94*/ 	.short	0x010a
        /*0f96*/ 	.byte	0x3f
	.zero		1


	//   ....[62]....
        /*0f98*/ 	.word	0x000300f0
        /*0f9c*/ 	.word	0x00000002
        /*0fa0*/ 	.word	0x00029880
        /*0fa4*/ 	.short	0x010a
        /*0fa6*/ 	.byte	0x3f
	.zero		1


	//   ....[63]....
        /*0fa8*/ 	.word	0x000302b0
        /*0fac*/ 	.word	0x00000002
        /*0fb0*/ 	.word	0x00029840
        /*0fb4*/ 	.short	0x010a
        /*0fb6*/ 	.byte	0x3f
	.zero		1


	//   ....[64]....
        /*0fb8*/ 	.word	0x00030f10
        /*0fbc*/ 	.word	0x00000008
        /*0fc0*/ 	.word	0x00029800
        /*0fc4*/ 	.short	0x0107
        /*0fc6*/ 	.byte	0x3f
	.zero		1


	//   ....[65]....
        /*0fc8*/ 	.word	0x00031010
        /*0fcc*/ 	.word	0x00000002
        /*0fd0*/ 	.word	0x00029800
        /*0fd4*/ 	.short	0x0101
        /*0fd6*/ 	.byte	0x3f
	.zero		1


	//   ....[66]....
        /*0fd8*/ 	.word	0x00031030
        /*0fdc*/ 	.word	0x00000002
        /*0fe0*/ 	.word	0x00029820
        /*0fe4*/ 	.short	0x010a
        /*0fe6*/ 	.byte	0x3f
	.zero		1


	//   ....[67]....
        /*0fe8*/ 	.word	0x00031380
        /*0fec*/ 	.word	0x00000005
        /*0ff0*/ 	.word	0x00029880
        /*0ff4*/ 	.short	0x010a
        /*0ff6*/ 	.byte	0x3f
	.zero		1


	//   ....[68]....
        /*0ff8*/ 	.word	0x000315d0
        /*0ffc*/ 	.word	0x00000005
        /*1000*/ 	.word	0x00029840
        /*1004*/ 	.short	0x010a
        /*1006*/ 	.byte	0x3f
	.zero		1


	//   ....[69]....
        /*1008*/ 	.word	0x00031ac0
        /*100c*/ 	.word	0x00000014
        /*1010*/ 	.word	0x00029870
        /*1014*/ 	.short	0x010a
        /*1016*/ 	.byte	0x3f
	.zero		1


	//   ....[70]....
        /*1018*/ 	.word	0x00031b30
        /*101c*/ 	.word	0x00000014
        /*1020*/ 	.word	0x00029860
        /*1024*/ 	.short	0x010a
        /*1026*/ 	.byte	0x3f
	.zero		1


	//   ....[71]....
        /*1028*/ 	.word	0x00032070
        /*102c*/ 	.word	0x00000014
        /*1030*/ 	.word	0x00029850
        /*1034*/ 	.short	0x0101
        /*1036*/ 	.byte	0x3f
	.zero		1


	//   ....[72]....
        /*1038*/ 	.word	0x000320f0
        /*103c*/ 	.word	0x00000014
        /*1040*/ 	.word	0x00000000
        /*1044*/ 	.short	0x0101
        /*1046*/ 	.byte	0x3f
	.zero		1


	//   ....[73]....
        /*1048*/ 	.word	0x00032330
        /*104c*/ 	.word	0x00000011
        /*1050*/ 	.word	0x00029870
        /*1054*/ 	.short	0x010a
        /*1056*/ 	.byte	0x3f
	.zero		1


	//   ....[74]....
        /*1058*/ 	.word	0x000323a0
        /*105c*/ 	.word	0x00000011
        /*1060*/ 	.word	0x00029860
        /*1064*/ 	.short	0x010a
        /*1066*/ 	.byte	0x3f
	.zero		1


	//   ....[75]....
        /*1068*/ 	.word	0x00032900
        /*106c*/ 	.word	0x00000011
        /*1070*/ 	.word	0x00029850
        /*1074*/ 	.short	0x0101
        /*1076*/ 	.byte	0x3f
	.zero		1


	//   ....[76]....
        /*1078*/ 	.word	0x00032950
        /*107c*/ 	.word	0x00000011
        /*1080*/ 	.word	0x00000000
        /*1084*/ 	.short	0x0101
        /*1086*/ 	.byte	0x3f
	.zero		1


	//   ....[77]....
        /*1088*/ 	.word	0x000336e0
        /*108c*/ 	.word	0x00000000
        /*1090*/ 	.word	0x00029820
        /*1094*/ 	.short	0x010a
        /*1096*/ 	.byte	0x3f
	.zero		1


	//   ....[78]....
        /*1098*/ 	.word	0x00033890
        /*109c*/ 	.word	0x00000006
        /*10a0*/ 	.word	0x00000000
        /*10a4*/ 	.short	0x010a
        /*10a6*/ 	.byte	0x3f
	.zero		1


	//   ....[79]....
        /*10a8*/ 	.word	0x00033900
        /*10ac*/ 	.word	0x00000007
        /*10b0*/ 	.word	0x00000000
        /*10b4*/ 	.short	0x010a
        /*10b6*/ 	.byte	0x3f
	.zero		1


	//   ....[80]....
        /*10b8*/ 	.word	0x00033960
        /*10bc*/ 	.word	0x00000004
        /*10c0*/ 	.word	0x00029860
        /*10c4*/ 	.short	0x010a
        /*10c6*/ 	.byte	0x3f
	.zero		1


	//   ....[81]....
        /*10c8*/ 	.word	0x000339b0
        /*10cc*/ 	.word	0x00000003
        /*10d0*/ 	.word	0x00029860
        /*10d4*/ 	.short	0x010a
        /*10d6*/ 	.byte	0x3f
	.zero		1


	//   ....[82]....
        /*10d8*/ 	.word	0x000339f0
        /*10dc*/ 	.word	0x00000004
        /*10e0*/ 	.word	0x00029880
        /*10e4*/ 	.short	0x010a
        /*10e6*/ 	.byte	0x3f
	.zero		1


	//   ....[83]....
        /*10e8*/ 	.word	0x00033a10
        /*10ec*/ 	.word	0x00000003
        /*10f0*/ 	.word	0x00029880
        /*10f4*/ 	.short	0x010a
        /*10f6*/ 	.byte	0x3f
	.zero		1


	//   ....[84]....
        /*10f8*/ 	.word	0x00033a70
        /*10fc*/ 	.word	0x00000061
        /*1100*/ 	.word	0x00029890
        /*1104*/ 	.short	0x010a
        /*1106*/ 	.byte	0x3f
	.zero		1


	//   ....[85]....
        /*1108*/ 	.word	0x00033ac0
        /*110c*/ 	.word	0x00000061
        /*1110*/ 	.word	0x00029890
        /*1114*/ 	.short	0x010a
        /*1116*/ 	.byte	0x3f
	.zero		1


	//   ....[86]....
        /*1118*/ 	.word	0x00033b10
        /*111c*/ 	.word	0x00000061
        /*1120*/ 	.word	0x00029890
        /*1124*/ 	.short	0x010a
        /*1126*/ 	.byte	0x3f
	.zero		1


	//   ....[87]....
        /*1128*/ 	.word	0x00033b60
        /*112c*/ 	.word	0x00000061
        /*1130*/ 	.word	0x000298b0
        /*1134*/ 	.short	0x010a
        /*1136*/ 	.byte	0x3f
	.zero		1


	//   ....[88]....
        /*1138*/ 	.word	0x00033e70
        /*113c*/ 	.word	0x00000010
        /*1140*/ 	.word	0x00029800
        /*1144*/ 	.short	0x010a
        /*1146*/ 	.byte	0x3f
	.zero		1


	//   ....[89]....
        /*1148*/ 	.word	0x00034080
        /*114c*/ 	.word	0x00000010
        /*1150*/ 	.word	0x00029800
        /*1154*/ 	.short	0x010a
        /*1156*/ 	.byte	0x3f
	.zero		1


	//   ....[90]....
        /*1158*/ 	.word	0x000340d0
        /*115c*/ 	.word	0x00000007
        /*1160*/ 	.word	0x00029830
        /*1164*/ 	.short	0x010a
        /*1166*/ 	.byte	0x3f
	.zero		1


	//   ....[91]....
        /*1168*/ 	.word	0x00034120
        /*116c*/ 	.word	0x0000000c
        /*1170*/ 	.word	0x00029830
        /*1174*/ 	.short	0x010a
        /*1176*/ 	.byte	0x3f
	.zero		1


	//   ....[92]....
        /*1178*/ 	.word	0x00034170
        /*117c*/ 	.word	0x0000000c
        /*1180*/ 	.word	0x00029850
        /*1184*/ 	.short	0x010a
        /*1186*/ 	.byte	0x3f
	.zero		1


	//   ....[93]....
        /*1188*/ 	.word	0x000341c0
        /*118c*/ 	.word	0x00000003
        /*1190*/ 	.word	0x00029830
        /*1194*/ 	.short	0x010a
        /*1196*/ 	.byte	0x3f
	.zero		1


	//   ....[94]....
        /*1198*/ 	.word	0x00034210
        /*119c*/ 	.word	0x00000003
        /*11a0*/ 	.word	0x00029850
        /*11a4*/ 	.short	0x010a
        /*11a6*/ 	.byte	0x3f
	.zero		1


	//   ....[95]....
        /*11a8*/ 	.word	0x00034260
        /*11ac*/ 	.word	0x00000003
        /*11b0*/ 	.word	0x00029830
        /*11b4*/ 	.short	0x010a
        /*11b6*/ 	.byte	0x3f
	.zero		1


	//   ....[96]....
        /*11b8*/ 	.word	0x000342b0
        /*11bc*/ 	.word	0x00000003
        /*11c0*/ 	.word	0x00029850
        /*11c4*/ 	.short	0x010a
        /*11c6*/ 	.byte	0x3f
	.zero		1


	//   ....[97]....
        /*11c8*/ 	.word	0x00034300
        /*11cc*/ 	.word	0x0000000f
        /*11d0*/ 	.word	0x00029850
        /*11d4*/ 	.short	0x010a
        /*11d6*/ 	.byte	0x3f
	.zero		1


	//   ....[98]....
        /*11d8*/ 	.word	0x000358d0
        /*11dc*/ 	.word	0x00000005
        /*11e0*/ 	.word	0x00029820
        /*11e4*/ 	.short	0x010a
        /*11e6*/ 	.byte	0x3f
	.zero		1


	//   ....[99]....
        /*11e8*/ 	.word	0x00035920
        /*11ec*/ 	.word	0x00000006
        /*11f0*/ 	.word	0x000298a0
        /*11f4*/ 	.short	0x010a
        /*11f6*/ 	.byte	0x3f
	.zero		1


	//   ....[100]....
        /*11f8*/ 	.word	0x00035970
        /*11fc*/ 	.word	0x00000006
        /*1200*/ 	.word	0x000298c0
        /*1204*/ 	.short	0x010a
        /*1206*/ 	.byte	0x3f
	.zero		1


	//   ....[101]....
        /*1208*/ 	.word	0x000359c0
        /*120c*/ 	.word	0x00000008
        /*1210*/ 	.word	0x000298a0
        /*1214*/ 	.short	0x010a
        /*1216*/ 	.byte	0x3f
	.zero		1


	//   ....[102]....
        /*1218*/ 	.word	0x00035a10
        /*121c*/ 	.word	0x00000008
        /*1220*/ 	.word	0x000298c0
        /*1224*/ 	.short	0x010a
        /*1226*/ 	.byte	0x3f
	.zero		1


	//   ....[103]....
        /*1228*/ 	.word	0x00035bb0
        /*122c*/ 	.word	0x00000002
        /*1230*/ 	.word	0x00029880
        /*1234*/ 	.short	0x010a
        /*1236*/ 	.byte	0x3f
	.zero		1


	//   ....[104]....
        /*1238*/ 	.word	0x00035c00
        /*123c*/ 	.word	0x00000002
        /*1240*/ 	.word	0x00029840
        /*1244*/ 	.short	0x010a
        /*1246*/ 	.byte	0x3f
	.zero		1


	//   ....[105]....
        /*1248*/ 	.word	0x00036200
        /*124c*/ 	.word	0x00000002
        /*1250*/ 	.word	0x00029820
        /*1254*/ 	.short	0x010a
        /*1256*/ 	.byte	0x3f
	.zero		1


	//   ....[106]....
        /*1258*/ 	.word	0x00036250
        /*125c*/ 	.word	0x00000005
        /*1260*/ 	.word	0x00029880
        /*1264*/ 	.short	0x010a
        /*1266*/ 	.byte	0x3f
	.zero		1


	//   ....[107]....
        /*1268*/ 	.word	0x000362a0
        /*126c*/ 	.word	0x00000005
        /*1270*/ 	.word	0x00029840
        /*1274*/ 	.short	0x010a
        /*1276*/ 	.byte	0x3f
	.zero		1


	//   ....[108]....
        /*1278*/ 	.word	0x000362f0
        /*127c*/ 	.word	0x00000014
        /*1280*/ 	.word	0x00029870
        /*1284*/ 	.short	0x010a
        /*1286*/ 	.byte	0x3f
	.zero		1


	//   ....[109]....
        /*1288*/ 	.word	0x00036340
        /*128c*/ 	.word	0x00000014
        /*1290*/ 	.word	0x00029860
        /*1294*/ 	.short	0x010a
        /*1296*/ 	.byte	0x3f
	.zero		1


	//   ....[110]....
        /*1298*/ 	.word	0x00036390
        /*129c*/ 	.word	0x00000011
        /*12a0*/ 	.word	0x00029870
        /*12a4*/ 	.short	0x010a
        /*12a6*/ 	.byte	0x3f
	.zero		1


	//   ....[111]....
        /*12a8*/ 	.word	0x000363e0
        /*12ac*/ 	.word	0x00000011
        /*12b0*/ 	.word	0x00029860
        /*12b4*/ 	.short	0x010a
        /*12b6*/ 	.byte	0x3f
	.zero		1


	//   ....[112]....
        /*12b8*/ 	.word	0x00036e40
        /*12bc*/ 	.word	0x00000000
        /*12c0*/ 	.word	0x00029820
        /*12c4*/ 	.short	0x010a
        /*12c6*/ 	.byte	0x3f
	.zero		1


	//   ....[113]....
        /*12c8*/ 	.word	0x00036fe0
        /*12cc*/ 	.word	0x00000006
        /*12d0*/ 	.word	0x00000000
        /*12d4*/ 	.short	0x010a
        /*12d6*/ 	.byte	0x3f
	.zero		1


	//   ....[114]....
        /*12d8*/ 	.word	0x00037030
        /*12dc*/ 	.word	0x00000007
        /*12e0*/ 	.word	0x00000000
        /*12e4*/ 	.short	0x010a
        /*12e6*/ 	.byte	0x3f
	.zero		1


	//   ....[115]....
        /*12e8*/ 	.word	0x00037080
        /*12ec*/ 	.word	0x00000004
        /*12f0*/ 	.word	0x00029860
        /*12f4*/ 	.short	0x010a
        /*12f6*/ 	.byte	0x3f
	.zero		1


	//   ....[116]....
        /*12f8*/ 	.word	0x000370d0
        /*12fc*/ 	.word	0x00000003
        /*1300*/ 	.word	0x00029860
        /*1304*/ 	.short	0x010a
        /*1306*/ 	.byte	0x3f
	.zero		1


	//   ....[117]....
        /*1308*/ 	.word	0x00037120
        /*130c*/ 	.word	0x00000004
        /*1310*/ 	.word	0x00029880
        /*1314*/ 	.short	0x010a
        /*1316*/ 	.byte	0x3f
	.zero		1


	//----- nvinfo : EIATTR_NUM_MBARRIERS
	.align		4
.L_274:
        /*1318*/ 	.byte	0x03, 0x38
        /*131a*/ 	.short	0x0016


	//----- nvinfo : EIATTR_EXIT_INSTR_OFFSETS
	.align		4
        /*131c*/ 	.byte	0x04, 0x1c
        /*131e*/ 	.short	(.L_276 - .L_275)


	//   ....[0]....
.L_275:
        /*1320*/ 	.word	0x00033a60


	//----- nvinfo : EIATTR_MAX_THREADS
	.align		4
.L_276:
        /*1324*/ 	.byte	0x04, 0x05
        /*1326*/ 	.short	(.L_278 - .L_277)
.L_277:
        /*1328*/ 	.word	0x00000180
        /*132c*/ 	.word	0x00000001
        /*1330*/ 	.word	0x00000001


	//----- nvinfo : EIATTR_CRS_STACK_SIZE
	.align		4
.L_278:
        /*1334*/ 	.byte	0x04, 0x1e
        /*1336*/ 	.short	(.L_280 - .L_279)
.L_279:
        /*1338*/ 	.word	0x00000000


	//----- nvinfo : EIATTR_CBANK_PARAM_SIZE
	.align		4
.L_280:
        /*133c*/ 	.byte	0x03, 0x19
        /*133e*/ 	.short	0x0af0


	//----- nvinfo : EIATTR_PARAM_CBANK
	.align		4
        /*1340*/ 	.byte	0x04, 0x0a
        /*1342*/ 	.short	(.L_282 - .L_281)
	.align		4
.L_281:
        /*1344*/ 	.word	index@(.nv.constant0._ZN7cutlass13device_kernelIN5flash11enable_sm90INS1_16FlashAttnFwdSm90INS1_25CollectiveMainloopFwdSm90ILi2EN4cute5tupleIJNS5_1CILi1EEES8_S8_EEENS6_IJNS7_ILi128EEENS7_ILi160EEENS7_ILi192EEEEEELi128ENS_12float_e4m3_tEfNS_4arch4Sm90ELb0ELb1ELb0ELb1ELb0ELb1ELb0ELb1ELb1ELb1ELb0ELb0EEENS1_21CollectiveEpilogueFwdINS6_IJSA_SA_SB_EEES9_NS_10bfloat16_tESG_Li256ELb1ELb1ELb0ELb1EEENS1_36VarlenDynamicPersistentTileSchedulerILi128ELi160ELi256ELi128ELb0ELb1ELb1ELb1ELb0ELb1EEEEEEEEEvNT_6ParamsE)
        /*1348*/ 	.short	0x0210
        /*134a*/ 	.short	0x0af0


	//----- nvinfo : EIATTR_SW_WAR
	.align		4
.L_282:
        /*134c*/ 	.byte	0x04, 0x36
        /*134e*/ 	.short	(.L_284 - .L_283)
.L_283:
        /*1350*/ 	.word	0x00000008
.L_284:


//--------------------- .nv.info._ZN7cutlass13device_kernelIN5flash11enable_sm90INS1_16FlashAttnFwdSm90INS1_25CollectiveMainloopFwdSm90ILi2EN4cute5tupleIJNS5_1CILi1EEES8_S8_EEENS6_IJNS7_ILi128EEENS7_ILi160EEENS7_ILi192EEEEEELi128ENS_12float_e4m3_tEfNS_4arch4Sm90ELb1ELb0ELb0ELb0ELb0ELb0ELb0ELb1ELb1ELb1ELb0ELb0EEENS1_21CollectiveEpilogueFwdINS6_IJSA_SA_SB_EEES9_NS_10bfloat16_tESG_Li256ELb0ELb1ELb0ELb1EEENS1_30DynamicPersistentTileSchedulerILi256ELi128ELb0ELb1ELb1EEEEEEEEEvNT_6ParamsE --------------------------
	.section	.nv.info._ZN7cutlass13device_kernelIN5flash11enable_sm90INS1_16FlashAttnFwdSm90INS1_25CollectiveMainloopFwdSm90ILi2EN4cute5tupleIJNS5_1CILi1EEES8_S8_EEENS6_IJNS7_ILi128EEENS7_ILi160EEENS7_ILi192EEEEEELi128ENS_12float_e4m3_tEfNS_4arch4Sm90ELb1ELb0ELb0ELb0ELb0ELb0ELb0ELb1ELb1ELb1ELb0ELb0EEENS1_21CollectiveEpilogueFwdINS6_IJSA_SA_SB_EEES9_NS_10bfloat16_tESG_Li256ELb0ELb1ELb0ELb1EEENS1_30DynamicPersistentTileSchedulerILi256ELi128ELb0ELb1ELb1EEEEEEEEEvNT_6ParamsE,"",@"SHT_CUDA_INFO"
	.sectionflags	@""
	.align	4


	//----- nvinfo : EIATTR_CUDA_API_VERSION
	.align		4
        /*0000*/ 	.byte	0x04, 0x37
        /*0002*/ 	.short	(.L_286 - .L_285)
.L_285:
        /*0004*/ 	.word	0x00000082


	//----- nvinfo : EIATTR_KPARAM_INFO
	.align		4
.L_286:
        /*0008*/ 	.byte	0x04, 0x17
        /*000a*/ 	.short	(.L_288 - .L_287)
.L_287:
        /*000c*/ 	.word	0x00000000
        /*0010*/ 	.short	0x0000
        /*0012*/ 	.short	0x0070
        /*0014*/ 	.byte	0x00, 0xf0, 0x01, 0x2a


	//----- nvinfo : EIATTR_SPARSE_MMA_MASK
	.align		4
.L_288:
        /*0018*/ 	.byte	0x03, 0x50
        /*001a*/ 	.short	0x0000


	//----- nvinfo : EIATTR_MAXREG_COUNT
	.align		4
        /*001c*/ 	.byte	0x03, 0x1b
        /*001e*/ 	.short	0x00a8


	//----- nvinfo : EIATTR_NUM_BARRIERS
	.align		4
        /*0020*/ 	.byte	0x02, 0x4c
        /*0022*/ 	.byte	0x10
	.zero		1


	//----- nvinfo : EIATTR_EXTERNS
	.align		4
        /*0024*/ 	.byte	0x04, 0x0f
        /*0026*/ 	.short	(.L_290 - .L_289)


	//   ....[0]....
	.align		4
.L_289:
        /*0028*/ 	.word	index@(__assertfail)


	//----- nvinfo : EIATTR_ANNOTATIONS
	.align		4
.L_290:
        /*002c*/ 	.byte	0x04, 0x55
        /*002e*/ 	.short	(.L_292 - .L_291)


	//   ....[0]....
.L_291:
        /* <DEDUP_REMOVED lines=24> */


	//----- nvinfo : EIATTR_MERCURY_ISA_VERSION
	.align		4
.L_292:
        /*01a0*/ 	.byte	0x03, 0x5f
        /*01a2*/ 	.short	0x0101


	//----- nvinfo : EIATTR_INT_WARP_WIDE_INSTR_OFFSETS
	.align		4
        /*01a4*/ 	.byte	0x04, 0x31
        /*01a6*/ 	.short	(.L_294 - .L_293)


	//   ....[0]....
.L_293:
        /*01a8*/ 	.word	0x00000130


	//   ....[1]....
        /*01ac*/ 	.word	0x00000170


	//   ....[2]....
        /*01b0*/ 	.word	0x000001e0


	//   ....[3]....
        /*01b4*/ 	.word	0x0000e920


	//   ....[4]....
        /*01b8*/ 	.word	0x0000e9b0


	//   ....[5]....
        /*01bc*/ 	.word	0x00011210


	//   ....[6]....
        /*01c0*/ 	.word	0x000112a0


	//----- nvinfo : EIATTR_COOP_GROUP_MASK_REGIDS
	.align		4
.L_294:
        /*01c4*/ 	.byte	0x04, 0x29
        /*01c6*/ 	.short	(.L_296 - .L_295)


	//   ....[0]....
.L_295:
        /*01c8*/ 	.word	0xffffffff


	//   ....[1]....
        /*01cc*/ 	.word	0xffffffff


	//   ....[2]....
        /*01d0*/ 	.word	0xffffffff


	//   ....[3]....
        /*01d4*/ 	.word	0xffffffff


	//   ....[4]....
        /*01d8*/ 	.word	0xffffffff


	//   ....[5]....
        /*01dc*/ 	.word	0xffffffff


	//   ....[6]....
        /*01e0*/ 	.word	0xffffffff


	//   ....[7]....
        /*01e4*/ 	.word	0xffffffff


	//   ....[8]....
        /*01e8*/ 	.word	0xffffffff


	//   ....[9]....
        /*01ec*/ 	.word	0xffffffff


	//   ....[10]....
        /*01f0*/ 	.word	0xffffffff


	//   ....[11]....
        /*01f4*/ 	.word	0xffffffff


	//   ....[12]....
        /*01f8*/ 	.word	0xffffffff


	//   ....[13]....
        /*01fc*/ 	.word	0xffffffff


	//   ....[14]....
        /*0200*/ 	.word	0xffffffff


	//   ....[15]....
        /*0204*/ 	.word	0xffffffff


	//   ....[16]....
        /*0208*/ 	.word	0xffffffff


	//   ....[17]....
        /*020c*/ 	.word	0xffffffff


	//   ....[18]....
        /*0210*/ 	.word	0xffffffff


	//   ....[19]....
        /*0214*/ 	.word	0xffffffff


	//   ....[20]....
        /*0218*/ 	.word	0xffffffff


	//   ....[21]....
        /*021c*/ 	.word	0xffffffff


	//   ....[22]....
        /*0220*/ 	.word	0xffffffff


	//   ....[23]....
        /*0224*/ 	.word	0xffffffff


	//   ....[24]....
        /*0228*/ 	.word	0xffffffff


	//   ....[25]....
        /*022c*/ 	.word	0xffffffff


	//   ....[26]....
        /*0230*/ 	.word	0xffffffff


	//   ....[27]....
        /*0234*/ 	.word	0xffffffff


	//   ....[28]....
        /*0238*/ 	.word	0xffffffff


	//   ....[29]....
        /*023c*/ 	.word	0xffffffff


	//   ....[30]....
        /*0240*/ 	.word	0xffffffff


	//   ....[31]....
        /*0244*/ 	.word	0xffffffff


	//   ....[32]....
        /*0248*/ 	.word	0xffffffff


	//   ....[33]....
        /*024c*/ 	.word	0xffffffff


	//   ....[34]....
        /*0250*/ 	.word	0xffffffff


	//   ....[35]....
        /*0254*/ 	.word	0xffffffff


	//   ....[36]....
        /*0258*/ 	.word	0xffffffff


	//   ....[37]....
        /*025c*/ 	.word	0xffffffff


	//   ....[38]....
        /*0260*/ 	.word	0xffffffff


	//   ....[39]....
        /*0264*/ 	.word	0xffffffff


	//   ....[40]....
        /*0268*/ 	.word	0xffffffff


	//   ....[41]....
        /*026c*/ 	.word	0xffffffff


	//   ....[42]....
        /*0270*/ 	.word	0xffffffff


	//   ....[43]....
        /*0274*/ 	.word	0xffffffff


	//   ....[44]....
        /*0278*/ 	.word	0xffffffff


	//   ....[45]....
        /*027c*/ 	.word	0xffffffff


	//   ....[46]....
        /*0280*/ 	.word	0xffffffff


	//   ....[47]....
        /*0284*/ 	.word	0xffffffff


	//   ....[48]....
        /*0288*/ 	.word	0xffffffff


	//   ....[49]....
        /*028c*/ 	.word	0xffffffff


	//   ....[50]....
        /*0290*/ 	.word	0xffffffff


	//   ....[51]....
        /*0294*/ 	.word	0xffffffff


	//   ....[52]....
        /*0298*/ 	.word	0xffffffff


	//   ....[53]....
        /*029c*/ 	.word	0xffffffff


	//   ....[54]....
        /*02a0*/ 	.word	0xffffffff


	//   ....[55]....
        /*02a4*/ 	.word	0xffffffff


	//   ....[56]....
        /*02a8*/ 	.word	0xffffffff


	//   ....[57]....
        /*02ac*/ 	.word	0xffffffff


	//   ....[58]....
        /*02b0*/ 	.word	0xffffffff


	//   ....[59]....
        /*02b4*/ 	.word	0xffffffff


	//   ....[60]....
        /*02b8*/ 	.word	0xffffffff


	//   ....[61]....
        /*02bc*/ 	.word	0xffffffff


	//   ....[62]....
        /*02c0*/ 	.word	0xffffffff


	//   ....[63]....
        /*02c4*/ 	.word	0xffffffff


	//   ....[64]....
        /*02c8*/ 	.word	0xffffffff


	//   ....[65]....
        /*02cc*/ 	.word	0xffffffff


	//   ....[66]....
        /*02d0*/ 	.word	0xffffffff


	//   ....[67]....
        /*02d4*/ 	.word	0xffffffff


	//   ....[68]....
        /*02d8*/ 	.word	0xffffffff


	//   ....[69]....
        /*02dc*/ 	.word	0xffffffff


	//   ....[70]....
        /*02e0*/ 	.word	0xffffffff


	//   ....[71]....
        /*02e4*/ 	.word	0xffffffff


	//   ....[72]....
        /*02e8*/ 	.word	0xffffffff


	//   ....[73]....
        /*02ec*/ 	.word	0xffffffff


	//   ....[74]....
        /*02f0*/ 	.word	0xffffffff


	//   ....[75]....
        /*02f4*/ 	.word	0xffffffff


	//   ....[76]....
        /*02f8*/ 	.word	0xffffffff


	//   ....[77]....
        /*02fc*/ 	.word	0xffffffff


	//   ....[78]....
        /*0300*/ 	.word	0xffffffff


	//   ....[79]....
        /*0304*/ 	.word	0xffffffff


	//   ....[80]....
        /*0308*/ 	.word	0xffffffff


	//   ....[81]....
        /*030c*/ 	.word	0xffffffff


	//   ....[82]....
        /*0310*/ 	.word	0xffffffff


	//   ....[83]....
        /*0314*/ 	.word	0xffffffff


	//   ....[84]....
        /*0318*/ 	.word	0xffffffff


	//   ....[85]....
        /*031c*/ 	.word	0xffffffff


	//   ....[86]....
        /*0320*/ 	.word	0xffffffff


	//   ....[87]....
        /*0324*/ 	.word	0xffffffff


	//   ....[88]....
        /*0328*/ 	.word	0xffffffff


	//   ....[89]....
        /*032c*/ 	.word	0xffffffff


	//   ....[90]....
        /*0330*/ 	.word	0xffffffff


	//   ....[91]....
        /*0334*/ 	.word	0xffffffff


	//   ....[92]....
        /*0338*/ 	.word	0x0500000f


	//   ....[93]....
        /*033c*/ 	.word	0x0500000f


	//   ....[94]....
        /*0340*/ 	.word	0x0500000f


	//   ....[95]....
        /*0344*/ 	.word	0x0500000f


	//   ....[96]....
        /*0348*/ 	.word	0x0500000f


	//   ....[97]....
        /*034c*/ 	.word	0x0500000f


	//   ....[98]....
        /*0350*/ 	.word	0x0500000f


	//   ....[99]....
        /*0354*/ 	.word	0x0500000f


	//   ....[100]....
        /*0358*/ 	.word	0x0500000f


	//   ....[101]....
        /*035c*/ 	.word	0x0500000f


	//----- nvinfo : EIATTR_COOP_GROUP_INSTR_OFFSETS
	.align		4
.L_296:
        /*0360*/ 	.byte	0x04, 0x28
        /*0362*/ 	.short	(.L_298 - .L_297)


	//   ....[0]....
.L_297:
        /*0364*/ 	.word	0x00000070


	//   ....[1]....
        /*0368*/ 	.word	0x00000140


	//   ....[2]....
        /*036c*/ 	.word	0x00000190


	//   ....[3]....
        /*0370*/ 	.word	0x000003c0


	//   ....[4]....
        /*0374*/ 	.word	0x00000520


	//   ....[5]....
        /*0378*/ 	.word	0x00000640


	//   ....[6]....
        /*037c*/ 	.word	0x000007a0


	//   ....[7]....
        /*0380*/ 	.word	0x00001760


	//   ....[8]....
        /*0384*/ 	.word	0x000025b0


	//   ....[9]....
        /*0388*/ 	.word	0x00002ae0


	//   ....[10]....
        /*038c*/ 	.word	0x000030c0


	//   ....[11]....
        /*0390*/ 	.word	0x00003180


	//   ....[12]....
        /*0394*/ 	.word	0x00003c50


	//   ....[13]....
        /*0398*/ 	.word	0x00003cb0


	//   ....[14]....
        /*039c*/ 	.word	0x00005b10


	//   ....[15]....
        /*03a0*/ 	.word	0x00005b40


	//   ....[16]....
        /*03a4*/ 	.word	0x00006420


	//   ....[17]....
        /*03a8*/ 	.word	0x00006520


	//   ....[18]....
        /*03ac*/ 	.word	0x00007020


	//   ....[19]....
        /*03b0*/ 	.word	0x00007080


	//   ....[20]....
        /*03b4*/ 	.word	0x00009850


	//   ....[21]....
        /*03b8*/ 	.word	0x000098b0


	//   ....[22]....
        /*03bc*/ 	.word	0x000098e0


	//   ....[23]....
        /*03c0*/ 	.word	0x00009900


	//   ....[24]....
        /*03c4*/ 	.word	0x0000b520


	//   ....[25]....
        /*03c8*/ 	.word	0x0000b530


	//   ....[26]....
        /*03cc*/ 	.word	0x0000b5b0


	//   ....[27]....
        /*03d0*/ 	.word	0x0000b5c0


	//   ....[28]....
        /*03d4*/ 	.word	0x0000c910


	//   ....[29]....
        /*03d8*/ 	.word	0x0000c920


	//   ....[30]....
        /*03dc*/ 	.word	0x0000c930


	//   ....[31]....
        /*03e0*/ 	.word	0x0000c940


	//   ....[32]....
        /*03e4*/ 	.word	0x0000c950


	//   ....[33]....
        /*03e8*/ 	.word	0x0000c960


	//   ....[34]....
        /*03ec*/ 	.word	0x0000c970


	//   ....[35]....
        /*03f0*/ 	.word	0x0000c980


	//   ....[36]....
        /*03f4*/ 	.word	0x0000c990


	//   ....[37]....
        /*03f8*/ 	.word	0x0000c9a0


	//   ....[38]....
        /*03fc*/ 	.word	0x0000c9d0


	//   ....[39]....
        /*0400*/ 	.word	0x0000c9e0


	//   ....[40]....
        /*0404*/ 	.word	0x0000c9f0


	//   ....[41]....
        /*0408*/ 	.word	0x0000ca00


	//   ....[42]....
        /*040c*/ 	.word	0x0000ca20


	//   ....[43]....
        /*0410*/ 	.word	0x0000ca30


	//   ....[44]....
        /*0414*/ 	.word	0x0000ca60


	//   ....[45]....
        /*0418*/ 	.word	0x0000ca70


	//   ....[46]....
        /*041c*/ 	.word	0x0000ca90


	//   ....[47]....
        /*0420*/ 	.word	0x0000caa0


	//   ....[48]....
        /*0424*/ 	.word	0x0000cab0


	//   ....[49]....
        /*0428*/ 	.word	0x0000cac0


	//   ....[50]....
        /*042c*/ 	.word	0x0000cad0


	//   ....[51]....
        /*0430*/ 	.word	0x0000cae0


	//   ....[52]....
        /*0434*/ 	.word	0x0000cb00


	//   ....[53]....
        /*0438*/ 	.word	0x0000cb30


	//   ....[54]....
        /*043c*/ 	.word	0x0000cb70


	//   ....[55]....
        /*0440*/ 	.word	0x0000cbb0


	//   ....[56]....
        /*0444*/ 	.word	0x0000cbf0


	//   ....[57]....
        /*0448*/ 	.word	0x0000cc30


	//   ....[58]....
        /*044c*/ 	.word	0x0000cc40


	//   ....[59]....
        /*0450*/ 	.word	0x0000cc50


	//   ....[60]....
        /*0454*/ 	.word	0x0000cd40


	//   ....[61]....
        /*0458*/ 	.word	0x0000cd70


	//   ....[62]....
        /*045c*/ 	.word	0x0000cda0


	//   ....[63]....
        /*0460*/ 	.word	0x0000cdd0


	//   ....[64]....
        /*0464*/ 	.word	0x0000d2b0


	//   ....[65]....
        /*0468*/ 	.word	0x0000d2c0


	//   ....[66]....
        /*046c*/ 	.word	0x0000d380


	//   ....[67]....
        /*0470*/ 	.word	0x0000d3a0


	//   ....[68]....
        /*0474*/ 	.word	0x0000d460


	//   ....[69]....
        /*0478*/ 	.word	0x0000d480


	//   ....[70]....
        /*047c*/ 	.word	0x0000d550


	//   ....[71]....
        /*0480*/ 	.word	0x0000d570


	//   ....[72]....
        /*0484*/ 	.word	0x0000dc10


	//   ....[73]....
        /*0488*/ 	.word	0x0000dc30


	//   ....[74]....
        /*048c*/ 	.word	0x0000dcf0


	//   ....[75]....
        /*0490*/ 	.word	0x0000dd10


	//   ....[76]....
        /*0494*/ 	.word	0x0000ddd0


	//   ....[77]....
        /*0498*/ 	.word	0x0000ddf0


	//   ....[78]....
        /*049c*/ 	.word	0x0000dec0


	//   ....[79]....
        /*04a0*/ 	.word	0x0000dee0


	//   ....[80]....
        /*04a4*/ 	.word	0x0000e050


	//   ....[81]....
        /*04a8*/ 	.word	0x0000f100


	//   ....[82]....
        /*04ac*/ 	.word	0x0000fd20


	//   ....[83]....
        /*04b0*/ 	.word	0x0000fd50


	//   ....[84]....
        /*04b4*/ 	.word	0x0000fe20


	//   ....[85]....
        /*04b8*/ 	.word	0x0000fe30


	//   ....[86]....
        /*04bc*/ 	.word	0x0000fec0


	//   ....[87]....
        /*04c0*/ 	.word	0x0000fed0


	//   ....[88]....
        /*04c4*/ 	.word	0x0000fee0


	//   ....[89]....
        /*04c8*/ 	.word	0x0000fef0


	//   ....[90]....
        /*04cc*/ 	.word	0x00011b10


	//   ....[91]....
        /*04d0*/ 	.word	0x00011cb0


	//   ....[92]....
        /*04d4*/ 	.word	0x00012290


	//   ....[93]....
        /*04d8*/ 	.word	0x00012440


	//   ....[94]....
        /*04dc*/ 	.word	0x000124a0


	//   ....[95]....
        /*04e0*/ 	.word	0x00012530


	//   ....[96]....
        /*04e4*/ 	.word	0x00012630


	//   ....[97]....
        /*04e8*/ 	.word	0x00012690


	//   ....[98]....
        /*04ec*/ 	.word	0x00012790


	//   ....[99]....
        /*04f0*/ 	.word	0x000127f0


	//   ....[100]....
        /*04f4*/ 	.word	0x000128d0


	//   ....[101]....
        /*04f8*/ 	.word	0x00012c20


	//----- nvinfo : EIATTR_REG_RECONFIG
	.align		4
.L_298:
        /*04fc*/ 	.byte	0x01, 0x54
	.zero		2


	//----- nvinfo : EIATTR_SYSCALL_OFFSETS
	.align		4
        /*0500*/ 	.byte	0x04, 0x46
        /*0502*/ 	.short	(.L_300 - .L_299)


	//   ....[0]....
.L_299:
        /*0504*/ 	.word	0x00001940


	//   ....[1]....
        /*0508*/ 	.word	0x0000eb20


	//   ....[2]....
        /*050c*/ 	.word	0x0000ecb0


	//   ....[3]....
        /*0510*/ 	.word	0x0000ee00


	//   ....[4]....
        /*0514*/ 	.word	0x0000ef50


	//   ....[5]....
        /*0518*/ 	.word	0x0000f900


	//----- nvinfo : EIATTR_MBARRIER_INSTR_OFFSETS
	.align		4
.L_300:
        /*051c*/ 	.byte	0x04, 0x39
        /*051e*/ 	.short	(.L_302 - .L_301)


	//   ....[0]....
.L_301:
        /*0520*/ 	.word	0x00000270
        /*0524*/ 	.word	0x000000ff
        /*0528*/ 	.word	0x00029800
        /*052c*/ 	.short	0x0100
        /*052e*/ 	.byte	0x08
	.zero		1


	//   ....[1]....
        /*0530*/ 	.word	0x00000280
        /*0534*/ 	.word	0x000000ff
        /*0538*/ 	.word	0x00029820
        /*053c*/ 	.short	0x0100
        /*053e*/ 	.byte	0x08
	.zero		1


	//   ....[2]....
        /*0540*/ 	.word	0x00000370
        /*0544*/ 	.word	0x000000ff
        /*0548*/ 	.word	0x00029830
        /*054c*/ 	.short	0x0100
        /*054e*/ 	.byte	0x08
	.zero		1


	//   ....[3]....
        /*0550*/ 	.word	0x00000380
        /*0554*/ 	.word	0x000000ff
        /*0558*/ 	.word	0x00029840
        /*055c*/ 	.short	0x0100
        /*055e*/ 	.byte	0x08
	.zero		1


	//   ....[4]....
        /*0560*/ 	.word	0x00000390
        /*0564*/ 	.word	0x000000ff
        /*0568*/ 	.word	0x00029838
        /*056c*/ 	.short	0x0100
        /*056e*/ 	.byte	0x08
	.zero		1


	//   ....[5]....
        /*0570*/ 	.word	0x000003a0
        /*0574*/ 	.word	0x000000ff
        /*0578*/ 	.word	0x00029848
        /*057c*/ 	.short	0x0100
        /*057e*/ 	.byte	0x08
	.zero		1


	//   ....[6]....
        /*0580*/ 	.word	0x000004d0
        /*0584*/ 	.word	0x000000ff
        /*0588*/ 	.word	0x00029850
        /*058c*/ 	.short	0x0100
        /*058e*/ 	.byte	0x08
	.zero		1


	//   ....[7]....
        /*0590*/ 	.word	0x000004e0
        /*0594*/ 	.word	0x000000ff
        /*0598*/ 	.word	0x00029860
        /*059c*/ 	.short	0x0100
        /*059e*/ 	.byte	0x08
	.zero		1


	//   ....[8]....
        /*05a0*/ 	.word	0x000004f0
        /*05a4*/ 	.word	0x000000ff
        /*05a8*/ 	.word	0x00029858
        /*05ac*/ 	.short	0x0100
        /*05ae*/ 	.byte	0x08
	.zero		1


	//   ....[9]....
        /*05b0*/ 	.word	0x00000500
        /*05b4*/ 	.word	0x000000ff
        /*05b8*/ 	.word	0x00029868
        /*05bc*/ 	.short	0x0100
        /*05be*/ 	.byte	0x08
	.zero		1


	//   ....[10]....
        /*05c0*/ 	.word	0x000005f0
        /*05c4*/ 	.word	0x000000ff
        /*05c8*/ 	.word	0x00029870
        /*05cc*/ 	.short	0x0100
        /*05ce*/ 	.byte	0x06
	.zero		1


	//   ....[11]....
        /*05d0*/ 	.word	0x00000600
        /*05d4*/ 	.word	0x000000ff
        /*05d8*/ 	.word	0x00029880
        /*05dc*/ 	.short	0x0100
        /*05de*/ 	.byte	0x06
	.zero		1


	//   ....[12]....
        /*05e0*/ 	.word	0x00000610
        /*05e4*/ 	.word	0x000000ff
        /*05e8*/ 	.word	0x00029878
        /*05ec*/ 	.short	0x0100
        /*05ee*/ 	.byte	0x06
	.zero		1


	//   ....[13]....
        /*05f0*/ 	.word	0x00000620
        /*05f4*/ 	.word	0x000000ff
        /*05f8*/ 	.word	0x00029888
        /*05fc*/ 	.short	0x0100
        /*05fe*/ 	.byte	0x06
	.zero		1


	//   ....[14]....
        /*0600*/ 	.word	0x00000750
        /*0604*/ 	.word	0x000000ff
        /*0608*/ 	.word	0x00029890
        /*060c*/ 	.short	0x0100
        /*060e*/ 	.byte	0x08
	.zero		1


	//   ....[15]....
        /*0610*/ 	.word	0x00000760
        /*0614*/ 	.word	0x000000ff
        /*0618*/ 	.word	0x000298a0
        /*061c*/ 	.short	0x0100
        /*061e*/ 	.byte	0x08
	.zero		1


	//   ....[16]....
        /*0620*/ 	.word	0x00000770
        /*0624*/ 	.word	0x000000ff
        /*0628*/ 	.word	0x00029898
        /*062c*/ 	.short	0x0100
        /*062e*/ 	.byte	0x08
	.zero		1


	//   ....[17]....
        /*0630*/ 	.word	0x00000780
        /*0634*/ 	.word	0x000000ff
        /*0638*/ 	.word	0x000298a8
        /*063c*/ 	.short	0x0100
        /*063e*/ 	.byte	0x08
	.zero		1


	//   ....[18]....
        /*0640*/ 	.word	0x000008b0
        /*0644*/ 	.word	0x000000ff
        /*0648*/ 	.word	0x000298b0
        /*064c*/ 	.short	0x0100
        /*064e*/ 	.byte	0x08
	.zero		1


	//   ....[19]....
        /*0650*/ 	.word	0x000008c0
        /*0654*/ 	.word	0x000000ff
        /*0658*/ 	.word	0x000298c0
        /*065c*/ 	.short	0x0100
        /*065e*/ 	.byte	0x08
	.zero		1


	//   ....[20]....
        /*0660*/ 	.word	0x000008d0
        /*0664*/ 	.word	0x000000ff
        /*0668*/ 	.word	0x000298b8
        /*066c*/ 	.short	0x0100
        /*066e*/ 	.byte	0x08
	.zero		1


	//   ....[21]....
        /*0670*/ 	.word	0x000008e0
        /*0674*/ 	.word	0x000000ff
        /*0678*/ 	.word	0x000298c8
        /*067c*/ 	.short	0x0100
        /*067e*/ 	.byte	0x08
	.zero		1


	//   ....[22]....
        /*0680*/ 	.word	0x000019c0
        /*0684*/ 	.word	0x000000ff
        /*0688*/ 	.word	0x00029800
        /*068c*/ 	.short	0x010a
        /*068e*/ 	.byte	0x29
	.zero		1


	//   ....[23]....
        /*0690*/ 	.word	0x00001a40
        /*0694*/ 	.word	0x00000002
        /*0698*/ 	.word	0x00029830
        /*069c*/ 	.short	0x010a
        /*069e*/ 	.byte	0x3f
	.zero		1


	//   ....[24]....
        /*06a0*/ 	.word	0x00001aa0
        /*06a4*/ 	.word	0x00000002
        /*06a8*/ 	.word	0x00029830
        /*06ac*/ 	.short	0x010a
        /*06ae*/ 	.byte	0x3f
	.zero		1


	//   ....[25]....
        /*06b0*/ 	.word	0x00002f20
        /*06b4*/ 	.word	0x00000002
        /*06b8*/ 	.word	0x00000000
        /*06bc*/ 	.short	0x0101
        /*06be*/ 	.byte	0x3f
	.zero		1


	//   ....[26]....
        /*06c0*/ 	.word	0x00004d80
        /*06c4*/ 	.word	0x000000ff
        /*06c8*/ 	.word	0x00029830
        /*06cc*/ 	.short	0x010a
        /*06ce*/ 	.byte	0x06
	.zero		1


	//   ....[27]....
        /*06d0*/ 	.word	0x00004dc0
        /*06d4*/ 	.word	0x000000ff
        /*06d8*/ 	.word	0x00029830
        /*06dc*/ 	.short	0x010a
        /*06de*/ 	.byte	0x06
	.zero		1


	//   ....[28]....
        /*06e0*/ 	.word	0x00005a00
        /*06e4*/ 	.word	0x000000ff
        /*06e8*/ 	.word	0x00029850
        /*06ec*/ 	.short	0x010a
        /*06ee*/ 	.byte	0x06
	.zero		1


	//   ....[29]....
        /*06f0*/ 	.word	0x00005a40
        /*06f4*/ 	.word	0x000000ff
        /*06f8*/ 	.word	0x00029850
        /*06fc*/ 	.short	0x010a
        /*06fe*/ 	.byte	0x06
	.zero		1


	//   ....[30]....
        /*0700*/ 	.word	0x00007c30
        /*0704*/ 	.word	0x00000002
        /*0708*/ 	.word	0x00000000
        /*070c*/ 	.short	0x0101
        /*070e*/ 	.byte	0x3f
	.zero		1


	//   ....[31]....
        /*0710*/ 	.word	0x00007ea0
        /*0714*/ 	.word	0x000000ff
        /*0718*/ 	.word	0x00000000
        /*071c*/ 	.short	0x0101
        /*071e*/ 	.byte	0x06
	.zero		1


	//   ....[32]....
        /*0720*/ 	.word	0x000085d0
        /*0724*/ 	.word	0x000000ff
        /*0728*/ 	.word	0x00029830
        /*072c*/ 	.short	0x010a
        /*072e*/ 	.byte	0x06
	.zero		1


	//   ....[33]....
        /*0730*/ 	.word	0x00008610
        /*0734*/ 	.word	0x000000ff
        /*0738*/ 	.word	0x00029830
        /*073c*/ 	.short	0x010a
        /*073e*/ 	.byte	0x06
	.zero		1


	//   ....[34]....
        /*0740*/ 	.word	0x00009220
        /*0744*/ 	.word	0x000000ff
        /*0748*/ 	.word	0x00029850
        /*074c*/ 	.short	0x010a
        /*074e*/ 	.byte	0x06
	.zero		1


	//   ....[35]....
        /*0750*/ 	.word	0x00009260
        /*0754*/ 	.word	0x000000ff
        /*0758*/ 	.word	0x00029850
        /*075c*/ 	.short	0x010a
        /*075e*/ 	.byte	0x06
	.zero		1


	//   ....[36]....
        /*0760*/ 	.word	0x0000a820
        /*0764*/ 	.word	0x00000002
        /*0768*/ 	.word	0x00000000
        /*076c*/ 	.short	0x0101
        /*076e*/ 	.byte	0x3f
	.zero		1


	//   ....[37]....
        /*0770*/ 	.word	0x0000ab50
        /*0774*/ 	.word	0x000000ff
        /*0778*/ 	.word	0x00000000
        /*077c*/ 	.short	0x0101
        /*077e*/ 	.byte	0x06
	.zero		1


	//   ....[38]....
        /*0780*/ 	.word	0x0000b1d0
        /*0784*/ 	.word	0x000000ff
        /*0788*/ 	.word	0x00029850
        /*078c*/ 	.short	0x010a
        /*078e*/ 	.byte	0x09
	.zero		1


	//   ....[39]....
        /*0790*/ 	.word	0x0000b210
        /*0794*/ 	.word	0x000000ff
        /*0798*/ 	.word	0x00029850
        /*079c*/ 	.short	0x010a
        /*079e*/ 	.byte	0x09
	.zero		1


	//   ....[40]....
        /*07a0*/ 	.word	0x0000b8c0
        /*07a4*/ 	.word	0x000000ff
        /*07a8*/ 	.word	0x00000000
        /*07ac*/ 	.short	0x0101
        /*07ae*/ 	.byte	0x04
	.zero		1


	//   ....[41]....
        /*07b0*/ 	.word	0x0000d2a0
        /*07b4*/ 	.word	0x00000000
        /*07b8*/ 	.word	0x00000000
        /*07bc*/ 	.short	0x0101
        /*07be*/ 	.byte	0x3f
	.zero		1


	//   ....[42]....
        /*07c0*/ 	.word	0x0000f370
        /*07c4*/ 	.word	0x00000002
        /*07c8*/ 	.word	0x00029880
        /*07cc*/ 	.short	0x010a
        /*07ce*/ 	.byte	0x3f
	.zero		1


	//   ....[43]....
        /*07d0*/ 	.word	0x0000f4f0
        /*07d4*/ 	.word	0x00000002
        /*07d8*/ 	.word	0x00029840
        /*07dc*/ 	.short	0x010a
        /*07de*/ 	.byte	0x3f
	.zero		1


	//   ....[44]....
        /*07e0*/ 	.word	0x00010030
        /*07e4*/ 	.word	0x00000011
        /*07e8*/ 	.word	0x00029800
        /*07ec*/ 	.short	0x0107
        /*07ee*/ 	.byte	0x3f
	.zero		1


	//   ....[45]....
        /*07f0*/ 	.word	0x00010130
        /*07f4*/ 	.word	0x00000011
        /*07f8*/ 	.word	0x00029800
        /*07fc*/ 	.short	0x0101
        /*07fe*/ 	.byte	0x3f
	.zero		1


	//   ....[46]....
        /*0800*/ 	.word	0x00010150
        /*0804*/ 	.word	0x00000011
        /*0808*/ 	.word	0x00029820
        /*080c*/ 	.short	0x010a
        /*080e*/ 	.byte	0x3f
	.zero		1


	//   ....[47]....
        /*0810*/ 	.word	0x00010470
        /*0814*/ 	.word	0x00000004
        /*0818*/ 	.word	0x00029880
        /*081c*/ 	.short	0x010a
        /*081e*/ 	.byte	0x3f
	.zero		1


	//   ....[48]....
        /*0820*/ 	.word	0x00010690
        /*0824*/ 	.word	0x00000004
        /*0828*/ 	.word	0x00029840
        /*082c*/ 	.short	0x010a
        /*082e*/ 	.byte	0x3f
	.zero		1


	//   ....[49]....
        /*0830*/ 	.word	0x00010b50
        /*0834*/ 	.word	0x00000013
        /*0838*/ 	.word	0x00029870
        /*083c*/ 	.short	0x010a
        /*083e*/ 	.byte	0x3f
	.zero		1


	//   ....[50]....
        /*0840*/ 	.word	0x00010bc0
        /*0844*/ 	.word	0x00000013
        /*0848*/ 	.word	0x00029860
        /*084c*/ 	.short	0x010a
        /*084e*/ 	.byte	0x3f
	.zero		1


	//   ....[51]....
        /*0850*/ 	.word	0x000110f0
        /*0854*/ 	.word	0x00000013
        /*0858*/ 	.word	0x00029850
        /*085c*/ 	.short	0x0101
        /*085e*/ 	.byte	0x3f
	.zero		1


	//   ....[52]....
        /*0860*/ 	.word	0x00011160
        /*0864*/ 	.word	0x00000013
        /*0868*/ 	.word	0x00000000
        /*086c*/ 	.short	0x0101
        /*086e*/ 	.byte	0x3f
	.zero		1


	//   ....[53]....
        /*0870*/ 	.word	0x00011390
        /*0874*/ 	.word	0x00000010
        /*0878*/ 	.word	0x00029870
        /*087c*/ 	.short	0x010a
        /*087e*/ 	.byte	0x3f
	.zero		1


	//   ....[54]....
        /*0880*/ 	.word	0x00011400
        /*0884*/ 	.word	0x00000010
        /*0888*/ 	.word	0x00029860
        /*088c*/ 	.short	0x010a
        /*088e*/ 	.byte	0x3f
	.zero		1


	//   ....[55]....
        /*0890*/ 	.word	0x00011940
        /*0894*/ 	.word	0x00000010
        /*0898*/ 	.word	0x00029850
        /*089c*/ 	.short	0x0101
        /*089e*/ 	.byte	0x3f
	.zero		1


	//   ....[56]....
        /*08a0*/ 	.word	0x000119c0
        /*08a4*/ 	.word	0x00000010
        /*08a8*/ 	.word	0x00000000
        /*08ac*/ 	.short	0x0101
        /*08ae*/ 	.byte	0x3f
	.zero		1


	//   ....[57]....
        /*08b0*/ 	.word	0x00011c30
        /*08b4*/ 	.word	0x00000003
        /*08b8*/ 	.word	0x00029820
        /*08bc*/ 	.short	0x010a
        /*08be*/ 	.byte	0x3f
	.zero		1


	//   ....[58]....
        /*08c0*/ 	.word	0x00011e00
        /*08c4*/ 	.word	0x00000007
        /*08c8*/ 	.word	0x00000000
        /*08cc*/ 	.short	0x010a
        /*08ce*/ 	.byte	0x3f
	.zero		1


	//   ....[59]....
        /*08d0*/ 	.word	0x00011e50
        /*08d4*/ 	.word	0x00000005
        /*08d8*/ 	.word	0x00000000
        /*08dc*/ 	.short	0x010a
        /*08de*/ 	.byte	0x3f
	.zero		1


	//   ....[60]....
        /*08e0*/ 	.word	0x00011ea0
        /*08e4*/ 	.word	0x00000005
        /*08e8*/ 	.word	0x00029860
        /*08ec*/ 	.short	0x010a
        /*08ee*/ 	.byte	0x3f
	.zero		1


	//   ....[61]....
        /*08f0*/ 	.word	0x00011ef0
        /*08f4*/ 	.word	0x00000003
        /*08f8*/ 	.word	0x00029860
        /*08fc*/ 	.short	0x010a
        /*08fe*/ 	.byte	0x3f
	.zero		1


	//   ....[62]....
        /*0900*/ 	.word	0x00011f30
        /*0904*/ 	.word	0x00000005
        /*0908*/ 	.word	0x00029880
        /*090c*/ 	.short	0x010a
        /*090e*/ 	.byte	0x3f
	.zero		1


	//   ....[63]....
        /*0910*/ 	.word	0x00011f50
        /*0914*/ 	.word	0x00000003
        /*0918*/ 	.word	0x00029880
        /*091c*/ 	.short	0x010a
        /*091e*/ 	.byte	0x3f
	.zero		1


	//   ....[64]....
        /*0920*/ 	.word	0x00011fc0
        /*0924*/ 	.word	0x00000003
        /*0928*/ 	.word	0x00029800
        /*092c*/ 	.short	0x010a
        /*092e*/ 	.byte	0x3f
	.zero		1


	//   ....[65]....
        /*0930*/ 	.word	0x00012010
        /*0934*/ 	.word	0x00000002
        /*0938*/ 	.word	0x00029830
        /*093c*/ 	.short	0x010a
        /*093e*/ 	.byte	0x3f
	.zero		1


	//   ....[66]....
        /*0940*/ 	.word	0x00012070
        /*0944*/ 	.word	0x00000007
        /*0948*/ 	.word	0x00029830
        /*094c*/ 	.short	0x010a
        /*094e*/ 	.byte	0x3f
	.zero		1


	//   ....[67]....
        /*0950*/ 	.word	0x000120d0
        /*0954*/ 	.word	0x00000007
        /*0958*/ 	.word	0x00029850
        /*095c*/ 	.short	0x010a
        /*095e*/ 	.byte	0x3f
	.zero		1


	//   ....[68]....
        /*0960*/ 	.word	0x00012130
        /*0964*/ 	.word	0x00000009
        /*0968*/ 	.word	0x00029830
        /*096c*/ 	.short	0x010a
        /*096e*/ 	.byte	0x3f
	.zero		1


	//   ....[69]....
        /*0970*/ 	.word	0x00012190
        /*0974*/ 	.word	0x00000009
        /*0978*/ 	.word	0x00029850
        /*097c*/ 	.short	0x010a
        /*097e*/ 	.byte	0x3f
	.zero		1


	//   ....[70]....
        /*0980*/ 	.word	0x000121f0
        /*0984*/ 	.word	0x00000005
        /*0988*/ 	.word	0x00029850
        /*098c*/ 	.short	0x010a
        /*098e*/ 	.byte	0x3f
	.zero		1


	//   ....[71]....
        /*0990*/ 	.word	0x00012340
        /*0994*/ 	.word	0x00000002
        /*0998*/ 	.word	0x00029880
        /*099c*/ 	.short	0x010a
        /*099e*/ 	.byte	0x3f
	.zero		1


	//   ....[72]....
        /*09a0*/ 	.word	0x00012390
        /*09a4*/ 	.word	0x00000002
        /*09a8*/ 	.word	0x00029840
        /*09ac*/ 	.short	0x010a
        /*09ae*/ 	.byte	0x3f
	.zero		1


	//   ....[73]....
        /*09b0*/ 	.word	0x00012910
        /*09b4*/ 	.word	0x00000011
        /*09b8*/ 	.word	0x00029820
        /*09bc*/ 	.short	0x010a
        /*09be*/ 	.byte	0x3f
	.zero		1


	//   ....[74]....
        /*09c0*/ 	.word	0x00012960
        /*09c4*/ 	.word	0x00000004
        /*09c8*/ 	.word	0x00029880
        /*09cc*/ 	.short	0x010a
        /*09ce*/ 	.byte	0x3f
	.zero		1


	//   ....[75]....
        /*09d0*/ 	.word	0x000129b0
        /*09d4*/ 	.word	0x00000004
        /*09d8*/ 	.word	0x00029840
        /*09dc*/ 	.short	0x010a
        /*09de*/ 	.byte	0x3f
	.zero		1


	//   ....[76]....
        /*09e0*/ 	.word	0x00012a00
        /*09e4*/ 	.word	0x00000013
        /*09e8*/ 	.word	0x00029870
        /*09ec*/ 	.short	0x010a
        /*09ee*/ 	.byte	0x3f
	.zero		1


	//   ....[77]....
        /*09f0*/ 	.word	0x00012a50
        /*09f4*/ 	.word	0x00000013
        /*09f8*/ 	.word	0x00029860
        /*09fc*/ 	.short	0x010a
        /*09fe*/ 	.byte	0x3f
	.zero		1


	//   ....[78]....
        /*0a00*/ 	.word	0x00012aa0
        /*0a04*/ 	.word	0x00000010
        /*0a08*/ 	.word	0x00029870
        /*0a0c*/ 	.short	0x010a
        /*0a0e*/ 	.byte	0x3f
	.zero		1


	//   ....[79]....
        /*0a10*/ 	.word	0x00012af0
        /*0a14*/ 	.word	0x00000010
        /*0a18*/ 	.word	0x00029860
        /*0a1c*/ 	.short	0x010a
        /*0a1e*/ 	.byte	0x3f
	.zero		1


	//   ....[80]....
        /*0a20*/ 	.word	0x00012b40
        /*0a24*/ 	.word	0x00000003
        /*0a28*/ 	.word	0x00029820
        /*0a2c*/ 	.short	0x010a
        /*0a2e*/ 	.byte	0x3f
	.zero		1


	//   ....[81]....
        /*0a30*/ 	.word	0x00012ce0
        /*0a34*/ 	.word	0x00000007
        /*0a38*/ 	.word	0x00000000
        /*0a3c*/ 	.short	0x010a
        /*0a3e*/ 	.byte	0x3f
	.zero		1


	//   ....[82]....
        /*0a40*/ 	.word	0x00012d30
        /*0a44*/ 	.word	0x00000005
        /*0a48*/ 	.word	0x00000000
        /*0a4c*/ 	.short	0x010a
        /*0a4e*/ 	.byte	0x3f
	.zero		1


	//   ....[83]....
        /*0a50*/ 	.word	0x00012d80
        /*0a54*/ 	.word	0x00000005
        /*0a58*/ 	.word	0x00029860
        /*0a5c*/ 	.short	0x010a
        /*0a5e*/ 	.byte	0x3f
	.zero		1


	//   ....[84]....
        /*0a60*/ 	.word	0x00012dd0
        /*0a64*/ 	.word	0x00000003
        /*0a68*/ 	.word	0x00029860
        /*0a6c*/ 	.short	0x010a
        /*0a6e*/ 	.byte	0x3f
	.zero		1


	//   ....[85]....
        /*0a70*/ 	.word	0x00012e20
        /*0a74*/ 	.word	0x00000005
        /*0a78*/ 	.word	0x00029880
        /*0a7c*/ 	.short	0x010a
        /*0a7e*/ 	.byte	0x3f
	.zero		1


	//----- nvinfo : EIATTR_NUM_MBARRIERS
	.align		4
.L_302:
        /*0a80*/ 	.byte	0x03, 0x38
        /*0a82*/ 	.short	0x0016


	//----- nvinfo : EIATTR_EXIT_INSTR_OFFSETS
	.align		4
        /*0a84*/ 	.byte	0x04, 0x1c
        /*0a86*/ 	.short	(.L_304 - .L_303)


	//   ....[0]....
.L_303:
        /*0a88*/ 	.word	0x00000a40


	//   ....[1]....
        /*0a8c*/ 	.word	0x0000dfe0


	//   ....[2]....
        /*0a90*/ 	.word	0x00011fa0


	//----- nvinfo : EIATTR_MAX_THREADS
	.align		4
.L_304:
        /*0a94*/ 	.byte	0x04, 0x05
        /*0a96*/ 	.short	(.L_306 - .L_305)
.L_305:
        /*0a98*/ 	.word	0x00000180
        /*0a9c*/ 	.word	0x00000001
        /*0aa0*/ 	.word	0x00000001


	//----- nvinfo : EIATTR_CRS_STACK_SIZE
	.align		4
.L_306:
        /*0aa4*/ 	.byte	0x04, 0x1e
        /*0aa6*/ 	.short	(.L_308 - .L_307)
.L_307:
        /*0aa8*/ 	.word	0x00000000


	//----- nvinfo : EIATTR_CBANK_PARAM_SIZE
	.align		4
.L_308:
        /*0aac*/ 	.byte	0x03, 0x19
        /*0aae*/ 	.short	0x0af0


	//----- nvinfo : EIATTR_PARAM_CBANK
	.align		4
        /*0ab0*/ 	.byte	0x04, 0x0a
        /*0ab2*/ 	.short	(.L_310 - .L_309)
	.align		4
.L_309:
        /*0ab4*/ 	.word	index@(.nv.constant0._ZN7cutlass13device_kernelIN5flash11enable_sm90INS1_16FlashAttnFwdSm90INS1_25CollectiveMainloopFwdSm90ILi2EN4cute5tupleIJNS5_1CILi1EEES8_S8_EEENS6_IJNS7_ILi128EEENS7_ILi160EEENS7_ILi192EEEEEELi128ENS_12float_e4m3_tEfNS_4arch4Sm90ELb1ELb0ELb0ELb0ELb0ELb0ELb0ELb1ELb1ELb1ELb0ELb0EEENS1_21CollectiveEpilogueFwdINS6_IJSA_SA_SB_EEES9_NS_10bfloat16_tESG_Li256ELb0ELb1ELb0ELb1EEENS1_30DynamicPersistentTileSchedulerILi256ELi128ELb0ELb1ELb1EEEEEEEEEvNT_6ParamsE)
        /*0ab8*/ 	.short	0x0210
        /*0aba*/ 	.short	0x0af0


	//----- nvinfo : EIATTR_SW_WAR
	.align		4
.L_310:
        /*0abc*/ 	.byte	0x04, 0x36
        /*0abe*/ 	.short	(.L_312 - .L_311)
.L_311:
        /*0ac0*/ 	.word	0x00000008
.L_312:


//--------------------- .nv.info._ZN7cutlass13device_kernelIN5flash11enable_sm90INS1_16FlashAttnFwdSm90INS1_25CollectiveMainloopFwdSm90ILi2EN4cute5tupleIJNS5_1CILi1EEES8_S8_EEENS6_IJNS7_ILi128EEENS7_ILi160EEENS7_ILi192EEEEEELi128ENS_12float_e4m3_tEfNS_4arch4Sm90ELb1ELb0ELb0ELb1ELb0ELb0ELb0ELb1ELb1ELb1ELb0ELb0EEENS1_21CollectiveEpilogueFwdINS6_IJSA_SA_SB_EEES9_NS_10bfloat16_tESG_Li256ELb1ELb1ELb0ELb1EEENS1_36VarlenDynamicPersistentTileSchedulerILi128ELi160ELi256ELi128ELb0ELb1ELb1ELb1ELb1ELb1EEEEEEEEEvNT_6ParamsE --------------------------
	.section	.nv.info._ZN7cutlass13device_kernelIN5flash11enable_sm90INS1_16FlashAttnFwdSm90INS1_25CollectiveMainloopFwdSm90ILi2EN4cute5tupleIJNS5_1CILi1EEES8_S8_EEENS6_IJNS7_ILi128EEENS7_ILi160EEENS7_ILi192EEEEEELi128ENS_12float_e4m3_tEfNS_4arch4Sm90ELb1ELb0ELb0ELb1ELb0ELb0ELb0ELb1ELb1ELb1ELb0ELb0EEENS1_21CollectiveEpilogueFwdINS6_IJSA_SA_SB_EEES9_NS_10bfloat16_tESG_Li256ELb1ELb1ELb0ELb1EEENS1_36VarlenDynamicPersistentTileSchedulerILi128ELi160ELi256ELi128ELb0ELb1ELb1ELb1ELb1ELb1EEEEEEEEEvNT_6ParamsE,"",@"SHT_CUDA_INFO"
	.sectionflags	@""
	.align	4


	//----- nvinfo : EIATTR_CUDA_API_VERSION
	.align		4
        /*0000*/ 	.byte	0x04, 0x37
        /*0002*/ 	.short	(.L_314 - .L_313)
.L_313:
        /*0004*/ 	.word	0x00000082


	//----- nvinfo : EIATTR_KPARAM_INFO
	.align		4
.L_314:
        /*0008*/ 	.byte	0x04, 0x17
        /*000a*/ 	.short	(.L_316 - .L_315)
.L_315:
        /*000c*/ 	.word	0x00000000
        /*0010*/ 	.short	0x0000
        /*0012*/ 	.short	0x0070
        /*0014*/ 	.byte	0x00, 0xf0, 0x01, 0x2a


	//----- nvinfo : EIATTR_SPARSE_MMA_MASK
	.align		4
.L_316:
        /*0018*/ 	.byte	0x03, 0x50
        /*001a*/ 	.short	0x0000


	//----- nvinfo : EIATTR_MAXREG_COUNT
	.align		4
        /*001c*/ 	.byte	0x03, 0x1b
        /*001e*/ 	.short	0x00a8


	//----- nvinfo : EIATTR_NUM_BARRIERS
	.align		4
        /*0020*/ 	.byte	0x02, 0x4c
        /*0022*/ 	.byte	0x10
	.zero		1


	//----- nvinfo : EIATTR_EXTERNS
	.align		4
        /*0024*/ 	.byte	0x04, 0x0f
        /*0026*/ 	.short	(.L_318 - .L_317)


	//   ....[0]....
	.align		4
.L_317:
        /*0028*/ 	.word	index@(__assertfail)


	//----- nvinfo : EIATTR_ANNOTATIONS
	.align		4
.L_318:
        /*002c*/ 	.byte	0x04, 0x55
        /*002e*/ 	.short	(.L_320 - .L_319)


	//   ....[0]....
.L_319:
        /* <DEDUP_REMOVED lines=33> */


	//----- nvinfo : EIATTR_MERCURY_ISA_VERSION
	.align		4
.L_320:
        /*0228*/ 	.byte	0x03, 0x5f
        /*022a*/ 	.short	0x0101


	//----- nvinfo : EIATTR_UNUSED_LOAD_BYTE_OFFSET
	.align		4
        /*022c*/ 	.byte	0x04, 0x44
        /*022e*/ 	.short	(.L_322 - .L_321)


	//   ....[0]....
.L_321:
        /*0230*/ 	.word	0x00000a40
        /*0234*/ 	.word	0x0000fff0


	//   ....[1]....
        /*0238*/ 	.word	0x0000bde0
        /*023c*/ 	.word	0x0000fff0


	//----- nvinfo : EIATTR_INT_WARP_WIDE_INSTR_OFFSETS
	.align		4
.L_322:
        /*0240*/ 	.byte	0x04, 0x31
        /*0242*/ 	.short	(.L_324 - .L_323)


	//   ....[0]....
.L_323:
        /*0244*/ 	.word	0x00000130


	//   ....[1]....
        /*0248*/ 	.word	0x00000170


	//   ....[2]....
        /*024c*/ 	.word	0x000001e0


	//   ....[3]....
        /*0250*/ 	.word	0x0000fbf0


	//   ....[4]....
        /*0254*/ 	.word	0x0000fc80


	//   ....[5]....
        /*0258*/ 	.word	0x000124e0


	//   ....[6]....
        /*025c*/ 	.word	0x00012570


	//----- nvinfo : EIATTR_COOP_GROUP_MASK_REGIDS
	.align		4
.L_324:
        /*0260*/ 	.byte	0x04, 0x29
        /*0262*/ 	.short	(.L_326 - .L_325)


	//   ....[0]....
.L_325:
        /*0264*/ 	.word	0xffffffff


	//   ....[1]....
        /*0268*/ 	.word	0xffffffff


	//   ....[2]....
        /*026c*/ 	.word	0xffffffff


	//   ....[3]....
        /*0270*/ 	.word	0xffffffff


	//   ....[4]....
        /*0274*/ 	.word	0xffffffff


	//   ....[5]....
        /*0278*/ 	.word	0xffffffff


	//   ....[6]....
        /*027c*/ 	.word	0xffffffff


	//   ....[7]....
        /*0280*/ 	.word	0xffffffff


	//   ....[8]....
        /*0284*/ 	.word	0xffffffff


	//   ....[9]....
        /*0288*/ 	.word	0xffffffff


	//   ....[10]....
        /*028c*/ 	.word	0xffffffff


	//   ....[11]....
        /*0290*/ 	.word	0xffffffff


	//   ....[12]....
        /*0294*/ 	.word	0xffffffff


	//   ....[13]....
        /*0298*/ 	.word	0xffffffff


	//   ....[14]....
        /*029c*/ 	.word	0xffffffff


	//   ....[15]....
        /*02a0*/ 	.word	0xffffffff


	//   ....[16]....
        /*02a4*/ 	.word	0xffffffff


	//   ....[17]....
        /*02a8*/ 	.word	0xffffffff


	//   ....[18]....
        /*02ac*/ 	.word	0xffffffff


	//   ....[19]....
        /*02b0*/ 	.word	0xffffffff


	//   ....[20]....
        /*02b4*/ 	.word	0xffffffff


	//   ....[21]....
        /*02b8*/ 	.word	0xffffffff


	//   ....[22]....
        /*02bc*/ 	.word	0xffffffff


	//   ....[23]....
        /*02c0*/ 	.word	0xffffffff


	//   ....[24]....
        /*02c4*/ 	.word	0xffffffff


	//   ....[25]....
        /*02c8*/ 	.word	0xffffffff


	//   ....[26]....
        /*02cc*/ 	.word	0xffffffff


	//   ....[27]....
        /*02d0*/ 	.word	0xffffffff


	//   ....[28]....
        /*02d4*/ 	.word	0xffffffff


	//   ....[29]....
        /*02d8*/ 	.word	0xffffffff


	//   ....[30]....
        /*02dc*/ 	.word	0xffffffff


	//   ....[31]....
        /*02e0*/ 	.word	0xffffffff


	//   ....[32]....
        /*02e4*/ 	.word	0xffffffff


	//   ....[33]....
        /*02e8*/ 	.word	0xffffffff


	//   ....[34]....
        /*02ec*/ 	.word	0xffffffff


	//   ....[35]....
        /*02f0*/ 	.word	0xffffffff


	//   ....[36]....
        /*02f4*/ 	.word	0xffffffff


	//   ....[37]....
        /*02f8*/ 	.word	0xffffffff


	//   ....[38]....
        /*02fc*/ 	.word	0xffffffff


	//   ....[39]....
        /*0300*/ 	.word	0xffffffff


	//   ....[40]....
        /*0304*/ 	.word	0xffffffff


	//   ....[41]....
        /*0308*/ 	.word	0xffffffff


	//   ....[42]....
        /*030c*/ 	.word	0xffffffff


	//   ....[43]....
        /*0310*/ 	.word	0xffffffff


	//   ....[44]....
        /*0314*/ 	.word	0xffffffff


	//   ....[45]....
        /*0318*/ 	.word	0xffffffff


	//   ....[46]....
        /*031c*/ 	.word	0xffffffff


	//   ....[47]....
        /*0320*/ 	.word	0xffffffff


	//   ....[48]....
        /*0324*/ 	.word	0xffffffff


	//   ....[49]....
        /*0328*/ 	.word	0xffffffff


	//   ....[50]....
        /*032c*/ 	.word	0xffffffff


	//   ....[51]....
        /*0330*/ 	.word	0xffffffff


	//   ....[52]....
        /*0334*/ 	.word	0xffffffff


	//   ....[53]....
        /*0338*/ 	.word	0xffffffff


	//   ....[54]....
        /*033c*/ 	.word	0xffffffff


	//   ....[55]....
        /*0340*/ 	.word	0xffffffff


	//   ....[56]....
        /*0344*/ 	.word	0xffffffff


	//   ....[57]....
        /*0348*/ 	.word	0xffffffff


	//   ....[58]....
        /*034c*/ 	.word	0xffffffff


	//   ....[59]....
        /*0350*/ 	.word	0xffffffff


	//   ....[60]....
        /*0354*/ 	.word	0xffffffff


	//   ....[61]....
        /*0358*/ 	.word	0xffffffff


	//   ....[62]....
        /*035c*/ 	.word	0xffffffff


	//   ....[63]....
        /*0360*/ 	.word	0xffffffff


	//   ....[64]....
        /*0364*/ 	.word	0xffffffff


	//   ....[65]....
        /*0368*/ 	.word	0xffffffff


	//   ....[66]....
        /*036c*/ 	.word	0xffffffff


	//   ....[67]....
        /*0370*/ 	.word	0xffffffff


	//   ....[68]....
        /*0374*/ 	.word	0xffffffff


	//   ....[69]....
        /*0378*/ 	.word	0xffffffff


	//   ....[70]....
        /*037c*/ 	.word	0xffffffff


	//   ....[71]....
        /*0380*/ 	.word	0xffffffff


	//   ....[72]....
        /*0384*/ 	.word	0xffffffff


	//   ....[73]....
        /*0388*/ 	.word	0xffffffff


	//   ....[74]....
        /*038c*/ 	.word	0xffffffff


	//   ....[75]....
        /*0390*/ 	.word	0xffffffff


	//   ....[76]....
        /*0394*/ 	.word	0xffffffff


	//   ....[77]....
        /*0398*/ 	.word	0xffffffff


	//   ....[78]....
        /*039c*/ 	.word	0xffffffff


	//   ....[79]....
        /*03a0*/ 	.word	0xffffffff


	//   ....[80]....
        /*03a4*/ 	.word	0xffffffff


	//   ....[81]....
        /*03a8*/ 	.word	0xffffffff


	//   ....[82]....
        /*03ac*/ 	.word	0xffffffff


	//   ....[83]....
        /*03b0*/ 	.word	0xffffffff


	//   ....[84]....
        /*03b4*/ 	.word	0xffffffff


	//   ....[85]....
        /*03b8*/ 	.word	0xffffffff


	//   ....[86]....
        /*03bc*/ 	.word	0xffffffff


	//   ....[87]....
        /*03c0*/ 	.word	0xffffffff


	//   ....[88]....
        /*03c4*/ 	.word	0xffffffff


	//   ....[89]....
        /*03c8*/ 	.word	0xffffffff


	//   ....[90]....
        /*03cc*/ 	.word	0xffffffff


	//   ....[91]....
        /*03d0*/ 	.word	0xffffffff


	//   ....[92]....
        /*03d4*/ 	.word	0xffffffff


	//   ....[93]....
        /*03d8*/ 	.word	0xffffffff


	//   ....[94]....
        /*03dc*/ 	.word	0xffffffff


	//   ....[95]....
        /*03e0*/ 	.word	0xffffffff


	//   ....[96]....
        /*03e4*/ 	.word	0xffffffff


	//   ....[97]....
        /*03e8*/ 	.word	0xffffffff


	//   ....[98]....
        /*03ec*/ 	.word	0xffffffff


	//   ....[99]....
        /*03f0*/ 	.word	0xffffffff


	//   ....[100]....
        /*03f4*/ 	.word	0xffffffff


	//   ....[101]....
        /*03f8*/ 	.word	0xffffffff


	//   ....[102]....
        /*03fc*/ 	.word	0xffffffff


	//   ....[103]....
        /*0400*/ 	.word	0xffffffff


	//   ....[104]....
        /*0404*/ 	.word	0xffffffff


	//   ....[105]....
        /*0408*/ 	.word	0xffffffff


	//   ....[106]....
        /*040c*/ 	.word	0xffffffff


	//   ....[107]....
        /*0410*/ 	.word	0xffffffff


	//   ....[108]....
        /*0414*/ 	.word	0xffffffff


	//   ....[109]....
        /*0418*/ 	.word	0xffffffff


	//   ....[110]....
        /*041c*/ 	.word	0xffffffff


	//   ....[111]....
        /*0420*/ 	.word	0xffffffff


	//   ....[112]....
        /*0424*/ 	.word	0xffffffff


	//   ....[113]....
        /*0428*/ 	.word	0xffffffff


	//   ....[114]....
        /*042c*/ 	.word	0xffffffff


	//   ....[115]....
        /*0430*/ 	.word	0xffffffff


	//   ....[116]....
        /*0434*/ 	.word	0xffffffff


	//   ....[117]....
        /*0438*/ 	.word	0xffffffff


	//   ....[118]....
        /*043c*/ 	.word	0xffffffff


	//   ....[119]....
        /*0440*/ 	.word	0xffffffff


	//   ....[120]....
        /*0444*/ 	.word	0xffffffff


	//   ....[121]....
        /*0448*/ 	.word	0xffffffff


	//   ....[122]....
        /*044c*/ 	.word	0xffffffff


	//   ....[123]....
        /*0450*/ 	.word	0x0500000f


	//   ....[124]....
        /*0454*/ 	.word	0x0500000f


	//   ....[125]....
        /*0458*/ 	.word	0x0500000f


	//   ....[126]....
        /*045c*/ 	.word	0x0500000f


	//   ....[127]....
        /*0460*/ 	.word	0x0500000f


	//   ....[128]....
        /*0464*/ 	.word	0x0500000f


	//   ....[129]....
        /*0468*/ 	.word	0x0500000f


	//   ....[130]....
        /*046c*/ 	.word	0x0500000f


	//   ....[131]....
        /*0470*/ 	.word	0x0500000f


	//   ....[132]....
        /*0474*/ 	.word	0x0500000f


	//----- nvinfo : EIATTR_COOP_GROUP_INSTR_OFFSETS
	.align		4
.L_326:
        /*0478*/ 	.byte	0x04, 0x28
        /*047a*/ 	.short	(.L_328 - .L_327)


	//   ....[0]....
.L_327:
        /*047c*/ 	.word	0x00000070


	//   ....[1]....
        /*0480*/ 	.word	0x00000140


	//   ....[2]....
        /*0484*/ 	.word	0x00000190


	//   ....[3]....
        /*0488*/ 	.word	0x000003c0


	//   ....[4]....
        /*048c*/ 	.word	0x00000520


	//   ....[5]....
        /*0490*/ 	.word	0x00000640


	//   ....[6]....
        /*0494*/ 	.word	0x000007a0


	//   ....[7]....
        /*0498*/ 	.word	0x00001910


	//   ....[8]....
        /*049c*/ 	.word	0x000026e0


	//   ....[9]....
        /*04a0*/ 	.word	0x00002700


	//   ....[10]....
        /*04a4*/ 	.word	0x00003220


	//   ....[11]....
        /*04a8*/ 	.word	0x000032e0


	//   ....[12]....
        /*04ac*/ 	.word	0x00003db0


	//   ....[13]....
        /*04b0*/ 	.word	0x00003e10


	//   ....[14]....
        /*04b4*/ 	.word	0x00005c60


	//   ....[15]....
        /*04b8*/ 	.word	0x00005c90


	//   ....[16]....
        /*04bc*/ 	.word	0x00006580


	//   ....[17]....
        /*04c0*/ 	.word	0x00006680


	//   ....[18]....
        /*04c4*/ 	.word	0x00007170


	//   ....[19]....
        /*04c8*/ 	.word	0x000071d0


	//   ....[20]....
        /*04cc*/ 	.word	0x00009990


	//   ....[21]....
        /*04d0*/ 	.word	0x000099f0


	//   ....[22]....
        /*04d4*/ 	.word	0x00009a20


	//   ....[23]....
        /*04d8*/ 	.word	0x00009a40


	//   ....[24]....
        /*04dc*/ 	.word	0x0000b640


	//   ....[25]....
        /*04e0*/ 	.word	0x0000b650


	//   ....[26]....
        /*04e4*/ 	.word	0x0000b6d0


	//   ....[27]....
        /*04e8*/ 	.word	0x0000b6e0


	//   ....[28]....
        /*04ec*/ 	.word	0x0000c660


	//   ....[29]....
        /*04f0*/ 	.word	0x0000c670


	//   ....[30]....
        /*04f4*/ 	.word	0x0000c680


	//   ....[31]....
        /*04f8*/ 	.word	0x0000c690


	//   ....[32]....
        /*04fc*/ 	.word	0x0000c6a0


	//   ....[33]....
        /*0500*/ 	.word	0x0000c6b0


	//   ....[34]....
        /*0504*/ 	.word	0x0000c6c0


	//   ....[35]....
        /*0508*/ 	.word	0x0000c6d0


	//   ....[36]....
        /*050c*/ 	.word	0x0000c700


	//   ....[37]....
        /*0510*/ 	.word	0x0000c710


	//   ....[38]....
        /*0514*/ 	.word	0x0000c740


	//   ....[39]....
        /*0518*/ 	.word	0x0000c750


	//   ....[40]....
        /*051c*/ 	.word	0x0000c780


	//   ....[41]....
        /*0520*/ 	.word	0x0000c790


	//   ....[42]....
        /*0524*/ 	.word	0x0000c7c0


	//   ....[43]....
        /*0528*/ 	.word	0x0000c7d0


	//   ....[44]....
        /*052c*/ 	.word	0x0000c800


	//   ....[45]....
        /*0530*/ 	.word	0x0000c810


	//   ....[46]....
        /*0534*/ 	.word	0x0000c840


	//   ....[47]....
        /*0538*/ 	.word	0x0000c850


	//   ....[48]....
        /*053c*/ 	.word	0x0000c870


	//   ....[49]....
        /*0540*/ 	.word	0x0000c880


	//   ....[50]....
        /*0544*/ 	.word	0x0000c8b0


	//   ....[51]....
        /*0548*/ 	.word	0x0000c8d0


	//   ....[52]....
        /*054c*/ 	.word	0x0000c8e0


	//   ....[53]....
        /*0550*/ 	.word	0x0000c910


	//   ....[54]....
        /*0554*/ 	.word	0x0000c960


	//   ....[55]....
        /*0558*/ 	.word	0x0000c970


	//   ....[56]....
        /*055c*/ 	.word	0x0000c9a0


	//   ....[57]....
        /*0560*/ 	.word	0x0000c9d0


	//   ....[58]....
        /*0564*/ 	.word	0x0000c9f0


	//   ....[59]....
        /*0568*/ 	.word	0x0000ca00


	//   ....[60]....
        /*056c*/ 	.word	0x0000cf90


	//   ....[61]....
        /*0570*/ 	.word	0x0000cfd0


	//   ....[62]....
        /*0574*/ 	.word	0x0000d010


	//   ....[63]....
        /*0578*/ 	.word	0x0000d050


	//   ....[64]....
        /*057c*/ 	.word	0x0000d600


	//   ....[65]....
        /*0580*/ 	.word	0x0000d610


	//   ....[66]....
        /*0584*/ 	.word	0x0000d6d0


	//   ....[67]....
        /*0588*/ 	.word	0x0000d6f0


	//   ....[68]....
        /*058c*/ 	.word	0x0000d7b0


	//   ....[69]....
        /*0590*/ 	.word	0x0000d7d0


	//   ....[70]....
        /*0594*/ 	.word	0x0000d8a0


	//   ....[71]....
        /*0598*/ 	.word	0x0000d8c0


	//   ....[72]....
        /*059c*/ 	.word	0x0000e180


	//   ....[73]....
        /*05a0*/ 	.word	0x0000e1a0


	//   ....[74]....
        /*05a4*/ 	.word	0x0000e260


	//   ....[75]....
        /*05a8*/ 	.word	0x0000e280


	//   ....[76]....
        /*05ac*/ 	.word	0x0000e340


	//   ....[77]....
        /*05b0*/ 	.word	0x0000e360


	//   ....[78]....
        /*05b4*/ 	.word	0x0000e430


	//   ....[79]....
        /*05b8*/ 	.word	0x0000e450


	//   ....[80]....
        /*05bc*/ 	.word	0x0000e590


	//   ....[81]....
        /*05c0*/ 	.word	0x0000e770


	//   ....[82]....
        /*05c4*/ 	.word	0x0000e7a0


	//   ....[83]....
        /*05c8*/ 	.word	0x0000e7d0


	//   ....[84]....
        /*05cc*/ 	.word	0x0000e810


	//   ....[85]....
        /*05d0*/ 	.word	0x0000e840


	//   ....[86]....
        /*05d4*/ 	.word	0x0000e880


	//   ....[87]....
        /*05d8*/ 	.word	0x0000ea10


	//   ....[88]....
        /*05dc*/ 	.word	0x0000ea40


	//   ....[89]....
        /*05e0*/ 	.word	0x0000ea70


	//   ....[90]....
        /*05e4*/ 	.word	0x0000eaa0


	//   ....[91]....
        /*05e8*/ 	.word	0x0000ead0


	//   ....[92]....
        /*05ec*/ 	.word	0x0000eb10


	//   ....[93]....
        /*05f0*/ 	.word	0x0000ebb0


	//   ....[94]....
        /*05f4*/ 	.word	0x0000ec40


	//   ....[95]....
        /*05f8*/ 	.word	0x0000ecf0


	//   ....[96]....
        /*05fc*/ 	.word	0x00010370


	//   ....[97]....
        /*0600*/ 	.word	0x00011020


	//   ....[98]....
        /*0604*/ 	.word	0x00011040


	//   ....[99]....
        /*0608*/ 	.word	0x000110f0


	//   ....[100]....
        /*060c*/ 	.word	0x00011100


	//   ....[101]....
        /*0610*/ 	.word	0x00011190


	//   ....[102]....
        /*0614*/ 	.word	0x000111a0


	//   ....[103]....
        /*0618*/ 	.word	0x000111b0


	//   ....[104]....
        /*061c*/ 	.word	0x000111c0


	//   ....[105]....
        /*0620*/ 	.word	0x00012ef0


	//   ....[106]....
        /*0624*/ 	.word	0x00012f20


	//   ....[107]....
        /*0628*/ 	.word	0x00012f50


	//   ....[108]....
        /*062c*/ 	.word	0x00012f90


	//   ....[109]....
        /*0630*/ 	.word	0x00012fc0


	//   ....[110]....
        /*0634*/ 	.word	0x00012ff0


	//   ....[111]....
        /*0638*/ 	.word	0x00013000


	//   ....[112]....
        /*063c*/ 	.word	0x00013010


	//   ....[113]....
        /*0640*/ 	.word	0x00013150


	//   ....[114]....
        /*0644*/ 	.word	0x00013190


	//   ....[115]....
        /*0648*/ 	.word	0x000131c0


	//   ....[116]....
        /*064c*/ 	.word	0x000131f0


	//   ....[117]....
        /*0650*/ 	.word	0x00013220


	//   ....[118]....
        /*0654*/ 	.word	0x00013250


	//   ....[119]....
        /*0658*/ 	.word	0x000132e0


	//   ....[120]....
        /*065c*/ 	.word	0x00013370


	//   ....[121]....
        /*0660*/ 	.word	0x000133e0


	//   ....[122]....
        /*0664*/ 	.word	0x00013a70


	//   ....[123]....
        /*0668*/ 	.word	0x00014050


	//   ....[124]....
        /*066c*/ 	.word	0x00014230


	//   ....[125]....
        /*0670*/ 	.word	0x00014290


	//   ....[126]....
        /*0674*/ 	.word	0x00014300


	//   ....[127]....
        /*0678*/ 	.word	0x00014400


	//   ....[128]....
        /*067c*/ 	.word	0x000144a0


	//   ....[129]....
        /*0680*/ 	.word	0x000145a0


	//   ....[130]....
        /*0684*/ 	.word	0x00014600


	//   ....[131]....
        /*0688*/ 	.word	0x000146e0


	//   ....[132]....
        /*068c*/ 	.word	0x00014a30


	//----- nvinfo : EIATTR_REG_RECONFIG
	.align		4
.L_328:
        /*0690*/ 	.byte	0x01, 0x54
	.zero		2


	//----- nvinfo : EIATTR_SYSCALL_OFFSETS
	.align		4
        /*0694*/ 	.byte	0x04, 0x46
        /*0696*/ 	.short	(.L_330 - .L_329)


	//   ....[0]....
.L_329:
        /*0698*/ 	.word	0x00001af0


	//   ....[1]....
        /*069c*/ 	.word	0x0000fdf0


	//   ....[2]....
        /*06a0*/ 	.word	0x0000ff50


	//   ....[3]....
        /*06a4*/ 	.word	0x000100a0


	//   ....[4]....
        /*06a8*/ 	.word	0x000101e0


	//   ....[5]....
        /*06ac*/ 	.word	0x00010c00


	//----- nvinfo : EIATTR_MBARRIER_INSTR_OFFSETS
	.align		4
.L_330:
        /*06b0*/ 	.byte	0x04, 0x39
        /*06b2*/ 	.short	(.L_332 - .L_331)


	//   ....[0]....
.L_331:
        /*06b4*/ 	.word	0x00000270
        /*06b8*/ 	.word	0x000000ff
        /*06bc*/ 	.word	0x00029800
        /*06c0*/ 	.short	0x0100
        /*06c2*/ 	.byte	0x08
	.zero		1


	//   ....[1]....
        /*06c4*/ 	.word	0x00000280
        /*06c8*/ 	.word	0x000000ff
        /*06cc*/ 	.word	0x00029820
        /*06d0*/ 	.short	0x0100
        /*06d2*/ 	.byte	0x08
	.zero		1


	//   ....[2]....
        /*06d4*/ 	.word	0x00000370
        /*06d8*/ 	.word	0x000000ff
        /*06dc*/ 	.word	0x00029830
        /*06e0*/ 	.short	0x0100
        /*06e2*/ 	.byte	0x08
	.zero		1


	//   ....[3]....
        /*06e4*/ 	.word	0x00000380
        /*06e8*/ 	.word	0x000000ff
        /*06ec*/ 	.word	0x00029840
        /*06f0*/ 	.short	0x0100
        /*06f2*/ 	.byte	0x08
	.zero		1


	//   ....[4]....
        /*06f4*/ 	.word	0x00000390
        /*06f8*/ 	.word	0x000000ff
        /*06fc*/ 	.word	0x00029838
        /*0700*/ 	.short	0x0100
        /*0702*/ 	.byte	0x08
	.zero		1


	//   ....[5]....
        /*0704*/ 	.word	0x000003a0
        /*0708*/ 	.word	0x000000ff
        /*070c*/ 	.word	0x00029848
        /*0710*/ 	.short	0x0100
        /*0712*/ 	.byte	0x08
	.zero		1


	//   ....[6]....
        /*0714*/ 	.word	0x000004d0
        /*0718*/ 	.word	0x000000ff
        /*071c*/ 	.word	0x00029850
        /*0720*/ 	.short	0x0100
        /*0722*/ 	.byte	0x08
	.zero		1


	//   ....[7]....
        /*0724*/ 	.word	0x000004e0
        /*0728*/ 	.word	0x000000ff
        /*072c*/ 	.word	0x00029860
        /*0730*/ 	.short	0x0100
        /*0732*/ 	.byte	0x08
	.zero		1


	//   ....[8]....
        /*0734*/ 	.word	0x000004f0
        /*0738*/ 	.word	0x000000ff
        /*073c*/ 	.word	0x00029858
        /*0740*/ 	.short	0x0100
        /*0742*/ 	.byte	0x08
	.zero		1


	//   ....[9]....
        /*0744*/ 	.word	0x00000500
        /*0748*/ 	.word	0x000000ff
        /*074c*/ 	.word	0x00029868
        /*0750*/ 	.short	0x0100
        /*0752*/ 	.byte	0x08
	.zero		1


	//   ....[10]....
        /*0754*/ 	.word	0x000005f0
        /*0758*/ 	.word	0x000000ff
        /*075c*/ 	.word	0x00029870
        /*0760*/ 	.short	0x0100
        /*0762*/ 	.byte	0x06
	.zero		1


	//   ....[11]....
        /*0764*/ 	.word	0x00000600
        /*0768*/ 	.word	0x000000ff
        /*076c*/ 	.word	0x00029880
        /*0770*/ 	.short	0x0100
        /*0772*/ 	.byte	0x06
	.zero		1


	//   ....[12]....
        /*0774*/ 	.word	0x00000610
        /*0778*/ 	.word	0x000000ff
        /*077c*/ 	.word	0x00029878
        /*0780*/ 	.short	0x0100
        /*0782*/ 	.byte	0x06
	.zero		1


	//   ....[13]....
        /*0784*/ 	.word	0x00000620
        /*0788*/ 	.word	0x000000ff
        /*078c*/ 	.word	0x00029888
        /*0790*/ 	.short	0x0100
        /*0792*/ 	.byte	0x06
	.zero		1


	//   ....[14]....
        /*0794*/ 	.word	0x00000750
        /*0798*/ 	.word	0x000000ff
        /*079c*/ 	.word	0x00029890
        /*07a0*/ 	.short	0x0100
        /*07a2*/ 	.byte	0x08
	.zero		1


	//   ....[15]....
        /*07a4*/ 	.word	0x00000760
        /*07a8*/ 	.word	0x000000ff
        /*07ac*/ 	.word	0x000298a0
        /*07b0*/ 	.short	0x0100
        /*07b2*/ 	.byte	0x08
	.zero		1


	//   ....[16]....
        /*07b4*/ 	.word	0x00000770
        /*07b8*/ 	.word	0x000000ff
        /*07bc*/ 	.word	0x00029898
        /*07c0*/ 	.short	0x0100
        /*07c2*/ 	.byte	0x08
	.zero		1


	//   ....[17]....
        /*07c4*/ 	.word	0x00000780
        /*07c8*/ 	.word	0x000000ff
        /*07cc*/ 	.word	0x000298a8
        /*07d0*/ 	.short	0x0100
        /*07d2*/ 	.byte	0x08
	.zero		1


	//   ....[18]....
        /*07d4*/ 	.word	0x000008b0
        /*07d8*/ 	.word	0x000000ff
        /*07dc*/ 	.word	0x000298b0
        /*07e0*/ 	.short	0x0100
        /*07e2*/ 	.byte	0x08
	.zero		1


	//   ....[19]....
        /*07e4*/ 	.word	0x000008c0
        /*07e8*/ 	.word	0x000000ff
        /*07ec*/ 	.word	0x000298c0
        /*07f0*/ 	.short	0x0100
        /*07f2*/ 	.byte	0x08
	.zero		1


	//   ....[20]....
        /*07f4*/ 	.word	0x000008d0
        /*07f8*/ 	.word	0x000000ff
        /*07fc*/ 	.word	0x000298b8
        /*0800*/ 	.short	0x0100
        /*0802*/ 	.byte	0x08
	.zero		1


	//   ....[21]....
        /*0804*/ 	.word	0x000008e0
        /*0808*/ 	.word	0x000000ff
        /*080c*/ 	.word	0x000298c8
        /*0810*/ 	.short	0x0100
        /*0812*/ 	.byte	0x08
	.zero		1


	//   ....[22]....
        /*0814*/ 	.word	0x00001b70
        /*0818*/ 	.word	0x000000ff
        /*081c*/ 	.word	0x00029800
        /*0820*/ 	.short	0x010a
        /*0822*/ 	.byte	0x29
	.zero		1


	//   ....[23]....
        /*0824*/ 	.word	0x00001bf0
        /*0828*/ 	.word	0x00000002
        /*082c*/ 	.word	0x00029830
        /*0830*/ 	.short	0x010a
        /*0832*/ 	.byte	0x3f
	.zero		1


	//   ....[24]....
        /*0834*/ 	.word	0x00001c50
        /*0838*/ 	.word	0x00000002
        /*083c*/ 	.word	0x00029830
        /*0840*/ 	.short	0x010a
        /*0842*/ 	.byte	0x3f
	.zero		1


	//   ....[25]....
        /*0844*/ 	.word	0x00003080
        /*0848*/ 	.word	0x00000002
        /*084c*/ 	.word	0x00000000
        /*0850*/ 	.short	0x0101
        /*0852*/ 	.byte	0x3f
	.zero		1


	//   ....[26]....
        /*0854*/ 	.word	0x00004ed0
        /*0858*/ 	.word	0x000000ff
        /*085c*/ 	.word	0x00029830
        /*0860*/ 	.short	0x010a
        /*0862*/ 	.byte	0x06
	.zero		1


	//   ....[27]....
        /*0864*/ 	.word	0x00004f10
        /*0868*/ 	.word	0x000000ff
        /*086c*/ 	.word	0x00029830
        /*0870*/ 	.short	0x010a
        /*0872*/ 	.byte	0x06
	.zero		1


	//   ....[28]....
        /*0874*/ 	.word	0x00005b50
        /*0878*/ 	.word	0x000000ff
        /*087c*/ 	.word	0x00029850
        /*0880*/ 	.short	0x010a
        /*0882*/ 	.byte	0x06
	.zero		1


	//   ....[29]....
        /*0884*/ 	.word	0x00005b90
        /*0888*/ 	.word	0x000000ff
        /*088c*/ 	.word	0x00029850
        /*0890*/ 	.short	0x010a
        /*0892*/ 	.byte	0x06
	.zero		1


	//   ....[30]....
        /*0894*/ 	.word	0x00007d80
        /*0898*/ 	.word	0x00000002
        /*089c*/ 	.word	0x00000000
        /*08a0*/ 	.short	0x0101
        /*08a2*/ 	.byte	0x3f
	.zero		1


	//   ....[31]....
        /*08a4*/ 	.word	0x00007ff0
        /*08a8*/ 	.word	0x000000ff
        /*08ac*/ 	.word	0x00000000
        /*08b0*/ 	.short	0x0101
        /*08b2*/ 	.byte	0x06
	.zero		1


	//   ....[32]....
        /*08b4*/ 	.word	0x00008710
        /*08b8*/ 	.word	0x000000ff
        /*08bc*/ 	.word	0x00029830
        /*08c0*/ 	.short	0x010a
        /*08c2*/ 	.byte	0x06
	.zero		1


	//   ....[33]....
        /*08c4*/ 	.word	0x00008750
        /*08c8*/ 	.word	0x000000ff
        /*08cc*/ 	.word	0x00029830
        /*08d0*/ 	.short	0x010a
        /*08d2*/ 	.byte	0x06
	.zero		1


	//   ....[34]....
        /*08d4*/ 	.word	0x00009360
        /*08d8*/ 	.word	0x000000ff
        /*08dc*/ 	.word	0x00029850
        /*08e0*/ 	.short	0x010a
        /*08e2*/ 	.byte	0x06
	.zero		1


	//   ....[35]....
        /*08e4*/ 	.word	0x000093a0
        /*08e8*/ 	.word	0x000000ff
        /*08ec*/ 	.word	0x00029850
        /*08f0*/ 	.short	0x010a
        /*08f2*/ 	.byte	0x06
	.zero		1


	//   ....[36]....
        /*08f4*/ 	.word	0x0000a960
        /*08f8*/ 	.word	0x00000002
        /*08fc*/ 	.word	0x00000000
        /*0900*/ 	.short	0x0101
        /*0902*/ 	.byte	0x3f
	.zero		1


	//   ....[37]....
        /*0904*/ 	.word	0x0000ac90
        /*0908*/ 	.word	0x000000ff
        /*090c*/ 	.word	0x00000000
        /*0910*/ 	.short	0x0101
        /*0912*/ 	.byte	0x06
	.zero		1


	//   ....[38]....
        /*0914*/ 	.word	0x0000b310
        /*0918*/ 	.word	0x000000ff
        /*091c*/ 	.word	0x00029850
        /*0920*/ 	.short	0x010a
        /*0922*/ 	.byte	0x09
	.zero		1


	//   ....[39]....
        /*0924*/ 	.word	0x0000b350
        /*0928*/ 	.word	0x000000ff
        /*092c*/ 	.word	0x00029850
        /*0930*/ 	.short	0x010a
        /*0932*/ 	.byte	0x09
	.zero		1


	//   ....[40]....
        /*0934*/ 	.word	0x0000b9c0
        /*0938*/ 	.word	0x000000ff
        /*093c*/ 	.word	0x00000000
        /*0940*/ 	.short	0x0101
        /*0942*/ 	.byte	0x04
	.zero		1


	//   ....[41]....
        /*0944*/ 	.word	0x0000d5f0
        /*0948*/ 	.word	0x00000000
        /*094c*/ 	.word	0x00000000
        /*0950*/ 	.short	0x0101
        /*0952*/ 	.byte	0x3f
	.zero		1


	//   ....[42]....
        /*0954*/ 	.word	0x000105c0
        /*0958*/ 	.word	0x00000002
        /*095c*/ 	.word	0x00029880
        /*0960*/ 	.short	0x010a
        /*0962*/ 	.byte	0x3f
	.zero		1


	//   ....[43]....
        /*0964*/ 	.word	0x00010750
        /*0968*/ 	.word	0x00000002
        /*096c*/ 	.word	0x00029840
        /*0970*/ 	.short	0x010a
        /*0972*/ 	.byte	0x3f
	.zero		1


	//   ....[44]....
        /*0974*/ 	.word	0x00011300
        /*0978*/ 	.word	0x00000011
        /*097c*/ 	.word	0x00029800
        /*0980*/ 	.short	0x0107
        /*0982*/ 	.byte	0x3f
	.zero		1


	//   ....[45]....
        /*0984*/ 	.word	0x00011400
        /*0988*/ 	.word	0x00000011
        /*098c*/ 	.word	0x00029800
        /*0990*/ 	.short	0x0101
        /*0992*/ 	.byte	0x3f
	.zero		1


	//   ....[46]....
        /*0994*/ 	.word	0x00011420
        /*0998*/ 	.word	0x00000011
        /*099c*/ 	.word	0x00029820
        /*09a0*/ 	.short	0x010a
        /*09a2*/ 	.byte	0x3f
	.zero		1


	//   ....[47]....
        /*09a4*/ 	.word	0x00011730
        /*09a8*/ 	.word	0x00000005
        /*09ac*/ 	.word	0x00029880
        /*09b0*/ 	.short	0x010a
        /*09b2*/ 	.byte	0x3f
	.zero		1


	//   ....[48]....
        /*09b4*/ 	.word	0x00011960
        /*09b8*/ 	.word	0x00000005
        /*09bc*/ 	.word	0x00029840
        /*09c0*/ 	.short	0x010a
        /*09c2*/ 	.byte	0x3f
	.zero		1


	//   ....[49]....
        /*09c4*/ 	.word	0x00011e20
        /*09c8*/ 	.word	0x00000013
        /*09cc*/ 	.word	0x00029870
        /*09d0*/ 	.short	0x010a
        /*09d2*/ 	.byte	0x3f
	.zero		1


	//   ....[50]....
        /*09d4*/ 	.word	0x00011e90
        /*09d8*/ 	.word	0x00000013
        /*09dc*/ 	.word	0x00029860
        /*09e0*/ 	.short	0x010a
        /*09e2*/ 	.byte	0x3f
	.zero		1


	//   ....[51]....
        /*09e4*/ 	.word	0x000123c0
        /*09e8*/ 	.word	0x00000013
        /*09ec*/ 	.word	0x00029850
        /*09f0*/ 	.short	0x0101
        /*09f2*/ 	.byte	0x3f
	.zero		1


	//   ....[52]....
        /*09f4*/ 	.word	0x00012430
        /*09f8*/ 	.word	0x00000013
        /*09fc*/ 	.word	0x00000000
        /*0a00*/ 	.short	0x0101
        /*0a02*/ 	.byte	0x3f
	.zero		1


	//   ....[53]....
        /*0a04*/ 	.word	0x00012660
        /*0a08*/ 	.word	0x00000010
        /*0a0c*/ 	.word	0x00029870
        /*0a10*/ 	.short	0x010a
        /*0a12*/ 	.byte	0x3f
	.zero		1


	//   ....[54]....
        /*0a14*/ 	.word	0x000126d0
        /*0a18*/ 	.word	0x00000010
        /*0a1c*/ 	.word	0x00029860
        /*0a20*/ 	.short	0x010a
        /*0a22*/ 	.byte	0x3f
	.zero		1


	//   ....[55]....
        /*0a24*/ 	.word	0x00012c10
        /*0a28*/ 	.word	0x00000010
        /*0a2c*/ 	.word	0x00029850
        /*0a30*/ 	.short	0x0101
        /*0a32*/ 	.byte	0x3f
	.zero		1


	//   ....[56]....
        /*0a34*/ 	.word	0x00012c60
        /*0a38*/ 	.word	0x00000010
        /*0a3c*/ 	.word	0x00000000
        /*0a40*/ 	.short	0x0101
        /*0a42*/ 	.byte	0x3f
	.zero		1


	//   ....[57]....
        /*0a44*/ 	.word	0x000139f0
        /*0a48*/ 	.word	0x00000003
        /*0a4c*/ 	.word	0x00029820
        /*0a50*/ 	.short	0x010a
        /*0a52*/ 	.byte	0x3f
	.zero		1


	//   ....[58]....
        /*0a54*/ 	.word	0x00013bc0
        /*0a58*/ 	.word	0x00000007
        /*0a5c*/ 	.word	0x00000000
        /*0a60*/ 	.short	0x010a
        /*0a62*/ 	.byte	0x3f
	.zero		1


	//   ....[59]....
        /*0a64*/ 	.word	0x00013c10
        /*0a68*/ 	.word	0x00000005
        /*0a6c*/ 	.word	0x00000000
        /*0a70*/ 	.short	0x010a
        /*0a72*/ 	.byte	0x3f
	.zero		1


	//   ....[60]....
        /*0a74*/ 	.word	0x00013c60
        /*0a78*/ 	.word	0x00000005
        /*0a7c*/ 	.word	0x00029860
        /*0a80*/ 	.short	0x010a
        /*0a82*/ 	.byte	0x3f
	.zero		1


	//   ....[61]....
        /*0a84*/ 	.word	0x00013cb0
        /*0a88*/ 	.word	0x00000003
        /*0a8c*/ 	.word	0x00029860
        /*0a90*/ 	.short	0x010a
        /*0a92*/ 	.byte	0x3f
	.zero		1


	//   ....[62]....
        /*0a94*/ 	.word	0x00013cf0
        /*0a98*/ 	.word	0x00000005
        /*0a9c*/ 	.word	0x00029880
        /*0aa0*/ 	.short	0x010a
        /*0aa2*/ 	.byte	0x3f
	.zero		1


	//   ....[63]....
        /*0aa4*/ 	.word	0x00013d10
        /*0aa8*/ 	.word	0x00000003
        /*0aac*/ 	.word	0x00029880
        /*0ab0*/ 	.short	0x010a
        /*0ab2*/ 	.byte	0x3f
	.zero		1


	//   ....[64]....
        /*0ab4*/ 	.word	0x00013d80
        /*0ab8*/ 	.word	0x00000003
        /*0abc*/ 	.word	0x00029800
        /*0ac0*/ 	.short	0x010a
        /*0ac2*/ 	.byte	0x3f
	.zero		1


	//   ....[65]....
        /*0ac4*/ 	.word	0x00013dd0
        /*0ac8*/ 	.word	0x00000002
        /*0acc*/ 	.word	0x00029830
        /*0ad0*/ 	.short	0x010a
        /*0ad2*/ 	.byte	0x3f
	.zero		1


	//   ....[66]....
        /*0ad4*/ 	.word	0x00013e30
        /*0ad8*/ 	.word	0x00000007
        /*0adc*/ 	.word	0x00029830
        /*0ae0*/ 	.short	0x010a
        /*0ae2*/ 	.byte	0x3f
	.zero		1


	//   ....[67]....
        /*0ae4*/ 	.word	0x00013e90
        /*0ae8*/ 	.word	0x00000007
        /*0aec*/ 	.word	0x00029850
        /*0af0*/ 	.short	0x010a
        /*0af2*/ 	.byte	0x3f
	.zero		1


	//   ....[68]....
        /*0af4*/ 	.word	0x00013ef0
        /*0af8*/ 	.word	0x00000009
        /*0afc*/ 	.word	0x00029830
        /*0b00*/ 	.short	0x010a
        /*0b02*/ 	.byte	0x3f
	.zero		1


	//   ....[69]....
        /*0b04*/ 	.word	0x00013f50
        /*0b08*/ 	.word	0x00000009
        /*0b0c*/ 	.word	0x00029850
        /*0b10*/ 	.short	0x010a
        /*0b12*/ 	.byte	0x3f
	.zero		1


	//   ....[70]....
        /*0b14*/ 	.word	0x00013fb0
        /*0b18*/ 	.word	0x00000005
        /*0b1c*/ 	.word	0x00029850
        /*0b20*/ 	.short	0x010a
        /*0b22*/ 	.byte	0x3f
	.zero		1


	//   ....[71]....
        /*0b24*/ 	.word	0x00014100
        /*0b28*/ 	.word	0x00000002
        /*0b2c*/ 	.word	0x00029880
        /*0b30*/ 	.short	0x010a
        /*0b32*/ 	.byte	0x3f
	.zero		1


	//   ....[72]....
        /*0b34*/ 	.word	0x00014150
        /*0b38*/ 	.word	0x00000002
        /*0b3c*/ 	.word	0x00029840
        /*0b40*/ 	.short	0x010a
        /*0b42*/ 	.byte	0x3f
	.zero		1


	//   ....[73]....
        /*0b44*/ 	.word	0x00014720
        /*0b48*/ 	.word	0x00000011
        /*0b4c*/ 	.word	0x00029820
        /*0b50*/ 	.short	0x010a
        /*0b52*/ 	.byte	0x3f
	.zero		1


	//   ....[74]....
        /*0b54*/ 	.word	0x00014770
        /*0b58*/ 	.word	0x00000005
        /*0b5c*/ 	.word	0x00029880
        /*0b60*/ 	.short	0x010a
        /*0b62*/ 	.byte	0x3f
	.zero		1


	//   ....[75]....
        /*0b64*/ 	.word	0x000147c0
        /*0b68*/ 	.word	0x00000005
        /*0b6c*/ 	.word	0x00029840
        /*0b70*/ 	.short	0x010a
        /*0b72*/ 	.byte	0x3f
	.zero		1


	//   ....[76]....
        /*0b74*/ 	.word	0x00014810
        /*0b78*/ 	.word	0x00000013
        /*0b7c*/ 	.word	0x00029870
        /*0b80*/ 	.short	0x010a
        /*0b82*/ 	.byte	0x3f
	.zero		1


	//   ....[77]....
        /*0b84*/ 	.word	0x00014860
        /*0b88*/ 	.word	0x00000013
        /*0b8c*/ 	.word	0x00029860
        /*0b90*/ 	.short	0x010a
        /*0b92*/ 	.byte	0x3f
	.zero		1


	//   ....[78]....
        /*0b94*/ 	.word	0x000148b0
        /*0b98*/ 	.word	0x00000010
        /*0b9c*/ 	.word	0x00029870
        /*0ba0*/ 	.short	0x010a
        /*0ba2*/ 	.byte	0x3f
	.zero		1


	//   ....[79]....
        /*0ba4*/ 	.word	0x00014900
        /*0ba8*/ 	.word	0x00000010
        /*0bac*/ 	.word	0x00029860
        /*0bb0*/ 	.short	0x010a
        /*0bb2*/ 	.byte	0x3f
	.zero		1


	//   ....[80]....
        /*0bb4*/ 	.word	0x00014950
        /*0bb8*/ 	.word	0x00000003
        /*0bbc*/ 	.word	0x00029820
        /*0bc0*/ 	.short	0x010a
        /*0bc2*/ 	.byte	0x3f
	.zero		1


	//   ....[81]....
        /*0bc4*/ 	.word	0x00014af0
        /*0bc8*/ 	.word	0x00000007
        /*0bcc*/ 	.word	0x00000000
        /*0bd0*/ 	.short	0x010a
        /*0bd2*/ 	.byte	0x3f
	.zero		1


	//   ....[82]....
        /*0bd4*/ 	.word	0x00014b40
        /*0bd8*/ 	.word	0x00000005
        /*0bdc*/ 	.word	0x00000000
        /*0be0*/ 	.short	0x010a
        /*0be2*/ 	.byte	0x3f
	.zero		1


	//   ....[83]....
        /*0be4*/ 	.word	0x00014b90
        /*0be8*/ 	.word	0x00000005
        /*0bec*/ 	.word	0x00029860
        /*0bf0*/ 	.short	0x010a
        /*0bf2*/ 	.byte	0x3f
	.zero		1


	//   ....[84]....
        /*0bf4*/ 	.word	0x00014be0
        /*0bf8*/ 	.word	0x00000003
        /*0bfc*/ 	.word	0x00029860
        /*0c00*/ 	.short	0x010a
        /*0c02*/ 	.byte	0x3f
	.zero		1


	//   ....[85]....
        /*0c04*/ 	.word	0x00014c30
        /*0c08*/ 	.word	0x00000005
        /*0c0c*/ 	.word	0x00029880
        /*0c10*/ 	.short	0x010a
        /*0c12*/ 	.byte	0x3f
	.zero		1


	//----- nvinfo : EIATTR_NUM_MBARRIERS
	.align		4
.L_332:
        /*0c14*/ 	.byte	0x03, 0x38
        /*0c16*/ 	.short	0x0016


	//----- nvinfo : EIATTR_EXIT_INSTR_OFFSETS
	.align		4
        /*0c18*/ 	.byte	0x04, 0x1c
        /*0c1a*/ 	.short	(.L_334 - .L_333)


	//   ....[0]....
.L_333:
        /*0c1c*/ 	.word	0x00000a80


	//   ....[1]....
        /*0c20*/ 	.word	0x0000e540


	//   ....[2]....
        /*0c24*/ 	.word	0x00013d60


	//----- nvinfo : EIATTR_MAX_THREADS
	.align		4
.L_334:
        /*0c28*/ 	.byte	0x04, 0x05
        /*0c2a*/ 	.short	(.L_336 - .L_335)
.L_335:
        /*0c2c*/ 	.word	0x00000180
        /*0c30*/ 	.word	0x00000001
        /*0c34*/ 	.word	0x00000001


	//----- nvinfo : EIATTR_CRS_STACK_SIZE
	.align		4
.L_336:
        /*0c38*/ 	.byte	0x04, 0x1e
        /*0c3a*/ 	.short	(.L_338 - .L_337)
.L_337:
        /*0c3c*/ 	.word	0x00000000


	//----- nvinfo : EIATTR_CBANK_PARAM_SIZE
	.align		4
.L_338:
        /*0c40*/ 	.byte	0x03, 0x19
        /*0c42*/ 	.short	0x0af0


	//----- nvinfo : EIATTR_PARAM_CBANK
	.align		4
        /*0c44*/ 	.byte	0x04, 0x0a
        /*0c46*/ 	.short	(.L_340 - .L_339)
	.align		4
.L_339:
        /*0c48*/ 	.word	index@(.nv.constant0._ZN7cutlass13device_kernelIN5flash11enable_sm90INS1_16FlashAttnFwdSm90INS1_25CollectiveMainloopFwdSm90ILi2EN4cute5tupleIJNS5_1CILi1EEES8_S8_EEENS6_IJNS7_ILi128EEENS7_ILi160EEENS7_ILi192EEEEEELi128ENS_12float_e4m3_tEfNS_4arch4Sm90ELb1ELb0ELb0ELb1ELb0ELb0ELb0ELb1ELb1ELb1ELb0ELb0EEENS1_21CollectiveEpilogueFwdINS6_IJSA_SA_SB_EEES9_NS_10bfloat16_tESG_Li256ELb1ELb1ELb0ELb1EEENS1_36VarlenDynamicPersistentTileSchedulerILi128ELi160ELi256ELi128ELb0ELb1ELb1ELb1ELb1ELb1EEEEEEEEEvNT_6ParamsE)
        /*0c4c*/ 	.short	0x0210
        /*0c4e*/ 	.short	0x0af0


	//----- nvinfo : EIATTR_SW_WAR
	.align		4
.L_340:
        /*0c50*/ 	.byte	0x04, 0x36
        /*0c52*/ 	.short	(.L_342 - .L_341)
.L_341:
        /*0c54*/ 	.word	0x00000008
.L_342:


//--------------------- .nv.info._ZN7cutlass13device_kernelIN5flash11enable_sm90INS1_16FlashAttnFwdSm90INS1_25CollectiveMainloopFwdSm90ILi2EN4cute5tupleIJNS5_1CILi1EEES8_S8_EEENS6_IJNS7_ILi128EEENS7_ILi160EEENS7_ILi192EEEEEELi128ENS_12float_e4m3_tEfNS_4arch4Sm90ELb1ELb0ELb0ELb1ELb0ELb1ELb0ELb1ELb1ELb1ELb0ELb0EEENS1_21CollectiveEpilogueFwdINS6_IJSA_SA_SB_EEES9_NS_10bfloat16_tESG_Li256ELb1ELb1ELb0ELb1EEENS1_36VarlenDynamicPersistentTileSchedulerILi128ELi160ELi256ELi128ELb0ELb1ELb1ELb1ELb1ELb1EEEEEEEEEvNT_6ParamsE --------------------------
	.section	.nv.info._ZN7cutlass13device_kernelIN5flash11enable_sm90INS1_16FlashAttnFwdSm90INS1_25CollectiveMainloopFwdSm90ILi2EN4cute5tupleIJNS5_1CILi1EEES8_S8_EEENS6_IJNS7_ILi128EEENS7_ILi160EEENS7_ILi192EEEEEELi128ENS_12float_e4m3_tEfNS_4arch4Sm90ELb1ELb0ELb0ELb1ELb0ELb1ELb0ELb1ELb1ELb1ELb0ELb0EEENS1_21CollectiveEpilogueFwdINS6_IJSA_SA_SB_EEES9_NS_10bfloat16_tESG_Li256ELb1ELb1ELb0ELb1EEENS1_36VarlenDynamicPersistentTileSchedulerILi128ELi160ELi256ELi128ELb0ELb1ELb1ELb1ELb1ELb1EEEEEEEEEvNT_6ParamsE,"",@"SHT_CUDA_INFO"
	.sectionflags	@""
	.align	4


	//----- nvinfo : EIATTR_CUDA_API_VERSION
	.align		4
        /*0000*/ 	.byte	0x04, 0x37
        /*0002*/ 	.short	(.L_344 - .L_343)
.L_343:
        /*0004*/ 	.word	0x00000082


	//----- nvinfo : EIATTR_KPARAM_INFO
	.align		4
.L_344:
        /*0008*/ 	.byte	0x04, 0x17
        /*000a*/ 	.short	(.L_346 - .L_345)
.L_345:
        /*000c*/ 	.word	0x00000000
        /*0010*/ 	.short	0x0000
        /*0012*/ 	.short	0x0070
        /*0014*/ 	.byte	0x00, 0xf0, 0x01, 0x2a


	//----- nvinfo : EIATTR_SPARSE_MMA_MASK
	.align		4
.L_346:
        /*0018*/ 	.byte	0x03, 0x50
        /*001a*/ 	.short	0x0000


	//----- nvinfo : EIATTR_MAXREG_COUNT
	.align		4
        /*001c*/ 	.byte	0x03, 0x1b
        /*001e*/ 	.short	0x00a8


	//----- nvinfo : EIATTR_NUM_BARRIERS
	.align		4
        /*0020*/ 	.byte	0x02, 0x4c
        /*0022*/ 	.byte	0x10
	.zero		1


	//----- nvinfo : EIATTR_EXTERNS
	.align		4
        /*0024*/ 	.byte	0x04, 0x0f
        /*0026*/ 	.short	(.L_348 - .L_347)


	//   ....[0]....
	.align		4
.L_347:
        /*0028*/ 	.word	index@(__assertfail)


	//----- nvinfo : EIATTR_ANNOTATIONS
	.align		4
.L_348:
        /*002c*/ 	.byte	0x04, 0x55
        /*002e*/ 	.short	(.L_350 - .L_349)


	//   ....[0]....
.L_349:
        /* <DEDUP_REMOVED lines=81> */


	//----- nvinfo : EIATTR_MERCURY_ISA_VERSION
	.align		4
.L_350:
        /*0530*/ 	.byte	0x03, 0x5f
        /*0532*/ 	.short	0x0101


	//----- nvinfo : EIATTR_UNUSED_LOAD_BYTE_OFFSET
	.align		4
        /*0534*/ 	.byte	0x04, 0x44
        /*0536*/ 	.short	(.L_352 - .L_351)


	//   ....[0]....
.L_351:
        /*0538*/ 	.word	0x00000ae0
        /*053c*/ 	.word	0x0000fff0


	//   ....[1]....
        /*0540*/ 	.word	0x00022390
        /*0544*/ 	.word	0x0000fff0


	//----- nvinfo : EIATTR_INT_WARP_WIDE_INSTR_OFFSETS
	.align		4
.L_352:
        /*0548*/ 	.byte	0x04, 0x31
        /*054a*/ 	.short	(.L_354 - .L_353)


	//   ....[0]....
.L_353:
        /*054c*/ 	.word	0x00000190


	//   ....[1]....
        /*0550*/ 	.word	0x000001d0


	//   ....[2]....
        /*0554*/ 	.word	0x00000240


	//   ....[3]....
        /*0558*/ 	.word	0x00027480


	//   ....[4]....
        /*055c*/ 	.word	0x000274e0


	//   ....[5]....
        /*0560*/ 	.word	0x0002a090


	//   ....[6]....
        /*0564*/ 	.word	0x0002a0f0


	//----- nvinfo : EIATTR_COOP_GROUP_MASK_REGIDS
	.align		4
.L_354:
        /*0568*/ 	.byte	0x04, 0x29
        /*056a*/ 	.short	(.L_356 - .L_355)


	//   ....[0]....
.L_355:
        /*056c*/ 	.word	0xffffffff


	//   ....[1]....
        /*0570*/ 	.word	0xffffffff


	//   ....[2]....
        /*0574*/ 	.word	0xffffffff


	//   ....[3]....
        /*0578*/ 	.word	0xffffffff


	//   ....[4]....
        /*057c*/ 	.word	0xffffffff


	//   ....[5]....
        /*0580*/ 	.word	0xffffffff


	//   ....[6]....
        /*0584*/ 	.word	0xffffffff


	//   ....[7]....
        /*0588*/ 	.word	0xffffffff


	//   ....[8]....
        /*058c*/ 	.word	0xffffffff


	//   ....[9]....
        /*0590*/ 	.word	0xffffffff


	//   ....[10]....
        /*0594*/ 	.word	0xffffffff


	//   ....[11]....
        /*0598*/ 	.word	0xffffffff


	//   ....[12]....
        /*059c*/ 	.word	0xffffffff


	//   ....[13]....
        /*05a0*/ 	.word	0xffffffff


	//   ....[14]....
        /*05a4*/ 	.word	0xffffffff


	//   ....[15]....
        /*05a8*/ 	.word	0xffffffff


	//   ....[16]....
        /*05ac*/ 	.word	0xffffffff


	//   ....[17]....
        /*05b0*/ 	.word	0xffffffff


	//   ....[18]....
        /*05b4*/ 	.word	0xffffffff


	//   ....[19]....
        /*05b8*/ 	.word	0xffffffff


	//   ....[20]....
        /*05bc*/ 	.word	0xffffffff


	//   ....[21]....
        /*05c0*/ 	.word	0xffffffff


	//   ....[22]....
        /*05c4*/ 	.word	0xffffffff


	//   ....[23]....
        /*05c8*/ 	.word	0xffffffff


	//   ....[24]....
        /*05cc*/ 	.word	0xffffffff


	//   ....[25]....
        /*05d0*/ 	.word	0xffffffff


	//   ....[26]....
        /*05d4*/ 	.word	0xffffffff


	//   ....[27]....
        /*05d8*/ 	.word	0xffffffff


	//   ....[28]....
        /*05dc*/ 	.word	0xffffffff


	//   ....[29]....
        /*05e0*/ 	.word	0xffffffff


	//   ....[30]....
        /*05e4*/ 	.word	0xffffffff


	//   ....[31]....
        /*05e8*/ 	.word	0xffffffff


	//   ....[32]....
        /*05ec*/ 	.word	0xffffffff


	//   ....[33]....
        /*05f0*/ 	.word	0xffffffff


	//   ....[34]....
        /*05f4*/ 	.word	0xffffffff


	//   ....[35]....
        /*05f8*/ 	.word	0xffffffff


	//   ....[36]....
        /*05fc*/ 	.word	0xffffffff


	//   ....[37]....
        /*0600*/ 	.word	0xffffffff


	//   ....[38]....
        /*0604*/ 	.word	0xffffffff


	//   ....[39]....
        /*0608*/ 	.word	0xffffffff


	//   ....[40]....
        /*060c*/ 	.word	0xffffffff


	//   ....[41]....
        /*0610*/ 	.word	0xffffffff


	//   ....[42]....
        /*0614*/ 	.word	0xffffffff


	//   ....[43]....
        /*0618*/ 	.word	0xffffffff


	//   ....[44]....
        /*061c*/ 	.word	0xffffffff


	//   ....[45]....
        /*0620*/ 	.word	0xffffffff


	//   ....[46]....
        /*0624*/ 	.word	0xffffffff


	//   ....[47]....
        /*0628*/ 	.word	0xffffffff


	//   ....[48]....
        /*062c*/ 	.word	0xffffffff


	//   ....[49]....
        /*0630*/ 	.word	0xffffffff


	//   ....[50]....
        /*0634*/ 	.word	0xffffffff


	//   ....[51]....
        /*0638*/ 	.word	0xffffffff


	//   ....[52]....
        /*063c*/ 	.word	0xffffffff


	//   ....[53]....
        /*0640*/ 	.word	0xffffffff


	//   ....[54]....
        /*0644*/ 	.word	0xffffffff


	//   ....[55]....
        /*0648*/ 	.word	0xffffffff


	//   ....[56]....
        /*064c*/ 	.word	0xffffffff


	//   ....[57]....
        /*0650*/ 	.word	0xffffffff


	//   ....[58]....
        /*0654*/ 	.word	0xffffffff


	//   ....[59]....
        /*0658*/ 	.word	0xffffffff


	//   ....[60]....
        /*065c*/ 	.word	0xffffffff


	//   ....[61]....
        /*0660*/ 	.word	0xffffffff


	//   ....[62]....
        /*0664*/ 	.word	0xffffffff


	//   ....[63]....
        /*0668*/ 	.word	0xffffffff


	//   ....[64]....
        /*066c*/ 	.word	0xffffffff


	//   ....[65]....
        /*0670*/ 	.word	0xffffffff


	//   ....[66]....
        /*0674*/ 	.word	0xffffffff


	//   ....[67]....
        /*0678*/ 	.word	0xffffffff


	//   ....[68]....
        /*067c*/ 	.word	0xffffffff


	//   ....[69]....
        /*0680*/ 	.word	0xffffffff


	//   ....[70]....
        /*0684*/ 	.word	0xffffffff


	//   ....[71]....
        /*0688*/ 	.word	0xffffffff


	//   ....[72]....
        /*068c*/ 	.word	0xffffffff


	//   ....[73]....
        /*0690*/ 	.word	0xffffffff


	//   ....[74]....
        /*0694*/ 	.word	0xffffffff


	//   ....[75]....
        /*0698*/ 	.word	0xffffffff


	//   ....[76]....
        /*069c*/ 	.word	0xffffffff


	//   ....[77]....
        /*06a0*/ 	.word	0xffffffff


	//   ....[78]....
        /*06a4*/ 	.word	0xffffffff


	//   ....[79]....
        /*06a8*/ 	.word	0xffffffff


	//   ....[80]....
        /*06ac*/ 	.word	0xffffffff


	//   ....[81]....
        /*06b0*/ 	.word	0xffffffff


	//   ....[82]....
        /*06b4*/ 	.word	0xffffffff


	//   ....[83]....
        /*06b8*/ 	.word	0xffffffff


	//   ....[84]....
        /*06bc*/ 	.word	0xffffffff


	//   ....[85]....
        /*06c0*/ 	.word	0xffffffff


	//   ....[86]....
        /*06c4*/ 	.word	0xffffffff


	//   ....[87]....
        /*06c8*/ 	.word	0xffffffff


	//   ....[88]....
        /*06cc*/ 	.word	0xffffffff


	//   ....[89]....
        /*06d0*/ 	.word	0xffffffff


	//   ....[90]....
        /*06d4*/ 	.word	0xffffffff


	//   ....[91]....
        /*06d8*/ 	.word	0xffffffff


	//   ....[92]....
        /*06dc*/ 	.word	0xffffffff


	//   ....[93]....
        /*06e0*/ 	.word	0xffffffff


	//   ....[94]....
        /*06e4*/ 	.word	0xffffffff


	//   ....[95]....
        /*06e8*/ 	.word	0xffffffff


	//   ....[96]....
        /*06ec*/ 	.word	0xffffffff


	//   ....[97]....
        /*06f0*/ 	.word	0xffffffff


	//   ....[98]....
        /*06f4*/ 	.word	0xffffffff


	//   ....[99]....
        /*06f8*/ 	.word	0xffffffff


	//   ....[100]....
        /*06fc*/ 	.word	0xffffffff


	//   ....[101]....
        /*0700*/ 	.word	0xffffffff


	//   ....[102]....
        /*0704*/ 	.word	0xffffffff


	//   ....[103]....
        /*0708*/ 	.word	0xffffffff


	//   ....[104]....
        /*070c*/ 	.word	0xffffffff


	//   ....[105]....
        /*0710*/ 	.word	0xffffffff


	//   ....[106]....
        /*0714*/ 	.word	0xffffffff


	//   ....[107]....
        /*0718*/ 	.word	0xffffffff


	//   ....[108]....
        /*071c*/ 	.word	0xffffffff


	//   ....[109]....
        /*0720*/ 	.word	0xffffffff


	//   ....[110]....
        /*0724*/ 	.word	0xffffffff


	//   ....[111]....
        /*0728*/ 	.word	0xffffffff


	//   ....[112]....
        /*072c*/ 	.word	0xffffffff


	//   ....[113]....
        /*0730*/ 	.word	0xffffffff


	//   ....[114]....
        /*0734*/ 	.word	0xffffffff


	//   ....[115]....
        /*0738*/ 	.word	0xffffffff


	//   ....[116]....
        /*073c*/ 	.word	0xffffffff


	//   ....[117]....
        /*0740*/ 	.word	0xffffffff


	//   ....[118]....
        /*0744*/ 	.word	0xffffffff


	//   ....[119]....
        /*0748*/ 	.word	0xffffffff


	//   ....[120]....
        /*074c*/ 	.word	0xffffffff


	//   ....[121]....
        /*0750*/ 	.word	0xffffffff


	//   ....[122]....
        /*0754*/ 	.word	0xffffffff


	//   ....[123]....
        /*0758*/ 	.word	0xffffffff


	//   ....[124]....
        /*075c*/ 	.word	0xffffffff


	//   ....[125]....
        /*0760*/ 	.word	0xffffffff


	//   ....[126]....
        /*0764*/ 	.word	0xffffffff


	//   ....[127]....
        /*0768*/ 	.word	0xffffffff


	//   ....[128]....
        /*076c*/ 	.word	0xffffffff


	//   ....[129]....
        /*0770*/ 	.word	0xffffffff


	//   ....[130]....
        /*0774*/ 	.word	0xffffffff


	//   ....[131]....
        /*0778*/ 	.word	0xffffffff


	//   ....[132]....
        /*077c*/ 	.word	0x0500000f


	//   ....[133]....
        /*0780*/ 	.word	0x0500000f


	//   ....[134]....
        /*0784*/ 	.word	0x0500000f


	//   ....[135]....
        /*0788*/ 	.word	0x0500000f


	//   ....[136]....
        /*078c*/ 	.word	0x0500000f


	//   ....[137]....
        /*0790*/ 	.word	0x0500000f


	//   ....[138]....
        /*0794*/ 	.word	0x0500000f


	//   ....[139]....
        /*0798*/ 	.word	0x0500000f


	//   ....[140]....
        /*079c*/ 	.word	0x0500000f


	//   ....[141]....
        /*07a0*/ 	.word	0x0500000f


	//   ....[142]....
        /*07a4*/ 	.word	0x0500000f


	//   ....[143]....
        /*07a8*/ 	.word	0x0500000f


	//   ....[144]....
        /*07ac*/ 	.word	0x0500000f


	//   ....[145]....
        /*07b0*/ 	.word	0x0500000f


	//   ....[146]....
        /*07b4*/ 	.word	0x0500000f


	//   ....[147]....
        /*07b8*/ 	.word	0x0500000f


	//   ....[148]....
        /*07bc*/ 	.word	0x0500000f


	//   ....[149]....
        /*07c0*/ 	.word	0x0500000f


	//   ....[150]....
        /*07c4*/ 	.word	0x0500000f


	//   ....[151]....
        /*07c8*/ 	.word	0x0500000f


	//   ....[152]....
        /*07cc*/ 	.word	0x0500000f


	//   ....[153]....
        /*07d0*/ 	.word	0x0500000f


	//   ....[154]....
        /*07d4*/ 	.word	0x0500000f


	//   ....[155]....
        /*07d8*/ 	.word	0x0500000f


	//   ....[156]....
        /*07dc*/ 	.word	0x0500000f


	//   ....[157]....
        /*07e0*/ 	.word	0x0500000f


	//   ....[158]....
        /*07e4*/ 	.word	0x0500000f


	//   ....[159]....
        /*07e8*/ 	.word	0x0500000f


	//   ....[160]....
        /*07ec*/ 	.word	0x0500000f


	//   ....[161]....
        /*07f0*/ 	.word	0x0500000f


	//   ....[162]....
        /*07f4*/ 	.word	0x0500000f


	//   ....[163]....
        /*07f8*/ 	.word	0x0500000f


	//   ....[164]....
        /*07fc*/ 	.word	0x0500000f


	//   ....[165]....
        /*0800*/ 	.word	0x0500000f


	//   ....[166]....
        /*0804*/ 	.word	0x0500000f


	//   ....[167]....
        /*0808*/ 	.word	0x0500000f


	//   ....[168]....
        /*080c*/ 	.word	0x0500000f


	//   ....[169]....
        /*0810*/ 	.word	0x0500000f


	//   ....[170]....
        /*0814*/ 	.word	0x0500000f


	//   ....[171]....
        /*0818*/ 	.word	0x0500000f


	//   ....[172]....
        /*081c*/ 	.word	0x0500000f


	//   ....[173]....
        /*0820*/ 	.word	0x0500000f


	//   ....[174]....
        /*0824*/ 	.word	0x0500000f


	//   ....[175]....
        /*0828*/ 	.word	0x0500000f


	//   ....[176]....
        /*082c*/ 	.word	0x0500000f


	//   ....[177]....
        /*0830*/ 	.word	0x0500000f


	//   ....[178]....
        /*0834*/ 	.word	0x0500000f


	//   ....[179]....
        /*0838*/ 	.word	0x0500000f


	//   ....[180]....
        /*083c*/ 	.word	0x0500000f


	//   ....[181]....
        /*0840*/ 	.word	0x0500000f


	//   ....[182]....
        /*0844*/ 	.word	0x0500000f


	//   ....[183]....
        /*0848*/ 	.word	0x0500000f


	//   ....[184]....
        /*084c*/ 	.word	0x0500000f


	//   ....[185]....
        /*0850*/ 	.word	0x0500000f


	//   ....[186]....
        /*0854*/ 	.word	0x0500000f


	//   ....[187]....
        /*0858*/ 	.word	0x0500000f


	//   ....[188]....
        /*085c*/ 	.word	0x0500000f


	//   ....[189]....
        /*0860*/ 	.word	0x0500000f


	//   ....[190]....
        /*0864*/ 	.word	0x0500000f


	//   ....[191]....
        /*0868*/ 	.word	0x0500000f


	//   ....[192]....
        /*086c*/ 	.word	0x0500000f


	//   ....[193]....
        /*0870*/ 	.word	0x0500000f


	//   ....[194]....
        /*0874*/ 	.word	0x0500000f


	//   ....[195]....
        /*0878*/ 	.word	0x0500000f


	//   ....[196]....
        /*087c*/ 	.word	0x0500000f


	//   ....[197]....
        /*0880*/ 	.word	0x0500000f


	//   ....[198]....
        /*0884*/ 	.word	0x0500000f


	//   ....[199]....
        /*0888*/ 	.word	0x0500000f


	//   ....[200]....
        /*088c*/ 	.word	0x0500000f


	//   ....[201]....
        /*0890*/ 	.word	0x0500000f


	//   ....[202]....
        /*0894*/ 	.word	0x0500000f


	//   ....[203]....
        /*0898*/ 	.word	0x0500000f


	//   ....[204]....
        /*089c*/ 	.word	0x0500000f


	//   ....[205]....
        /*08a0*/ 	.word	0x0500000f


	//   ....[206]....
        /*08a4*/ 	.word	0x0500000f


	//   ....[207]....
        /*08a8*/ 	.word	0x0500000f


	//   ....[208]....
        /*08ac*/ 	.word	0x0500000f


	//----- nvinfo : EIATTR_COOP_GROUP_INSTR_OFFSETS
	.align		4
.L_356:
        /*08b0*/ 	.byte	0x04, 0x28
        /*08b2*/ 	.short	(.L_358 - .L_357)


	//   ....[0]....
.L_357:
        /*08b4*/ 	.word	0x00000070


	//   ....[1]....
        /*08b8*/ 	.word	0x000001a0


	//   ....[2]....
        /*08bc*/ 	.word	0x000001f0


	//   ....[3]....
        /*08c0*/ 	.word	0x00000420


	//   ....[4]....
        /*08c4*/ 	.word	0x00000580


	//   ....[5]....
        /*08c8*/ 	.word	0x000006a0


	//   ....[6]....
        /*08cc*/ 	.word	0x00000800


	//   ....[7]....
        /*08d0*/ 	.word	0x00010120


	//   ....[8]....
        /*08d4*/ 	.word	0x000107e0


	//   ....[9]....
        /*08d8*/ 	.word	0x000107f0


	//   ....[10]....
        /*08dc*/ 	.word	0x00010800


	//   ....[11]....
        /*08e0*/ 	.word	0x00010810


	//   ....[12]....
        /*08e4*/ 	.word	0x00013dc0


	//   ....[13]....
        /*08e8*/ 	.word	0x00013dd0


	//   ....[14]....
        /*08ec*/ 	.word	0x00013de0


	//   ....[15]....
        /*08f0*/ 	.word	0x00013df0


	//   ....[16]....
        /*08f4*/ 	.word	0x000181c0


	//   ....[17]....
        /*08f8*/ 	.word	0x000181e0


	//   ....[18]....
        /*08fc*/ 	.word	0x00018bc0


	//   ....[19]....
        /*0900*/ 	.word	0x00018be0


	//   ....[20]....
        /*0904*/ 	.word	0x00019810


	//   ....[21]....
        /*0908*/ 	.word	0x00019930


	//   ....[22]....
        /*090c*/ 	.word	0x0001bdb0


	//   ....[23]....
        /*0910*/ 	.word	0x0001c5c0


	//   ....[24]....
        /*0914*/ 	.word	0x0001c5f0


	//   ....[25]....
        /*0918*/ 	.word	0x0001c8c0


	//   ....[26]....
        /*091c*/ 	.word	0x0001d2d0


	//   ....[27]....
        /*0920*/ 	.word	0x0001d330


	//   ....[28]....
        /*0924*/ 	.word	0x0001fee0


	//   ....[29]....
        /*0928*/ 	.word	0x0001ff20


	//   ....[30]....
        /*092c*/ 	.word	0x0001ff80


	//   ....[31]....
        /*0930*/ 	.word	0x00020020


	//   ....[32]....
        /*0934*/ 	.word	0x00021be0


	//   ....[33]....
        /*0938*/ 	.word	0x00021bf0


	//   ....[34]....
        /*093c*/ 	.word	0x00021c70


	//   ....[35]....
        /*0940*/ 	.word	0x00021c80


	//   ....[36]....
        /*0944*/ 	.word	0x000229e0


	//   ....[37]....
        /*0948*/ 	.word	0x00022a10


	//   ....[38]....
        /*094c*/ 	.word	0x00022a40


	//   ....[39]....
        /*0950*/ 	.word	0x00022a70


	//   ....[40]....
        /*0954*/ 	.word	0x00022aa0


	//   ....[41]....
        /*0958*/ 	.word	0x00022ad0


	//   ....[42]....
        /*095c*/ 	.word	0x00022b00


	//   ....[43]....
        /*0960*/ 	.word	0x00022b30


	//   ....[44]....
        /*0964*/ 	.word	0x00022b60


	//   ....[45]....
        /*0968*/ 	.word	0x00022b90


	//   ....[46]....
        /*096c*/ 	.word	0x00022bc0


	//   ....[47]....
        /*0970*/ 	.word	0x00022bf0


	//   ....[48]....
        /*0974*/ 	.word	0x00022c20


	//   ....[49]....
        /*0978*/ 	.word	0x00022c50


	//   ....[50]....
        /*097c*/ 	.word	0x00022c80


	//   ....[51]....
        /*0980*/ 	.word	0x00022cb0


	//   ....[52]....
        /*0984*/ 	.word	0x00022ce0


	//   ....[53]....
        /*0988*/ 	.word	0x00022d10


	//   ....[54]....
        /*098c*/ 	.word	0x00022d40


	//   ....[55]....
        /*0990*/ 	.word	0x00022d70


	//   ....[56]....
        /*0994*/ 	.word	0x00022da0


	//   ....[57]....
        /*0998*/ 	.word	0x00022dd0


	//   ....[58]....
        /*099c*/ 	.word	0x00022e00


	//   ....[59]....
        /*09a0*/ 	.word	0x00022e20


	//   ....[60]....
        /*09a4*/ 	.word	0x00022e30


	//   ....[61]....
        /*09a8*/ 	.word	0x00022e40


	//   ....[62]....
        /*09ac*/ 	.word	0x00022e60


	//   ....[63]....
        /*09b0*/ 	.word	0x00022e70


	//   ....[64]....
        /*09b4*/ 	.word	0x00022e80


	//   ....[65]....
        /*09b8*/ 	.word	0x00022e90


	//   ....[66]....
        /*09bc*/ 	.word	0x00022ec0


	//   ....[67]....
        /*09c0*/ 	.word	0x00022ef0


	//   ....[68]....
        /*09c4*/ 	.word	0x00023490


	//   ....[69]....
        /*09c8*/ 	.word	0x000234d0


	//   ....[70]....
        /*09cc*/ 	.word	0x00023500


	//   ....[71]....
        /*09d0*/ 	.word	0x00023540


	//   ....[72]....
        /*09d4*/ 	.word	0x00023b40


	//   ....[73]....
        /*09d8*/ 	.word	0x00023b50


	//   ....[74]....
        /*09dc*/ 	.word	0x00023c10


	//   ....[75]....
        /*09e0*/ 	.word	0x00023c30


	//   ....[76]....
        /*09e4*/ 	.word	0x00023cf0


	//   ....[77]....
        /*09e8*/ 	.word	0x00023d10


	//   ....[78]....
        /*09ec*/ 	.word	0x00023de0


	//   ....[79]....
        /*09f0*/ 	.word	0x00023e00


	//   ....[80]....
        /*09f4*/ 	.word	0x000245d0


	//   ....[81]....
        /*09f8*/ 	.word	0x000245e0


	//   ....[82]....
        /*09fc*/ 	.word	0x00024720


	//   ....[83]....
        /*0a00*/ 	.word	0x00024730


	//   ....[84]....
        /*0a04*/ 	.word	0x00024860


	//   ....[85]....
        /*0a08*/ 	.word	0x00024870


	//   ....[86]....
        /*0a0c*/ 	.word	0x000249a0


	//   ....[87]....
        /*0a10*/ 	.word	0x000249b0


	//   ....[88]....
        /*0a14*/ 	.word	0x00024b40


	//   ....[89]....
        /*0a18*/ 	.word	0x00024d20


	//   ....[90]....
        /*0a1c*/ 	.word	0x00024d50


	//   ....[91]....
        /*0a20*/ 	.word	0x00024d80


	//   ....[92]....
        /*0a24*/ 	.word	0x00024db0


	//   ....[93]....
        /*0a28*/ 	.word	0x00024de0


	//   ....[94]....
        /*0a2c*/ 	.word	0x00024e10


	//   ....[95]....
        /*0a30*/ 	.word	0x00024f80


	//   ....[96]....
        /*0a34*/ 	.word	0x00024fb0


	//   ....[97]....
        /*0a38*/ 	.word	0x00024fe0


	//   ....[98]....
        /*0a3c*/ 	.word	0x00025010


	//   ....[99]....
        /*0a40*/ 	.word	0x00025040


	//   ....[100]....
        /*0a44*/ 	.word	0x00025070


	//   ....[101]....
        /*0a48*/ 	.word	0x00025110


	//   ....[102]....
        /*0a4c*/ 	.word	0x00025170


	//   ....[103]....
        /*0a50*/ 	.word	0x00025200


	//   ....[104]....
        /*0a54*/ 	.word	0x000261d0


	//   ....[105]....
        /*0a58*/ 	.word	0x00027c50


	//   ....[106]....
        /*0a5c*/ 	.word	0x00028a70


	//   ....[107]....
        /*0a60*/ 	.word	0x00028a90


	//   ....[108]....
        /*0a64*/ 	.word	0x00028ab0


	//   ....[109]....
        /*0a68*/ 	.word	0x00028b70


	//   ....[110]....
        /*0a6c*/ 	.word	0x00028ba0


	//   ....[111]....
        /*0a70*/ 	.word	0x00028c30


	//   ....[112]....
        /*0a74*/ 	.word	0x00028c40


	//   ....[113]....
        /*0a78*/ 	.word	0x00028cd0


	//   ....[114]....
        /*0a7c*/ 	.word	0x0002aa50


	//   ....[115]....
        /*0a80*/ 	.word	0x0002aa80


	//   ....[116]....
        /*0a84*/ 	.word	0x0002aac0


	//   ....[117]....
        /*0a88*/ 	.word	0x0002aaf0


	//   ....[118]....
        /*0a8c*/ 	.word	0x0002ab20


	//   ....[119]....
        /*0a90*/ 	.word	0x0002ab50


	//   ....[120]....
        /*0a94*/ 	.word	0x0002ab80


	//   ....[121]....
        /*0a98*/ 	.word	0x0002abb0


	//   ....[122]....
        /*0a9c*/ 	.word	0x0002ad30


	//   ....[123]....
        /*0aa0*/ 	.word	0x0002ad60


	//   ....[124]....
        /*0aa4*/ 	.word	0x0002ad90


	//   ....[125]....
        /*0aa8*/ 	.word	0x0002adc0


	//   ....[126]....
        /*0aac*/ 	.word	0x0002adf0


	//   ....[127]....
        /*0ab0*/ 	.word	0x0002ae20


	//   ....[128]....
        /*0ab4*/ 	.word	0x0002aee0


	//   ....[129]....
        /*0ab8*/ 	.word	0x0002af00


	//   ....[130]....
        /*0abc*/ 	.word	0x0002af70


	//   ....[131]....
        /*0ac0*/ 	.word	0x0002b650


	//   ....[132]....
        /*0ac4*/ 	.word	0x0002bb00


	//   ....[133]....
        /*0ac8*/ 	.word	0x0002bba0


	//   ....[134]....
        /*0acc*/ 	.word	0x0002bc30


	//   ....[135]....
        /*0ad0*/ 	.word	0x0002bc80


	//   ....[136]....
        /*0ad4*/ 	.word	0x0002bcd0


	//   ....[137]....
        /*0ad8*/ 	.word	0x0002bda0


	//   ....[138]....
        /*0adc*/ 	.word	0x0002be30


	//   ....[139]....
        /*0ae0*/ 	.word	0x0002be80


	//   ....[140]....
        /*0ae4*/ 	.word	0x0002bed0


	//   ....[141]....
        /*0ae8*/ 	.word	0x0002c1c0


	//   ....[142]....
        /*0aec*/ 	.word	0x0002c2e0


	//   ....[143]....
        /*0af0*/ 	.word	0x0002c410


	//   ....[144]....
        /*0af4*/ 	.word	0x0002c4a0


	//   ....[145]....
        /*0af8*/ 	.word	0x0002c500


	//   ....[146]....
        /*0afc*/ 	.word	0x0002c580


	//   ....[147]....
        /*0b00*/ 	.word	0x0002c5e0


	//   ....[148]....
        /*0b04*/ 	.word	0x0002c640


	//   ....[149]....
        /*0b08*/ 	.word	0x0002c6a0


	//   ....[150]....
        /*0b0c*/ 	.word	0x0002c720


	//   ....[151]....
        /*0b10*/ 	.word	0x0002c780


	//   ....[152]....
        /*0b14*/ 	.word	0x0002c800


	//   ....[153]....
        /*0b18*/ 	.word	0x0002c860


	//   ....[154]....
        /*0b1c*/ 	.word	0x0002c8e0


	//   ....[155]....
        /*0b20*/ 	.word	0x0002c940


	//   ....[156]....
        /*0b24*/ 	.word	0x0002c9c0


	//   ....[157]....
        /*0b28*/ 	.word	0x0002ca20


	//   ....[158]....
        /*0b2c*/ 	.word	0x0002cab0


	//   ....[159]....
        /*0b30*/ 	.word	0x0002cb10


	//   ....[160]....
        /*0b34*/ 	.word	0x0002cb90


	//   ....[161]....
        /*0b38*/ 	.word	0x0002cbf0


	//   ....[162]....
        /*0b3c*/ 	.word	0x0002cc50


	//   ....[163]....
        /*0b40*/ 	.word	0x0002ccb0


	//   ....[164]....
        /*0b44*/ 	.word	0x0002cd10


	//   ....[165]....
        /*0b48*/ 	.word	0x0002cd70


	//   ....[166]....
        /*0b4c*/ 	.word	0x0002cdf0


	//   ....[167]....
        /*0b50*/ 	.word	0x0002ce50


	//   ....[168]....
        /*0b54*/ 	.word	0x0002ced0


	//   ....[169]....
        /*0b58*/ 	.word	0x0002cf30


	//   ....[170]....
        /*0b5c*/ 	.word	0x0002cfb0


	//   ....[171]....
        /*0b60*/ 	.word	0x0002d010


	//   ....[172]....
        /*0b64*/ 	.word	0x0002d090


	//   ....[173]....
        /*0b68*/ 	.word	0x0002d180


	//   ....[174]....
        /*0b6c*/ 	.word	0x0002d1d0


	//   ....[175]....
        /*0b70*/ 	.word	0x0002d260


	//   ....[176]....
        /*0b74*/ 	.word	0x0002d2f0


	//   ....[177]....
        /*0b78*/ 	.word	0x0002d380


	//   ....[178]....
        /*0b7c*/ 	.word	0x0002d410


	//   ....[179]....
        /*0b80*/ 	.word	0x0002d4a0


	//   ....[180]....
        /*0b84*/ 	.word	0x0002d530


	//   ....[181]....
        /*0b88*/ 	.word	0x0002d5f0


	//   ....[182]....
        /*0b8c*/ 	.word	0x0002d8e0


	//   ....[183]....
        /*0b90*/ 	.word	0x0002db00


	//   ....[184]....
        /*0b94*/ 	.word	0x0002db50


	//   ....[185]....
        /*0b98*/ 	.word	0x0002dbb0


	//   ....[186]....
        /*0b9c*/ 	.word	0x0002dca0


	//   ....[187]....
        /*0ba0*/ 	.word	0x0002dd50


	//   ....[188]....
        /*0ba4*/ 	.word	0x0002de30


	//   ....[189]....
        /*0ba8*/ 	.word	0x0002df00


	//   ....[190]....
        /*0bac*/ 	.word	0x0002e000


	//   ....[191]....
        /*0bb0*/ 	.word	0x0002e2e0


	//   ....[192]....
        /*0bb4*/ 	.word	0x0002e380


	//   ....[193]....
        /*0bb8*/ 	.word	0x0002e4a0


	//   ....[194]....
        /*0bbc*/ 	.word	0x0002e520


	//   ....[195]....
        /*0bc0*/ 	.word	0x0002e5a0


	//   ....[196]....
        /*0bc4*/ 	.word	0x0002e620


	//   ....[197]....
        /*0bc8*/ 	.word	0x0002e6a0


	//   ....[198]....
        /*0bcc*/ 	.word	0x0002e730


	//   ....[199]....
        /*0bd0*/ 	.word	0x0002e7d0


	//   ....[200]....
        /*0bd4*/ 	.word	0x0002e880


	//   ....[201]....
        /*0bd8*/ 	.word	0x0002e900


	//   ....[202]....
        /*0bdc*/ 	.word	0x0002e980


	//   ....[203]....
        /*0be0*/ 	.word	0x0002ea00


	//   ....[204]....
        /*0be4*/ 	.word	0x0002ea90


	//   ....[205]....
        /*0be8*/ 	.word	0x0002eb10


	//   ....[206]....
        /*0bec*/ 	.word	0x0002ebb0


	//   ....[207]....
        /*0bf0*/ 	.word	0x0002ec40


	//   ....[208]....
        /*0bf4*/ 	.word	0x0002ed70


	//----- nvinfo : EIATTR_REG_RECONFIG
	.align		4
.L_358:
        /*0bf8*/ 	.byte	0x01, 0x54
	.zero		2


	//----- nvinfo : EIATTR_SYSCALL_OFFSETS
	.align		4
        /*0bfc*/ 	.byte	0x04, 0x46
        /*0bfe*/ 	.short	(.L_360 - .L_359)


	//   ....[0]....
.L_359:
        /*0c00*/ 	.word	0x00001ca0


	//   ....[1]....
        /*0c04*/ 	.word	0x00001df0


	//   ....[2]....
        /*0c08*/ 	.word	0x000102b0


	//   ....[3]....
        /*0c0c*/ 	.word	0x000105c0


	//   ....[4]....
        /*0c10*/ 	.word	0x00027680


	//   ....[5]....
        /*0c14*/ 	.word	0x00027820


	//   ....[6]....
        /*0c18*/ 	.word	0x00027980


	//   ....[7]....
        /*0c1c*/ 	.word	0x00027ad0


	//   ....[8]....
        /*0c20*/ 	.word	0x00028640


	//----- nvinfo : EIATTR_MBARRIER_INSTR_OFFSETS
	.align		4
.L_360:
        /*0c24*/ 	.byte	0x04, 0x39
        /*0c26*/ 	.short	(.L_362 - .L_361)


	//   ....[0]....
.L_361:
        /*0c28*/ 	.word	0x000002d0
        /*0c2c*/ 	.word	0x000000ff
        /*0c30*/ 	.word	0x00029800
        /*0c34*/ 	.short	0x0100
        /*0c36*/ 	.byte	0x08
	.zero		1


	//   ....[1]....
        /*0c38*/ 	.word	0x000002e0
        /*0c3c*/ 	.word	0x000000ff
        /*0c40*/ 	.word	0x00029820
        /*0c44*/ 	.short	0x0100
        /*0c46*/ 	.byte	0x08
	.zero		1


	//   ....[2]....
        /*0c48*/ 	.word	0x000003d0
        /*0c4c*/ 	.word	0x000000ff
        /*0c50*/ 	.word	0x00029830
        /*0c54*/ 	.short	0x0100
        /*0c56*/ 	.byte	0x08
	.zero		1


	//   ....[3]....
        /*0c58*/ 	.word	0x000003e0
        /*0c5c*/ 	.word	0x000000ff
        /*0c60*/ 	.word	0x00029840
        /*0c64*/ 	.short	0x0100
        /*0c66*/ 	.byte	0x08
	.zero		1


	//   ....[4]....
        /*0c68*/ 	.word	0x000003f0
        /*0c6c*/ 	.word	0x000000ff
        /*0c70*/ 	.word	0x00029838
        /*0c74*/ 	.short	0x0100
        /*0c76*/ 	.byte	0x08
	.zero		1


	//   ....[5]....
        /*0c78*/ 	.word	0x00000400
        /*0c7c*/ 	.word	0x000000ff
        /*0c80*/ 	.word	0x00029848
        /*0c84*/ 	.short	0x0100
        /*0c86*/ 	.byte	0x08
	.zero		1


	//   ....[6]....
        /*0c88*/ 	.word	0x00000530
        /*0c8c*/ 	.word	0x000000ff
        /*0c90*/ 	.word	0x00029850
        /*0c94*/ 	.short	0x0100
        /*0c96*/ 	.byte	0x08
	.zero		1


	//   ....[7]....
        /*0c98*/ 	.word	0x00000540
        /*0c9c*/ 	.word	0x000000ff
        /*0ca0*/ 	.word	0x00029860
        /*0ca4*/ 	.short	0x0100
        /*0ca6*/ 	.byte	0x08
	.zero		1


	//   ....[8]....
        /*0ca8*/ 	.word	0x00000550
        /*0cac*/ 	.word	0x000000ff
        /*0cb0*/ 	.word	0x00029858
        /*0cb4*/ 	.short	0x0100
        /*0cb6*/ 	.byte	0x08
	.zero		1


	//   ....[9]....
        /*0cb8*/ 	.word	0x00000560
        /*0cbc*/ 	.word	0x000000ff
        /*0cc0*/ 	.word	0x00029868
        /*0cc4*/ 	.short	0x0100
        /*0cc6*/ 	.byte	0x08
	.zero		1


	//   ....[10]....
        /*0cc8*/ 	.word	0x00000650
        /*0ccc*/ 	.word	0x000000ff
        /*0cd0*/ 	.word	0x00029870
        /*0cd4*/ 	.short	0x0100
        /*0cd6*/ 	.byte	0x06
	.zero		1


	//   ....[11]....
        /*0cd8*/ 	.word	0x00000660
        /*0cdc*/ 	.word	0x000000ff
        /*0ce0*/ 	.word	0x00029880
        /*0ce4*/ 	.short	0x0100
        /*0ce6*/ 	.byte	0x06
	.zero		1


	//   ....[12]....
        /*0ce8*/ 	.word	0x00000670
        /*0cec*/ 	.word	0x000000ff
        /*0cf0*/ 	.word	0x00029878
        /*0cf4*/ 	.short	0x0100
        /*0cf6*/ 	.byte	0x06
	.zero		1


	//   ....[13]....
        /*0cf8*/ 	.word	0x00000680
        /*0cfc*/ 	.word	0x000000ff
        /*0d00*/ 	.word	0x00029888
        /*0d04*/ 	.short	0x0100
        /*0d06*/ 	.byte	0x06
	.zero		1


	//   ....[14]....
        /*0d08*/ 	.word	0x000007b0
        /*0d0c*/ 	.word	0x000000ff
        /*0d10*/ 	.word	0x00029890
        /*0d14*/ 	.short	0x0100
        /*0d16*/ 	.byte	0x08
	.zero		1


	//   ....[15]....
        /*0d18*/ 	.word	0x000007c0
        /*0d1c*/ 	.word	0x000000ff
        /*0d20*/ 	.word	0x000298a0
        /*0d24*/ 	.short	0x0100
        /*0d26*/ 	.byte	0x08
	.zero		1


	//   ....[16]....
        /*0d28*/ 	.word	0x000007d0
        /*0d2c*/ 	.word	0x000000ff
        /*0d30*/ 	.word	0x00029898
        /*0d34*/ 	.short	0x0100
        /*0d36*/ 	.byte	0x08
	.zero		1


	//   ....[17]....
        /*0d38*/ 	.word	0x000007e0
        /*0d3c*/ 	.word	0x000000ff
        /*0d40*/ 	.word	0x000298a8
        /*0d44*/ 	.short	0x0100
        /*0d46*/ 	.byte	0x08
	.zero		1


	//   ....[18]....
        /*0d48*/ 	.word	0x00000910
        /*0d4c*/ 	.word	0x000000ff
        /*0d50*/ 	.word	0x000298b0
        /*0d54*/ 	.short	0x0100
        /*0d56*/ 	.byte	0x08
	.zero		1


	//   ....[19]....
        /*0d58*/ 	.word	0x00000920
        /*0d5c*/ 	.word	0x000000ff
        /*0d60*/ 	.word	0x000298c0
        /*0d64*/ 	.short	0x0100
        /*0d66*/ 	.byte	0x08
	.zero		1


	//   ....[20]....
        /*0d68*/ 	.word	0x00000930
        /*0d6c*/ 	.word	0x000000ff
        /*0d70*/ 	.word	0x000298b8
        /*0d74*/ 	.short	0x0100
        /*0d76*/ 	.byte	0x08
	.zero		1


	//   ....[21]....
        /*0d78*/ 	.word	0x00000940
        /*0d7c*/ 	.word	0x000000ff
        /*0d80*/ 	.word	0x000298c8
        /*0d84*/ 	.short	0x0100
        /*0d86*/ 	.byte	0x08
	.zero		1


	//   ....[22]....
        /*0d88*/ 	.word	0x00003590
        /*0d8c*/ 	.word	0x00000061
        /*0d90*/ 	.word	0x00029890
        /*0d94*/ 	.short	0x010a
        /*0d96*/ 	.byte	0x3f
	.zero		1


	//   ....[23]....
        /*0d98*/ 	.word	0x000092e0
        /*0d9c*/ 	.word	0x00000061
        /*0da0*/ 	.word	0x00029890
        /*0da4*/ 	.short	0x010a
        /*0da6*/ 	.byte	0x3f
	.zero		1


	//   ....[24]....
        /*0da8*/ 	.word	0x0000f1f0
        /*0dac*/ 	.word	0x00000061
        /*0db0*/ 	.word	0x00029890
        /*0db4*/ 	.short	0x010a
        /*0db6*/ 	.byte	0x3f
	.zero		1


	//   ....[25]....
        /*0db8*/ 	.word	0x0000f5c0
        /*0dbc*/ 	.word	0x00000028
        /*0dc0*/ 	.word	0x00000000
        /*0dc4*/ 	.short	0x0101
        /*0dc6*/ 	.byte	0x3f
	.zero		1


	//   ....[26]....
        /*0dc8*/ 	.word	0x0000f600
        /*0dcc*/ 	.word	0x00000061
        /*0dd0*/ 	.word	0x000298b0
        /*0dd4*/ 	.short	0x010a
        /*0dd6*/ 	.byte	0x3f
	.zero		1


	//   ....[27]....
        /*0dd8*/ 	.word	0x0000faa0
        /*0ddc*/ 	.word	0x00000061
        /*0de0*/ 	.word	0x00000000
        /*0de4*/ 	.short	0x0101
        /*0de6*/ 	.byte	0x3f
	.zero		1


	//   ....[28]....
        /*0de8*/ 	.word	0x00010340
        /*0dec*/ 	.word	0x00000010
        /*0df0*/ 	.word	0x00029800
        /*0df4*/ 	.short	0x010a
        /*0df6*/ 	.byte	0x3f
	.zero		1


	//   ....[29]....
        /*0df8*/ 	.word	0x00010390
        /*0dfc*/ 	.word	0x00000010
        /*0e00*/ 	.word	0x00029800
        /*0e04*/ 	.short	0x010a
        /*0e06*/ 	.byte	0x3f
	.zero		1


	//   ....[30]....
        /*0e08*/ 	.word	0x00010d30
        /*0e0c*/ 	.word	0x00000010
        /*0e10*/ 	.word	0x00029800
        /*0e14*/ 	.short	0x010a
        /*0e16*/ 	.byte	0x3f
	.zero		1


	//   ....[31]....
        /*0e18*/ 	.word	0x00014220
        /*0e1c*/ 	.word	0x00000010
        /*0e20*/ 	.word	0x00029800
        /*0e24*/ 	.short	0x010a
        /*0e26*/ 	.byte	0x3f
	.zero		1


	//   ....[32]....
        /*0e28*/ 	.word	0x000172c0
        /*0e2c*/ 	.word	0x00000003
        /*0e30*/ 	.word	0x00029830
        /*0e34*/ 	.short	0x010a
        /*0e36*/ 	.byte	0x3f
	.zero		1


	//   ....[33]....
        /*0e38*/ 	.word	0x00017330
        /*0e3c*/ 	.word	0x00000003
        /*0e40*/ 	.word	0x00029830
        /*0e44*/ 	.short	0x010a
        /*0e46*/ 	.byte	0x3f
	.zero		1


	//   ....[34]....
        /*0e48*/ 	.word	0x00018a60
        /*0e4c*/ 	.word	0x00000003
        /*0e50*/ 	.word	0x00000000
        /*0e54*/ 	.short	0x0101
        /*0e56*/ 	.byte	0x3f
	.zero		1


	//   ....[35]....
        /*0e58*/ 	.word	0x0001a960
        /*0e5c*/ 	.word	0x0000000b
        /*0e60*/ 	.word	0x00029830
        /*0e64*/ 	.short	0x010a
        /*0e66*/ 	.byte	0x3f
	.zero		1


	//   ....[36]....
        /*0e68*/ 	.word	0x0001a9b0
        /*0e6c*/ 	.word	0x0000000b
        /*0e70*/ 	.word	0x00029830
        /*0e74*/ 	.short	0x010a
        /*0e76*/ 	.byte	0x3f
	.zero		1


	//   ....[37]....
        /*0e78*/ 	.word	0x0001bab0
        /*0e7c*/ 	.word	0x0000000a
        /*0e80*/ 	.word	0x00029850
        /*0e84*/ 	.short	0x010a
        /*0e86*/ 	.byte	0x3f
	.zero		1


	//   ....[38]....
        /*0e88*/ 	.word	0x0001baf0
        /*0e8c*/ 	.word	0x0000000a
        /*0e90*/ 	.word	0x00029850
        /*0e94*/ 	.short	0x010a
        /*0e96*/ 	.byte	0x3f
	.zero		1


	//   ....[39]....
        /*0e98*/ 	.word	0x0001dd30
        /*0e9c*/ 	.word	0x00000004
        /*0ea0*/ 	.word	0x00000000
        /*0ea4*/ 	.short	0x0101
        /*0ea6*/ 	.byte	0x3f
	.zero		1


	//   ....[40]....
        /*0ea8*/ 	.word	0x0001dfe0
        /*0eac*/ 	.word	0x00000008
        /*0eb0*/ 	.word	0x00000000
        /*0eb4*/ 	.short	0x0101
        /*0eb6*/ 	.byte	0x3f
	.zero		1


	//   ....[41]....
        /*0eb8*/ 	.word	0x0001e700
        /*0ebc*/ 	.word	0x00000000
        /*0ec0*/ 	.word	0x00029830
        /*0ec4*/ 	.short	0x010a
        /*0ec6*/ 	.byte	0x3f
	.zero		1


	//   ....[42]....
        /*0ec8*/ 	.word	0x0001e750
        /*0ecc*/ 	.word	0x00000000
        /*0ed0*/ 	.word	0x00029830
        /*0ed4*/ 	.short	0x010a
        /*0ed6*/ 	.byte	0x3f
	.zero		1


	//   ....[43]....
        /*0ed8*/ 	.word	0x0001f820
        /*0edc*/ 	.word	0x0000000b
        /*0ee0*/ 	.word	0x00029850
        /*0ee4*/ 	.short	0x010a
        /*0ee6*/ 	.byte	0x3f
	.zero		1


	//   ....[44]....
        /*0ee8*/ 	.word	0x0001f860
        /*0eec*/ 	.word	0x0000000b
        /*0ef0*/ 	.word	0x00029850
        /*0ef4*/ 	.short	0x010a
        /*0ef6*/ 	.byte	0x3f
	.zero		1


	//   ....[45]....
        /*0ef8*/ 	.word	0x00020f20
        /*0efc*/ 	.word	0x00000003
        /*0f00*/ 	.word	0x00000000
        /*0f04*/ 	.short	0x0101
        /*0f06*/ 	.byte	0x3f
	.zero		1


	//   ....[46]....
        /*0f08*/ 	.word	0x00021200
        /*0f0c*/ 	.word	0x00000008
        /*0f10*/ 	.word	0x00000000
        /*0f14*/ 	.short	0x0101
        /*0f16*/ 	.byte	0x3f
	.zero		1


	//   ....[47]....
        /*0f18*/ 	.word	0x00021870
        /*0f1c*/ 	.word	0x0000000c
        /*0f20*/ 	.word	0x00029850
        /*0f24*/ 	.short	0x010a
        /*0f26*/ 	.byte	0x3f
	.zero		1


	//   ....[48]....
        /*0f28*/ 	.word	0x000218f0
        /*0f2c*/ 	.word	0x0000000c
        /*0f30*/ 	.word	0x00029850
        /*0f34*/ 	.short	0x010a
        /*0f36*/ 	.byte	0x3f
	.zero		1


	//   ....[49]....
        /*0f38*/ 	.word	0x00021f20
        /*0f3c*/ 	.word	0x00000000
        /*0f40*/ 	.word	0x00000000
        /*0f44*/ 	.short	0x0101
        /*0f46*/ 	.byte	0x3f
	.zero		1


	//   ....[50]....
        /*0f48*/ 	.word	0x00023b30
        /*0f4c*/ 	.word	0x00000000
        /*0f50*/ 	.word	0x00000000
        /*0f54*/ 	.short	0x0101
        /*0f56*/ 	.byte	0x3f
	.zero		1


	//   ....[51]....
        /*0f58*/ 	.word	0x000262c0
        /*0f5c*/ 	.word	0x00000006
        /*0f60*/ 	.word	0x00029820
        /*0f64*/ 	.short	0x010a
        /*0f66*/ 	.byte	0x3f
	.zero		1


	//   ....[52]....
        /*0f68*/ 	.word	0x000263b0
        /*0f6c*/ 	.word	0x00000007
        /*0f70*/ 	.word	0x000298a0
        /*0f74*/ 	.short	0x010a
        /*0f76*/ 	.byte	0x3f
	.zero		1


	//   ....[53]....
        /*0f78*/ 	.word	0x000267e0
        /*0f7c*/ 	.word	0x00000007
        /*0f80*/ 	.word	0x000298c0
        /*0f84*/ 	.short	0x010a
        /*0f86*/ 	.byte	0x3f
	.zero		1


	//   ....[54]....
        /*0f88*/ 	.word	0x00026bd0
        /*0f8c*/ 	.word	0x00000008
        /*0f90*/ 	.word	0x000298a0
        /*0f94*/ 	.short	0x010a
        /*0f96*/ 	.byte	0x3f
	.zero		1


	//   ....[55]....
        /*0f98*/ 	.word	0x00026ff0
        /*0f9c*/ 	.word	0x00000008
        /*0fa0*/ 	.word	0x000298c0
        /*0fa4*/ 	.short	0x010a
        /*0fa6*/ 	.byte	0x3f
	.zero		1


	//   ....[56]....
        /*0fa8*/ 	.word	0x00027f10
        /*0fac*/ 	.word	0x00000002
        /*0fb0*/ 	.word	0x00029880
        /*0fb4*/ 	.short	0x010a
        /*0fb6*/ 	.byte	0x3f
	.zero		1


	//   ....[57]....
        /*0fb8*/ 	.word	0x000280e0
        /*0fbc*/ 	.word	0x00000002
        /*0fc0*/ 	.word	0x00029840
        /*0fc4*/ 	.short	0x010a
        /*0fc6*/ 	.byte	0x3f
	.zero		1


	//   ....[58]....
        /*0fc8*/ 	.word	0x00028dd0
        /*0fcc*/ 	.word	0x00000009
        /*0fd0*/ 	.word	0x00029800
        /*0fd4*/ 	.short	0x0107
        /*0fd6*/ 	.byte	0x3f
	.zero		1


	//   ....[59]....
        /*0fd8*/ 	.word	0x00028ed0
        /*0fdc*/ 	.word	0x00000002
        /*0fe0*/ 	.word	0x00029800
        /*0fe4*/ 	.short	0x0101
        /*0fe6*/ 	.byte	0x3f
	.zero		1


	//   ....[60]....
        /*0fe8*/ 	.word	0x00028ef0
        /*0fec*/ 	.word	0x00000002
        /*0ff0*/ 	.word	0x00029820
        /*0ff4*/ 	.short	0x010a
        /*0ff6*/ 	.byte	0x3f
	.zero		1


	//   ....[61]....
        /*0ff8*/ 	.word	0x00029240
        /*0ffc*/ 	.word	0x00000005
        /*1000*/ 	.word	0x00029880
        /*1004*/ 	.short	0x010a
        /*1006*/ 	.byte	0x3f
	.zero		1


	//   ....[62]....
        /*1008*/ 	.word	0x000294a0
        /*100c*/ 	.word	0x00000005
        /*1010*/ 	.word	0x00029840
        /*1014*/ 	.short	0x010a
        /*1016*/ 	.byte	0x3f
	.zero		1


	//   ....[63]....
        /*1018*/ 	.word	0x000299c0
        /*101c*/ 	.word	0x00000011
        /*1020*/ 	.word	0x00029870
        /*1024*/ 	.short	0x010a
        /*1026*/ 	.byte	0x3f
	.zero		1


	//   ....[64]....
        /*1028*/ 	.word	0x00029a30
        /*102c*/ 	.word	0x00000011
        /*1030*/ 	.word	0x00029860
        /*1034*/ 	.short	0x010a
        /*1036*/ 	.byte	0x3f
	.zero		1


	//   ....[65]....
        /*1038*/ 	.word	0x00029f70
        /*103c*/ 	.word	0x00000011
        /*1040*/ 	.word	0x00029850
        /*1044*/ 	.short	0x0101
        /*1046*/ 	.byte	0x3f
	.zero		1


	//   ....[66]....
        /*1048*/ 	.word	0x00029ff0
        /*104c*/ 	.word	0x00000011
        /*1050*/ 	.word	0x00000000
        /*1054*/ 	.short	0x0101
        /*1056*/ 	.byte	0x3f
	.zero		1


	//   ....[67]....
        /*1058*/ 	.word	0x0002a220
        /*105c*/ 	.word	0x00000011
        /*1060*/ 	.word	0x00029870
        /*1064*/ 	.short	0x010a
        /*1066*/ 	.byte	0x3f
	.zero		1


	//   ....[68]....
        /*1068*/ 	.word	0x0002a290
        /*106c*/ 	.word	0x00000011
        /*1070*/ 	.word	0x00029860
        /*1074*/ 	.short	0x010a
        /*1076*/ 	.byte	0x3f
	.zero		1


	//   ....[69]....
        /*1078*/ 	.word	0x0002a7f0
        /*107c*/ 	.word	0x00000011
        /*1080*/ 	.word	0x00029850
        /*1084*/ 	.short	0x0101
        /*1086*/ 	.byte	0x3f
	.zero		1


	//   ....[70]....
        /*1088*/ 	.word	0x0002a840
        /*108c*/ 	.word	0x00000011
        /*1090*/ 	.word	0x00000000
        /*1094*/ 	.short	0x0101
        /*1096*/ 	.byte	0x3f
	.zero		1


	//   ....[71]....
        /*1098*/ 	.word	0x0002b5d0
        /*109c*/ 	.word	0x00000000
        /*10a0*/ 	.word	0x00029820
        /*10a4*/ 	.short	0x010a
        /*10a6*/ 	.byte	0x3f
	.zero		1


	//   ....[72]....
        /*10a8*/ 	.word	0x0002b780
        /*10ac*/ 	.word	0x00000006
        /*10b0*/ 	.word	0x00000000
        /*10b4*/ 	.short	0x010a
        /*10b6*/ 	.byte	0x3f
	.zero		1


	//   ....[73]....
        /*10b8*/ 	.word	0x0002b7f0
        /*10bc*/ 	.word	0x00000007
        /*10c0*/ 	.word	0x00000000
        /*10c4*/ 	.short	0x010a
        /*10c6*/ 	.byte	0x3f
	.zero		1


	//   ....[74]....
        /*10c8*/ 	.word	0x0002b850
        /*10cc*/ 	.word	0x00000004
        /*10d0*/ 	.word	0x00029860
        /*10d4*/ 	.short	0x010a
        /*10d6*/ 	.byte	0x3f
	.zero		1


	//   ....[75]....
        /*10d8*/ 	.word	0x0002b8a0
        /*10dc*/ 	.word	0x00000003
        /*10e0*/ 	.word	0x00029860
        /*10e4*/ 	.short	0x010a
        /*10e6*/ 	.byte	0x3f
	.zero		1


	//   ....[76]....
        /*10e8*/ 	.word	0x0002b8e0
        /*10ec*/ 	.word	0x00000004
        /*10f0*/ 	.word	0x00029880
        /*10f4*/ 	.short	0x010a
        /*10f6*/ 	.byte	0x3f
	.zero		1


	//   ....[77]....
        /*10f8*/ 	.word	0x0002b900
        /*10fc*/ 	.word	0x00000003
        /*1100*/ 	.word	0x00029880
        /*1104*/ 	.short	0x010a
        /*1106*/ 	.byte	0x3f
	.zero		1


	//   ....[78]....
        /*1108*/ 	.word	0x0002b960
        /*110c*/ 	.word	0x00000061
        /*1110*/ 	.word	0x00029890
        /*1114*/ 	.short	0x010a
        /*1116*/ 	.byte	0x3f
	.zero		1


	//   ....[79]....
        /*1118*/ 	.word	0x0002b9b0
        /*111c*/ 	.word	0x00000061
        /*1120*/ 	.word	0x00029890
        /*1124*/ 	.short	0x010a
        /*1126*/ 	.byte	0x3f
	.zero		1


	//   ....[80]....
        /*1128*/ 	.word	0x0002ba00
        /*112c*/ 	.word	0x00000061
        /*1130*/ 	.word	0x00029890
        /*1134*/ 	.short	0x010a
        /*1136*/ 	.byte	0x3f
	.zero		1


	//   ....[81]....
        /*1138*/ 	.word	0x0002ba50
        /*113c*/ 	.word	0x00000061
        /*1140*/ 	.word	0x000298b0
        /*1144*/ 	.short	0x010a
        /*1146*/ 	.byte	0x3f
	.zero		1


	//   ....[82]....
        /*1148*/ 	.word	0x0002bd00
        /*114c*/ 	.word	0x00000010
        /*1150*/ 	.word	0x00029800
        /*1154*/ 	.short	0x010a
        /*1156*/ 	.byte	0x3f
	.zero		1


	//   ....[83]....
        /*1158*/ 	.word	0x0002bf10
        /*115c*/ 	.word	0x00000010
        /*1160*/ 	.word	0x00029800
        /*1164*/ 	.short	0x010a
        /*1166*/ 	.byte	0x3f
	.zero		1


	//   ....[84]....
        /*1168*/ 	.word	0x0002bf60
        /*116c*/ 	.word	0x00000003
        /*1170*/ 	.word	0x00029830
        /*1174*/ 	.short	0x010a
        /*1176*/ 	.byte	0x3f
	.zero		1


	//   ....[85]....
        /*1178*/ 	.word	0x0002bfb0
        /*117c*/ 	.word	0x0000000b
        /*1180*/ 	.word	0x00029830
        /*1184*/ 	.short	0x010a
        /*1186*/ 	.byte	0x3f
	.zero		1


	//   ....[86]....
        /*1188*/ 	.word	0x0002c000
        /*118c*/ 	.word	0x0000000a
        /*1190*/ 	.word	0x00029850
        /*1194*/ 	.short	0x010a
        /*1196*/ 	.byte	0x3f
	.zero		1


	//   ....[87]....
        /*1198*/ 	.word	0x0002c050
        /*119c*/ 	.word	0x00000000
        /*11a0*/ 	.word	0x00029830
        /*11a4*/ 	.short	0x010a
        /*11a6*/ 	.byte	0x3f
	.zero		1


	//   ....[88]....
        /*11a8*/ 	.word	0x0002c0a0
        /*11ac*/ 	.word	0x0000000b
        /*11b0*/ 	.word	0x00029850
        /*11b4*/ 	.short	0x010a
        /*11b6*/ 	.byte	0x3f
	.zero		1


	//   ....[89]....
        /*11b8*/ 	.word	0x0002c0f0
        /*11bc*/ 	.word	0x0000000c
        /*11c0*/ 	.word	0x00029850
        /*11c4*/ 	.short	0x010a
        /*11c6*/ 	.byte	0x3f
	.zero		1


	//   ....[90]....
        /*11c8*/ 	.word	0x0002d6c0
        /*11cc*/ 	.word	0x00000005
        /*11d0*/ 	.word	0x00029820
        /*11d4*/ 	.short	0x010a
        /*11d6*/ 	.byte	0x3f
	.zero		1


	//   ....[91]....
        /*11d8*/ 	.word	0x0002d710
        /*11dc*/ 	.word	0x00000007
        /*11e0*/ 	.word	0x000298a0
        /*11e4*/ 	.short	0x010a
        /*11e6*/ 	.byte	0x3f
	.zero		1


	//   ....[92]....
        /*11e8*/ 	.word	0x0002d760
        /*11ec*/ 	.word	0x00000007
        /*11f0*/ 	.word	0x000298c0
        /*11f4*/ 	.short	0x010a
        /*11f6*/ 	.byte	0x3f
	.zero		1


	//   ....[93]....
        /*11f8*/ 	.word	0x0002d7b0
        /*11fc*/ 	.word	0x00000008
        /*1200*/ 	.word	0x000298a0
        /*1204*/ 	.short	0x010a
        /*1206*/ 	.byte	0x3f
	.zero		1


	//   ....[94]....
        /*1208*/ 	.word	0x0002d800
        /*120c*/ 	.word	0x00000008
        /*1210*/ 	.word	0x000298c0
        /*1214*/ 	.short	0x010a
        /*1216*/ 	.byte	0x3f
	.zero		1


	//   ....[95]....
        /*1218*/ 	.word	0x0002d9a0
        /*121c*/ 	.word	0x00000002
        /*1220*/ 	.word	0x00029880
        /*1224*/ 	.short	0x010a
        /*1226*/ 	.byte	0x3f
	.zero		1


	//   ....[96]....
        /*1228*/ 	.word	0x0002d9f0
        /*122c*/ 	.word	0x00000002
        /*1230*/ 	.word	0x00029840
        /*1234*/ 	.short	0x010a
        /*1236*/ 	.byte	0x3f
	.zero		1


	//   ....[97]....
        /*1238*/ 	.word	0x0002e050
        /*123c*/ 	.word	0x00000002
        /*1240*/ 	.word	0x00029820
        /*1244*/ 	.short	0x010a
        /*1246*/ 	.byte	0x3f
	.zero		1


	//   ....[98]....
        /*1248*/ 	.word	0x0002e0a0
        /*124c*/ 	.word	0x00000005
        /*1250*/ 	.word	0x00029880
        /*1254*/ 	.short	0x010a
        /*1256*/ 	.byte	0x3f
	.zero		1


	//   ....[99]....
        /*1258*/ 	.word	0x0002e0f0
        /*125c*/ 	.word	0x00000005
        /*1260*/ 	.word	0x00029840
        /*1264*/ 	.short	0x010a
        /*1266*/ 	.byte	0x3f
	.zero		1


	//   ....[100]....
        /*1268*/ 	.word	0x0002e140
        /*126c*/ 	.word	0x00000011
        /*1270*/ 	.word	0x00029870
        /*1274*/ 	.short	0x010a
        /*1276*/ 	.byte	0x3f
	.zero		1


	//   ....[101]....
        /*1278*/ 	.word	0x0002e190
        /*127c*/ 	.word	0x00000011
        /*1280*/ 	.word	0x00029860
        /*1284*/ 	.short	0x010a
        /*1286*/ 	.byte	0x3f
	.zero		1


	//   ....[102]....
        /*1288*/ 	.word	0x0002e1e0
        /*128c*/ 	.word	0x00000011
        /*1290*/ 	.word	0x00029870
        /*1294*/ 	.short	0x010a
        /*1296*/ 	.byte	0x3f
	.zero		1


	//   ....[103]....
        /*1298*/ 	.word	0x0002e230
        /*129c*/ 	.word	0x00000011
        /*12a0*/ 	.word	0x00029860
        /*12a4*/ 	.short	0x010a
        /*12a6*/ 	.byte	0x3f
	.zero		1


	//   ....[104]....
        /*12a8*/ 	.word	0x0002ec90
        /*12ac*/ 	.word	0x00000000
        /*12b0*/ 	.word	0x00029820
        /*12b4*/ 	.short	0x010a
        /*12b6*/ 	.byte	0x3f
	.zero		1


	//   ....[105]....
        /*12b8*/ 	.word	0x0002ee30
        /*12bc*/ 	.word	0x00000006
        /*12c0*/ 	.word	0x00000000
        /*12c4*/ 	.short	0x010a
        /*12c6*/ 	.byte	0x3f
	.zero		1


	//   ....[106]....
        /*12c8*/ 	.word	0x0002ee80
        /*12cc*/ 	.word	0x00000007
        /*12d0*/ 	.word	0x00000000
        /*12d4*/ 	.short	0x010a
        /*12d6*/ 	.byte	0x3f
	.zero		1


	//   ....[107]....
        /*12d8*/ 	.word	0x0002eed0
        /*12dc*/ 	.word	0x00000004
        /*12e0*/ 	.word	0x00029860
        /*12e4*/ 	.short	0x010a
        /*12e6*/ 	.byte	0x3f
	.zero		1


	//   ....[108]....
        /*12e8*/ 	.word	0x0002ef20
        /*12ec*/ 	.word	0x00000003
        /*12f0*/ 	.word	0x00029860
        /*12f4*/ 	.short	0x010a
        /*12f6*/ 	.byte	0x3f
	.zero		1


	//   ....[109]....
        /*12f8*/ 	.word	0x0002ef70
        /*12fc*/ 	.word	0x00000004
        /*1300*/ 	.word	0x00029880
        /*1304*/ 	.short	0x010a
        /*1306*/ 	.byte	0x3f
	.zero		1


	//----- nvinfo : EIATTR_NUM_MBARRIERS
	.align		4
.L_362:
        /*1308*/ 	.byte	0x03, 0x38
        /*130a*/ 	.short	0x0016


	//----- nvinfo : EIATTR_EXIT_INSTR_OFFSETS
	.align		4
        /*130c*/ 	.byte	0x04, 0x1c
        /*130e*/ 	.short	(.L_364 - .L_363)


	//   ....[0]....
.L_363:
        /*1310*/ 	.word	0x0002b950


	//----- nvinfo : EIATTR_MAX_THREADS
	.align		4
.L_364:
        /*1314*/ 	.byte	0x04, 0x05
        /*1316*/ 	.short	(.L_366 - .L_365)
.L_365:
        /*1318*/ 	.word	0x00000180
        /*131c*/ 	.word	0x00000001
        /*1320*/ 	.word	0x00000001


	//----- nvinfo : EIATTR_CRS_STACK_SIZE
	.align		4
.L_366:
        /*1324*/ 	.byte	0x04, 0x1e
        /*1326*/ 	.short	(.L_368 - .L_367)
.L_367:
        /*1328*/ 	.word	0x00000000


	//----- nvinfo : EIATTR_CBANK_PARAM_SIZE
	.align		4
.L_368:
        /*132c*/ 	.byte	0x03, 0x19
        /*132e*/ 	.short	0x0af0


	//----- nvinfo : EIATTR_PARAM_CBANK
	.align		4
        /*1330*/ 	.byte	0x04, 0x0a
        /*1332*/ 	.short	(.L_370 - .L_369)
	.align		4
.L_369:
        /*1334*/ 	.word	index@(.nv.constant0._ZN7cutlass13device_kernelIN5flash11enable_sm90INS1_16FlashAttnFwdSm90INS1_25CollectiveMainloopFwdSm90ILi2EN4cute5tupleIJNS5_1CILi1EEES8_S8_EEENS6_IJNS7_ILi128EEENS7_ILi160EEENS7_ILi192EEEEEELi128ENS_12float_e4m3_tEfNS_4arch4Sm90ELb1ELb0ELb0ELb1ELb0ELb1ELb0ELb1ELb1ELb1ELb0ELb0EEENS1_21CollectiveEpilogueFwdINS6_IJSA_SA_SB_EEES9_NS_10bfloat16_tESG_Li256ELb1ELb1ELb0ELb1EEENS1_36VarlenDynamicPersistentTileSchedulerILi128ELi160ELi256ELi128ELb0ELb1ELb1ELb1ELb1ELb1EEEEEEEEEvNT_6ParamsE)
        /*1338*/ 	.short	0x0210
        /*133a*/ 	.short	0x0af0


	//----- nvinfo : EIATTR_SW_WAR
	.align		4
.L_370:
        /*133c*/ 	.byte	0x04, 0x36
        /*133e*/ 	.short	(.L_372 - .L_371)
.L_371:
        /*1340*/ 	.word	0x00000008
.L_372:


//--------------------- .nv.callgraph             --------------------------
	.section	.nv.callgraph,"",@"SHT_CUDA_CALLGRAPH"
	.align	4
	.sectionentsize	8
	.align		4
        /*0000*/ 	.word	0x00000000
	.align		4
        /*0004*/ 	.word	0xffffffff
	.align		4
        /*0008*/ 	.word	index@(_ZN7cutlass13device_kernelIN5flash11enable_sm90INS1_16FlashAttnFwdSm90INS1_25CollectiveMainloopFwdSm90ILi2EN4cute5tupleIJNS5_1CILi1EEES8_S8_EEENS6_IJNS7_ILi128EEENS7_ILi160EEENS7_ILi192EEEEEELi128ENS_12float_e4m3_tEfNS_4arch4Sm90ELb0ELb0ELb0ELb0ELb0ELb0ELb0ELb1ELb1ELb1ELb0ELb0EEENS1_21CollectiveEpilogueFwdINS6_IJSA_SA_SB_EEES9_NS_10bfloat16_tESG_Li256ELb0ELb1ELb0ELb1EEENS1_29StaticPersistentTileSchedulerILb0EEEEEEEEEvNT_6ParamsE)
	.align		4
        /*000c*/ 	.word	index@(__assertfail)
	.align		4
        /*0010*/ 	.word	index@(_ZN7cutlass13device_kernelIN5flash11enable_sm90INS1_16FlashAttnFwdSm90INS1_25CollectiveMainloopFwdSm90ILi2EN4cute5tupleIJNS5_1CILi2EEENS7_ILi1EEES9_EEENS6_IJNS7_ILi128EEENS7_ILi160EEENS7_ILi192EEEEEELi128ENS_12float_e4m3_tEfNS_4arch4Sm90ELb0ELb0ELb0ELb0ELb0ELb0ELb0ELb1ELb1ELb1ELb0ELb0EEENS1_21CollectiveEpilogueFwdINS6_IJSB_SB_SC_EEESA_NS_10bfloat16_tESH_Li256ELb0ELb1ELb0ELb1EEENS1_29StaticPersistentTileSchedulerILb0EEEEEEEEEvNT_6ParamsE)
	.align		4
        /*0014*/ 	.word	index@(__assertfail)
	.align		4
        /*0018*/ 	.word	index@(_ZN7cutlass13device_kernelIN5flash11enable_sm90INS1_16FlashAttnFwdSm90INS1_25CollectiveMainloopFwdSm90ILi2EN4cute5tupleIJNS5_1CILi1EEES8_S8_EEENS6_IJNS7_ILi128EEENS7_ILi160EEENS7_ILi192EEEEEELi128ENS_12float_e4m3_tEfNS_4arch4Sm90ELb0ELb0ELb0ELb1ELb0ELb0ELb0ELb1ELb1ELb1ELb0ELb0EEENS1_21CollectiveEpilogueFwdINS6_IJSA_SA_SB_EEES9_NS_10bfloat16_tESG_Li256ELb1ELb1ELb0ELb1EEENS1_36VarlenDynamicPersistentTileSchedulerILi128ELi160ELi256ELi128ELb0ELb1ELb1ELb0ELb1ELb1EEEEEEEEEvNT_6ParamsE)
	.align		4
        /*001c*/ 	.word	index@(__assertfail)
	.align		4
        /*0020*/ 	.word	index@(_ZN7cutlass13device_kernelIN5flash11enable_sm90INS1_16FlashAttnFwdSm90INS1_25CollectiveMainloopFwdSm90ILi2EN4cute5tupleIJNS5_1CILi1EEES8_S8_EEENS6_IJNS7_ILi128EEENS7_ILi160EEENS7_ILi192EEEEEELi128ENS_12float_e4m3_tEfNS_4arch4Sm90ELb0ELb0ELb0ELb1ELb0ELb1ELb0ELb1ELb1ELb1ELb0ELb0EEENS1_21CollectiveEpilogueFwdINS6_IJSA_SA_SB_EEES9_NS_10bfloat16_tESG_Li256ELb1ELb1ELb0ELb1EEENS1_36VarlenDynamicPersistentTileSchedulerILi128ELi160ELi256ELi128ELb0ELb1ELb1ELb0ELb1ELb1EEEEEEEEEvNT_6ParamsE)
	.align		4
        /*0024*/ 	.word	index@(__assertfail)
	.align		4
        /*0028*/ 	.word	index@(_ZN7cutlass13device_kernelIN5flash11enable_sm90INS1_16FlashAttnFwdSm90INS1_25CollectiveMainloopFwdSm90ILi2EN4cute5tupleIJNS5_1CILi1EEES8_S8_EEENS6_IJNS7_ILi128EEENS7_ILi160EEENS7_ILi192EEEEEELi128ENS_12float_e4m3_tEfNS_4arch4Sm90ELb0ELb1ELb0ELb0ELb0ELb0ELb0ELb1ELb1ELb1ELb0ELb0EEENS1_21CollectiveEpilogueFwdINS6_IJSA_SA_SB_EEES9_NS_10bfloat16_tESG_Li256ELb0ELb1ELb0ELb1EEENS1_30DynamicPersistentTileSchedulerILi256ELi128ELb0ELb1ELb1EEEEEEEEEvNT_6ParamsE)
	.align		4
        /*002c*/ 	.word	index@(__assertfail)
	.align		4
        /*0030*/ 	.word	index@(_ZN7cutlass13device_kernelIN5flash11enable_sm90INS1_16FlashAttnFwdSm90INS1_25CollectiveMainloopFwdSm90ILi2EN4cute5tupleIJNS5_1CILi1EEES8_S8_EEENS6_IJNS7_ILi128EEENS7_ILi160EEENS7_ILi192EEEEEELi128ENS_12float_e4m3_tEfNS_4arch4Sm90ELb0ELb1ELb0ELb1ELb0ELb0ELb0ELb1ELb1ELb1ELb0ELb0EEENS1_21CollectiveEpilogueFwdINS6_IJSA_SA_SB_EEES9_NS_10bfloat16_tESG_Li256ELb1ELb1ELb0ELb1EEENS1_36VarlenDynamicPersistentTileSchedulerILi128ELi160ELi256ELi128ELb0ELb1ELb1ELb1ELb0ELb1EEEEEEEEEvNT_6ParamsE)
	.align		4
        /*0034*/ 	.word	index@(__assertfail)
	.align		4
        /*0038*/ 	.word	index@(_ZN7cutlass13device_kernelIN5flash11enable_sm90INS1_16FlashAttnFwdSm90INS1_25CollectiveMainloopFwdSm90ILi2EN4cute5tupleIJNS5_1CILi1EEES8_S8_EEENS6_IJNS7_ILi128EEENS7_ILi160EEENS7_ILi192EEEEEELi128ENS_12float_e4m3_tEfNS_4arch4Sm90ELb0ELb1ELb0ELb1ELb0ELb1ELb0ELb1ELb1ELb1ELb0ELb0EEENS1_21CollectiveEpilogueFwdINS6_IJSA_SA_SB_EEES9_NS_10bfloat16_tESG_Li256ELb1ELb1ELb0ELb1EEENS1_36VarlenDynamicPersistentTileSchedulerILi128ELi160ELi256ELi128ELb0ELb1ELb1ELb1ELb0ELb1EEEEEEEEEvNT_6ParamsE)
	.align		4
        /*003c*/ 	.word	index@(__assertfail)
	.align		4
        /*0040*/ 	.word	index@(_ZN7cutlass13device_kernelIN5flash11enable_sm90INS1_16FlashAttnFwdSm90INS1_25CollectiveMainloopFwdSm90ILi2EN4cute5tupleIJNS5_1CILi1EEES8_S8_EEENS6_IJNS7_ILi128EEENS7_ILi160EEENS7_ILi192EEEEEELi128ENS_12float_e4m3_tEfNS_4arch4Sm90ELb1ELb0ELb0ELb0ELb0ELb0ELb0ELb1ELb1ELb1ELb0ELb0EEENS1_21CollectiveEpilogueFwdINS6_IJSA_SA_SB_EEES9_NS_10bfloat16_tESG_Li256ELb0ELb1ELb0ELb1EEENS1_30DynamicPersistentTileSchedulerILi256ELi128ELb0ELb1ELb1EEEEEEEEEvNT_6ParamsE)
	.align		4
        /*0044*/ 	.word	index@(__assertfail)
	.align		4
        /*0048*/ 	.word	index@(_ZN7cutlass13device_kernelIN5flash11enable_sm90INS1_16FlashAttnFwdSm90INS1_25CollectiveMainloopFwdSm90ILi2EN4cute5tupleIJNS5_1CILi1EEES8_S8_EEENS6_IJNS7_ILi128EEENS7_ILi160EEENS7_ILi192EEEEEELi128ENS_12float_e4m3_tEfNS_4arch4Sm90ELb1ELb0ELb0ELb1ELb0ELb0ELb0ELb1ELb1ELb1ELb0ELb0EEENS1_21CollectiveEpilogueFwdINS6_IJSA_SA_SB_EEES9_NS_10bfloat16_tESG_Li256ELb1ELb1ELb0ELb1EEENS1_36VarlenDynamicPersistentTileSchedulerILi128ELi160ELi256ELi128ELb0ELb1ELb1ELb1ELb1ELb1EEEEEEEEEvNT_6ParamsE)
	.align		4
        /*004c*/ 	.word	index@(__assertfail)
	.align		4
        /*0050*/ 	.word	index@(_ZN7cutlass13device_kernelIN5flash11enable_sm90INS1_16FlashAttnFwdSm90INS1_25CollectiveMainloopFwdSm90ILi2EN4cute5tupleIJNS5_1CILi1EEES8_S8_EEENS6_IJNS7_ILi128EEENS7_ILi160EEENS7_ILi192EEEEEELi128ENS_12float_e4m3_tEfNS_4arch4Sm90ELb1ELb0ELb0ELb1ELb0ELb1ELb0ELb1ELb1ELb1ELb0ELb0EEENS1_21CollectiveEpilogueFwdINS6_IJSA_SA_SB_EEES9_NS_10bfloat16_tESG_Li256ELb1ELb1ELb0ELb1EEENS1_36VarlenDynamicPersistentTileSchedulerILi128ELi160ELi256ELi128ELb0ELb1ELb1ELb1ELb1ELb1EEEEEEEEEvNT_6ParamsE)
	.align		4
        /*0054*/ 	.word	index@(__assertfail)
	.align		4
        /*0058*/ 	.word	0x00000000
	.align		4
        /*005c*/ 	.word	0xfffffffe
	.align		4
        /*0060*/ 	.word	0x00000000
	.align		4
        /*0064*/ 	.word	0xfffffffd
	.align		4
        /*0068*/ 	.word	0x00000000
	.align		4
        /*006c*/ 	.word	0xfffffffc


//--------------------- .nv.constant4             --------------------------
	.section	.nv.constant4,"a",@progbits
	.align	8
	.align		8
.nv.constant4:
        /*0000*/ 	.dword	__assertfail
	.align		8
        /*0008*/ 	.dword	__unnamed_1
	.align		8
        /*0010*/ 	.dword	__unnamed_2
	.align		8
        /*0018*/ 	.dword	__unnamed_3
	.align		8
        /*0020*/ 	.dword	__unnamed_4
	.align		8
        /*0028*/ 	.dword	__unnamed_5
	.align		8
        /*0030*/ 	.dword	__unnamed_6
	.align		8
        /*0038*/ 	.dword	__unnamed_7
	.align		8
        /*0040*/ 	.dword	_ZZN5flash28permute_output_fp8_VcolmajorIN4cute6TensorINS1_11ArrayEngineIN7cutlass10bfloat16_tELm64EEENS1_6LayoutINS1_5tupleIJNS8_IJNS1_1CILi2EEESA_NS9_ILi16EEEEEENS9_ILi1EEESD_EEENS8_IJNS8_IJSD_SA_NS9_ILi4EEEEEENS9_ILi0EEESH_EEEEEEEEEvRT_E9upper_map
	.align		8
        /*0048*/ 	.dword	_ZN78_INTERNAL_809ded1d_42_flash_fwd_hdim192_128_e4m3_packgqa_sm90_cu_a7f3af4d_39794cuda3std3__45__cpo5beginE
	.align		8
        /*0050*/ 	.dword	_ZN78_INTERNAL_809ded1d_42_flash_fwd_hdim192_128_e4m3_packgqa_sm90_cu_a7f3af4d_39794cuda3std3__45__cpo3endE
	.align		8
        /*0058*/ 	.dword	_ZN78_INTERNAL_809ded1d_42_flash_fwd_hdim192_128_e4m3_packgqa_sm90_cu_a7f3af4d_39794cuda3std3__45__cpo6cbeginE
	.align		8
        /*0060*/ 	.dword	_ZN78_INTERNAL_809ded1d_42_flash_fwd_hdim192_128_e4m3_packgqa_sm90_cu_a7f3af4d_39794cuda3std3__45__cpo4cendE
	.align		8
        /*0068*/ 	.dword	_ZN78_INTERNAL_809ded1d_42_flash_fwd_hdim192_128_e4m3_packgqa_sm90_cu_a7f3af4d_39794cuda3std3__480_GLOBAL__N__809ded1d_42_flash_fwd_hdim192_128_e4m3_packgqa_sm90_cu_a7f3af4d_39796ignoreE
	.align		8
        /*0070*/ 	.dword	_ZN78_INTERNAL_809ded1d_42_flash_fwd_hdim192_128_e4m3_packgqa_sm90_cu_a7f3af4d_39794cuda3std3__419piecewise_constructE
	.align		8
        /*0078*/ 	.dword	_ZN78_INTERNAL_809ded1d_42_flash_fwd_hdim192_128_e4m3_packgqa_sm90_cu_a7f3af4d_39794cuda3std3__48in_placeE
	.align		8
        /*0080*/ 	.dword	_ZN78_INTERNAL_809ded1d_42_flash_fwd_hdim192_128_e4m3_packgqa_sm90_cu_a7f3af4d_39794cuda3std6ranges3__45__cpo4swapE
	.align		8
        /*0088*/ 	.dword	_ZN78_INTERNAL_809ded1d_42_flash_fwd_hdim192_128_e4m3_packgqa_sm90_cu_a7f3af4d_39794cuda3std6ranges3__45__cpo9iter_moveE
	.align		8
        /*0090*/ 	.dword	_ZN78_INTERNAL_809ded1d_42_flash_fwd_hdim192_128_e4m3_packgqa_sm90_cu_a7f3af4d_39794cute7productE
	.align		8
        /*0098*/ 	.dword	_ZN78_INTERNAL_809ded1d_42_flash_fwd_hdim192_128_e4m3_packgqa_sm90_cu_a7f3af4d_39794cute1_E
	.align		8
        /*00a0*/ 	.dword	$str$25
	.align		8
        /*00a8*/ 	.dword	$str$26


//--------------------- .text._ZN7cutlass13device_kernelIN5flash11enable_sm90INS1_16FlashAttnFwdSm90INS1_25CollectiveMainloopFwdSm90ILi2EN4cute5tupleIJNS5_1CILi1EEES8_S8_EEENS6_IJNS7_ILi128EEENS7_ILi160EEENS7_ILi192EEEEEELi128ENS_12float_e4m3_tEfNS_4arch4Sm90ELb0ELb0ELb0ELb0ELb0ELb0ELb0ELb1ELb1ELb1ELb0ELb0EEENS1_21CollectiveEpilogueFwdINS6_IJSA_SA_SB_EEES9_NS_10bfloat16_tESG_Li256ELb0ELb1ELb0ELb1EEENS1_29StaticPersistentTileSchedulerILb0EEEEEEEEEvNT_6ParamsE --------------------------
	.section	.text._ZN7cutlass13device_kernelIN5flash11enable_sm90INS1_16FlashAttnFwdSm90INS1_25CollectiveMainloopFwdSm90ILi2EN4cute5tupleIJNS5_1CILi1EEES8_S8_EEENS6_IJNS7_ILi128EEENS7_ILi160EEENS7_ILi192EEEEEELi128ENS_12float_e4m3_tEfNS_4arch4Sm90ELb0ELb0ELb0ELb0ELb0ELb0ELb0ELb1ELb1ELb1ELb0ELb0EEENS1_21CollectiveEpilogueFwdINS6_IJSA_SA_SB_EEES9_NS_10bfloat16_tESG_Li256ELb0ELb1ELb0ELb1EEENS1_29StaticPersistentTileSchedulerILb0EEEEEEEEEvNT_6ParamsE,"ax",@progbits
	.align	128
.text._ZN7cutlass13device_kernelIN5flash11enable_sm90INS1_16FlashAttnFwdSm90INS1_25CollectiveMainloopFwdSm90ILi2EN4cute5tupleIJNS5_1CILi1EEES8_S8_EEENS6_IJNS7_ILi128EEENS7_ILi160EEENS7_ILi192EEEEEELi128ENS_12float_e4m3_tEfNS_4arch4Sm90ELb0ELb0ELb0ELb0ELb0ELb0ELb0ELb1ELb1ELb1ELb0ELb0EEENS1_21CollectiveEpilogueFwdINS6_IJSA_SA_SB_EEES9_NS_10bfloat16_tESG_Li256ELb0ELb1ELb0ELb1EEENS1_29StaticPersistentTileSchedulerILb0EEEEEEEEEvNT_6ParamsE:
        .type           _ZN7cutlass13device_kernelIN5flash11enable_sm90INS1_16FlashAttnFwdSm90INS1_25CollectiveMainloopFwdSm90ILi2EN4cute5tupleIJNS5_1CILi1EEES8_S8_EEENS6_IJNS7_ILi128EEENS7_ILi160EEENS7_ILi192EEEEEELi128ENS_12float_e4m3_tEfNS_4arch4Sm90ELb0ELb0ELb0ELb0ELb0ELb0ELb0ELb1ELb1ELb1ELb0ELb0EEENS1_21CollectiveEpilogueFwdINS6_IJSA_SA_SB_EEES9_NS_10bfloat16_tESG_Li256ELb0ELb1ELb0ELb1EEENS1_29StaticPersistentTileSchedulerILb0EEEEEEEEEvNT_6ParamsE,@function
        .size           _ZN7cutlass13device_kernelIN5flash11enable_sm90INS1_16FlashAttnFwdSm90INS1_25CollectiveMainloopFwdSm90ILi2EN4cute5tupleIJNS5_1CILi1EEES8_S8_EEENS6_IJNS7_ILi128EEENS7_ILi160EEENS7_ILi192EEEEEELi128ENS_12float_e4m3_tEfNS_4arch4Sm90ELb0ELb0ELb0ELb0ELb0ELb0ELb0ELb1ELb1ELb1ELb0ELb0EEENS1_21CollectiveEpilogueFwdINS6_IJSA_SA_SB_EEES9_NS_10bfloat16_tESG_Li256ELb0ELb1ELb0ELb1EEENS1_29StaticPersistentTileSchedulerILb0EEEEEEEEEvNT_6ParamsE,(.L_x_2849 - _ZN7cutlass13device_kernelIN5flash11enable_sm90INS1_16FlashAttnFwdSm90INS1_25CollectiveMainloopFwdSm90ILi2EN4cute5tupleIJNS5_1CILi1EEES8_S8_EEENS6_IJNS7_ILi128EEENS7_ILi160EEENS7_ILi192EEEEEELi128ENS_12float_e4m3_tEfNS_4arch4Sm90ELb0ELb0ELb0ELb0ELb0ELb0ELb0ELb1ELb1ELb1ELb0ELb0EEENS1_21CollectiveEpilogueFwdINS6_IJSA_SA_SB_EEES9_NS_10bfloat16_tESG_Li256ELb0ELb1ELb0ELb1EEENS1_29StaticPersistentTileSchedulerILb0EEEEEEEEEvNT_6ParamsE)
        .other          _ZN7cutlass13device_kernelIN5flash11enable_sm90INS1_16FlashAttnFwdSm90INS1_25CollectiveMainloopFwdSm90ILi2EN4cute5tupleIJNS5_1CILi1EEES8_S8_EEENS6_IJNS7_ILi128EEENS7_ILi160EEENS7_ILi192EEEEEELi128ENS_12float_e4m3_tEfNS_4arch4Sm90ELb0ELb0ELb0ELb0ELb0ELb0ELb0ELb1ELb1ELb1ELb0ELb0EEENS1_21CollectiveEpilogueFwdINS6_IJSA_SA_SB_EEES9_NS_10bfloat16_tESG_Li256ELb0ELb1ELb0ELb1EEENS1_29StaticPersistentTileSchedulerILb0EEEEEEEEEvNT_6ParamsE,@"STO_CUDA_ENTRY STV_DEFAULT"
_ZN7cutlass13device_kernelIN5flash11enable_sm90INS1_16FlashAttnFwdSm90INS1_25CollectiveMainloopFwdSm90ILi2EN4cute5tupleIJNS5_1CILi1EEES8_S8_EEENS6_IJNS7_ILi128EEENS7_ILi160EEENS7_ILi192EEEEEELi128ENS_12float_e4m3_tEfNS_4arch4Sm90ELb0ELb0ELb0ELb0ELb0ELb0ELb0ELb1ELb1ELb1ELb0ELb0EEENS1_21CollectiveEpilogueFwdINS6_IJSA_SA_SB_EEES9_NS_10bfloat16_tESG_Li256ELb0ELb1ELb0ELb1EEENS1_29StaticPersistentTileSchedulerILb0EEEEEEEEEvNT_6ParamsE:
[----:B------:R-:W0:Y:S02]  /*0000*/  LDC R1, c[0x0][0x28] ;  /* 0x00000a00ff017b82 */ /* 0x000e240000000800 */
[----:B0-----:R-:W-:Y:S01]  /*0010*/  VIADD R1, R1, 0xffffffe0 ;  /* 0xffffffe001017836 */ /* 0x001fe20000000000 */
[----:B------:R-:W0:Y:S01]  /*0020*/  S2R R3, SR_TID.X ;  /* 0x0000000000037919 */ /* 0x000e220000002100 */
[----:B------:R-:W-:Y:S01]  /*0030*/  ELECT P0, URZ, PT ;  /* 0x00000000003f782f */ /* 0x000fe20003800000 */
[----:B------:R-:W-:Y:S01]  /*0040*/  BSSY B0, `(.L_x_0) ;  /* 0x000000e000007945 */ /* 0x000fe20003800000 */
[--C-:B0-----:R-:W-:Y:S02]  /*0050*/  SHF.R.U32.HI R0, RZ, 0x5, R3.reuse ;  /* 0x00000005ff007819 */ /* 0x101fe40000011603 */
[----:B------:R-:W-:-:S03]  /*0060*/  SHF.R.U32.HI R22, RZ, 0x7, R3 ;  /* 0x00000007ff167819 */ /* 0x000fc60000011603 */
[----:B------:R-:W0:Y:S02]  /*0070*/  SHFL.IDX PT, R2, R0, RZ, 0x1f ;  /* 0x00001fff00027589 */ /* 0x000e2400000e0000 */
[----:B0-----:R-:W-:-:S13]  /*0080*/  ISETP.EQ.AND P0, PT, R2, RZ, P0 ;  /* 0x000000ff0200720c */ /* 0x001fda0000702270 */
[----:B------:R-:W-:Y:S05]  /*0090*/  @!P0 BRA `(.L_x_1) ;  /* 0x0000000000208947 */ /* 0x000fea0003800000 */
[----:B------:R-:W-:Y:S02]  /*00a0*/  ULDC.64 UR4, c[0x0][0x198] ;  /* 0x0000660000047ab9 */ /* 0x000fe40000000a00 */
[----:B------:R-:W-:Y:S02]  /*00b0*/  UIADD3 UR6, UP0, UR4, 0x370, URZ ;  /* 0x0000037004067890 */ /* 0x000fe4000ff1e03f */
[----:B------:R-:W-:Y:S02]  /*00c0*/  UIADD3 UR4, UP1, UR4, 0x470, URZ ;  /* 0x0000047004047890 */ /* 0x000fe4000ff3e03f */
[----:B------:R-:W-:Y:S02]  /*00d0*/  UIADD3.X UR7, URZ, UR5, URZ, UP0, !UPT ;  /* 0x000000053f077290 */ /* 0x000fe400087fe43f */
[----:B------:R-:W-:-:S07]  /*00e0*/  UIADD3.X UR5, URZ, UR5, URZ, UP1, !UPT ;  /* 0x000000053f057290 */ /* 0x000fce0008ffe43f */
[----:B------:R0:W-:Y:S02]  /*00f0*/  UTMACCTL.PF [UR6] ;  /* 0x00000000060079b9 */ /* 0x0001e40008040000 */
[----:B------:R0:W-:Y:S02]  /*0100*/  UTMACCTL.PF [UR4] ;  /* 0x00000000040079b9 */ /* 0x0001e40008040000 */
[----:B0-----:R-:W-:Y:S01]  /*0110*/  NOP ;  /* 0x0000000000007918 */ /* 0x001fe20000000000 */
.L_x_1:
[----:B------:R-:W-:Y:S05]  /*0120*/  BSYNC B0 ;  /* 0x0000000000007941 */ /* 0x000fea0003800000 */
.L_x_0:
[----:B------:R-:W-:Y:S01]  /*0130*/  VOTEU.ANY UP0, P0 ;  /* 0x00000000003f7886 */ /* 0x000fe20000000100 */
[----:B------:R-:W0:Y:S01]  /*0140*/  SHFL.IDX PT, R3, R22, RZ, 0x1f ;  /* 0x00001fff16037589 */ /* 0x000e2200000e0000 */
[----:B------:R-:W-:Y:S01]  /*0150*/  UMOV UR4, 0x80 ;  /* 0x0000008000047882 */ /* 0x000fe20000000000 */
[----:B------:R-:W-:Y:S01]  /*0160*/  UMOV UR7, 0x100 ;  /* 0x0000010000077882 */ /* 0x000fe20000000000 */
[----:B------:R-:W-:Y:S01]  /*0170*/  VOTEU.ANY UP1, P0 ;  /* 0x00000000003f7886 */ /* 0x000fe20000020100 */
[----:B------:R-:W1:Y:S01]  /*0180*/  @UP0 S2UR UR8, SR_CgaCtaId ;  /* 0x00000000000809c3 */ /* 0x000e620000008800 */
[----:B------:R-:W2:Y:S01]  /*0190*/  SHFL.IDX PT, R2, R0, RZ, 0x1f ;  /* 0x00001fff00027589 */ /* 0x000ea200000e0000 */
[----:B------:R-:W-:Y:S01]  /*01a0*/  @UP0 UMOV UR6, 0x400 ;  /* 0x0000040000060882 */ /* 0x000fe20000000000 */
[----:B------:R-:W-:-:S04]  /*01b0*/  @UP0 UIADD3 UR4, -UR4, 0x100000, URZ ;  /* 0x0010000004040890 */ /* 0x000fc8000fffe13f */
[----:B------:R-:W-:Y:S02]  /*01c0*/  @UP0 USHF.L.U32 UR5, UR4, 0xb, URZ ;  /* 0x0000000b04050899 */ /* 0x000fe4000800063f */
[----:B------:R-:W-:Y:S01]  /*01d0*/  @UP0 USHF.L.U32 UR4, UR4, 0x1, URZ ;  /* 0x0000000104040899 */ /* 0x000fe2000800063f */
[----:B------:R-:W-:Y:S01]  /*01e0*/  VOTEU.ANY UP2, P0 ;  /* 0x00000000003f7886 */ /* 0x000fe20000040100 */
[----:B0-----:R-:W-:Y:S01]  /*01f0*/  R2UR UR9, R3 ;  /* 0x00000000030972ca */ /* 0x001fe200000e0000 */
[----:B-1----:R-:W-:Y:S01]  /*0200*/  @UP0 ULEA UR8, UR8, UR6, 0x18 ;  /* 0x0000000608080291 */ /* 0x002fe2000f8ec03f */
[----:B--2---:R-:W-:Y:S01]  /*0210*/  ISETP.NE.AND P1, PT, R2, RZ, PT ;  /* 0x000000ff0200720c */ /* 0x004fe20003f25270 */
[----:B------:R-:W-:-:S04]  /*0220*/  @UP0 UIADD3 UR6, -UR7, 0x100000, URZ ;  /* 0x0010000007060890 */ /* 0x000fc8000fffe13f */
[----:B------:R-:W-:Y:S02]  /*0230*/  @UP0 USHF.L.U32 UR7, UR6, 0xb, URZ ;  /* 0x0000000b06070899 */ /* 0x000fe4000800063f */
[----:B------:R-:W-:-:S04]  /*0240*/  @UP0 USHF.L.U32 UR6, UR6, 0x1, URZ ;  /* 0x0000000106060899 */ /* 0x000fc8000800063f */
[----:B------:R-:W-:Y:S01]  /*0250*/  UISETP.NE.AND UP0, UPT, UR9, URZ, UPT ;  /* 0x0000003f0900728c */ /* 0x000fe2000bf05270 */
[----:B------:R-:W0:Y:S02]  /*0260*/  FENCE.VIEW.ASYNC.S ;  /* 0x00000000000073c6 */ /* 0x000e240000000000 */
[----:B0-----:R0:W1:Y:S05]  /*0270*/  @UP1 SYNCS.EXCH.64 URZ, [UR8+0x29800], UR4 ;  /* 0x02980004083f15b2 */ /* 0x00106a0008000100 */
[----:B------:R0:W2:Y:S01]  /*0280*/  @UP2 SYNCS.EXCH.64 URZ, [UR8+0x29820], UR6 ;  /* 0x02982006083f25b2 */ /* 0x0000a20008000100 */
[----:B------:R-:W-:Y:S05]  /*0290*/  @P1 BRA `(.L_x_2) ;  /* 0x0000000000481947 */ /* 0x000fea0003800000 */
[----:B0-----:R-:W0:Y:S01]  /*02a0*/  S2UR UR5, SR_CgaCtaId ;  /* 0x00000000000579c3 */ /* 0x001e220000008800 */
[----:B------:R-:W-:Y:S01]  /*02b0*/  UMOV UR4, 0x400 ;  /* 0x0000040000047882 */ /* 0x000fe20000000000 */
[----:B------:R-:W-:Y:S01]  /*02c0*/  UMOV UR6, 0x1 ;  /* 0x0000000100067882 */ /* 0x000fe20000000000 */
[----:B------:R-:W-:Y:S01]  /*02d0*/  UMOV UR7, 0x2 ;  /* 0x0000000200077882 */ /* 0x000fe20000000000 */
[----:B------:R-:W-:Y:S01]  /*02e0*/  ELECT P0, URZ, PT ;  /* 0x00000000003f782f */ /* 0x000fe20003800000 */
[----:B0-----:R-:W-:Y:S02]  /*02f0*/  ULEA UR8, UR5, UR4, 0x18 ;  /* 0x0000000405087291 */ /* 0x001fe4000f8ec03f */
[----:B------:R-:W-:-:S04]  /*0300*/  UIADD3 UR4, -UR6, 0x100000, URZ ;  /* 0x0010000006047890 */ /* 0x000fc8000fffe13f */
[----:B------:R-:W-:Y:S02]  /*0310*/  USHF.L.U32 UR5, UR4, 0xb, URZ ;  /* 0x0000000b04057899 */ /* 0x000fe4000800063f */
[----:B------:R-:W-:Y:S02]  /*0320*/  USHF.L.U32 UR4, UR4, 0x1, URZ ;  /* 0x0000000104047899 */ /* 0x000fe4000800063f */
[----:B------:R-:W-:-:S04]  /*0330*/  UIADD3 UR6, -UR7, 0x100000, URZ ;  /* 0x0010000007067890 */ /* 0x000fc8000fffe13f */
[----:B------:R-:W-:Y:S02]  /*0340*/  USHF.L.U32 UR7, UR6, 0xb, URZ ;  /* 0x0000000b06077899 */ /* 0x000fe4000800063f */
[----:B------:R-:W-:Y:S01]  /*0350*/  USHF.L.U32 UR6, UR6, 0x1, URZ ;  /* 0x0000000106067899 */ /* 0x000fe2000800063f */
[----:B------:R-:W0:Y:S03]  /*0360*/  FENCE.VIEW.ASYNC.S ;  /* 0x00000000000073c6 */ /* 0x000e260000000000 */
[----:B0-----:R3:W4:Y:S08]  /*0370*/  SYNCS.EXCH.64 URZ, [UR8+0x29830], UR4 ;  /* 0x02983004083f75b2 */ /* 0x0017300008000100 */
[----:B------:R3:W0:Y:S01]  /*0380*/  SYNCS.EXCH.64 URZ, [UR8+0x29840], UR6 ;  /* 0x02984006083f75b2 */ /* 0x0006220008000100 */
[----:B------:R3:W0:Y:S01]  /*0390*/  SYNCS.EXCH.64 URZ, [UR8+0x29838], UR4 ;  /* 0x02983804083f75b2 */ /* 0x0006220008000100 */
[----:B------:R3:W0:Y:S02]  /*03a0*/  SYNCS.EXCH.64 URZ, [UR8+0x29848], UR6 ;  /* 0x02984806083f75b2 */ /* 0x0006240008000100 */
[----:B---3--:R-:W-:Y:S01]  /*03b0*/  NOP ;  /* 0x0000000000007918 */ /* 0x008fe20000000000 */
.L_x_2:
[----:B------:R-:W3:Y:S01]  /*03c0*/  SHFL.IDX PT, R2, R0, RZ, 0x1f ;  /* 0x00001fff00027589 */ /* 0x000ee200000e0000 */
[----:B------:R-:W-:Y:S01]  /*03d0*/  NOP ;  /* 0x0000000000007918 */ /* 0x000fe20000000000 */
[----:B---3--:R-:W-:-:S13]  /*03e0*/  ISETP.NE.AND P0, PT, R2, RZ, PT ;  /* 0x000000ff0200720c */ /* 0x008fda0003f05270 */
        /* <DEDUP_REMOVED lines=14> */
[----:B0-----:R3:W0:Y:S08]  /*04d0*/  SYNCS.EXCH.64 URZ, [UR8+0x29850], UR4 ;  /* 0x02985004083f75b2 */ /* 0x0016300008000100 */
[----:B------:R3:W0:Y:S01]  /*04e0*/  SYNCS.EXCH.64 URZ, [UR8+0x29860], UR6 ;  /* 0x02986006083f75b2 */ /* 0x0006220008000100 */
[----:B------:R3:W0:Y:S01]  /*04f0*/  SYNCS.EXCH.64 URZ, [UR8+0x29858], UR4 ;  /* 0x02985804083f75b2 */ /* 0x0006220008000100 */
[----:B------:R3:W0:Y:S02]  /*0500*/  SYNCS.EXCH.64 URZ, [UR8+0x29868], UR6 ;  /* 0x02986806083f75b2 */ /* 0x0006240008000100 */
[----:B---3--:R-:W-:Y:S01]  /*0510*/  NOP ;  /* 0x0000000000007918 */ /* 0x008fe20000000000 */
.L_x_3:
[----:B------:R-:W3:Y:S01]  /*0520*/  SHFL.IDX PT, R2, R0, RZ, 0x1f ;  /* 0x00001fff00027589 */ /* 0x000ee200000e0000 */
[----:B------:R-:W-:Y:S01]  /*0530*/  NOP ;  /* 0x0000000000007918 */ /* 0x000fe20000000000 */
[----:B---3--:R-:W-:-:S13]  /*0540*/  ISETP.NE.AND P0, PT, R2, RZ, PT ;  /* 0x000000ff0200720c */ /* 0x008fda0003f05270 */
[----:B------:R-:W-:Y:S05]  /*0550*/  @P0 BRA `(.L_x_4) ;  /* 0x0000000000380947 */ /* 0x000fea0003800000 */
[----:B0-----:R-:W0:Y:S01]  /*0560*/  S2UR UR5, SR_CgaCtaId ;  /* 0x00000000000579c3 */ /* 0x001e220000008800 */
[----:B------:R-:W-:Y:S01]  /*0570*/  UMOV UR4, 0x400 ;  /* 0x0000040000047882 */ /* 0x000fe20000000000 */
[----:B------:R-:W-:Y:S01]  /*0580*/  UMOV UR7, 0x1 ;  /* 0x0000000100077882 */ /* 0x000fe20000000000 */
[----:B------:R-:W-:Y:S01]  /*0590*/  ELECT P0, URZ, PT ;  /* 0x00000000003f782f */ /* 0x000fe20003800000 */
[----:B0-----:R-:W-:Y:S02]  /*05a0*/  ULEA UR6, UR5, UR4, 0x18 ;  /* 0x0000000405067291 */ /* 0x001fe4000f8ec03f */
[----:B------:R-:W-:-:S04]  /*05b0*/  UIADD3 UR4, -UR7, 0x100000, URZ ;  /* 0x0010000007047890 */ /* 0x000fc8000fffe13f */
[----:B------:R-:W-:Y:S02]  /*05c0*/  USHF.L.U32 UR5, UR4, 0xb, URZ ;  /* 0x0000000b04057899 */ /* 0x000fe4000800063f */
[----:B------:R-:W-:Y:S01]  /*05d0*/  USHF.L.U32 UR4, UR4, 0x1, URZ ;  /* 0x0000000104047899 */ /* 0x000fe2000800063f */
[----:B------:R-:W0:Y:S11]  /*05e0*/  FENCE.VIEW.ASYNC.S ;  /* 0x00000000000073c6 */ /* 0x000e360000000000 */
[----:B0-----:R3:W0:Y:S01]  /*05f0*/  SYNCS.EXCH.64 URZ, [UR6+0x29870], UR4 ;  /* 0x02987004063f75b2 */ /* 0x0016220008000100 */
[----:B------:R3:W0:Y:S01]  /*0600*/  SYNCS.EXCH.64 URZ, [UR6+0x29880], UR4 ;  /* 0x02988004063f75b2 */ /* 0x0006220008000100 */
[----:B------:R3:W0:Y:S01]  /*0610*/  SYNCS.EXCH.64 URZ, [UR6+0x29878], UR4 ;  /* 0x02987804063f75b2 */ /* 0x0006220008000100 */
[----:B------:R3:W0:Y:S02]  /*0620*/  SYNCS.EXCH.64 URZ, [UR6+0x29888], UR4 ;  /* 0x02988804063f75b2 */ /* 0x0006240008000100 */
[----:B---3--:R-:W-:Y:S01]  /*0630*/  NOP ;  /* 0x0000000000007918 */ /* 0x008fe20000000000 */
.L_x_4:
        /* <DEDUP_REMOVED lines=22> */
.L_x_5:
        /* <DEDUP_REMOVED lines=22> */
.L_x_6:
[----:B------:R-:W-:Y:S01]  /*0900*/  PLOP3.LUT P0, PT, PT, PT, UP0, 0x80, 0x0 ;  /* 0x000000000000781c */ /* 0x000fe20003f0f008 */
[----:B------:R-:W-:Y:S01]  /*0910*/  UMOV UR38, 0x1 ;  /* 0x0000000100267882 */ /* 0x000fe20000000000 */
[----:B------:R-:W-:Y:S01]  /*0920*/  NOP ;  /* 0x0000000000007918 */ /* 0x000fe20000000000 */
[----:B------:R-:W-:Y:S01]  /*0930*/  USEL UR38, UR38, 0x2, !UP0 ;  /* 0x0000000226267887 */ /* 0x000fe2000c000000 */
[----:B------:R-:W-:Y:S01]  /*0940*/  ULDC.64 UR48, c[0x0][0x208] ;  /* 0x0000820000307ab9 */ /* 0x000fe20000000a00 */
[----:B012-4-:R-:W-:Y:S08]  /*0950*/  BAR.SYNC.DEFER_BLOCKING 0x0 ;  /* 0x0000000000007b1d */ /* 0x017ff00000010000 */
[----:B------:R-:W-:Y:S05]  /*0960*/  @!P0 BRA `(.L_x_7) ;  /* 0x0000008c00fc8947 */ /* 0x000fea0003800000 */
.L_x_8:
[----:B------:R-:W-:-:S08]  /*0970*/  NOP ;  /* 0x0000000000007918 */ /* 0x000fd00000000000 */
[----:B------:R-:W0:Y:S02]  /*0980*/  USETMAXREG.TRY_ALLOC.CTAPOOL UP0, 0xf0 ;  /* 0x000000f0000079c8 */ /* 0x000e240008000600 */
[----:B0-----:R-:W-:-:S13]  /*0990*/  PLOP3.LUT P0, PT, PT, PT, UP0, 0x80, 0x0 ;  /* 0x000000000000781c */ /* 0x001fda0003f0f008 */
[----:B------:R-:W-:Y:S05]  /*09a0*/  @!P0 BRA `(.L_x_8) ;  /* 0xfffffffc00f08947 */ /* 0x000fea000383ffff */
[----:B------:R-:W0:Y:S01]  /*09b0*/  S2R R2, SR_TID.X ;  /* 0x0000000000027919 */ /* 0x000e220000002100 */
[----:B------:R-:W1:Y:S08]  /*09c0*/  S2UR UR41, SR_CTAID.X ;  /* 0x00000000002979c3 */ /* 0x000e700000002500 */
[----:B------:R-:W-:Y:S06]  /*09d0*/  BAR.ARV 0x8, 0x180 ;  /* 0x0206000000007b1d */ /* 0x000fec0000002000 */
[----:B0-----:R-:W-:-:S04]  /*09e0*/  LOP3.LUT R0, R2, 0xffffff80, RZ, 0xc0, !PT ;  /* 0xffffff8002007812 */ /* 0x001fc800078ec0ff */
[----:B------:R-:W-:Y:S02]  /*09f0*/  ISETP.NE.AND P0, PT, R0, 0x80, PT ;  /* 0x000000800000780c */ /* 0x000fe40003f05270 */
[----:B------:R-:W1:Y:S11]  /*0a00*/  LDC R0, c[0x0][0xc34] ;  /* 0x00030d00ff007b82 */ /* 0x000e760000000800 */
[----:B------:R-:W-:Y:S06]  /*0a10*/  @!P0 BAR.ARV 0x9, 0x100 ;  /* 0x0244000000008b1d */ /* 0x000fec0000002000 */
[----:B-1----:R-:W-:-:S13]  /*0a20*/  ISETP.LE.AND P0, PT, R0, UR41, PT ;  /* 0x0000002900007c0c */ /* 0x002fda000bf03270 */
[----:B------:R-:W-:Y:S05]  /*0a30*/  @P0 EXIT ;  /* 0x000000000000094d */ /* 0x000fea0003800000 */
[----:B------:R-:W-:Y:S01]  /*0a40*/  VIADD R17, R2, 0xffffff80 ;  /* 0xffffff8002117836 */ /* 0x000fe20000000000 */
[----:B------:R-:W-:Y:S01]  /*0a50*/  ULOP3.LUT UR46, UR38, 0x1, URZ, 0xfc, !UPT ;  /* 0x00000001262e7892 */ /* 0x000fe2000f8efc3f */
[----:B------:R-:W-:Y:S01]  /*0a60*/  IMAD.MOV.U32 R171, RZ, RZ, -0x2 ;  /* 0xfffffffeffab7424 */ /* 0x000fe200078e00ff */
[----:B------:R-:W-:Y:S01]  /*0a70*/  UMOV UR45, URZ ;  /* 0x0000003f002d7c82 */ /* 0x000fe20008000000 */
[----:B------:R-:W-:Y:S01]  /*0a80*/  UMOV UR44, URZ ;  /* 0x0000003f002c7c82 */ /* 0x000fe20008000000 */
[----:B------:R-:W-:Y:S01]  /*0a90*/  SHF.R.S32.HI R0, RZ, 0x1f, R17 ;  /* 0x0000001fff007819 */ /* 0x000fe20000011411 */
[----:B------:R-:W-:-:S03]  /*0aa0*/  UMOV UR52, URZ ;  /* 0x0000003f00347c82 */ /* 0x000fc60008000000 */
[CC--:B------:R-:W-:Y:S02]  /*0ab0*/  LEA.HI R2, R0.reuse, R17.reuse, RZ, 0x7 ;  /* 0x0000001100027211 */ /* 0x0c0fe400078f38ff */
[-C--:B------:R-:W-:Y:S02]  /*0ac0*/  LEA.HI R3, R0, R17.reuse, RZ, 0x5 ;  /* 0x0000001100037211 */ /* 0x080fe400078f28ff */
[----:B------:R-:W-:Y:S02]  /*0ad0*/  LOP3.LUT R4, R2, 0xffffff80, RZ, 0xc0, !PT ;  /* 0xffffff8002047812 */ /* 0x000fe400078ec0ff */
[CC--:B------:R-:W-:Y:S01]  /*0ae0*/  LEA.HI R5, R0.reuse, R17.reuse, RZ, 0x4 ;  /* 0x0000001100057211 */ /* 0x0c0fe200078f20ff */
[----:B------:R-:W-:Y:S01]  /*0af0*/  IMAD.SHL.U32 R3, R3, 0x20, RZ ;  /* 0x0000002003037824 */ /* 0x000fe200078e00ff */
[----:B------:R-:W-:Y:S01]  /*0b00*/  LEA.HI R9, R0, R17, RZ, 0x2 ;  /* 0x0000001100097211 */ /* 0x000fe200078f10ff */
[----:B------:R-:W-:Y:S01]  /*0b10*/  IMAD.IADD R19, R17, 0x1, -R4 ;  /* 0x0000000111137824 */ /* 0x000fe200078e0a04 */
[----:B------:R-:W-:-:S02]  /*0b20*/  LOP3.LUT R6, R5, 0x3fffff0, RZ, 0xc0, !PT ;  /* 0x03fffff005067812 */ /* 0x000fc400078ec0ff */
[----:B------:R-:W-:Y:S02]  /*0b30*/  SHF.R.S32.HI R8, RZ, 0x4, R5 ;  /* 0x00000004ff087819 */ /* 0x000fe40000011405 */
[----:B------:R-:W-:Y:S01]  /*0b40*/  SHF.R.S32.HI R4, RZ, 0x1f, R19 ;  /* 0x0000001fff047819 */ /* 0x000fe20000011413 */
[----:B------:R-:W-:Y:S01]  /*0b50*/  IMAD.IADD R6, R17, 0x1, -R6 ;  /* 0x0000000111067824 */ /* 0x000fe200078e0a06 */
[----:B------:R-:W-:Y:S02]  /*0b60*/  LOP3.LUT R7, R3, 0xfffffc00, RZ, 0xc0, !PT ;  /* 0xfffffc0003077812 */ /* 0x000fe400078ec0ff */
[----:B------:R-:W-:Y:S02]  /*0b70*/  LEA.HI R3, R4, R19, RZ, 0x2 ;  /* 0x0000001304037211 */ /* 0x000fe400078f10ff */
[----:B------:R-:W-:Y:S01]  /*0b80*/  LEA.HI R5, R5, R8, RZ, 0x1 ;  /* 0x0000000805057211 */ /* 0x000fe200078f08ff */
[----:B------:R-:W-:Y:S01]  /*0b90*/  IMAD R6, R6, 0x40, R7 ;  /* 0x0000004006067824 */ /* 0x000fe200078e0207 */
[----:B------:R-:W-:-:S02]  /*0ba0*/  SHF.R.S32.HI R7, RZ, 0x2, R3 ;  /* 0x00000002ff077819 */ /* 0x000fc40000011403 */
[----:B------:R-:W-:Y:S02]  /*0bb0*/  SHF.R.S32.HI R10, RZ, 0x1f, R3 ;  /* 0x0000001fff0a7819 */ /* 0x000fe40000011403 */
[----:B------:R-:W-:Y:S02]  /*0bc0*/  LEA.HI R18, R0, R17, RZ, 0x3 ;  /* 0x0000001100127211 */ /* 0x000fe400078f18ff */
[----:B------:R-:W-:Y:S02]  /*0bd0*/  LOP3.LUT R5, R5, 0x1ffffffe, RZ, 0xc0, !PT ;  /* 0x1ffffffe05057812 */ /* 0x000fe400078ec0ff */
[----:B------:R-:W-:Y:S02]  /*0be0*/  LOP3.LUT R0, R9, 0xfffffffc, RZ, 0xc0, !PT ;  /* 0xfffffffc09007812 */ /* 0x000fe400078ec0ff */
[----:B------:R-:W-:Y:S01]  /*0bf0*/  SHF.R.S32.HI R23, RZ, 0x7, R2 ;  /* 0x00000007ff177819 */ /* 0x000fe20000011402 */
[----:B------:R-:W-:Y:S01]  /*0c00*/  IMAD.IADD R5, R8, 0x1, -R5 ;  /* 0x0000000108057824 */ /* 0x000fe200078e0a05 */
[----:B------:R-:W-:Y:S01]  /*0c10*/  LEA.HI R10, R10, R7, RZ, 0x3 ;  /* 0x000000070a0a7211 */ /* 0x000fe200078f18ff */
[----:B------:R-:W-:Y:S01]  /*0c20*/  IMAD.IADD R8, R17, 0x1, -R0 ;  /* 0x0000000111087824 */ /* 0x000fe200078e0a00 */
[----:B------:R-:W-:Y:S01]  /*0c30*/  LEA.HI R2, R2, R23, RZ, 0x1 ;  /* 0x0000001702027211 */ /* 0x000fe200078f08ff */
[----:B------:R-:W-:Y:S01]  /*0c40*/  IMAD R170, R5, 0x8, R6 ;  /* 0x0000000805aa7824 */ /* 0x000fe200078e0206 */
[----:B------:R-:W-:-:S02]  /*0c50*/  LOP3.LUT R12, R18, 0xfffffff8, RZ, 0xc0, !PT ;  /* 0xfffffff8120c7812 */ /* 0x000fc400078ec0ff */
[----:B------:R-:W-:Y:S02]  /*0c60*/  LOP3.LUT R10, R10, 0xfffffff8, RZ, 0xc0, !PT ;  /* 0xfffffff80a0a7812 */ /* 0x000fe400078ec0ff */
[----:B------:R-:W-:Y:S01]  /*0c70*/  LEA.HI R4, R4, R19, RZ, 0x5 ;  /* 0x0000001304047211 */ /* 0x000fe200078f28ff */
[----:B------:R-:W-:Y:S01]  /*0c80*/  IMAD.IADD R17, R17, 0x1, -R12 ;  /* 0x0000000111117824 */ /* 0x000fe200078e0a0c */
[----:B------:R-:W-:Y:S01]  /*0c90*/  LOP3.LUT R2, R2, 0x3fffffe, RZ, 0xc0, !PT ;  /* 0x03fffffe02027812 */ /* 0x000fe200078ec0ff */
[----:B------:R-:W-:Y:S01]  /*0ca0*/  IMAD.IADD R7, R7, 0x1, -R10 ;  /* 0x0000000107077824 */ /* 0x000fe200078e0a0a */
[----:B------:R-:W-:Y:S02]  /*0cb0*/  LEA.HI R5, R8, R8, RZ, 0x1 ;  /* 0x0000000808057211 */ /* 0x000fe400078f08ff */
[----:B------:R-:W-:Y:S01]  /*0cc0*/  SHF.R.S32.HI R4, RZ, 0x5, R4 ;  /* 0x00000005ff047819 */ /* 0x000fe20000011404 */
[----:B------:R-:W-:Y:S01]  /*0cd0*/  IMAD.IADD R168, R23, 0x1, -R2 ;  /* 0x0000000117a87824 */ /* 0x000fe200078e0a02 */
[----:B------:R-:W-:Y:S01]  /*0ce0*/  LOP3.LUT R0, R3, 0x7ffffffc, RZ, 0xc0, !PT ;  /* 0x7ffffffc03007812 */ /* 0x000fe200078ec0ff */
[----:B------:R-:W-:Y:S01]  /*0cf0*/  IMAD.SHL.U32 R2, R17, 0x8, RZ ;  /* 0x0000000811027824 */ /* 0x000fe200078e00ff */
[----:B------:R-:W-:Y:S01]  /*0d00*/  LOP3.LUT R5, R5, 0x1ffffffe, RZ, 0xc0, !PT ;  /* 0x1ffffffe05057812 */ /* 0x000fe200078ec0ff */
[----:B------:R-:W-:Y:S01]  /*0d10*/  IMAD R7, R4, 0x10, R7 ;  /* 0x0000001004077824 */ /* 0x000fe200078e0207 */
[----:B------:R-:W-:Y:S01]  /*0d20*/  SHF.R.S32.HI R18, RZ, 0x3, R18 ;  /* 0x00000003ff127819 */ /* 0x000fe20000011412 */
[----:B------:R-:W-:-:S02]  /*0d30*/  VIADD R16, R2, 0x40 ;  /* 0x0000004002107836 */ /* 0x000fc40000000000 */
[----:B------:R-:W-:Y:S02]  /*0d40*/  IMAD.IADD R0, R19, 0x1, -R0 ;  /* 0x0000000113007824 */ /* 0x000fe400078e0a00 */
[----:B------:R-:W-:Y:S01]  /*0d50*/  IMAD.IADD R5, R8, 0x1, -R5 ;  /* 0x0000000108057824 */ /* 0x000fe200078e0a05 */
[----:B------:R-:W-:Y:S01]  /*0d60*/  SHF.R.S32.HI R192, RZ, 0x1f, R16 ;  /* 0x0000001fffc07819 */ /* 0x000fe20000011410 */
[----:B------:R-:W-:Y:S02]  /*0d70*/  IMAD R168, R168, 0x40, R7 ;  /* 0x00000040a8a87824 */ /* 0x000fe400078e0207 */
[----:B------:R-:W-:Y:S02]  /*0d80*/  IMAD R171, R0, R171, 0xa0 ;  /* 0x000000a000ab7424 */ /* 0x000fe400078e02ab */
[----:B------:R-:W-:-:S07]  /*0d90*/  IMAD R169, R5, 0x8, R168 ;  /* 0x0000000805a97824 */ /* 0x000fce00078e02a8 */
.L_x_39:
[----:B------:R-:W-:Y:S01]  /*0da0*/  ULDC UR4, c[0x0][0xc38] ;  /* 0x00030e0000047ab9 */ /* 0x000fe20000000800 */
[----:B------:R-:W-:Y:S01]  /*0db0*/  ULDC UR15, c[0x0][0xc44] ;  /* 0x00031100000f7ab9 */ /* 0x000fe20000000800 */
[----:B------:R-:W-:Y:S01]  /*0dc0*/  UISETP.NE.AND UP3, UPT, UR4, 0x1, UPT ;  /* 0x000000010400788c */ /* 0x000fe2000bf65270 */
[----:B------:R-:W-:Y:S01]  /*0dd0*/  IMAD.MOV.U32 R3, RZ, RZ, 0x3f800000 ;  /* 0x3f800000ff037424 */ /* 0x000fe200078e00ff */
[----:B------:R-:W-:Y:S01]  /*0de0*/  UISETP.NE.AND UP2, UPT, UR15, 0x1, UPT ;  /* 0x000000010f00788c */ /* 0x000fe2000bf45270 */
[----:B------:R-:W-:Y:S01]  /*0df0*/  IMAD.MOV.U32 R0, RZ, RZ, 0x3f800000 ;  /* 0x3f800000ff007424 */ /* 0x000fe200078e00ff */
[----:B------:R-:W-:Y:S01]  /*0e00*/  ULDC.64 UR6, c[0x0][0x990] ;  /* 0x0002640000067ab9 */ /* 0x000fe20000000a00 */
[----:B------:R-:W-:Y:S01]  /*0e10*/  ULDC.64 UR4, c[0x0][0x998] ;  /* 0x0002660000047ab9 */ /* 0x000fe20000000a00 */
[----:B------:R-:W-:Y:S02]  /*0e20*/  UISETP.NE.U32.AND UP0, UPT, UR6, URZ, UPT ;  /* 0x0000003f0600728c */ /* 0x000fe4000bf05070 */
[----:B------:R-:W-:Y:S01]  /*0e30*/  UISETP.NE.U32.AND UP1, UPT, UR4, URZ, UPT ;  /* 0x0000003f0400728c */ /* 0x000fe2000bf25070 */
[----:B------:R-:W-:-:S02]  /*0e40*/  UMOV UR43, UR41 ;  /* 0x00000029002b7c82 */ /* 0x000fc40008000000 */
[----:B------:R-:W-:Y:S01]  /*0e50*/  @UP3 ULDC UR8, c[0x0][0xc3c] ;  /* 0x00030f0000083ab9 */ /* 0x000fe20000000800 */
[----:B------:R-:W-:Y:S01]  /*0e60*/  @UP3 ULDC UR10, c[0x0][0xc40] ;  /* 0x00031000000a3ab9 */ /* 0x000fe20000000800 */
[----:B------:R-:W-:Y:S02]  /*0e70*/  UIMAD.WIDE.U32 UR8, UR41, UR8, URZ ;  /* 0x00000008290872a5 */ /* 0x000fe4000f8e003f */
[----:B------:R-:W-:Y:S02]  /*0e80*/  UISETP.NE.AND.EX UP0, UPT, UR7, URZ, UPT, UP0 ;  /* 0x0000003f0700728c */ /* 0x000fe4000bf05300 */
[----:B------:R-:W-:Y:S02]  /*0e90*/  @UP3 USHF.R.U32.HI UR43, URZ, UR10, UR9 ;  /* 0x0000000a3f2b3299 */ /* 0x000fe40008011609 */
[----:B------:R-:W-:Y:S01]  /*0ea0*/  UISETP.NE.AND.EX UP1, UPT, UR5, URZ, UPT, UP1 ;  /* 0x0000003f0500728c */ /* 0x000fe2000bf25310 */
[----:B------:R-:W-:Y:S01]  /*0eb0*/  @UP2 ULDC.64 UR10, c[0x0][0xc48] ;  /* 0x00031200000a2ab9 */ /* 0x000fe20000000a00 */
[----:B------:R-:W-:Y:S01]  /*0ec0*/  PLOP3.LUT P0, PT, PT, PT, UP0, 0x80, 0x0 ;  /* 0x000000000000781c */ /* 0x000fe20003f0f008 */
[----:B------:R-:W-:-:S02]  /*0ed0*/  UIMAD.WIDE.U32 UR8, UR43, UR10, URZ ;  /* 0x0000000a2b0872a5 */ /* 0x000fc4000f8e003f */
[----:B------:R-:W-:Y:S02]  /*0ee0*/  UMOV UR42, UR43 ;  /* 0x0000002b002a7c82 */ /* 0x000fe40008000000 */
[----:B------:R-:W-:Y:S01]  /*0ef0*/  @UP0 ULDC.64 UR12, c[0x0][0x9a8] ;  /* 0x00026a00000c0ab9 */ /* 0x000fe20000000a00 */
[----:B------:R-:W-:Y:S01]  /*0f00*/  @UP2 USHF.R.U32.HI UR42, URZ, UR11, UR9 ;  /* 0x0000000b3f2a2299 */ /* 0x000fe20008011609 */
[----:B------:R-:W-:Y:S01]  /*0f10*/  PLOP3.LUT P1, PT, PT, PT, UP1, 0x80, 0x0 ;  /* 0x000000000000781c */ /* 0x000fe20003f2f018 */
[----:B0-----:R-:W0:Y:S01]  /*0f20*/  SHFL.IDX PT, R8, R23, RZ, 0x1f ;  /* 0x00001fff17087589 */ /* 0x001e2200000e0000 */
[----:B------:R-:W-:Y:S01]  /*0f30*/  @UP1 ULDC.64 UR18, c[0x0][0x9b8] ;  /* 0x00026e0000121ab9 */ /* 0x000fe20000000a00 */
[----:B------:R-:W-:Y:S02]  /*0f40*/  @UP0 USHF.R.S32.HI UR10, URZ, 0x1f, UR42 ;  /* 0x0000001f3f0a0899 */ /* 0x000fe4000801142a */
[----:B------:R-:W-:Y:S02]  /*0f50*/  @UP1 USHF.R.S32.HI UR11, URZ, 0x1f, UR42 ;  /* 0x0000001f3f0b1899 */ /* 0x000fe4000801142a */
[----:B------:R-:W-:-:S02]  /*0f60*/  @UP0 UIADD3 UR14, -UR42, URZ, URZ ;  /* 0x0000003f2a0e0290 */ /* 0x000fc4000fffe13f */
[----:B------:R-:W-:Y:S02]  /*0f70*/  @UP1 UIADD3 UR20, -UR42, URZ, URZ ;  /* 0x0000003f2a141290 */ /* 0x000fe4000fffe13f */
[----:B------:R-:W-:Y:S02]  /*0f80*/  @UP0 UIMAD.WIDE.U32 UR8, UR42, UR12, URZ ;  /* 0x0000000c2a0802a5 */ /* 0x000fe4000f8e003f */
[----:B------:R-:W-:Y:S02]  /*0f90*/  @UP0 UIMAD UR10, UR10, UR12, URZ ;  /* 0x0000000c0a0a02a4 */ /* 0x000fe4000f8e023f */
[----:B------:R-:W-:Y:S02]  /*0fa0*/  @UP1 UIMAD UR12, UR11, UR18, URZ ;  /* 0x000000120b0c12a4 */ /* 0x000fe4000f8e023f */
[----:B------:R-:W-:Y:S02]  /*0fb0*/  @UP0 UIMAD UR14, UR15, UR14, UR43 ;  /* 0x0000000e0f0e02a4 */ /* 0x000fe4000f8e022b */
[----:B------:R-:W-:-:S02]  /*0fc0*/  @UP1 UIMAD UR20, UR15, UR20, UR43 ;  /* 0x000000140f1412a4 */ /* 0x000fc4000f8e022b */
[----:B------:R-:W-:Y:S02]  /*0fd0*/  @UP0 UIMAD UR16, UR42, UR13, UR10 ;  /* 0x0000000d2a1002a4 */ /* 0x000fe4000f8e020a */
[----:B------:R-:W-:Y:S02]  /*0fe0*/  @UP0 USHF.R.S32.HI UR15, URZ, 0x1f, UR14 ;  /* 0x0000001f3f0f0899 */ /* 0x000fe4000801140e */
[----:B------:R-:W-:Y:S02]  /*0ff0*/  @UP1 USHF.R.S32.HI UR21, URZ, 0x1f, UR20 ;  /* 0x0000001f3f151899 */ /* 0x000fe40008011414 */
[----:B------:R-:W-:Y:S02]  /*1000*/  @UP1 UIMAD.WIDE.U32 UR10, UR42, UR18, URZ ;  /* 0x000000122a0a12a5 */ /* 0x000fe4000f8e003f */
[----:B------:R-:W-:Y:S02]  /*1010*/  @UP1 UIMAD UR17, UR42, UR19, UR12 ;  /* 0x000000132a1112a4 */ /* 0x000fe4000f8e020c */
[----:B------:R-:W-:Y:S01]  /*1020*/  @UP0 UIADD3 UR9, UR9, UR16, URZ ;  /* 0x0000001009090290 */ /* 0x000fe2000fffe03f */
[----:B------:R-:W-:Y:S01]  /*1030*/  @UP0 ULDC.64 UR18, c[0x0][0x9b0] ;  /* 0x00026c0000120ab9 */ /* 0x000fe20000000a00 */
[----:B------:R-:W-:Y:S01]  /*1040*/  @UP1 ULDC.64 UR12, c[0x0][0x9c0] ;  /* 0x00027000000c1ab9 */ /* 0x000fe20000000a00 */
[----:B------:R-:W-:-:S02]  /*1050*/  @UP0 UIMAD UR15, UR15, UR18, URZ ;  /* 0x000000120f0f02a4 */ /* 0x000fc4000f8e023f */
[----:B------:R-:W-:Y:S02]  /*1060*/  @UP1 UIMAD UR16, UR21, UR12, URZ ;  /* 0x0000000c151012a4 */ /* 0x000fe4000f8e023f */
[----:B------:R-:W-:Y:S02]  /*1070*/  @UP1 UIADD3 UR11, UR11, UR17, URZ ;  /* 0x000000110b0b1290 */ /* 0x000fe4000fffe03f */
[----:B------:R-:W-:Y:S02]  /*1080*/  @UP0 UIMAD UR15, UR14, UR19, UR15 ;  /* 0x000000130e0f02a4 */ /* 0x000fe4000f8e020f */
[----:B------:R-:W-:Y:S02]  /*1090*/  @UP0 UIMAD.WIDE.U32 UR8, UR14, UR18, UR8 ;  /* 0x000000120e0802a5 */ /* 0x000fe4000f8e0008 */
[----:B------:R-:W-:Y:S02]  /*10a0*/  @UP1 UIMAD UR16, UR20, UR13, UR16 ;  /* 0x0000000d141012a4 */ /* 0x000fe4000f8e0210 */
[----:B------:R-:W-:-:S02]  /*10b0*/  @UP1 UIMAD.WIDE.U32 UR12, UR20, UR12, UR10 ;  /* 0x0000000c140c12a5 */ /* 0x000fc4000f8e000a */
[----:B------:R-:W-:Y:S02]  /*10c0*/  @UP0 UIADD3 UR10, UR9, UR15, URZ ;  /* 0x0000000f090a0290 */ /* 0x000fe4000fffe03f */
[----:B------:R-:W-:Y:S02]  /*10d0*/  @UP0 ULEA UR6, UP2, UR8, UR6, 0x2 ;  /* 0x0000000608060291 */ /* 0x000fe4000f84103f */
[----:B------:R-:W-:Y:S02]  /*10e0*/  @UP1 UIADD3 UR9, UR13, UR16, URZ ;  /* 0x000000100d091290 */ /* 0x000fe4000fffe03f */
[----:B------:R-:W-:Y:S02]  /*10f0*/  @UP1 ULEA UR4, UP3, UR12, UR4, 0x2 ;  /* 0x000000040c041291 */ /* 0x000fe4000f86103f */
[----:B------:R-:W-:Y:S01]  /*1100*/  @UP0 ULEA.HI.X UR7, UR8, UR7, UR10, 0x2, UP2 ;  /* 0x0000000708070291 */ /* 0x000fe200090f140a */
[----:B-1-3--:R-:W-:Y:S01]  /*1110*/  IMAD.U32 R4, RZ, RZ, UR6 ;  /* 0x00000006ff047e24 */ /* 0x00afe2000f8e00ff */
[----:B------:R-:W-:-:S02]  /*1120*/  @UP1 ULEA.HI.X UR5, UR12, UR5, UR9, 0x2, UP3 ;  /* 0x000000050c051291 */ /* 0x000fc400098f1409 */
[----:B------:R-:W-:Y:S01]  /*1130*/  IMAD.U32 R6, RZ, RZ, UR4 ;  /* 0x00000004ff067e24 */ /* 0x000fe2000f8e00ff */
[----:B------:R-:W1:Y:S01]  /*1140*/  S2UR UR36, SR_CgaCtaId ;  /* 0x00000000002479c3 */ /* 0x000e620000008800 */
[----:B------:R-:W-:Y:S01]  /*1150*/  IMAD.U32 R5, RZ, RZ, UR7 ;  /* 0x00000007ff057e24 */ /* 0x000fe2000f8e00ff */
[----:B0-----:R-:W-:Y:S01]  /*1160*/  R2UR UR37, R8 ;  /* 0x00000000082572ca */ /* 0x001fe200000e0000 */
[----:B------:R-:W-:Y:S01]  /*1170*/  IMAD.U32 R7, RZ, RZ, UR5 ;  /* 0x00000005ff077e24 */ /* 0x000fe2000f8e00ff */
[----:B------:R-:W-:Y:S01]  /*1180*/  ULDC.64 UR4, c[0x0][0x418] ;  /* 0x0001060000047ab9 */ /* 0x000fe20000000a00 */
[----:B------:R-:W-:Y:S01]  /*1190*/  UMOV UR39, 0x400 ;  /* 0x0000040000277882 */ /* 0x000fe20000000000 */
[----:B------:R-:W2:Y:S01]  /*11a0*/  @P0 LDG.E R3, desc[UR48][R4.64] ;  /* 0x0000003004030981 */ /* 0x000ea2000c1e1900 */
[----:B------:R-:W-:Y:S01]  /*11b0*/  ULDC UR51, c[0x0][0x424] ;  /* 0x0001090000337ab9 */ /* 0x000fe20000000800 */
[----:B------:R-:W-:Y:S02]  /*11c0*/  ULDC UR8, c[0x0][0x988] ;  /* 0x0002620000087ab9 */ /* 0x000fe40000000800 */
[----:B------:R-:W2:Y:S01]  /*11d0*/  @P1 LDG.E R0, desc[UR48][R6.64] ;  /* 0x0000003006001981 */ /* 0x000ea2000c1e1900 */
[----:B------:R-:W-:-:S04]  /*11e0*/  UISETP.NE.U32.AND UP0, UPT, UR4, URZ, UPT ;  /* 0x0000003f0400728c */ /* 0x000fc8000bf05070 */
[----:B------:R-:W-:Y:S02]  /*11f0*/  UISETP.NE.AND.EX UP0, UPT, UR5, URZ, UPT, UP0 ;  /* 0x0000003f0500728c */ /* 0x000fe4000bf05300 */
[----:B------:R-:W-:Y:S02]  /*1200*/  ULEA.HI UR4, UR37, UR37, URZ, 0x1 ;  /* 0x0000002525047291 */ /* 0x000fe4000f8f083f */
[----:B------:R-:W-:Y:S01]  /*1210*/  USEL UR51, UR51, 0x1, UP0 ;  /* 0x0000000133337887 */ /* 0x000fe20008000000 */
[----:B------:R-:W-:Y:S01]  /*1220*/  ULDC UR5, c[0x0][0x2f0] ;  /* 0x0000bc0000057ab9 */ /* 0x000fe20000000800 */
[----:B------:R-:W-:Y:S02]  /*1230*/  ULOP3.LUT UR4, UR4, 0x3e, URZ, 0xc0, !UPT ;  /* 0x0000003e04047892 */ /* 0x000fe4000f8ec03f */
[----:B-1----:R-:W-:Y:S02]  /*1240*/  ULEA UR39, UR36, UR39, 0x18 ;  /* 0x0000002724277291 */ /* 0x002fe4000f8ec03f */
[----:B------:R-:W-:-:S02]  /*1250*/  UIMAD UR51, UR51, UR5, URZ ;  /* 0x00000005333372a4 */ /* 0x000fc4000f8e023f */
[----:B------:R-:W-:Y:S02]  /*1260*/  UIADD3 UR7, UR39, 0x14400, URZ ;  /* 0x0001440027077890 */ /* 0x000fe4000fffe03f */
[----:B------:R-:W-:Y:S02]  /*1270*/  UIADD3 UR4, UR37, -UR4, URZ ;  /* 0x8000000425047290 */ /* 0x000fe4000fffe03f */
[----:B------:R-:W-:Y:S02]  /*1280*/  ULOP3.LUT UP0, URZ, UR7, 0x9f, URZ, 0xc0, !UPT ;  /* 0x0000009f073f7892 */ /* 0x000fe4000f80c03f */
[----:B------:R-:W-:Y:S02]  /*1290*/  UIADD3 UR5, UR51, 0x9f, URZ ;  /* 0x0000009f33057890 */ /* 0x000fe4000fffe03f */
[----:B------:R-:W-:Y:S02]  /*12a0*/  ULEA UR6, UR4, UR7, 0xc ;  /* 0x0000000704067291 */ /* 0x000fe4000f8e603f */
[----:B------:R-:W-:Y:S01]  /*12b0*/  PLOP3.LUT P0, PT, PT, PT, UP0, 0x80, 0x0 ;  /* 0x000000000000781c */ /* 0x000fe20003f0f008 */
[----:B------:R-:W-:-:S02]  /*12c0*/  UIMAD.WIDE UR4, UR5, 0x66666667, URZ ;  /* 0x66666667050478a5 */ /* 0x000fc4000f8e023f */
[----:B------:R-:W-:Y:S02]  /*12d0*/  USHF.R.U32.HI UR6, URZ, 0x4, UR6 ;  /* 0x000000043f067899 */ /* 0x000fe40008011606 */
[----:B------:R-:W-:Y:S02]  /*12e0*/  USHF.R.U32.HI UR50, URZ, 0x1f, UR5 ;  /* 0x0000001f3f327899 */ /* 0x000fe40008011605 */
[----:B------:R-:W-:Y:S02]  /*12f0*/  ULOP3.LUT UR53, UR6, 0x3fff, URZ, 0xc0, !UPT ;  /* 0x00003fff06357892 */ /* 0x000fe4000f8ec03f */
[----:B------:R-:W-:Y:S01]  /*1300*/  ULEA.HI.SX32 UR50, UR5, UR50, 0x1a ;  /* 0x0000003205327291 */ /* 0x000fe2000f8fd23f */
[----:B--2---:R-:W-:-:S04]  /*1310*/  FMUL.FTZ R0, R3, R0 ;  /* 0x0000000003007220 */ /* 0x004fc80000410000 */
[----:B------:R-:W-:-:S05]  /*1320*/  FMUL.FTZ R0, R0, UR8 ;  /* 0x0000000800007c20 */ /* 0x000fca0008410000 */
[----:B------:R-:W-:Y:S01]  /*1330*/  R2UR UR40, R0 ;  /* 0x00000000002872ca */ /* 0x000fe200000e0000 */
[----:B-----5:R-:W-:-:S14]  /*1340*/  @!P0 BRA `(.L_x_9) ;  /* 0x0000000000408947 */ /* 0x020fdc0003800000 */
[----:B------:R-:W-:Y:S01]  /*1350*/  MOV R0, 0x0 ;  /* 0x0000000000007802 */ /* 0x000fe20000000f00 */
[----:B------:R-:W-:Y:S01]  /*1360*/  ULDC.64 UR4, c[0x4][0xa0] ;  /* 0x0100280000047ab9 */ /* 0x000fe20000000a00 */
[----:B------:R-:W-:Y:S01]  /*1370*/  ULDC.64 UR6, c[0x4][0x38] ;  /* 0x01000e0000067ab9 */ /* 0x000fe20000000a00 */
[----:B------:R-:W-:Y:S01]  /*1380*/  IMAD.U32 R4, RZ, RZ, UR4 ;  /* 0x00000004ff047e24 */ /* 0x000fe2000f8e00ff */
[----:B------:R0:W1:Y:S01]  /*1390*/  LDC.64 R14, c[0x4][R0] ;  /* 0x01000000000e7b82 */ /* 0x0000620000000a00 */
[----:B------:R-:W-:Y:S01]  /*13a0*/  IMAD.U32 R5, RZ, RZ, UR5 ;  /* 0x00000005ff057e24 */ /* 0x000fe2000f8e00ff */
[----:B------:R-:W-:Y:S01]  /*13b0*/  ULDC.64 UR4, c[0x4][0xa8] ;  /* 0x01002a0000047ab9 */ /* 0x000fe20000000a00 */
[----:B------:R-:W-:Y:S02]  /*13c0*/  IMAD.U32 R10, RZ, RZ, UR6 ;  /* 0x00000006ff0a7e24 */ /* 0x000fe4000f8e00ff */
[----:B------:R-:W-:Y:S02]  /*13d0*/  IMAD.U32 R6, RZ, RZ, UR4 ;  /* 0x00000004ff067e24 */ /* 0x000fe4000f8e00ff */
[----:B------:R-:W-:-:S02]  /*13e0*/  IMAD.U32 R7, RZ, RZ, UR5 ;  /* 0x00000005ff077e24 */ /* 0x000fc4000f8e00ff */
[----:B------:R-:W-:Y:S02]  /*13f0*/  IMAD.U32 R11, RZ, RZ, UR7 ;  /* 0x00000007ff0b7e24 */ /* 0x000fe4000f8e00ff */
[----:B------:R-:W-:Y:S02]  /*1400*/  IMAD.MOV.U32 R8, RZ, RZ, 0x70 ;  /* 0x00000070ff087424 */ /* 0x000fe400078e00ff */
[----:B------:R-:W-:Y:S02]  /*1410*/  IMAD.MOV.U32 R12, RZ, RZ, 0x1 ;  /* 0x00000001ff0c7424 */ /* 0x000fe400078e00ff */
[----:B0-----:R-:W-:-:S07]  /*1420*/  IMAD.MOV.U32 R13, RZ, RZ, RZ ;  /* 0x000000ffff0d7224 */ /* 0x001fce00078e00ff */
[----:B------:R-:W-:-:S07]  /*1430*/  LEPC R20, `(.L_x_9) ;  /* 0x000000001014794e */ /* 0x000fce0000000000 */
[----:B-1----:R-:W-:Y:S05]  /*1440*/  CALL.ABS.NOINC R14 ;  /* 0x000000000e007343 */ /* 0x002fea0003c00000 */
.L_x_9:
[----:B------:R-:W-:Y:S01]  /*1450*/  ULOP3.LUT UR4, UR45, 0x1, URZ, 0xc0, !UPT ;  /* 0x000000012d047892 */ /* 0x000fe2000f8ec03f */
[----:B------:R-:W-:-:S05]  /*1460*/  IMAD.U32 R3, RZ, RZ, UR46 ;  /* 0x0000002eff037e24 */ /* 0x000fca000f8e00ff */
[----:B------:R-:W-:Y:S01]  /*1470*/  IMAD.U32 R0, RZ, RZ, UR4 ;  /* 0x00000004ff007e24 */ /* 0x000fe2000f8e00ff */
[----:B------:R-:W-:-:S04]  /*1480*/  ISETP.NE.AND P0, PT, R3, 0x3, PT ;  /* 0x000000030300780c */ /* 0x000fc80003f05270 */
[----:B------:R-:W-:-:S04]  /*1490*/  SHF.L.U32 R0, R0, 0x1f, RZ ;  /* 0x0000001f00007819 */ /* 0x000fc800000006ff */
[----:B------:R-:W0:Y:S02]  /*14a0*/  SYNCS.PHASECHK.TRANS64.TRYWAIT P1, [UR39+0x29800], R0 ;  /* 0x02980000ff0075a7 */ /* 0x000e240008020167 */
[----:B0-----:R-:W-:Y:S05]  /*14b0*/  @!P1 BRA `(.L_x_10) ;  /* 0x000000b800d09947 */ /* 0x001fea0003800000 */
.L_x_101:
[----:B------:R-:W-:Y:S05]  /*14c0*/  @!P0 BRA `(.L_x_11) ;  /* 0x0000000000048947 */ /* 0x000fea0003800000 */
[----:B------:R-:W-:Y:S01]  /*14d0*/  BPT.TRAP 0x1 ;  /* 0x000000040000795c */ /* 0x000fe20000300000 */
.L_x_11:
[----:B------:R-:W-:Y:S02]  /*14e0*/  IMAD.U32 R4, RZ, RZ, UR52 ;  /* 0x00000034ff047e24 */ /* 0x000fe4000f8e00ff */
[----:B0-----:R-:W-:-:S03]  /*14f0*/  IMAD.U32 R3, RZ, RZ, UR44 ;  /* 0x0000002cff037e24 */ /* 0x001fc6000f8e00ff */
[----:B------:R-:W-:Y:S02]  /*1500*/  LEA R4, R4, UR39, 0x3 ;  /* 0x0000002704047c11 */ /* 0x000fe4000f8e18ff */
[----:B------:R-:W-:-:S04]  /*1510*/  SHF.L.U32 R3, R3, 0x1f, RZ ;  /* 0x0000001f03037819 */ /* 0x000fc800000006ff */
[----:B------:R0:W1:Y:S01]  /*1520*/  SYNCS.PHASECHK.TRANS64.TRYWAIT P1, [R4+URZ+0x29830], R3 ;  /* 0x02983003040075a7 */ /* 0x000062000802017f */
[----:B------:R-:W-:Y:S05]  /*1530*/  @!P0 BRA `(.L_x_12) ;  /* 0x0000000000048947 */ /* 0x000fea0003800000 */
[----:B------:R-:W-:Y:S01]  /*1540*/  BPT.TRAP 0x1 ;  /* 0x000000040000795c */ /* 0x000fe20000300000 */
.L_x_12:
[----:B------:R-:W2:Y:S01]  /*1550*/  S2R R0, SR_TID.X ;  /* 0x0000000000007919 */ /* 0x000ea20000002100 */
[----:B------:R-:W-:Y:S01]  /*1560*/  IMAD.MOV.U32 R87, RZ, RZ, RZ ;  /* 0x000000ffff577224 */ /* 0x000fe200078e00ff */
[----:B--2---:R-:W-:Y:S01]  /*1570*/  LOP3.LUT P2, RZ, R0, 0x7f, RZ, 0xc0, !PT ;  /* 0x0000007f00ff7812 */ /* 0x004fe2000784c0ff */
[----:B-1----:R-:W-:-:S12]  /*1580*/  @P1 BRA `(.L_x_13) ;  /* 0x0000000000081947 */ /* 0x002fd80003800000 */
[----:B------:R-:W1:Y:S02]  /*1590*/  SYNCS.PHASECHK.TRANS64.TRYWAIT P1, [R4+URZ+0x29830], R3 ;  /* 0x02983003040075a7 */ /* 0x000e64000802017f */
[----:B-1----:R-:W-:Y:S05]  /*15a0*/  @!P1 BRA `(.L_x_14) ;  /* 0x000000b800ac9947 */ /* 0x002fea0003800000 */
.L_x_13:
[----:B------:R-:W-:Y:S05]  /*15b0*/  WARPSYNC.ALL ;  /* 0x0000000000007948 */ /* 0x000fea0003800000 */
[----:B------:R-:W-:Y:S01]  /*15c0*/  UIADD3 UR4, UR39, 0x1a400, URZ ;  /* 0x0001a40027047890 */ /* 0x000fe2000fffe03f */
[----:B------:R-:W-:Y:S01]  /*15d0*/  WARPGROUP.ARRIVE ;  /* 0x00000000000079c5 */ /* 0x000fe20000000000 */
[----:B------:R-:W-:Y:S01]  /*15e0*/  ULOP3.LUT UR20, UR53, 0x10000, URZ, 0xfc, !UPT ;  /* 0x0001000035147892 */ /* 0x000fe2000f8efc3f */
[----:B------:R-:W-:Y:S01]  /*15f0*/  VIADD R0, R171, UR51 ;  /* 0x00000033ab007c36 */ /* 0x000fe20008000000 */
[----:B------:R-:W-:Y:S01]  /*1600*/  USHF.R.U32.HI UR4, URZ, 0x4, UR4 ;  /* 0x000000043f047899 */ /* 0x000fe20008011604 */
[----:B------:R-:W-:Y:S01]  /*1610*/  IMAD.U32 R5, RZ, RZ, UR50 ;  /* 0x00000032ff057e24 */ /* 0x000fe2000f8e00ff */
[----:B------:R-:W-:Y:S01]  /*1620*/  UMOV UR25, 0x80000020 ;  /* 0x8000002000197882 */ /* 0x000fe20000000000 */
[----:B------:R-:W-:Y:S01]  /*1630*/  UMOV UR27, 0x80000020 ;  /* 0x80000020001b7882 */ /* 0x000fe20000000000 */
[----:B------:R-:W-:Y:S01]  /*1640*/  ULOP3.LUT UR4, UR4, 0x3fff, URZ, 0xc0, !UPT ;  /* 0x00003fff04047892 */ /* 0x000fe2000f8ec03f */
[----:B------:R-:W-:Y:S01]  /*1650*/  IMAD R5, R5, -0xa0, R0 ;  /* 0xffffff6005057824 */ /* 0x000fe200078e0200 */
[----:B------:R-:W-:Y:S01]  /*1660*/  UMOV UR24, UR20 ;  /* 0x0000001400187c82 */ /* 0x000fe20008000000 */
[----:B------:R-:W-:Y:S01]  /*1670*/  UMOV UR5, UR25 ;  /* 0x0000001900057c82 */ /* 0x000fe20008000000 */
[----:B------:R-:W-:Y:S01]  /*1680*/  ULOP3.LUT UR47, UR4, 0x10000, URZ, 0xfc, !UPT ;  /* 0x00010000042f7892 */ /* 0x000fe2000f8efc3f */
[----:B------:R-:W-:Y:S01]  /*1690*/  P2R R13, PR, RZ, 0x1 ;  /* 0x00000001ff0d7803 */ /* 0x000fe20000000000 */
[----:B------:R-:W-:Y:S01]  /*16a0*/  UMOV UR7, 0x80000020 ;  /* 0x8000002000077882 */ /* 0x000fe20000000000 */
[----:B------:R-:W-:Y:S01]  /*16b0*/  UMOV UR4, UR24 ;  /* 0x0000001800047c82 */ /* 0x000fe20008000000 */
[----:B------:R-:W-:Y:S01]  /*16c0*/  UIMAD UR28, UR52, 0x780, UR47 ;  /* 0x00000780341c78a4 */ /* 0x000fe2000f8e022f */
[C---:B------:R-:W-:Y:S01]  /*16d0*/  ISETP.GT.AND P2, PT, R5.reuse, RZ, PT ;  /* 0x000000ff0500720c */ /* 0x040fe20003f44270 */
[----:B------:R-:W-:Y:S01]  /*16e0*/  UIADD3 UR9, UR20, 0x2, URZ ;  /* 0x0000000214097890 */ /* 0x000fe2000fffe03f */
[C---:B------:R-:W-:Y:S01]  /*16f0*/  ISETP.GT.AND P5, PT, R5.reuse, 0x1, PT ;  /* 0x000000010500780c */ /* 0x040fe20003fa4270 */
[----:B------:R-:W-:Y:S01]  /*1700*/  UIADD3 UR6, UR28, 0x180, URZ ;  /* 0x000001801c067890 */ /* 0x000fe2000fffe03f */
[C---:B------:R-:W-:Y:S01]  /*1710*/  ISETP.GT.AND P4, PT, R5.reuse, 0x8, PT ;  /* 0x000000080500780c */ /* 0x040fe20003f84270 */
[----:B------:R-:W-:Y:S01]  /*1720*/  UIADD3 UR8, UR28, 0x200, URZ ;  /* 0x000002001c087890 */ /* 0x000fe2000fffe03f */
[C---:B------:R-:W-:Y:S01]  /*1730*/  ISETP.GT.AND P1, PT, R5.reuse, 0x9, PT ;  /* 0x000000090500780c */ /* 0x040fe20003f24270 */
[----:B------:R-:W-:Y:S01]  /*1740*/  UMOV UR26, UR28 ;  /* 0x0000001c001a7c82 */ /* 0x000fe20008000000 */
[----:B------:R-:W-:Y:S01]  /*1750*/  UIADD3 UR10, UR28, 0x2, URZ ;  /* 0x000000021c0a7890 */ /* 0x000fe2000fffe03f */
[----:B------:R-:W-:Y:S01]  /*1760*/  QGMMA.64x32x32.F32.E4M3.E4M3 R104, gdesc[UR24], RZ, !UPT, gsb0 ;  /* 0x00600000186879f3 */ /* 0x000fe2000c0008ff */
[----:B------:R-:W-:Y:S01]  /*1770*/  UIADD3 UR26, UR28, 0x80, URZ ;  /* 0x000000801c1a7890 */ /* 0x000fe2000fffe03f */
[C---:B------:R-:W-:Y:S01]  /*1780*/  ISETP.GT.AND P3, PT, R5.reuse, 0x10, PT ;  /* 0x000000100500780c */ /* 0x040fe20003f64270 */
[----:B------:R-:W-:Y:S01]  /*1790*/  UMOV UR27, 0x80000020 ;  /* 0x80000020001b7882 */ /* 0x000fe20000000000 */
[----:B------:R-:W-:Y:S01]  /*17a0*/  UMOV UR11, 0x80000020 ;  /* 0x80000020000b7882 */ /* 0x000fe20000000000 */
[----:B------:R-:W-:Y:S01]  /*17b0*/  UIADD3 UR12, UR28, 0x202, URZ ;  /* 0x000002021c0c7890 */ /* 0x000fe2000fffe03f */
[C---:B------:R-:W-:Y:S01]  /*17c0*/  ISETP.GT.AND P0, PT, R5.reuse, 0x79, PT ;  /* 0x000000790500780c */ /* 0x040fe20003f04270 */
[----:B------:R-:W-:Y:S01]  /*17d0*/  UIADD3 UR13, UR20, 0x200, URZ ;  /* 0x00000200140d7890 */ /* 0x000fe2000fffe03f */
[----:B------:R-:W-:Y:S01]  /*17e0*/  ISETP.GT.AND P6, PT, R5, 0x80, PT ;  /* 0x000000800500780c */ /* 0x000fe20003fc4270 */
[----:B------:R-:W-:Y:S01]  /*17f0*/  UIADD3 UR14, UR28, 0x280, URZ ;  /* 0x000002801c0e7890 */ /* 0x000fe2000fffe03f */
[----:B------:R-:W-:Y:S01]  /*1800*/  IMAD.U32 R9, RZ, RZ, UR40 ;  /* 0x00000028ff097e24 */ /* 0x000fe2000f8e00ff */
[----:B------:R-:W-:Y:S01]  /*1810*/  UMOV UR15, 0x80000020 ;  /* 0x80000020000f7882 */ /* 0x000fe20000000000 */
[----:B------:R-:W-:Y:S01]  /*1820*/  UIADD3 UR16, UR28, 0x282, URZ ;  /* 0x000002821c107890 */ /* 0x000fe2000fffe03f */
[----:B------:R-:W2:Y:S01]  /*1830*/  S2R R83, SR_TID.X ;  /* 0x0000000000537919 */ /* 0x000ea20000002100 */
[----:B------:R-:W-:Y:S01]  /*1840*/  UIADD3 UR18, UR28, 0x402, URZ ;  /* 0x000004021c127890 */ /* 0x000fe2000fffe03f */
[--C-:B------:R-:W-:Y:S01]  /*1850*/  IMAD.MOV.U32 R86, RZ, RZ, R87.reuse ;  /* 0x000000ffff567224 */ /* 0x100fe200078e0057 */
[----:B------:R-:W-:Y:S01]  /*1860*/  UMOV UR19, 0x80000020 ;  /* 0x8000002000137882 */ /* 0x000fe20000000000 */
[----:B------:R-:W-:Y:S01]  /*1870*/  UIADD3 UR22, UR28, 0x680, URZ ;  /* 0x000006801c167890 */ /* 0x000fe2000fffe03f */
[--C-:B------:R-:W-:Y:S01]  /*1880*/  IMAD.MOV.U32 R85, RZ, RZ, R87.reuse ;  /* 0x000000ffff557224 */ /* 0x100fe200078e0057 */
[----:B------:R-:W-:Y:S01]  /*1890*/  UMOV UR23, 0x80000020 ;  /* 0x8000002000177882 */ /* 0x000fe20000000000 */
[----:B------:R-:W-:Y:S01]  /*18a0*/  UISETP.GE.AND UP0, UPT, UR51, 0xa1, UPT ;  /* 0x000000a13300788c */ /* 0x000fe2000bf06270 */
[----:B------:R-:W-:Y:S01]  /*18b0*/  IMAD.MOV.U32 R84, RZ, RZ, R87 ;  /* 0x000000ffff547224 */ /* 0x000fe200078e0057 */
[----:B------:R-:W-:-:S02]  /*18c0*/  WARPGROUP.DEPBAR.LE gsb0, 0x0 ;  /* 0x00008000000079c5 */ /* 0x000fc40000010000 */
[----:B------:R-:W-:-:S06]  /*18d0*/  WARPGROUP.ARRIVE ;  /* 0x00000000000079c5 */ /* 0x000fcc0000000000 */
[----:B------:R-:W-:Y:S01]  /*18e0*/  QGMMA.64x32x32.F32.E4M3.E4M3 R88, gdesc[UR24], RZ, !UPT, gsb0 ;  /* 0x00600000185879f3 */ /* 0x000fe2000c0008ff */
[----:B------:R-:W-:Y:S01]  /*18f0*/  UIADD3 UR26, UR28, 0x100, URZ ;  /* 0x000001001c1a7890 */ /* 0x000fe2000fffe03f */
[----:B------:R-:W-:Y:S01]  /*1900*/  UMOV UR27, 0x80000020 ;  /* 0x80000020001b7882 */ /* 0x000fe20000000000 */
[----:B------:R-:W-:Y:S02]  /*1910*/  WARPGROUP.DEPBAR.LE gsb0, 0x0 ;  /* 0x00008000000079c5 */ /* 0x000fe40000010000 */
[----:B------:R-:W-:-:S06]  /*1920*/  WARPGROUP.ARRIVE ;  /* 0x00000000000079c5 */ /* 0x000fcc0000000000 */
[----:B------:R-:W-:Y:S01]  /*1930*/  QGMMA.64x32x32.F32.E4M3.E4M3 R56, gdesc[UR24], RZ, !UPT, gsb0 ;  /* 0x00600000183879f3 */ /* 0x000fe2000c0008ff */
[----:B------:R-:W-:Y:S01]  /*1940*/  UMOV UR26, UR8 ;  /* 0x00000008001a7c82 */ /* 0x000fe20008000000 */
[----:B------:R-:W-:Y:S01]  /*1950*/  UMOV UR27, 0x80000020 ;  /* 0x80000020001b7882 */ /* 0x000fe20000000000 */
[----:B------:R-:W-:Y:S02]  /*1960*/  WARPGROUP.DEPBAR.LE gsb0, 0x0 ;  /* 0x00008000000079c5 */ /* 0x000fe40000010000 */
[----:B------:R-:W-:-:S06]  /*1970*/  WARPGROUP.ARRIVE ;  /* 0x00000000000079c5 */ /* 0x000fcc0000000000 */
[----:B------:R-:W-:Y:S01]  /*1980*/  QGMMA.64x32x32.F32.E4M3.E4M3 R40, gdesc[UR4], RZ, !UPT, gsb0 ;  /* 0x00600000042879f3 */ /* 0x000fe2000c0008ff */
[----:B------:R-:W-:Y:S01]  /*1990*/  UMOV UR4, UR9 ;  /* 0x0000000900047c82 */ /* 0x000fe20008000000 */
[----:B------:R-:W-:Y:S01]  /*19a0*/  UMOV UR5, 0x80000020 ;  /* 0x8000002000057882 */ /* 0x000fe20000000000 */
[----:B------:R-:W-:Y:S01]  /*19b0*/  UMOV UR6, UR10 ;  /* 0x0000000a00067c82 */ /* 0x000fe20008000000 */
[----:B------:R-:W-:Y:S01]  /*19c0*/  UMOV UR7, 0x80000020 ;  /* 0x8000002000077882 */ /* 0x000fe20000000000 */
[----:B------:R-:W-:Y:S01]  /*19d0*/  UIADD3 UR10, UR28, 0x182, URZ ;  /* 0x000001821c0a7890 */ /* 0x000fe2000fffe03f */
[----:B------:R-:W-:Y:S01]  /*19e0*/  UMOV UR8, UR4 ;  /* 0x0000000400087c82 */ /* 0x000fe20008000000 */
[----:B------:R-:W-:Y:S01]  /*19f0*/  UMOV UR9, UR5 ;  /* 0x0000000500097c82 */ /* 0x000fe20008000000 */
[----:B------:R-:W-:Y:S02]  /*1a00*/  WARPGROUP.DEPBAR.LE gsb0, 0x0 ;  /* 0x00008000000079c5 */ /* 0x000fe40000010000 */
[----:B------:R-:W-:-:S06]  /*1a10*/  WARPGROUP.ARRIVE ;  /* 0x00000000000079c5 */ /* 0x000fcc0000000000 */
[----:B------:R-:W-:Y:S03]  /*1a20*/  QGMMA.64x32x32.F32.E4M3.E4M3 R24, gdesc[UR24], RZ, !UPT, gsb0 ;  /* 0x00600000181879f3 */ /* 0x000fe6000c0008ff */
[----:B------:R-:W-:Y:S02]  /*1a30*/  WARPGROUP.DEPBAR.LE gsb0, 0x0 ;  /* 0x00008000000079c5 */ /* 0x000fe40000010000 */
[----:B------:R-:W-:-:S06]  /*1a40*/  WARPGROUP.ARRIVE ;  /* 0x00000000000079c5 */ /* 0x000fcc0000000000 */
[----:B------:R-:W-:Y:S01]  /*1a50*/  QGMMA.64x32x32.F32.E4M3.E4M3 R104, gdesc[UR4], R104, gsb0 ;  /* 0x00600000046879f3 */ /* 0x000fe20008000868 */
[----:B------:R-:W-:Y:S01]  /*1a60*/  UIADD3 UR6, UR28, 0x82, URZ ;  /* 0x000000821c067890 */ /* 0x000fe2000fffe03f */
[----:B------:R-:W-:Y:S01]  /*1a70*/  UMOV UR7, 0x80000020 ;  /* 0x8000002000077882 */ /* 0x000fe20000000000 */
        /* <DEDUP_REMOVED lines=8> */
[----:B------:R-:W-:Y:S01]  /*1b00*/  UMOV UR6, UR12 ;  /* 0x0000000c00067c82 */ /* 0x000fe20008000000 */
[----:B------:R-:W-:Y:S01]  /*1b10*/  UMOV UR7, 0x80000020 ;  /* 0x8000002000077882 */ /* 0x000fe20000000000 */
[----:B------:R-:W-:Y:S02]  /*1b20*/  WARPGROUP.DEPBAR.LE gsb0, 0x0 ;  /* 0x00008000000079c5 */ /* 0x000fe40000010000 */
[----:B------:R-:W-:-:S06]  /*1b30*/  WARPGROUP.ARRIVE ;  /* 0x00000000000079c5 */ /* 0x000fcc0000000000 */
[----:B------:R-:W-:Y:S01]  /*1b40*/  QGMMA.64x32x32.F32.E4M3.E4M3 R40, gdesc[UR8], R40, gsb0 ;  /* 0x00600000082879f3 */ /* 0x000fe20008000828 */
        /* <DEDUP_REMOVED lines=9> */
[----:B------:R-:W-:Y:S01]  /*1be0*/  QGMMA.64x32x32.F32.E4M3.E4M3 R24, gdesc[UR4], R24, gsb0 ;  /* 0x00600000041879f3 */ /* 0x000fe20008000818 */
[----:B------:R-:W-:Y:S02]  /*1bf0*/  UIADD3 UR6, UR28, 0x480, URZ ;  /* 0x000004801c067890 */ /* 0x000fe4000fffe03f */
[----:B------:R-:W-:Y:S01]  /*1c00*/  UIADD3 UR7, UR20, 0x202, URZ ;  /* 0x0000020214077890 */ /* 0x000fe2000fffe03f */
        /* <DEDUP_REMOVED lines=15> */
[----:B------:R-:W-:Y:S01]  /*1d00*/  UIADD3 UR6, UR28, 0x482, URZ ;  /* 0x000004821c067890 */ /* 0x000fe2000fffe03f */
[----:B------:R-:W-:Y:S02]  /*1d10*/  WARPGROUP.DEPBAR.LE gsb0, 0x0 ;  /* 0x00008000000079c5 */ /* 0x000fe40000010000 */
[----:B------:R-:W-:-:S06]  /*1d20*/  WARPGROUP.ARRIVE ;  /* 0x00000000000079c5 */ /* 0x000fcc0000000000 */
[----:B------:R-:W-:Y:S01]  /*1d30*/  QGMMA.64x32x32.F32.E4M3.E4M3 R40, gdesc[UR12], R40, gsb0 ;  /* 0x006000000c2879f3 */ /* 0x000fe20008000828 */
[----:B------:R-:W-:Y:S01]  /*1d40*/  UMOV UR12, UR7 ;  /* 0x00000007000c7c82 */ /* 0x000fe20008000000 */
[----:B------:R-:W-:Y:S01]  /*1d50*/  UMOV UR13, 0x80000020 ;  /* 0x80000020000d7882 */ /* 0x000fe20000000000 */
[----:B------:R-:W-:Y:S01]  /*1d60*/  UMOV UR14, UR16 ;  /* 0x00000010000e7c82 */ /* 0x000fe20008000000 */
[----:B------:R-:W-:Y:S01]  /*1d70*/  UMOV UR15, 0x80000020 ;  /* 0x80000020000f7882 */ /* 0x000fe20000000000 */
[----:B------:R-:W-:Y:S01]  /*1d80*/  UMOV UR16, UR12 ;  /* 0x0000000c00107c82 */ /* 0x000fe20008000000 */
[----:B------:R-:W-:Y:S01]  /*1d90*/  UMOV UR17, UR13 ;  /* 0x0000000d00117c82 */ /* 0x000fe20008000000 */
[----:B------:R-:W-:Y:S01]  /*1da0*/  UIADD3 UR7, UR20, 0x400, URZ ;  /* 0x0000040014077890 */ /* 0x000fe2000fffe03f */
[----:B------:R-:W-:Y:S02]  /*1db0*/  WARPGROUP.DEPBAR.LE gsb0, 0x0 ;  /* 0x00008000000079c5 */ /* 0x000fe40000010000 */
[----:B------:R-:W-:-:S06]  /*1dc0*/  WARPGROUP.ARRIVE ;  /* 0x00000000000079c5 */ /* 0x000fcc0000000000 */
[----:B------:R-:W-:Y:S01]  /*1dd0*/  QGMMA.64x32x32.F32.E4M3.E4M3 R24, gdesc[UR8], R24, gsb0 ;  /* 0x00600000081879f3 */ /* 0x000fe20008000818 */
[----:B------:R-:W-:Y:S02]  /*1de0*/  UIADD3 UR10, UR28, 0x500, URZ ;  /* 0x000005001c0a7890 */ /* 0x000fe4000fffe03f */
        /* <DEDUP_REMOVED lines=24> */
[----:B------:R-:W-:Y:S02]  /*1f70*/  UMOV UR21, UR17 ;  /* 0x0000001100157c82 */ /* 0x000fe40008000000 */
[----:B------:R-:W-:Y:S01]  /*1f80*/  UMOV UR20, UR16 ;  /* 0x0000001000147c82 */ /* 0x000fe20008000000 */
[----:B------:R-:W-:Y:S01]  /*1f90*/  UIADD3 UR10, UR28, 0x502, URZ ;  /* 0x000005021c0a7890 */ /* 0x000fe2000fffe03f */
[----:B------:R-:W-:-:S02]  /*1fa0*/  WARPGROUP.DEPBAR.LE gsb0, 0x0 ;  /* 0x00008000000079c5 */ /* 0x000fc40000010000 */
[----:B------:R-:W-:-:S06]  /*1fb0*/  WARPGROUP.ARRIVE ;  /* 0x00000000000079c5 */ /* 0x000fcc0000000000 */
[----:B------:R-:W-:Y:S03]  /*1fc0*/  QGMMA.64x32x32.F32.E4M3.E4M3 R24, gdesc[UR12], R24, gsb0 ;  /* 0x006000000c1879f3 */ /* 0x000fe60008000818 */
        /* <DEDUP_REMOVED lines=22> */
[----:B------:R-:W-:Y:S02]  /*2130*/  WARPGROUP.DEPBAR.LE gsb0, 0x0 ;  /* 0x00008000000079c5 */ /* 0x000fe40000010000 */
        /* <DEDUP_REMOVED lines=8> */
[----:B------:R-:W-:Y:S01]  /*21c0*/  WARPGROUP.ARRIVE ;  /* 0x00000000000079c5 */ /* 0x000fe20000000000 */
[----:B------:R-:W-:Y:S02]  /*21d0*/  FSEL R104, R104, -INF , P2 ;  /* 0xff80000068687808 */ /* 0x000fe40001000000 */
[----:B------:R-:W-:Y:S02]  /*21e0*/  FSEL R105, R105, -INF , P5 ;  /* 0xff80000069697808 */ /* 0x000fe40002800000 */
[----:B------:R-:W-:Y:S01]  /*21f0*/  FSEL R108, R108, -INF , P4 ;  /* 0xff8000006c6c7808 */ /* 0x000fe20002000000 */
[----:B------:R-:W-:Y:S01]  /*2200*/  QGMMA.64x32x32.F32.E4M3.E4M3 R88, gdesc[UR20], R88, gsb0 ;  /* 0x00600000145879f3 */ /* 0x000fe20008000858 */
[----:B------:R-:W-:Y:S01]  /*2210*/  UIADD3 UR22, UR28, 0x602, URZ ;  /* 0x000006021c167890 */ /* 0x000fe2000fffe03f */
[----:B01----:R-:W-:Y:S01]  /*2220*/  FMNMX.FTZ R3, R104, R105, !PT ;  /* 0x0000006968037209 */ /* 0x003fe20007810000 */
[----:B------:R-:W-:Y:S01]  /*2230*/  UMOV UR23, 0x80000020 ;  /* 0x8000002000177882 */ /* 0x000fe20000000000 */
[----:B------:R-:W-:-:S02]  /*2240*/  FSEL R109, R109, -INF , P1 ;  /* 0xff8000006d6d7808 */ /* 0x000fc40000800000 */
[----:B------:R-:W-:Y:S02]  /*2250*/  FMNMX.FTZ R0, R108, R3, !PT ;  /* 0x000000036c007209 */ /* 0x000fe40007810000 */
[----:B------:R-:W-:Y:S02]  /*2260*/  FSEL R106, R106, -INF , P2 ;  /* 0xff8000006a6a7808 */ /* 0x000fe40001000000 */
[----:B------:R-:W-:Y:S02]  /*2270*/  ISETP.GT.AND P2, PT, R5, 0x11, PT ;  /* 0x000000110500780c */ /* 0x000fe40003f44270 */
[----:B------:R-:W-:Y:S02]  /*2280*/  FSEL R112, R112, -INF , P3 ;  /* 0xff80000070707808 */ /* 0x000fe40001800000 */
[----:B------:R-:W-:Y:S02]  /*2290*/  FMNMX.FTZ R3, R109, R0, !PT ;  /* 0x000000006d037209 */ /* 0x000fe40007810000 */
[----:B------:R-:W-:-:S02]  /*22a0*/  FSEL R107, R107, -INF , P5 ;  /* 0xff8000006b6b7808 */ /* 0x000fc40002800000 */
[----:B------:R-:W-:Y:S02]  /*22b0*/  ISETP.GT.AND P5, PT, R5, 0x18, PT ;  /* 0x000000180500780c */ /* 0x000fe40003fa4270 */
[----:B------:R-:W-:Y:S02]  /*22c0*/  FSEL R113, R113, -INF , P2 ;  /* 0xff80000071717808 */ /* 0x000fe40001000000 */
[----:B------:R-:W-:Y:S02]  /*22d0*/  FMNMX.FTZ R0, R112, R3, !PT ;  /* 0x0000000370007209 */ /* 0x000fe40007810000 */
[----:B------:R-:W-:Y:S02]  /*22e0*/  FSEL R110, R110, -INF , P4 ;  /* 0xff8000006e6e7808 */ /* 0x000fe40002000000 */
[----:B------:R-:W-:Y:S02]  /*22f0*/  ISETP.GT.AND P4, PT, R5, 0x19, PT ;  /* 0x000000190500780c */ /* 0x000fe40003f84270 */
[----:B------:R-:W-:-:S02]  /*2300*/  FSEL R116, R116, -INF , P5 ;  /* 0xff80000074747808 */ /* 0x000fc40002800000 */
[----:B------:R-:W-:Y:S02]  /*2310*/  FMNMX.FTZ R3, R113, R0, !PT ;  /* 0x0000000071037209 */ /* 0x000fe40007810000 */
[----:B------:R-:W-:Y:S02]  /*2320*/  FSEL R114, R114, -INF , P3 ;  /* 0xff80000072727808 */ /* 0x000fe40001800000 */
[----:B------:R-:W-:Y:S02]  /*2330*/  FSEL R117, R117, -INF , P4 ;  /* 0xff80000075757808 */ /* 0x000fe40002000000 */
[----:B------:R-:W-:Y:S02]  /*2340*/  ISETP.GT.AND P3, PT, R5, 0x20, PT ;  /* 0x000000200500780c */ /* 0x000fe40003f64270 */
[----:B------:R-:W-:Y:S02]  /*2350*/  FMNMX.FTZ R0, R116, R3, !PT ;  /* 0x0000000374007209 */ /* 0x000fe40007810000 */
[----:B------:R-:W-:-:S02]  /*2360*/  FSEL R111, R111, -INF , P1 ;  /* 0xff8000006f6f7808 */ /* 0x000fc40000800000 */
[----:B------:R-:W-:Y:S02]  /*2370*/  ISETP.GT.AND P1, PT, R5, 0x21, PT ;  /* 0x000000210500780c */ /* 0x000fe40003f24270 */
[----:B------:R-:W-:Y:S02]  /*2380*/  FMNMX.FTZ R3, R117, R0, !PT ;  /* 0x0000000075037209 */ /* 0x000fe40007810000 */
[----:B------:R-:W-:Y:S02]  /*2390*/  FSEL R115, R115, -INF , P2 ;  /* 0xff80000073737808 */ /* 0x000fe40001000000 */
[C---:B------:R-:W-:Y:S02]  /*23a0*/  ISETP.GT.AND P2, PT, R5.reuse, 0x28, PT ;  /* 0x000000280500780c */ /* 0x040fe40003f44270 */
[----:B------:R-:W-:Y:S02]  /*23b0*/  FSEL R118, R118, -INF , P5 ;  /* 0xff80000076767808 */ /* 0x000fe40002800000 */
[----:B------:R-:W-:-:S02]  /*23c0*/  ISETP.GT.AND P5, PT, R5, 0x29, PT ;  /* 0x000000290500780c */ /* 0x000fc40003fa4270 */
[----:B------:R-:W-:Y:S02]  /*23d0*/  FSEL R119, R119, -INF , P4 ;  /* 0xff80000077777808 */ /* 0x000fe40002000000 */
[----:B------:R-:W-:Y:S01]  /*23e0*/  ISETP.GT.AND P4, PT, R5, 0x30, PT ;  /* 0x000000300500780c */ /* 0x000fe20003f84270 */
[----:B------:R-:W-:Y:S02]  /*23f0*/  WARPGROUP.DEPBAR.LE gsb0, 0x0 ;  /* 0x00008000000079c5 */ /* 0x000fe40000010000 */
[----:B------:R-:W-:Y:S01]  /*2400*/  WARPGROUP.ARRIVE ;  /* 0x00000000000079c5 */ /* 0x000fe20000000000 */
[----:B------:R-:W-:Y:S02]  /*2410*/  FSEL R88, R88, -INF , P3 ;  /* 0xff80000058587808 */ /* 0x000fe40001800000 */
[----:B------:R-:W-:Y:S02]  /*2420*/  FSEL R89, R89, -INF , P1 ;  /* 0xff80000059597808 */ /* 0x000fe40000800000 */
[----:B------:R-:W-:Y:S01]  /*2430*/  FMNMX.FTZ R0, R88, R3, !PT ;  /* 0x0000000358007209 */ /* 0x000fe20007810000 */
[----:B------:R-:W-:Y:S01]  /*2440*/  QGMMA.64x32x32.F32.E4M3.E4M3 R56, gdesc[UR20], R56, gsb0 ;  /* 0x00600000143879f3 */ /* 0x000fe20008000838 */
[----:B------:R-:W-:Y:S01]  /*2450*/  UIADD3 UR22, UR28, 0x682, URZ ;  /* 0x000006821c167890 */ /* 0x000fe2000fffe03f */
[----:B------:R-:W-:Y:S01]  /*2460*/  FSEL R92, R92, -INF , P2 ;  /* 0xff8000005c5c7808 */ /* 0x000fe20001000000 */
[----:B------:R-:W-:Y:S01]  /*2470*/  UMOV UR23, 0x80000020 ;  /* 0x8000002000177882 */ /* 0x000fe20000000000 */
[----:B------:R-:W-:-:S02]  /*2480*/  FMNMX.FTZ R3, R89, R0, !PT ;  /* 0x0000000059037209 */ /* 0x000fc40007810000 */
[----:B------:R-:W-:Y:S02]  /*2490*/  FSEL R93, R93, -INF , P5 ;  /* 0xff8000005d5d7808 */ /* 0x000fe40002800000 */
[----:B------:R-:W-:Y:S02]  /*24a0*/  FMNMX.FTZ R0, R92, R3, !PT ;  /* 0x000000035c007209 */ /* 0x000fe40007810000 */
[----:B------:R-:W-:Y:S02]  /*24b0*/  FSEL R90, R90, -INF , P3 ;  /* 0xff8000005a5a7808 */ /* 0x000fe40001800000 */
[----:B------:R-:W-:Y:S02]  /*24c0*/  ISETP.GT.AND P3, PT, R5, 0x31, PT ;  /* 0x000000310500780c */ /* 0x000fe40003f64270 */
[----:B------:R-:W-:Y:S02]  /*24d0*/  FSEL R96, R96, -INF , P4 ;  /* 0xff80000060607808 */ /* 0x000fe40002000000 */
[----:B------:R-:W-:-:S02]  /*24e0*/  FMNMX.FTZ R3, R93, R0, !PT ;  /* 0x000000005d037209 */ /* 0x000fc40007810000 */
[----:B------:R-:W-:Y:S02]  /*24f0*/  FSEL R91, R91, -INF , P1 ;  /* 0xff8000005b5b7808 */ /* 0x000fe40000800000 */
[----:B------:R-:W-:Y:S02]  /*2500*/  ISETP.GT.AND P1, PT, R5, 0x38, PT ;  /* 0x000000380500780c */ /* 0x000fe40003f24270 */
[----:B------:R-:W-:Y:S02]  /*2510*/  FSEL R97, R97, -INF , P3 ;  /* 0xff80000061617808 */ /* 0x000fe40001800000 */
[----:B------:R-:W-:Y:S02]  /*2520*/  FMNMX.FTZ R0, R96, R3, !PT ;  /* 0x0000000360007209 */ /* 0x000fe40007810000 */
[----:B------:R-:W-:Y:S02]  /*2530*/  FSEL R94, R94, -INF , P2 ;  /* 0xff8000005e5e7808 */ /* 0x000fe40001000000 */
[----:B------:R-:W-:-:S02]  /*2540*/  ISETP.GT.AND P2, PT, R5, 0x39, PT ;  /* 0x000000390500780c */ /* 0x000fc40003f44270 */
        /* <DEDUP_REMOVED lines=8> */
[----:B------:R-:W-:Y:S02]  /*25d0*/  FMNMX.FTZ R3, R101, R0, !PT ;  /* 0x0000000065037209 */ /* 0x000fe40007810000 */
[----:B------:R-:W-:Y:S02]  /*25e0*/  FSEL R99, R99, -INF , P3 ;  /* 0xff80000063637808 */ /* 0x000fe40001800000 */
[----:B------:R-:W-:Y:S02]  /*25f0*/  ISETP.GT.AND P3, PT, R5, 0x48, PT ;  /* 0x000000480500780c */ /* 0x000fe40003f64270 */
[----:B------:R-:W-:-:S02]  /*2600*/  FSEL R102, R102, -INF , P1 ;  /* 0xff80000066667808 */ /* 0x000fc40000800000 */
[----:B------:R-:W-:Y:S02]  /*2610*/  ISETP.GT.AND P1, PT, R5, 0x49, PT ;  /* 0x000000490500780c */ /* 0x000fe40003f24270 */
[----:B------:R-:W-:Y:S02]  /*2620*/  FSEL R103, R103, -INF , P2 ;  /* 0xff80000067677808 */ /* 0x000fe40001000000 */
[----:B------:R-:W-:Y:S01]  /*2630*/  ISETP.GT.AND P2, PT, R5, 0x50, PT ;  /* 0x000000500500780c */ /* 0x000fe20003f44270 */
[----:B------:R-:W-:Y:S02]  /*2640*/  WARPGROUP.DEPBAR.LE gsb0, 0x0 ;  /* 0x00008000000079c5 */ /* 0x000fe40000010000 */
[----:B------:R-:W-:Y:S01]  /*2650*/  WARPGROUP.ARRIVE ;  /* 0x00000000000079c5 */ /* 0x000fe20000000000 */
[----:B------:R-:W-:Y:S02]  /*2660*/  FSEL R74, R56, -INF , P5 ;  /* 0xff800000384a7808 */ /* 0x000fe40002800000 */
[----:B------:R-:W-:-:S02]  /*2670*/  FSEL R75, R57, -INF , P4 ;  /* 0xff800000394b7808 */ /* 0x000fc40002000000 */
[----:B------:R-:W-:Y:S01]  /*2680*/  FMNMX.FTZ R0, R74, R3, !PT ;  /* 0x000000034a007209 */ /* 0x000fe20007810000 */
[----:B------:R-:W-:Y:S01]  /*2690*/  QGMMA.64x32x32.F32.E4M3.E4M3 R40, gdesc[UR20], R40, gsb0 ;  /* 0x00600000142879f3 */ /* 0x000fe20008000828 */
[----:B------:R-:W-:Y:S01]  /*26a0*/  UIADD3 UR22, UR28, 0x702, URZ ;  /* 0x000007021c167890 */ /* 0x000fe2000fffe03f */
[----:B------:R-:W-:Y:S01]  /*26b0*/  FSEL R76, R60, -INF , P3 ;  /* 0xff8000003c4c7808 */ /* 0x000fe20001800000 */
[----:B------:R-:W-:Y:S01]  /*26c0*/  UMOV UR23, 0x80000020 ;  /* 0x8000002000177882 */ /* 0x000fe20000000000 */
[----:B------:R-:W-:Y:S02]  /*26d0*/  FMNMX.FTZ R3, R75, R0, !PT ;  /* 0x000000004b037209 */ /* 0x000fe40007810000 */
        /* <DEDUP_REMOVED lines=20> */
[----:B------:R-:W-:-:S02]  /*2820*/  FMNMX.FTZ R0, R81, R0, !PT ;  /* 0x0000000051007209 */ /* 0x000fc40007810000 */
[----:B------:R-:W-:Y:S02]  /*2830*/  FSEL R67, R67, -INF , P5 ;  /* 0xff80000043437808 */ /* 0x000fe40002800000 */
[C---:B------:R-:W-:Y:S02]  /*2840*/  ISETP.GT.AND P5, PT, R5.reuse, 0x68, PT ;  /* 0x000000680500780c */ /* 0x040fe40003fa4270 */
[----:B------:R-:W-:Y:S02]  /*2850*/  FSEL R70, R70, -INF , P4 ;  /* 0xff80000046467808 */ /* 0x000fe40002000000 */
[----:B------:R-:W-:Y:S02]  /*2860*/  ISETP.GT.AND P4, PT, R5, 0x69, PT ;  /* 0x000000690500780c */ /* 0x000fe40003f84270 */
[----:B------:R-:W-:Y:S02]  /*2870*/  FSEL R71, R71, -INF , P3 ;  /* 0xff80000047477808 */ /* 0x000fe40001800000 */
[----:B------:R-:W-:Y:S01]  /*2880*/  ISETP.GT.AND P3, PT, R5, 0x70, PT ;  /* 0x000000700500780c */ /* 0x000fe20003f64270 */
[----:B------:R-:W-:-:S02]  /*2890*/  WARPGROUP.DEPBAR.LE gsb0, 0x0 ;  /* 0x00008000000079c5 */ /* 0x000fc40000010000 */
[----:B------:R-:W-:Y:S01]  /*28a0*/  WARPGROUP.ARRIVE ;  /* 0x00000000000079c5 */ /* 0x000fe20000000000 */
[----:B------:R-:W-:Y:S02]  /*28b0*/  FSEL R53, R53, -INF , P0 ;  /* 0xff80000035357808 */ /* 0x000fe40000000000 */
[----:B------:R-:W-:Y:S02]  /*28c0*/  ISETP.GT.AND P0, PT, R5, 0x81, PT ;  /* 0x000000810500780c */ /* 0x000fe40003f04270 */
[----:B------:R-:W-:Y:S01]  /*28d0*/  FSEL R57, R40, -INF , P1 ;  /* 0xff80000028397808 */ /* 0x000fe20000800000 */
[----:B------:R-:W-:Y:S01]  /*28e0*/  QGMMA.64x32x32.F32.E4M3.E4M3 R24, gdesc[UR20], R24, gsb0 ;  /* 0x00600000141879f3 */ /* 0x000fe20008000818 */
[----:B------:R-:W-:Y:S02]  /*28f0*/  P2R R12, PR, RZ, 0x1 ;  /* 0x00000001ff0c7803 */ /* 0x000fe40000000000 */
[----:B------:R-:W-:Y:S02]  /*2900*/  FSEL R41, R41, -INF , P2 ;  /* 0xff80000029297808 */ /* 0x000fe40001000000 */
[----:B------:R-:W-:-:S02]  /*2910*/  FMNMX.FTZ R0, R57, R0, !PT ;  /* 0x0000000039007209 */ /* 0x000fc40007810000 */
[----:B------:R-:W-:Y:S02]  /*2920*/  FSEL R44, R44, -INF , P5 ;  /* 0xff8000002c2c7808 */ /* 0x000fe40002800000 */
[----:B------:R-:W-:Y:S02]  /*2930*/  FMNMX.FTZ R3, R41, R0, !PT ;  /* 0x0000000029037209 */ /* 0x000fe40007810000 */
        /* <DEDUP_REMOVED lines=11> */
[----:B------:R-:W-:Y:S02]  /*29f0*/  FMNMX.FTZ R7, R3, R0, !PT ;  /* 0x0000000003077209 */ /* 0x000fe40007810000 */
[----:B------:R-:W-:Y:S02]  /*2a00*/  FSEL R51, R51, -INF , P1 ;  /* 0xff80000033337808 */ /* 0x000fe40000800000 */
[----:B------:R-:W-:Y:S02]  /*2a10*/  FMNMX.FTZ R0, R56, R7, !PT ;  /* 0x0000000738007209 */ /* 0x000fe40007810000 */
[----:B------:R-:W-:Y:S02]  /*2a20*/  ISETP.GT.AND P1, PT, R5, 0x88, PT ;  /* 0x000000880500780c */ /* 0x000fe40003f24270 */
[----:B------:R-:W-:-:S02]  /*2a30*/  FMNMX.FTZ R7, R53, R0, !PT ;  /* 0x0000000035077209 */ /* 0x000fc40007810000 */
[----:B------:R-:W-:Y:S02]  /*2a40*/  FSEL R54, R54, -INF , P2 ;  /* 0xff80000036367808 */ /* 0x000fe40001000000 */
[C---:B------:R-:W-:Y:S02]  /*2a50*/  ISETP.GT.AND P2, PT, R5.reuse, 0x89, PT ;  /* 0x000000890500780c */ /* 0x040fe40003f44270 */
[----:B------:R-:W-:Y:S02]  /*2a60*/  FSEL R50, R50, -INF , P3 ;  /* 0xff80000032327808 */ /* 0x000fe40001800000 */
[----:B------:R-:W-:Y:S02]  /*2a70*/  ISETP.GT.AND P3, PT, R5, 0x90, PT ;  /* 0x000000900500780c */ /* 0x000fe40003f64270 */
[----:B------:R-:W-:Y:S02]  /*2a80*/  FSEL R47, R47, -INF , P4 ;  /* 0xff8000002f2f7808 */ /* 0x000fe40002000000 */
[----:B------:R-:W-:-:S02]  /*2a90*/  ISETP.GT.AND P4, PT, R5, 0x91, PT ;  /* 0x000000910500780c */ /* 0x000fc40003f84270 */
[----:B------:R-:W-:Y:S02]  /*2aa0*/  FSEL R46, R46, -INF , P5 ;  /* 0xff8000002e2e7808 */ /* 0x000fe40002800000 */
[----:B------:R-:W-:Y:S02]  /*2ab0*/  ISETP.GT.AND P5, PT, R5, 0x98, PT ;  /* 0x000000980500780c */ /* 0x000fe40003fa4270 */
[----:B------:R-:W-:Y:S01]  /*2ac0*/  P2R R11, PR, RZ, 0x2 ;  /* 0x00000002ff0b7803 */ /* 0x000fe20000000000 */
[----:B------:R-:W-:Y:S02]  /*2ad0*/  WARPGROUP.DEPBAR.LE gsb0, 0x0 ;  /* 0x00008000000079c5 */ /* 0x000fe40000010000 */
[----:B------:R-:W-:Y:S02]  /*2ae0*/  FSEL R60, R25, -INF , P0 ;  /* 0xff800000193c7808 */ /* 0x000fe40000000000 */
[----:B------:R-:W-:Y:S02]  /*2af0*/  ISETP.GT.AND P0, PT, R5, 0x80, PT ;  /* 0x000000800500780c */ /* 0x000fe40003f04270 */
[----:B------:R-:W-:-:S02]  /*2b00*/  FSEL R64, R24, -INF , P6 ;  /* 0xff80000018407808 */ /* 0x000fc40003000000 */
[----:B------:R-:W-:Y:S02]  /*2b10*/  FSEL R26, R26, -INF , P0 ;  /* 0xff8000001a1a7808 */ /* 0x000fe40000000000 */
[----:B------:R-:W-:Y:S02]  /*2b20*/  ISETP.NE.AND P0, PT, R12, RZ, PT ;  /* 0x000000ff0c00720c */ /* 0x000fe40003f05270 */
[----:B------:R-:W-:Y:S02]  /*2b30*/  FMNMX.FTZ R7, R64, R7, !PT ;  /* 0x0000000740077209 */ /* 0x000fe40007810000 */
[----:B------:R-:W-:Y:S02]  /*2b40*/  FSEL R27, R27, -INF , P0 ;  /* 0xff8000001b1b7808 */ /* 0x000fe40000000000 */
[----:B------:R-:W-:Y:S02]  /*2b50*/  ISETP.NE.AND P0, PT, R13, RZ, PT ;  /* 0x000000ff0d00720c */ /* 0x000fe40003f05270 */
[----:B------:R-:W-:-:S02]  /*2b60*/  FMNMX.FTZ R13, R106, R107, !PT ;  /* 0x0000006b6a0d7209 */ /* 0x000fc40007810000 */
[----:B------:R-:W-:Y:S02]  /*2b70*/  FSEL R69, R28, -INF , P1 ;  /* 0xff8000001c457808 */ /* 0x000fe40000800000 */
[----:B------:R-:W-:Y:S02]  /*2b80*/  FMNMX.FTZ R14, R110, R13, !PT ;  /* 0x0000000d6e0e7209 */ /* 0x000fe40007810000 */
[----:B------:R-:W-:Y:S02]  /*2b90*/  FMNMX.FTZ R0, R60, R7, !PT ;  /* 0x000000073c007209 */ /* 0x000fe40007810000 */
[----:B------:R-:W-:Y:S02]  /*2ba0*/  FMNMX.FTZ R13, R111, R14, !PT ;  /* 0x0000000e6f0d7209 */ /* 0x000fe40007810000 */
[----:B------:R-:W-:Y:S02]  /*2bb0*/  FSEL R72, R29, -INF , P2 ;  /* 0xff8000001d487808 */ /* 0x000fe40001000000 */
[----:B------:R-:W-:-:S02]  /*2bc0*/  FMNMX.FTZ R14, R114, R13, !PT ;  /* 0x0000000d720e7209 */ /* 0x000fc40007810000 */
[----:B------:R-:W-:Y:S02]  /*2bd0*/  FMNMX.FTZ R7, R69, R0, !PT ;  /* 0x0000000045077209 */ /* 0x000fe40007810000 */
[----:B------:R-:W-:Y:S02]  /*2be0*/  FMNMX.FTZ R15, R115, R14, !PT ;  /* 0x0000000e730f7209 */ /* 0x000fe40007810000 */
[----:B------:R-:W-:Y:S02]  /*2bf0*/  FSEL R73, R32, -INF , P3 ;  /* 0xff80000020497808 */ /* 0x000fe40001800000 */
[----:B------:R-:W-:Y:S02]  /*2c00*/  FMNMX.FTZ R20, R118, R15, !PT ;  /* 0x0000000f76147209 */ /* 0x000fe40007810000 */
[----:B------:R-:W-:Y:S02]  /*2c10*/  FMNMX.FTZ R0, R72, R7, !PT ;  /* 0x0000000748007209 */ /* 0x000fe40007810000 */
        /* <DEDUP_REMOVED lines=9> */
[----:B------:R-:W-:Y:S02]  /*2cb0*/  ISETP.GT.AND P6, PT, R5, 0x99, PT ;  /* 0x000000990500780c */ /* 0x000fe40003fc4270 */
[----:B------:R-:W-:Y:S02]  /*2cc0*/  FMNMX.FTZ R24, R98, R21, !PT ;  /* 0x0000001562187209 */ /* 0x000fe40007810000 */
[----:B------:R-:W-:Y:S02]  /*2cd0*/  FSEL R65, R37, -INF , P6 ;  /* 0xff80000025417808 */ /* 0x000fe40003000000 */
[----:B------:R-:W-:-:S02]  /*2ce0*/  FMNMX.FTZ R25, R99, R24, !PT ;  /* 0x0000001863197209 */ /* 0x000fc40007810000 */
[----:B------:R-:W-:Y:S02]  /*2cf0*/  FMNMX.FTZ R0, R61, R0, !PT ;  /* 0x000000003d007209 */ /* 0x000fe40007810000 */
[----:B------:R-:W-:Y:S02]  /*2d00*/  FMNMX.FTZ R28, R102, R25, !PT ;  /* 0x00000019661c7209 */ /* 0x000fe40007810000 */
[----:B------:R-:W-:Y:S02]  /*2d10*/  FMNMX.FTZ R6, R65, R0, !PT ;  /* 0x0000000041067209 */ /* 0x000fe40007810000 */
[----:B------:R-:W-:Y:S02]  /*2d20*/  FMNMX.FTZ R25, R103, R28, !PT ;  /* 0x0000001c67197209 */ /* 0x000fe40007810000 */
[----:B------:R-:W-:Y:S01]  /*2d30*/  ISETP.GT.AND P1, PT, R5, 0x79, PT ;  /* 0x000000790500780c */ /* 0x000fe20003f24270 */
[----:B------:R-:W0:Y:S01]  /*2d40*/  SHFL.BFLY PT, R7, R6, 0x2, 0x1f ;  /* 0x0c401f0006077f89 */ /* 0x000e2200000e0000 */
[----:B------:R-:W-:-:S02]  /*2d50*/  FMNMX.FTZ R28, R58, R25, !PT ;  /* 0x000000193a1c7209 */ /* 0x000fc40007810000 */
[----:B------:R-:W-:Y:S02]  /*2d60*/  P2R R10, PR, RZ, 0x4 ;  /* 0x00000004ff0a7803 */ /* 0x000fe40000000000 */
[----:B------:R-:W-:Y:S02]  /*2d70*/  FMNMX.FTZ R29, R59, R28, !PT ;  /* 0x0000001c3b1d7209 */ /* 0x000fe40007810000 */
[----:B------:R-:W-:Y:S02]  /*2d80*/  FSEL R55, R55, -INF , P1 ;  /* 0xff80000037377808 */ /* 0x000fe40000800000 */
[----:B------:R-:W-:Y:S02]  /*2d90*/  FMNMX.FTZ R32, R62, R29, !PT ;  /* 0x0000001d3e207209 */ /* 0x000fe40007810000 */
[----:B------:R-:W-:Y:S02]  /*2da0*/  ISETP.NE.AND P1, PT, R11, RZ, PT ;  /* 0x000000ff0b00720c */ /* 0x000fe40003f25270 */
[----:B------:R-:W-:-:S02]  /*2db0*/  FMNMX.FTZ R29, R63, R32, !PT ;  /* 0x000000203f1d7209 */ /* 0x000fc40007810000 */
[----:B------:R-:W-:Y:S02]  /*2dc0*/  FSEL R30, R30, -INF , P1 ;  /* 0xff8000001e1e7808 */ /* 0x000fe40000800000 */
[----:B------:R-:W-:-:S04]  /*2dd0*/  FMNMX.FTZ R32, R66, R29, !PT ;  /* 0x0000001d42207209 */ /* 0x000fc80007810000 */
[----:B------:R-:W-:Y:S02]  /*2de0*/  FMNMX.FTZ R33, R67, R32, !PT ;  /* 0x0000002043217209 */ /* 0x000fe40007810000 */
[----:B0-----:R-:W-:Y:S02]  /*2df0*/  FMNMX.FTZ R7, R6, R7, !PT ;  /* 0x0000000706077209 */ /* 0x001fe40007810000 */
[----:B------:R-:W-:-:S03]  /*2e00*/  FMNMX.FTZ R36, R70, R33, !PT ;  /* 0x0000002146247209 */ /* 0x000fc60007810000 */
[----:B------:R-:W0:Y:S01]  /*2e10*/  SHFL.BFLY PT, R0, R7, 0x1, 0x1f ;  /* 0x0c201f0007007f89 */ /* 0x000e2200000e0000 */
[----:B------:R-:W-:-:S04]  /*2e20*/  FMNMX.FTZ R33, R71, R36, !PT ;  /* 0x0000002447217209 */ /* 0x000fc80007810000 */
[----:B------:R-:W-:-:S04]  /*2e30*/  FMNMX.FTZ R36, R42, R33, !PT ;  /* 0x000000212a247209 */ /* 0x000fc80007810000 */
[----:B------:R-:W-:-:S04]  /*2e40*/  FMNMX.FTZ R37, R43, R36, !PT ;  /* 0x000000242b257209 */ /* 0x000fc80007810000 */
[----:B------:R-:W-:-:S04]  /*2e50*/  FMNMX.FTZ R36, R46, R37, !PT ;  /* 0x000000252e247209 */ /* 0x000fc80007810000 */
[----:B------:R-:W-:-:S04]  /*2e60*/  FMNMX.FTZ R37, R47, R36, !PT ;  /* 0x000000242f257209 */ /* 0x000fc80007810000 */
[----:B------:R-:W-:Y:S02]  /*2e70*/  FMNMX.FTZ R52, R50, R37, !PT ;  /* 0x0000002532347209 */ /* 0x000fe40007810000 */
[----:B0-----:R-:W-:Y:S02]  /*2e80*/  FMNMX.FTZ R0, R7, R0, !PT ;  /* 0x0000000007007209 */ /* 0x001fe40007810000 */
[----:B------:R-:W-:Y:S02]  /*2e90*/  FMNMX.FTZ R37, R51, R52, !PT ;  /* 0x0000003433257209 */ /* 0x000fe40007810000 */
[C---:B------:R-:W-:Y:S01]  /*2ea0*/  FSETP.NEU.FTZ.AND P2, PT, R0.reuse, -INF , PT ;  /* 0xff8000000000780b */ /* 0x040fe20003f5d000 */
[----:B------:R-:W-:-:S01]  /*2eb0*/  FFMA.FTZ R8, R0, R9, -8 ;  /* 0xc100000000087423 */ /* 0x000fc20000010009 */
[----:B------:R-:W-:-:S04]  /*2ec0*/  FMNMX.FTZ R52, R54, R37, !PT ;  /* 0x0000002536347209 */ /* 0x000fc80007810000 */
[----:B------:R-:W-:Y:S02]  /*2ed0*/  FMNMX.FTZ R49, R55, R52, !PT ;  /* 0x0000003437317209 */ /* 0x000fe40007810000 */
[----:B------:R-:W-:Y:S02]  /*2ee0*/  FSEL R82, R8, RZ, P2 ;  /* 0x000000ff08527208 */ /* 0x000fe40001000000 */
[----:B------:R-:W-:Y:S02]  /*2ef0*/  FMNMX.FTZ R52, R26, R49, !PT ;  /* 0x000000311a347209 */ /* 0x000fe40007810000 */
[----:B------:R-:W-:Y:S01]  /*2f00*/  ISETP.NE.AND P2, PT, R10, RZ, PT ;  /* 0x000000ff0a00720c */ /* 0x000fe20003f45270 */
[--C-:B------:R-:W-:Y:S01]  /*2f10*/  FFMA.FTZ R74, R74, UR40, -R82.reuse ;  /* 0x000000284a4a7c23 */ /* 0x100fe20008010852 */
[----:B------:R-:W-:-:S01]  /*2f20*/  FFMA.FTZ R32, R75, UR40, -R82 ;  /* 0x000000284b207c23 */ /* 0x000fc20008010852 */
[----:B------:R-:W-:Y:S01]  /*2f30*/  FMNMX.FTZ R75, R27, R52, !PT ;  /* 0x000000341b4b7209 */ /* 0x000fe20007810000 */
[----:B------:R-:W-:-:S01]  /*2f40*/  FFMA.FTZ R76, R76, UR40, -R82 ;  /* 0x000000284c4c7c23 */ /* 0x000fc20008010852 */
[----:B------:R0:W-:Y:S01]  /*2f50*/  MUFU.EX2 R29, R74 ;  /* 0x0000004a001d7308 */ /* 0x0001e20000000800 */
[----:B------:R-:W-:-:S01]  /*2f60*/  FFMA.FTZ R40, R77, UR40, -R82 ;  /* 0x000000284d287c23 */ /* 0x000fc20008010852 */
[----:B------:R-:W-:Y:S01]  /*2f70*/  FSEL R77, R38, -INF , P5 ;  /* 0xff800000264d7808 */ /* 0x000fe20002800000 */
[----:B------:R-:W-:-:S01]  /*2f80*/  FFMA.FTZ R36, R78, UR40, -R82 ;  /* 0x000000284e247c23 */ /* 0x000fc20008010852 */
[----:B------:R-:W-:Y:S01]  /*2f90*/  FSEL R78, R39, -INF , P6 ;  /* 0xff800000274e7808 */ /* 0x000fe20003000000 */
[----:B------:R-:W-:-:S01]  /*2fa0*/  FFMA.FTZ R80, R80, UR40, -R82 ;  /* 0x0000002850507c23 */ /* 0x000fc20008010852 */
[--C-:B------:R-:W-:Y:S01]  /*2fb0*/  FFMA.FTZ R39, R48, UR40, -R82.reuse ;  /* 0x0000002830277c23 */ /* 0x100fe20008010852 */
[----:B------:R-:W-:-:S01]  /*2fc0*/  FFMA.FTZ R48, R53, UR40, -R82 ;  /* 0x0000002835307c23 */ /* 0x000fc20008010852 */
[----:B------:R1:W-:Y:S01]  /*2fd0*/  MUFU.EX2 R33, R76 ;  /* 0x0000004c00217308 */ /* 0x0003e20000000800 */
[----:B0-----:R-:W-:Y:S01]  /*2fe0*/  FSEL R74, R31, -INF , P2 ;  /* 0xff8000001f4a7808 */ /* 0x001fe20001000000 */
[--C-:B------:R-:W-:Y:S01]  /*2ff0*/  FFMA.FTZ R53, R69, UR40, -R82.reuse ;  /* 0x0000002845357c23 */ /* 0x100fe20008010852 */
[----:B------:R-:W-:Y:S01]  /*3000*/  FMNMX.FTZ R31, R30, R75, !PT ;  /* 0x0000004b1e1f7209 */ /* 0x000fe20007810000 */
[--C-:B------:R-:W-:Y:S01]  /*3010*/  FFMA.FTZ R5, R104, UR40, -R82.reuse ;  /* 0x0000002868057c23 */ /* 0x100fe20008010852 */
[----:B------:R-:W-:Y:S01]  /*3020*/  FSEL R75, R34, -INF , P3 ;  /* 0xff800000224b7808 */ /* 0x000fe20001800000 */
[--C-:B------:R-:W-:Y:S01]  /*3030*/  FFMA.FTZ R6, R105, UR40, -R82.reuse ;  /* 0x0000002869067c23 */ /* 0x100fe20008010852 */
[----:B------:R-:W-:Y:S01]  /*3040*/  FMNMX.FTZ R52, R74, R31, !PT ;  /* 0x0000001f4a347209 */ /* 0x000fe20007810000 */
[--C-:B------:R-:W-:Y:S01]  /*3050*/  FFMA.FTZ R31, R57, UR40, -R82.reuse ;  /* 0x00000028391f7c23 */ /* 0x100fe20008010852 */
[----:B-1----:R-:W-:Y:S01]  /*3060*/  FSEL R76, R35, -INF , P4 ;  /* 0xff800000234c7808 */ /* 0x002fe20002000000 */
[----:B------:R0:W-:Y:S01]  /*3070*/  MUFU.EX2 R49, R80 ;  /* 0x0000005000317308 */ /* 0x0001e20000000800 */
[----:B------:R-:W-:Y:S01]  /*3080*/  FMNMX.FTZ R35, R75, R52, !PT ;  /* 0x000000344b237209 */ /* 0x000fe20007810000 */
[--C-:B------:R-:W-:Y:S01]  /*3090*/  FFMA.FTZ R52, R45, UR40, -R82.reuse ;  /* 0x000000282d347c23 */ /* 0x100fe20008010852 */
[----:B------:R-:W-:-:S01]  /*30a0*/  FFMA.FTZ R45, R64, UR40, -R82 ;  /* 0x00000028402d7c23 */ /* 0x000fc20008010852 */
[----:B------:R-:W-:Y:S01]  /*30b0*/  FFMA.FTZ R64, R68, UR40, -R82 ;  /* 0x0000002844407c23 */ /* 0x000fe20008010852 */
[----:B------:R-:W-:Y:S01]  /*30c0*/  FMNMX.FTZ R38, R76, R35, !PT ;  /* 0x000000234c267209 */ /* 0x000fe20007810000 */
[----:B------:R-:W-:-:S02]  /*30d0*/  IMAD.U32 R68, RZ, RZ, UR40 ;  /* 0x00000028ff447e24 */ /* 0x000fc4000f8e00ff */
[----:B------:R-:W-:-:S01]  /*30e0*/  FFMA.FTZ R7, R108, UR40, -R82 ;  /* 0x000000286c077c23 */ /* 0x000fc20008010852 */
[----:B------:R-:W-:Y:S01]  /*30f0*/  MUFU.EX2 R5, R5 ;  /* 0x0000000500057308 */ /* 0x000fe20000000800 */
[----:B------:R-:W-:Y:S01]  /*3100*/  FMNMX.FTZ R35, R77, R38, !PT ;  /* 0x000000264d237209 */ /* 0x000fe20007810000 */
[--C-:B------:R-:W-:Y:S01]  /*3110*/  FFMA.FTZ R8, R109, UR40, -R82.reuse ;  /* 0x000000286d087c23 */ /* 0x100fe20008010852 */
[----:B------:R-:W-:-:S01]  /*3120*/  FFMA.FTZ R9, R112, UR40, -R82 ;  /* 0x0000002870097c23 */ /* 0x000fc20008010852 */
[----:B--2---:R-:W-:Y:S01]  /*3130*/  LOP3.LUT P2, RZ, R83, 0x7f, RZ, 0xc0, !PT ;  /* 0x0000007f53ff7812 */ /* 0x004fe2000784c0ff */
[----:B------:R-:W-:-:S01]  /*3140*/  FFMA.FTZ R41, R41, UR40, -R82 ;  /* 0x0000002829297c23 */ /* 0x000fc20008010852 */
[----:B------:R-:W-:Y:S01]  /*3150*/  FMNMX.FTZ R57, R78, R35, !PT ;  /* 0x000000234e397209 */ /* 0x000fe20007810000 */
[----:B------:R-:W-:-:S01]  /*3160*/  FFMA.FTZ R35, R44, UR40, -R82 ;  /* 0x000000282c237c23 */ /* 0x000fc20008010852 */
[--C-:B------:R-:W-:Y:S01]  /*3170*/  FFMA.FTZ R44, R3, UR40, -R82.reuse ;  /* 0x00000028032c7c23 */ /* 0x100fe20008010852 */
[----:B------:R-:W1:Y:S01]  /*3180*/  MUFU.EX2 R6, R6 ;  /* 0x0000000600067308 */ /* 0x000e620000000800 */
[----:B------:R-:W-:-:S01]  /*3190*/  FFMA.FTZ R10, R113, UR40, -R82 ;  /* 0x00000028710a7c23 */ /* 0x000fc20008010852 */
[----:B0-----:R-:W0:Y:S01]  /*31a0*/  SHFL.BFLY PT, R80, R57, 0x2, 0x1f ;  /* 0x0c401f0039507f89 */ /* 0x001e2200000e0000 */
[----:B------:R-:W-:-:S01]  /*31b0*/  FFMA.FTZ R11, R116, UR40, -R82 ;  /* 0x00000028740b7c23 */ /* 0x000fc20008010852 */
[--C-:B------:R-:W-:Y:S01]  /*31c0*/  FFMA.FTZ R12, R117, UR40, -R82.reuse ;  /* 0x00000028750c7c23 */ /* 0x100fe20008010852 */
[----:B------:R-:W-:-:S01]  /*31d0*/  FFMA.FTZ R88, R88, UR40, -R82 ;  /* 0x0000002858587c23 */ /* 0x000fc20008010852 */
[--C-:B------:R-:W-:Y:S01]  /*31e0*/  FFMA.FTZ R14, R89, UR40, -R82.reuse ;  /* 0x00000028590e7c23 */ /* 0x100fe20008010852 */
[----:B------:R-:W-:-:S01]  /*31f0*/  FFMA.FTZ R92, R92, UR40, -R82 ;  /* 0x000000285c5c7c23 */ /* 0x000fc20008010852 */
[----:B------:R-:W2:Y:S01]  /*3200*/  MUFU.EX2 R7, R7 ;  /* 0x0000000700077308 */ /* 0x000ea20000000800 */
[----:B------:R-:W-:-:S02]  /*3210*/  @!P2 VIADD R4, R4, 0x29840 ;  /* 0x000298400404a836 */ /* 0x000fc40000000000 */
[--C-:B------:R-:W-:Y:S01]  /*3220*/  FFMA.FTZ R20, R93, UR40, -R82.reuse ;  /* 0x000000285d147c23 */ /* 0x100fe20008010852 */
[----:B------:R-:W-:-:S01]  /*3230*/  FFMA.FTZ R96, R96, UR40, -R82 ;  /* 0x0000002860607c23 */ /* 0x000fc20008010852 */
[--C-:B------:R-:W-:Y:S01]  /*3240*/  FFMA.FTZ R24, R97, UR40, -R82.reuse ;  /* 0x0000002861187c23 */ /* 0x100fe20008010852 */
[----:B------:R-:W-:-:S01]  /*3250*/  FFMA.FTZ R100, R100, UR40, -R82 ;  /* 0x0000002864647c23 */ /* 0x000fc20008010852 */
[----:B------:R-:W-:Y:S01]  /*3260*/  @!P2 PRMT R4, RZ, 0x654, R4 ;  /* 0x00000654ff04a816 */ /* 0x000fe20000000004 */
[----:B------:R-:W-:-:S01]  /*3270*/  FFMA.FTZ R28, R101, UR40, -R82 ;  /* 0x00000028651c7c23 */ /* 0x000fc20008010852 */
[----:B------:R-:W3:Y:S01]  /*3280*/  MUFU.EX2 R8, R8 ;  /* 0x0000000800087308 */ /* 0x000ee20000000800 */
[----:B------:R-:W-:-:S01]  /*3290*/  FFMA.FTZ R79, R79, UR40, -R82 ;  /* 0x000000284f4f7c23 */ /* 0x000fc20008010852 */
[----:B------:R4:W-:Y:S01]  /*32a0*/  @!P2 SYNCS.ARRIVE.TRANS64.RED.A1T0 RZ, [R4+URZ], RZ ;  /* 0x000000ff04ffa9a7 */ /* 0x0009e2000810043f */
[----:B------:R-:W-:-:S01]  /*32b0*/  FFMA.FTZ R81, R81, UR40, -R82 ;  /* 0x0000002851517c23 */ /* 0x000fc20008010852 */
[----:B------:R-:W-:Y:S01]  /*32c0*/  FFMA.FTZ R61, R61, UR40, -R82 ;  /* 0x000000283d3d7c23 */ /* 0x000fe20008010852 */
[----:B------:R-:W-:-:S03]  /*32d0*/  IMAD.MOV.U32 R83, RZ, RZ, R87 ;  /* 0x000000ffff537224 */ /* 0x000fc600078e0057 */
[----:B------:R-:W5:Y:S01]  /*32e0*/  MUFU.EX2 R9, R9 ;  /* 0x0000000900097308 */ /* 0x000f620000000800 */
[----:B0-----:R-:W-:Y:S01]  /*32f0*/  FMNMX.FTZ R80, R57, R80, !PT ;  /* 0x0000005039507209 */ /* 0x001fe20007810000 */
[----:B------:R-:W-:-:S04]  /*3300*/  FFMA.FTZ R57, R73, UR40, -R82 ;  /* 0x0000002849397c23 */ /* 0x000fc80008010852 */
[----:B------:R-:W0:Y:S02]  /*3310*/  SHFL.BFLY PT, R3, R80, 0x1, 0x1f ;  /* 0x0c201f0050037f89 */ /* 0x000e2400000e0000 */
[----:B------:R1:W-:Y:S08]  /*3320*/  MUFU.EX2 R38, R41 ;  /* 0x0000002900267308 */ /* 0x0003f00000000800 */
[----:B------:R-:W-:Y:S01]  /*3330*/  MUFU.EX2 R10, R10 ;  /* 0x0000000a000a7308 */ /* 0x000fe20000000800 */
[----:B-1----:R-:W-:-:S01]  /*3340*/  FFMA.FTZ R41, R56, UR40, -R82 ;  /* 0x0000002838297c23 */ /* 0x002fc20008010852 */
[--C-:B------:R-:W-:Y:S01]  /*3350*/  FFMA.FTZ R56, R60, UR40, -R82.reuse ;  /* 0x000000283c387c23 */ /* 0x100fe20008010852 */
[----:B------:R-:W-:-:S01]  /*3360*/  FFMA.FTZ R60, R72, UR40, -R82 ;  /* 0x00000028483c7c23 */ /* 0x000fc20008010852 */
[----:B------:R-:W-:-:S04]  /*3370*/  FADD.FTZ R72, R5, R6 ;  /* 0x0000000605487221 */ /* 0x000fc80000010000 */
[----:B------:R-:W-:Y:S01]  /*3380*/  MUFU.EX2 R11, R11 ;  /* 0x0000000b000b7308 */ /* 0x000fe20000000800 */
[----:B--2---:R-:W-:-:S01]  /*3390*/  FADD.FTZ R73, R7, R72 ;  /* 0x0000004807497221 */ /* 0x004fc20000010000 */
[----:B0-----:R-:W-:-:S06]  /*33a0*/  FMNMX.FTZ R3, R80, R3, !PT ;  /* 0x0000000350037209 */ /* 0x001fcc0007810000 */
[----:B------:R-:W-:Y:S01]  /*33b0*/  MUFU.EX2 R12, R12 ;  /* 0x0000000c000c7308 */ /* 0x000fe20000000800 */
[----:B---3--:R-:W-:-:S01]  /*33c0*/  FADD.FTZ R80, R8, R73 ;  /* 0x0000004908507221 */ /* 0x008fc20000010000 */
[C---:B------:R-:W-:Y:S01]  /*33d0*/  FSETP.NEU.FTZ.AND P1, PT, R3.reuse, -INF , PT ;  /* 0xff8000000300780b */ /* 0x040fe20003f3d000 */
[----:B------:R-:W-:-:S01]  /*33e0*/  FFMA.FTZ R69, R3, R68, -8 ;  /* 0xc100000003457423 */ /* 0x000fc20000010044 */
[----:B------:R-:W-:Y:S01]  /*33f0*/  FFMA.FTZ R68, R65, UR40, -R82 ;  /* 0x0000002841447c23 */ /* 0x000fe20008010852 */
[----:B-----5:R-:W-:-:S01]  /*3400*/  FADD.FTZ R73, R9, R80 ;  /* 0x0000005009497221 */ /* 0x020fc20000010000 */
[--C-:B------:R-:W-:Y:S02]  /*3410*/  IMAD.MOV.U32 R82, RZ, RZ, R87.reuse ;  /* 0x000000ffff527224 */ /* 0x100fe400078e0057 */
[----:B------:R-:W-:Y:S01]  /*3420*/  MUFU.EX2 R13, R88 ;  /* 0x00000058000d7308 */ /* 0x000fe20000000800 */
[----:B------:R-:W-:Y:S01]  /*3430*/  FSEL R69, R69, RZ, P1 ;  /* 0x000000ff45457208 */ /* 0x000fe20000800000 */
[----:B------:R-:W-:Y:S01]  /*3440*/  IMAD.MOV.U32 R80, RZ, RZ, R87 ;  /* 0x000000ffff507224 */ /* 0x000fe200078e0057 */
[----:B------:R-:W-:-:S03]  /*3450*/  PLOP3.LUT P1, PT, PT, PT, UP0, 0x80, 0x0 ;  /* 0x000000000000781c */ /* 0x000fc60003f2f008 */
[--C-:B------:R-:W-:Y:S01]  /*3460*/  FFMA.FTZ R106, R106, UR40, -R69.reuse ;  /* 0x000000286a6a7c23 */ /* 0x100fe20008010845 */
[----:B------:R-:W-:-:S01]  /*3470*/  FFMA.FTZ R107, R107, UR40, -R69 ;  /* 0x000000286b6b7c23 */ /* 0x000fc20008010845 */
[--C-:B------:R-:W-:Y:S01]  /*3480*/  FFMA.FTZ R110, R110, UR40, -R69.reuse ;  /* 0x000000286e6e7c23 */ /* 0x100fe20008010845 */
[----:B------:R-:W-:-:S01]  /*3490*/  FFMA.FTZ R111, R111, UR40, -R69 ;  /* 0x000000286f6f7c23 */ /* 0x000fc20008010845 */
[--C-:B------:R-:W-:Y:S01]  /*34a0*/  FFMA.FTZ R114, R114, UR40, -R69.reuse ;  /* 0x0000002872727c23 */ /* 0x100fe20008010845 */
[----:B------:R-:W-:-:S01]  /*34b0*/  FFMA.FTZ R115, R115, UR40, -R69 ;  /* 0x0000002873737c23 */ /* 0x000fc20008010845 */
[----:B------:R-:W-:Y:S01]  /*34c0*/  MUFU.EX2 R106, R106 ;  /* 0x0000006a006a7308 */ /* 0x000fe20000000800 */
[----:B------:R-:W-:-:S01]  /*34d0*/  FFMA.FTZ R118, R118, UR40, -R69 ;  /* 0x0000002876767c23 */ /* 0x000fc20008010845 */
[--C-:B------:R-:W-:Y:S01]  /*34e0*/  FFMA.FTZ R119, R119, UR40, -R69.reuse ;  /* 0x0000002877777c23 */ /* 0x100fe20008010845 */
[----:B------:R-:W-:-:S01]  /*34f0*/  FFMA.FTZ R90, R90, UR40, -R69 ;  /* 0x000000285a5a7c23 */ /* 0x000fc20008010845 */
[--C-:B------:R-:W-:Y:S01]  /*3500*/  FFMA.FTZ R91, R91, UR40, -R69.reuse ;  /* 0x000000285b5b7c23 */ /* 0x100fe20008010845 */
[----:B------:R-:W-:-:S01]  /*3510*/  FFMA.FTZ R94, R94, UR40, -R69 ;  /* 0x000000285e5e7c23 */ /* 0x000fc20008010845 */
[--C-:B------:R-:W-:Y:S01]  /*3520*/  FFMA.FTZ R95, R95, UR40, -R69.reuse ;  /* 0x000000285f5f7c23 */ /* 0x100fe20008010845 */
[----:B------:R-:W-:-:S01]  /*3530*/  FFMA.FTZ R98, R98, UR40, -R69 ;  /* 0x0000002862627c23 */ /* 0x000fc20008010845 */
[----:B------:R-:W0:Y:S01]  /*3540*/  MUFU.EX2 R107, R107 ;  /* 0x0000006b006b7308 */ /* 0x000e220000000800 */
[----:B------:R-:W-:-:S01]  /*3550*/  FFMA.FTZ R99, R99, UR40, -R69 ;  /* 0x0000002863637c23 */ /* 0x000fc20008010845 */
[--C-:B------:R-:W-:Y:S01]  /*3560*/  FFMA.FTZ R102, R102, UR40, -R69.reuse ;  /* 0x0000002866667c23 */ /* 0x100fe20008010845 */
[----:B------:R-:W-:-:S01]  /*3570*/  FFMA.FTZ R103, R103, UR40, -R69 ;  /* 0x0000002867677c23 */ /* 0x000fc20008010845 */
[--C-:B------:R-:W-:Y:S01]  /*3580*/  FFMA.FTZ R58, R58, UR40, -R69.reuse ;  /* 0x000000283a3a7c23 */ /* 0x100fe20008010845 */
[----:B------:R-:W-:-:S01]  /*3590*/  FFMA.FTZ R59, R59, UR40, -R69 ;  /* 0x000000283b3b7c23 */ /* 0x000fc20008010845 */
[--C-:B------:R-:W-:Y:S01]  /*35a0*/  FFMA.FTZ R62, R62, UR40, -R69.reuse ;  /* 0x000000283e3e7c23 */ /* 0x100fe20008010845 */
[----:B------:R-:W-:-:S01]  /*35b0*/  FFMA.FTZ R63, R63, UR40, -R69 ;  /* 0x000000283f3f7c23 */ /* 0x000fc20008010845 */
[----:B------:R-:W1:Y:S01]  /*35c0*/  MUFU.EX2 R110, R110 ;  /* 0x0000006e006e7308 */ /* 0x000e620000000800 */
[----:B------:R-:W-:-:S01]  /*35d0*/  FFMA.FTZ R66, R66, UR40, -R69 ;  /* 0x0000002842427c23 */ /* 0x000fc20008010845 */
[--C-:B------:R-:W-:Y:S01]  /*35e0*/  FFMA.FTZ R67, R67, UR40, -R69.reuse ;  /* 0x0000002843437c23 */ /* 0x100fe20008010845 */
[----:B------:R-:W-:-:S01]  /*35f0*/  FFMA.FTZ R70, R70, UR40, -R69 ;  /* 0x0000002846467c23 */ /* 0x000fc20008010845 */
[--C-:B------:R-:W-:Y:S01]  /*3600*/  FFMA.FTZ R71, R71, UR40, -R69.reuse ;  /* 0x0000002847477c23 */ /* 0x100fe20008010845 */
[----:B------:R-:W-:-:S01]  /*3610*/  FFMA.FTZ R42, R42, UR40, -R69 ;  /* 0x000000282a2a7c23 */ /* 0x000fc20008010845 */
[--C-:B------:R-:W-:Y:S01]  /*3620*/  FFMA.FTZ R43, R43, UR40, -R69.reuse ;  /* 0x000000282b2b7c23 */ /* 0x100fe20008010845 */
[----:B------:R-:W-:-:S01]  /*3630*/  FFMA.FTZ R46, R46, UR40, -R69 ;  /* 0x000000282e2e7c23 */ /* 0x000fc20008010845 */
[----:B------:R-:W2:Y:S01]  /*3640*/  MUFU.EX2 R111, R111 ;  /* 0x0000006f006f7308 */ /* 0x000ea20000000800 */
[----:B0-----:R-:W-:-:S01]  /*3650*/  FADD.FTZ R65, R106, R107 ;  /* 0x0000006b6a417221 */ /* 0x001fc20000010000 */
[--C-:B------:R-:W-:Y:S01]  /*3660*/  FFMA.FTZ R47, R47, UR40, -R69.reuse ;  /* 0x000000282f2f7c23 */ /* 0x100fe20008010845 */
[----:B------:R-:W-:-:S01]  /*3670*/  FFMA.FTZ R50, R50, UR40, -R69 ;  /* 0x0000002832327c23 */ /* 0x000fc20008010845 */
[--C-:B------:R-:W-:Y:S01]  /*3680*/  FFMA.FTZ R51, R51, UR40, -R69.reuse ;  /* 0x0000002833337c23 */ /* 0x100fe20008010845 */
[----:B------:R-:W-:-:S01]  /*3690*/  FFMA.FTZ R54, R54, UR40, -R69 ;  /* 0x0000002836367c23 */ /* 0x000fc20008010845 */
[--C-:B------:R-:W-:Y:S01]  /*36a0*/  FFMA.FTZ R55, R55, UR40, -R69.reuse ;  /* 0x0000002837377c23 */ /* 0x100fe20008010845 */
[----:B------:R-:W-:-:S01]  /*36b0*/  FFMA.FTZ R26, R26, UR40, -R69 ;  /* 0x000000281a1a7c23 */ /* 0x000fc20008010845 */
[----:B------:R-:W4:Y:S01]  /*36c0*/  MUFU.EX2 R114, R114 ;  /* 0x0000007200727308 */ /* 0x000f220000000800 */
[----:B-1----:R-:W-:-:S01]  /*36d0*/  FADD.FTZ R72, R110, R65 ;  /* 0x000000416e487221 */ /* 0x002fc20000010000 */
[--C-:B------:R-:W-:Y:S01]  /*36e0*/  FFMA.FTZ R27, R27, UR40, -R69.reuse ;  /* 0x000000281b1b7c23 */ /* 0x100fe20008010845 */
[----:B------:R-:W-:-:S01]  /*36f0*/  FFMA.FTZ R30, R30, UR40, -R69 ;  /* 0x000000281e1e7c23 */ /* 0x000fc20008010845 */
[--C-:B------:R-:W-:Y:S01]  /*3700*/  FFMA.FTZ R74, R74, UR40, -R69.reuse ;  /* 0x000000284a4a7c23 */ /* 0x100fe20008010845 */
[----:B------:R-:W-:-:S01]  /*3710*/  FFMA.FTZ R75, R75, UR40, -R69 ;  /* 0x000000284b4b7c23 */ /* 0x000fc20008010845 */
[--C-:B------:R-:W-:Y:S01]  /*3720*/  FFMA.FTZ R76, R76, UR40, -R69.reuse ;  /* 0x000000284c4c7c23 */ /* 0x100fe20008010845 */
[----:B------:R-:W-:-:S01]  /*3730*/  FFMA.FTZ R77, R77, UR40, -R69 ;  /* 0x000000284d4d7c23 */ /* 0x000fc20008010845 */
[----:B------:R-:W0:Y:S01]  /*3740*/  MUFU.EX2 R115, R115 ;  /* 0x0000007300737308 */ /* 0x000e220000000800 */
[----:B--2---:R-:W-:-:S01]  /*3750*/  FADD.FTZ R65, R111, R72 ;  /* 0x000000486f417221 */ /* 0x004fc20000010000 */
[----:B------:R-:W-:Y:S01]  /*3760*/  FADD.FTZ R72, R10, R73 ;  /* 0x000000490a487221 */ /* 0x000fe20000010000 */
[----:B------:R-:W-:-:S01]  /*3770*/  FFMA.FTZ R69, R78, UR40, -R69 ;  /* 0x000000284e457c23 */ /* 0x000fc20008010845 */
[----:B------:R-:W-:Y:S01]  /*3780*/  F2FP.SATFINITE.E4M3.F32.PACK_AB_MERGE_C R110, R111, R110, RZ ;  /* 0x0000006e6f6e723e */ /* 0x000fe200048070ff */
[----:B------:R-:W-:-:S02]  /*3790*/  IMAD.MOV.U32 R78, RZ, RZ, R87 ;  /* 0x000000ffff4e7224 */ /* 0x000fc400078e0057 */
[----:B------:R-:W-:Y:S01]  /*37a0*/  FADD.FTZ R73, R11, R72 ;  /* 0x000000480b497221 */ /* 0x000fe20000010000 */
[----:B------:R-:W1:Y:S01]  /*37b0*/  MUFU.EX2 R118, R118 ;  /* 0x0000007600767308 */ /* 0x000e620000000800 */
[----:B----4-:R-:W-:-:S02]  /*37c0*/  FADD.FTZ R4, R114, R65 ;  /* 0x0000004172047221 */ /* 0x010fc40000010000 */
[C---:B------:R-:W-:Y:S01]  /*37d0*/  FADD.FTZ R72, R12.reuse, R73 ;  /* 0x000000490c487221 */ /* 0x040fe20000010000 */
[----:B------:R-:W-:Y:S02]  /*37e0*/  F2FP.SATFINITE.E4M3.F32.PACK_AB_MERGE_C R12, R12, R11, RZ ;  /* 0x0000000b0c0c723e */ /* 0x000fe400048070ff */
[----:B------:R-:W-:Y:S01]  /*37f0*/  F2FP.SATFINITE.E4M3.F32.PACK_AB_MERGE_C R173, R107, R106, R110 ;  /* 0x0000006a6bad723e */ /* 0x000fe2000480706e */
[----:B------:R-:W-:-:S01]  /*3800*/  FADD.FTZ R73, R13, R72 ;  /* 0x000000480d497221 */ /* 0x000fc20000010000 */
[----:B------:R-:W-:Y:S01]  /*3810*/  F2FP.SATFINITE.E4M3.F32.PACK_AB_MERGE_C R174, R10, R9, R12 ;  /* 0x000000090aae723e */ /* 0x000fe2000480700c */
[----:B------:R-:W2:Y:S01]  /*3820*/  MUFU.EX2 R119, R119 ;  /* 0x0000007700777308 */ /* 0x000ea20000000800 */
[----:B0-----:R-:W-:-:S07]  /*3830*/  FADD.FTZ R65, R115, R4 ;  /* 0x0000000473417221 */ /* 0x001fce0000010000 */
[----:B------:R-:W0:Y:S01]  /*3840*/  MUFU.EX2 R90, R90 ;  /* 0x0000005a005a7308 */ /* 0x000e220000000800 */
[----:B-1----:R-:W-:-:S07]  /*3850*/  FADD.FTZ R4, R118, R65 ;  /* 0x0000004176047221 */ /* 0x002fce0000010000 */
[----:B------:R-:W1:Y:S01]  /*3860*/  MUFU.EX2 R14, R14 ;  /* 0x0000000e000e7308 */ /* 0x000e620000000800 */
[----:B--2---:R-:W-:-:S01]  /*3870*/  FADD.FTZ R65, R119, R4 ;  /* 0x0000000477417221 */ /* 0x004fc20000010000 */
[----:B------:R-:W-:-:S04]  /*3880*/  F2FP.SATFINITE.E4M3.F32.PACK_AB_MERGE_C R118, R119, R118, RZ ;  /* 0x000000767776723e */ /* 0x000fc800048070ff */
[----:B------:R-:W-:Y:S02]  /*3890*/  F2FP.SATFINITE.E4M3.F32.PACK_AB_MERGE_C R175, R115, R114, R118 ;  /* 0x0000007273af723e */ /* 0x000fe40004807076 */
[----:B------:R-:W2:Y:S01]  /*38a0*/  MUFU.EX2 R91, R91 ;  /* 0x0000005b005b7308 */ /* 0x000ea20000000800 */
[----:B0-----:R-:W-:-:S07]  /*38b0*/  FADD.FTZ R4, R90, R65 ;  /* 0x000000415a047221 */ /* 0x001fce0000010000 */
[----:B------:R-:W0:Y:S01]  /*38c0*/  MUFU.EX2 R15, R92 ;  /* 0x0000005c000f7308 */ /* 0x000e220000000800 */
[----:B-1----:R-:W-:-:S07]  /*38d0*/  FADD.FTZ R72, R14, R73 ;  /* 0x000000490e487221 */ /* 0x002fce0000010000 */
[----:B------:R-:W1:Y:S01]  /*38e0*/  MUFU.EX2 R94, R94 ;  /* 0x0000005e005e7308 */ /* 0x000e620000000800 */
[----:B--2---:R-:W-:-:S07]  /*38f0*/  FADD.FTZ R65, R91, R4 ;  /* 0x000000045b417221 */ /* 0x004fce0000010000 */
        /* <DEDUP_REMOVED lines=9> */
[----:B0-----:R-:W-:-:S01]  /*3990*/  FADD.FTZ R65, R95, R4 ;  /* 0x000000045f417221 */ /* 0x001fc20000010000 */
[----:B------:R-:W-:-:S04]  /*39a0*/  F2FP.SATFINITE.E4M3.F32.PACK_AB_MERGE_C R94, R95, R94, RZ ;  /* 0x0000005e5f5e723e */ /* 0x000fc800048070ff */
[----:B------:R-:W-:Y:S02]  /*39b0*/  F2FP.SATFINITE.E4M3.F32.PACK_AB_MERGE_C R177, R91, R90, R94 ;  /* 0x0000005a5bb1723e */ /* 0x000fe4000480705e */
        /* <DEDUP_REMOVED lines=10> */
[----:B------:R-:W-:-:S06]  /*3a60*/  IMAD.MOV.U32 R72, RZ, RZ, R87 ;  /* 0x000000ffff487224 */ /* 0x000fcc00078e0057 */
[----:B------:R-:W2:Y:S01]  /*3a70*/  MUFU.EX2 R103, R103 ;  /* 0x0000006700677308 */ /* 0x000ea20000000800 */
[----:B0-----:R-:W-:-:S01]  /*3a80*/  FADD.FTZ R4, R102, R65 ;  /* 0x0000004166047221 */ /* 0x001fc20000010000 */
[----:B------:R-:W-:-:S04]  /*3a90*/  F2FP.SATFINITE.E4M3.F32.PACK_AB_MERGE_C R65, R8, R7, RZ ;  /* 0x000000070841723e */ /* 0x000fc800048070ff */
[----:B------:R-:W-:Y:S01]  /*3aa0*/  F2FP.SATFINITE.E4M3.F32.PACK_AB_MERGE_C R172, R6, R5, R65 ;  /* 0x0000000506ac723e */ /* 0x000fe20004807041 */
[----:B------:R-:W-:Y:S01]  /*3ab0*/  IMAD.MOV.U32 R65, RZ, RZ, R87 ;  /* 0x000000ffff417224 */ /* 0x000fe200078e0057 */
[----:B------:R-:W0:Y:S01]  /*3ac0*/  MUFU.EX2 R58, R58 ;  /* 0x0000003a003a7308 */ /* 0x000e220000000800 */
[----:B-1----:R-:W-:-:S01]  /*3ad0*/  FADD.FTZ R8, R28, R73 ;  /* 0x000000491c087221 */ /* 0x002fc20000010000 */
[----:B------:R-:W-:Y:S01]  /*3ae0*/  F2FP.SATFINITE.E4M3.F32.PACK_AB_MERGE_C R25, R28, R25, RZ ;  /* 0x000000191c19723e */ /* 0x000fe200048070ff */
[----:B------:R-:W-:Y:S02]  /*3af0*/  IMAD.MOV.U32 R73, RZ, RZ, R87 ;  /* 0x000000ffff497224 */ /* 0x000fe400078e0057 */
[----:B------:R-:W-:Y:S01]  /*3b00*/  FADD.FTZ R11, R29, R8 ;  /* 0x000000081d0b7221 */ /* 0x000fe20000010000 */
[----:B------:R-:W-:Y:S01]  /*3b10*/  F2FP.SATFINITE.E4M3.F32.PACK_AB_MERGE_C R178, R24, R21, R25 ;  /* 0x0000001518b2723e */ /* 0x000fe20004807019 */
[----:B------:R-:W-:Y:S01]  /*3b20*/  IMAD.MOV.U32 R28, RZ, RZ, R87 ;  /* 0x000000ffff1c7224 */ /* 0x000fe200078e0057 */
[----:B------:R-:W1:Y:S01]  /*3b30*/  MUFU.EX2 R32, R32 ;  /* 0x0000002000207308 */ /* 0x000e620000000800 */
[----:B--2---:R-:W-:-:S01]  /*3b40*/  FADD.FTZ R7, R103, R4 ;  /* 0x0000000467077221 */ /* 0x004fc20000010000 */
[----:B------:R-:W-:Y:S01]  /*3b50*/  F2FP.SATFINITE.E4M3.F32.PACK_AB_MERGE_C R102, R103, R102, RZ ;  /* 0x000000666766723e */ /* 0x000fe200048070ff */
[----:B------:R-:W-:-:S02]  /*3b60*/  IMAD.MOV.U32 R25, RZ, RZ, R87 ;  /* 0x000000ffff197224 */ /* 0x000fc400078e0057 */
[----:B------:R-:W-:Y:S01]  /*3b70*/  IMAD.MOV.U32 R24, RZ, RZ, R87 ;  /* 0x000000ffff187224 */ /* 0x000fe200078e0057 */
[----:B------:R-:W-:Y:S02]  /*3b80*/  F2FP.SATFINITE.E4M3.F32.PACK_AB_MERGE_C R179, R99, R98, R102 ;  /* 0x0000006263b3723e */ /* 0x000fe40004807066 */
[----:B------:R-:W2:Y:S01]  /*3b90*/  MUFU.EX2 R59, R59 ;  /* 0x0000003b003b7308 */ /* 0x000ea20000000800 */
[----:B0-----:R-:W-:-:S07]  /*3ba0*/  FADD.FTZ R4, R58, R7 ;  /* 0x000000073a047221 */ /* 0x001fce0000010000 */
[----:B------:R-:W0:Y:S01]  /*3bb0*/  MUFU.EX2 R62, R62 ;  /* 0x0000003e003e7308 */ /* 0x000e220000000800 */
[----:B-1----:R-:W-:-:S04]  /*3bc0*/  FADD.FTZ R8, R32, R11 ;  /* 0x0000000b20087221 */ /* 0x002fc80000010000 */
[----:B------:R-:W-:-:S03]  /*3bd0*/  FADD.FTZ R11, R33, R8 ;  /* 0x00000008210b7221 */ /* 0x000fc60000010000 */
[----:B------:R-:W1:Y:S01]  /*3be0*/  MUFU.EX2 R40, R40 ;  /* 0x0000002800287308 */ /* 0x000e620000000800 */
[----:B--2---:R-:W-:-:S07]  /*3bf0*/  FADD.FTZ R7, R59, R4 ;  /* 0x000000043b077221 */ /* 0x004fce0000010000 */
[----:B------:R-:W2:Y:S01]  /*3c00*/  MUFU.EX2 R63, R63 ;  /* 0x0000003f003f7308 */ /* 0x000ea20000000800 */
[----:B0-----:R-:W-:-:S07]  /*3c10*/  FADD.FTZ R4, R62, R7 ;  /* 0x000000073e047221 */ /* 0x001fce0000010000 */
[----:B------:R-:W0:Y:S01]  /*3c20*/  MUFU.EX2 R36, R36 ;  /* 0x0000002400247308 */ /* 0x000e220000000800 */
[----:B-1----:R-:W-:-:S01]  /*3c30*/  FADD.FTZ R11, R40, R11 ;  /* 0x0000000b280b7221 */ /* 0x002fc20000010000 */
[----:B------:R-:W-:Y:S01]  /*3c40*/  F2FP.SATFINITE.E4M3.F32.PACK_AB_MERGE_C R33, R40, R33, RZ ;  /* 0x000000212821723e */ /* 0x000fe200048070ff */
[----:B------:R-:W-:-:S03]  /*3c50*/  IMAD.MOV.U32 R40, RZ, RZ, R87 ;  /* 0x000000ffff287224 */ /* 0x000fc600078e0057 */
[----:B------:R-:W-:Y:S01]  /*3c60*/  F2FP.SATFINITE.E4M3.F32.PACK_AB_MERGE_C R180, R32, R29, R33 ;  /* 0x0000001d20b4723e */ /* 0x000fe20004807021 */
[----:B------:R-:W-:Y:S01]  /*3c70*/  IMAD.MOV.U32 R33, RZ, RZ, R87 ;  /* 0x000000ffff217224 */ /* 0x000fe200078e0057 */
[----:B------:R-:W1:Y:S01]  /*3c80*/  MUFU.EX2 R66, R66 ;  /* 0x0000004200427308 */ /* 0x000e620000000800 */
[----:B--2---:R-:W-:-:S01]  /*3c90*/  FADD.FTZ R7, R63, R4 ;  /* 0x000000043f077221 */ /* 0x004fc20000010000 */
[----:B------:R-:W-:Y:S01]  /*3ca0*/  F2FP.SATFINITE.E4M3.F32.PACK_AB_MERGE_C R62, R63, R62, RZ ;  /* 0x0000003e3f3e723e */ /* 0x000fe200048070ff */
[--C-:B------:R-:W-:Y:S02]  /*3cb0*/  IMAD.MOV.U32 R63, RZ, RZ, R87.reuse ;  /* 0x000000ffff3f7224 */ /* 0x100fe400078e0057 */
[--C-:B------:R-:W-:Y:S01]  /*3cc0*/  IMAD.MOV.U32 R32, RZ, RZ, R87.reuse ;  /* 0x000000ffff207224 */ /* 0x100fe200078e0057 */
[----:B------:R-:W-:Y:S01]  /*3cd0*/  F2FP.SATFINITE.E4M3.F32.PACK_AB_MERGE_C R181, R59, R58, R62 ;  /* 0x0000003a3bb5723e */ /* 0x000fe2000480703e */
[----:B------:R-:W-:Y:S01]  /*3ce0*/  IMAD.MOV.U32 R62, RZ, RZ, R87 ;  /* 0x000000ffff3e7224 */ /* 0x000fe200078e0057 */
[----:B------:R2:W3:Y:S01]  /*3cf0*/  MUFU.EX2 R37, R79 ;  /* 0x0000004f00257308 */ /* 0x0004e20000000800 */
[----:B0-----:R-:W-:-:S01]  /*3d00*/  FADD.FTZ R4, R36, R11 ;  /* 0x0000000b24047221 */ /* 0x001fc20000010000 */
[----:B------:R-:W-:-:S02]  /*3d10*/  IMAD.MOV.U32 R59, RZ, RZ, R87 ;  /* 0x000000ffff3b7224 */ /* 0x000fc400078e0057 */
[--C-:B------:R-:W-:Y:S02]  /*3d20*/  IMAD.MOV.U32 R58, RZ, RZ, R87.reuse ;  /* 0x000000ffff3a7224 */ /* 0x100fe400078e0057 */
[----:B------:R-:W-:Y:S02]  /*3d30*/  IMAD.MOV.U32 R29, RZ, RZ, R87 ;  /* 0x000000ffff1d7224 */ /* 0x000fe400078e0057 */
[----:B------:R-:W0:Y:S01]  /*3d40*/  MUFU.EX2 R67, R67 ;  /* 0x0000004300437308 */ /* 0x000e220000000800 */
[----:B-1----:R-:W-:-:S01]  /*3d50*/  FADD.FTZ R8, R66, R7 ;  /* 0x0000000742087221 */ /* 0x002fc20000010000 */
[----:B--2---:R-:W-:-:S06]  /*3d60*/  IMAD.MOV.U32 R79, RZ, RZ, R87 ;  /* 0x000000ffff4f7224 */ /* 0x004fcc00078e0057 */
[----:B------:R-:W1:Y:S01]  /*3d70*/  MUFU.EX2 R70, R70 ;  /* 0x0000004600467308 */ /* 0x000e620000000800 */
[----:B---3--:R-:W-:-:S04]  /*3d80*/  FADD.FTZ R4, R37, R4 ;  /* 0x0000000425047221 */ /* 0x008fc80000010000 */
[----:B------:R-:W-:-:S03]  /*3d90*/  FADD.FTZ R7, R49, R4 ;  /* 0x0000000431077221 */ /* 0x000fc60000010000 */
[----:B------:R2:W3:Y:S01]  /*3da0*/  MUFU.EX2 R34, R81 ;  /* 0x0000005100227308 */ /* 0x0004e20000000800 */
[----:B0-----:R-:W-:-:S07]  /*3db0*/  FADD.FTZ R5, R67, R8 ;  /* 0x0000000843057221 */ /* 0x001fce0000010000 */
[----:B------:R-:W0:Y:S01]  /*3dc0*/  MUFU.EX2 R71, R71 ;  /* 0x0000004700477308 */ /* 0x000e220000000800 */
[----:B-1----:R-:W-:-:S01]  /*3dd0*/  FADD.FTZ R4, R70, R5 ;  /* 0x0000000546047221 */ /* 0x002fc20000010000 */
[----:B--2---:R-:W-:-:S06]  /*3de0*/  IMAD.MOV.U32 R81, RZ, RZ, R87 ;  /* 0x000000ffff517224 */ /* 0x004fcc00078e0057 */
[----:B------:R-:W1:Y:S01]  /*3df0*/  MUFU.EX2 R31, R31 ;  /* 0x0000001f001f7308 */ /* 0x000e620000000800 */
[C---:B---3--:R-:W-:Y:S01]  /*3e00*/  F2FP.SATFINITE.E4M3.F32.PACK_AB_MERGE_C R49, R34.reuse, R49, RZ ;  /* 0x000000312231723e */ /* 0x048fe200048070ff */
[----:B------:R-:W-:-:S03]  /*3e10*/  FADD.FTZ R34, R34, R7 ;  /* 0x0000000722227221 */ /* 0x000fc60000010000 */
[----:B------:R-:W-:Y:S01]  /*3e20*/  F2FP.SATFINITE.E4M3.F32.PACK_AB_MERGE_C R182, R37, R36, R49 ;  /* 0x0000002425b6723e */ /* 0x000fe20004807031 */
[--C-:B------:R-:W-:Y:S02]  /*3e30*/  IMAD.MOV.U32 R49, RZ, RZ, R87.reuse ;  /* 0x000000ffff317224 */ /* 0x100fe400078e0057 */
[----:B------:R-:W2:Y:S01]  /*3e40*/  MUFU.EX2 R42, R42 ;  /* 0x0000002a002a7308 */ /* 0x000ea20000000800 */
[C---:B0-----:R-:W-:Y:S01]  /*3e50*/  F2FP.SATFINITE.E4M3.F32.PACK_AB_MERGE_C R70, R71.reuse, R70, RZ ;  /* 0x000000464746723e */ /* 0x041fe200048070ff */
[----:B------:R-:W-:Y:S01]  /*3e60*/  FADD.FTZ R71, R71, R4 ;  /* 0x0000000447477221 */ /* 0x000fe20000010000 */
[--C-:B------:R-:W-:Y:S02]  /*3e70*/  IMAD.MOV.U32 R37, RZ, RZ, R87.reuse ;  /* 0x000000ffff257224 */ /* 0x100fe400078e0057 */
[----:B------:R-:W-:Y:S01]  /*3e80*/  F2FP.SATFINITE.E4M3.F32.PACK_AB_MERGE_C R183, R67, R66, R70 ;  /* 0x0000004243b7723e */ /* 0x000fe20004807046 */
[----:B------:R-:W-:Y:S02]  /*3e90*/  IMAD.MOV.U32 R70, RZ, RZ, R87 ;  /* 0x000000ffff467224 */ /* 0x000fe400078e0057 */
[----:B------:R-:W0:Y:S01]  /*3ea0*/  MUFU.EX2 R43, R43 ;  /* 0x0000002b002b7308 */ /* 0x000e220000000800 */
[----:B-1----:R-:W-:-:S01]  /*3eb0*/  FADD.FTZ R5, R31, R34 ;  /* 0x000000221f057221 */ /* 0x002fc20000010000 */
[----:B------:R-:W-:-:S02]  /*3ec0*/  IMAD.MOV.U32 R67, RZ, RZ, R87 ;  /* 0x000000ffff437224 */ /* 0x000fc400078e0057 */
[----:B------:R-:W-:Y:S02]  /*3ed0*/  IMAD.MOV.U32 R66, RZ, RZ, R87 ;  /* 0x000000ffff427224 */ /* 0x000fe400078e0057 */
[----:B------:R-:W-:Y:S01]  /*3ee0*/  FADD.FTZ R6, R38, R5 ;  /* 0x0000000526067221 */ /* 0x000fe20000010000 */
[----:B------:R-:W-:Y:S01]  /*3ef0*/  IMAD.MOV.U32 R36, RZ, RZ, R87 ;  /* 0x000000ffff247224 */ /* 0x000fe200078e0057 */
[----:B------:R-:W1:Y:S01]  /*3f00*/  MUFU.EX2 R35, R35 ;  /* 0x0000002300237308 */ /* 0x000e620000000800 */
[----:B--2---:R-:W-:-:S01]  /*3f10*/  FADD.FTZ R4, R42, R71 ;  /* 0x000000472a047221 */ /* 0x004fc20000010000 */
[--C-:B------:R-:W-:Y:S02]  /*3f20*/  IMAD.MOV.U32 R71, RZ, RZ, R87.reuse ;  /* 0x000000ffff477224 */ /* 0x100fe400078e0057 */
[----:B------:R-:W-:-:S04]  /*3f30*/  IMAD.MOV.U32 R34, RZ, RZ, R87 ;  /* 0x000000ffff227224 */ /* 0x000fc800078e0057 */
[----:B------:R-:W2:Y:S01]  /*3f40*/  MUFU.EX2 R46, R46 ;  /* 0x0000002e002e7308 */ /* 0x000ea20000000800 */
[----:B0-----:R-:W-:-:S07]  /*3f50*/  FADD.FTZ R7, R43, R4 ;  /* 0x000000042b077221 */ /* 0x001fce0000010000 */
[----:B------:R-:W0:Y:S01]  /*3f60*/  MUFU.EX2 R52, R52 ;  /* 0x0000003400347308 */ /* 0x000e220000000800 */
[----:B-1----:R-:W-:-:S07]  /*3f70*/  FADD.FTZ R9, R35, R6 ;  /* 0x0000000623097221 */ /* 0x002fce0000010000 */
[----:B------:R-:W1:Y:S01]  /*3f80*/  MUFU.EX2 R47, R47 ;  /* 0x0000002f002f7308 */ /* 0x000e620000000800 */
[----:B--2---:R-:W-:-:S07]  /*3f90*/  FADD.FTZ R4, R46, R7 ;  /* 0x000000072e047221 */ /* 0x004fce0000010000 */
[----:B------:R-:W2:Y:S01]  /*3fa0*/  MUFU.EX2 R39, R39 ;  /* 0x0000002700277308 */ /* 0x000ea20000000800 */
[C---:B0-----:R-:W-:Y:S01]  /*3fb0*/  F2FP.SATFINITE.E4M3.F32.PACK_AB_MERGE_C R35, R52.reuse, R35, RZ ;  /* 0x000000233423723e */ /* 0x041fe200048070ff */
[----:B------:R-:W-:-:S03]  /*3fc0*/  FADD.FTZ R52, R52, R9 ;  /* 0x0000000934347221 */ /* 0x000fc60000010000 */
[----:B------:R-:W-:Y:S01]  /*3fd0*/  F2FP.SATFINITE.E4M3.F32.PACK_AB_MERGE_C R184, R38, R31, R35 ;  /* 0x0000001f26b8723e */ /* 0x000fe20004807023 */
[--C-:B------:R-:W-:Y:S02]  /*3fe0*/  IMAD.MOV.U32 R38, RZ, RZ, R87.reuse ;  /* 0x000000ffff267224 */ /* 0x100fe400078e0057 */
[----:B------:R-:W0:Y:S01]  /*3ff0*/  MUFU.EX2 R50, R50 ;  /* 0x0000003200327308 */ /* 0x000e220000000800 */
[C---:B-1----:R-:W-:Y:S01]  /*4000*/  F2FP.SATFINITE.E4M3.F32.PACK_AB_MERGE_C R46, R47.reuse, R46, RZ ;  /* 0x0000002e2f2e723e */ /* 0x042fe200048070ff */
[----:B------:R-:W-:Y:S01]  /*4010*/  FADD.FTZ R47, R47, R4 ;  /* 0x000000042f2f7221 */ /* 0x000fe20000010000 */
[--C-:B------:R-:W-:Y:S02]  /*4020*/  IMAD.MOV.U32 R35, RZ, RZ, R87.reuse ;  /* 0x000000ffff237224 */ /* 0x100fe400078e0057 */
[----:B------:R-:W-:Y:S01]  /*4030*/  F2FP.SATFINITE.E4M3.F32.PACK_AB_MERGE_C R185, R43, R42, R46 ;  /* 0x0000002a2bb9723e */ /* 0x000fe2000480702e */
[----:B------:R-:W-:Y:S02]  /*4040*/  IMAD.MOV.U32 R46, RZ, RZ, R87 ;  /* 0x000000ffff2e7224 */ /* 0x000fe400078e0057 */
[----:B------:R-:W1:Y:S01]  /*4050*/  MUFU.EX2 R44, R44 ;  /* 0x0000002c002c7308 */ /* 0x000e620000000800 */
[----:B--2---:R-:W-:-:S01]  /*4060*/  FADD.FTZ R7, R39, R52 ;  /* 0x0000003427077221 */ /* 0x004fc20000010000 */
[----:B------:R-:W-:-:S02]  /*4070*/  IMAD.MOV.U32 R52, RZ, RZ, R87 ;  /* 0x000000ffff347224 */ /* 0x000fc400078e0057 */
[--C-:B------:R-:W-:Y:S02]  /*4080*/  IMAD.MOV.U32 R43, RZ, RZ, R87.reuse ;  /* 0x000000ffff2b7224 */ /* 0x100fe400078e0057 */
[----:B------:R-:W-:Y:S02]  /*4090*/  IMAD.MOV.U32 R42, RZ, RZ, R87 ;  /* 0x000000ffff2a7224 */ /* 0x000fe400078e0057 */
[----:B------:R-:W2:Y:S01]  /*40a0*/  MUFU.EX2 R51, R51 ;  /* 0x0000003300337308 */ /* 0x000ea20000000800 */
[----:B0-----:R-:W-:-:S01]  /*40b0*/  FADD.FTZ R4, R50, R47 ;  /* 0x0000002f32047221 */ /* 0x001fc20000010000 */
[--C-:B------:R-:W-:Y:S02]  /*40c0*/  IMAD.MOV.U32 R47, RZ, RZ, R87.reuse ;  /* 0x000000ffff2f7224 */ /* 0x100fe400078e0057 */
[----:B------:R-:W-:-:S04]  /*40d0*/  IMAD.MOV.U32 R31, RZ, RZ, R87 ;  /* 0x000000ffff1f7224 */ /* 0x000fc800078e0057 */
        /* <DEDUP_REMOVED lines=9> */
[C---:B--2---:R-:W-:Y:S01]  /*4170*/  F2FP.SATFINITE.E4M3.F32.PACK_AB_MERGE_C R41, R48.reuse, R41, RZ ;  /* 0x000000293029723e */ /* 0x044fe200048070ff */
        /* <DEDUP_REMOVED lines=12> */
[--C-:B------:R-:W-:Y:S02]  /*4240*/  IMAD.MOV.U32 R50, RZ, RZ, R87.reuse ;  /* 0x000000ffff327224 */ /* 0x100fe400078e0057 */
[----:B------:R-:W-:Y:S02]  /*4250*/  IMAD.MOV.U32 R48, RZ, RZ, R87 ;  /* 0x000000ffff307224 */ /* 0x000fe400078e0057 */
        /* <DEDUP_REMOVED lines=10> */
[----:B------:R2:W3:Y:S01]  /*4300*/  MUFU.EX2 R5, R74 ;  /* 0x0000004a00057308 */ /* 0x0004e20000000800 */
[----:B0-----:R-:W-:-:S07]  /*4310*/  FADD.FTZ R6, R30, R7 ;  /* 0x000000071e067221 */ /* 0x001fce0000010000 */
[----:B------:R-:W0:Y:S01]  /*4320*/  MUFU.EX2 R57, R57 ;  /* 0x0000003900397308 */ /* 0x000e220000000800 */
[C---:B-1----:R-:W-:Y:S01]  /*4330*/  F2FP.SATFINITE.E4M3.F32.PACK_AB_MERGE_C R53, R60.reuse, R53, RZ ;  /* 0x000000353c35723e */ /* 0x042fe200048070ff */
[----:B------:R-:W-:Y:S01]  /*4340*/  FADD.FTZ R60, R60, R9 ;  /* 0x000000093c3c7221 */ /* 0x000fe20000010000 */
[----:B--2---:R-:W-:Y:S02]  /*4350*/  IMAD.MOV.U32 R74, RZ, RZ, R87 ;  /* 0x000000ffff4a7224 */ /* 0x004fe400078e0057 */
[----:B------:R-:W-:Y:S01]  /*4360*/  F2FP.SATFINITE.E4M3.F32.PACK_AB_MERGE_C R188, R56, R45, R53 ;  /* 0x0000002d38bc723e */ /* 0x000fe20004807035 */
[----:B------:R-:W-:Y:S02]  /*4370*/  IMAD.MOV.U32 R56, RZ, RZ, R87 ;  /* 0x000000ffff387224 */ /* 0x000fe400078e0057 */
[----:B------:R-:W1:Y:S01]  /*4380*/  MUFU.EX2 R75, R75 ;  /* 0x0000004b004b7308 */ /* 0x000e620000000800 */
[----:B---3--:R-:W-:-:S01]  /*4390*/  FADD.FTZ R6, R5, R6 ;  /* 0x0000000605067221 */ /* 0x008fc20000010000 */
[----:B------:R-:W-:Y:S01]  /*43a0*/  F2FP.SATFINITE.E4M3.F32.PACK_AB_MERGE_C R30, R5, R30, RZ ;  /* 0x0000001e051e723e */ /* 0x000fe200048070ff */
[----:B------:R-:W-:-:S02]  /*43b0*/  IMAD.MOV.U32 R53, RZ, RZ, R87 ;  /* 0x000000ffff357224 */ /* 0x000fc400078e0057 */
[--C-:B------:R-:W-:Y:S01]  /*43c0*/  IMAD.MOV.U32 R45, RZ, RZ, R87.reuse ;  /* 0x000000ffff2d7224 */ /* 0x100fe200078e0057 */
[----:B------:R-:W-:Y:S01]  /*43d0*/  F2FP.SATFINITE.E4M3.F32.PACK_AB_MERGE_C R189, R27, R26, R30 ;  /* 0x0000001a1bbd723e */ /* 0x000fe2000480701e */
[----:B------:R-:W-:Y:S01]  /*43e0*/  IMAD.MOV.U32 R30, RZ, RZ, R87 ;  /* 0x000000ffff1e7224 */ /* 0x000fe200078e0057 */
[----:B------:R-:W2:Y:S01]  /*43f0*/  MUFU.EX2 R64, R64 ;  /* 0x0000004000407308 */ /* 0x000ea20000000800 */
[----:B0-----:R-:W-:-:S01]  /*4400*/  FADD.FTZ R5, R57, R60 ;  /* 0x0000003c39057221 */ /* 0x001fc20000010000 */
[--C-:B------:R-:W-:Y:S02]  /*4410*/  IMAD.MOV.U32 R60, RZ, RZ, R87.reuse ;  /* 0x000000ffff3c7224 */ /* 0x100fe400078e0057 */
[--C-:B------:R-:W-:Y:S02]  /*4420*/  IMAD.MOV.U32 R27, RZ, RZ, R87.reuse ;  /* 0x000000ffff1b7224 */ /* 0x100fe400078e0057 */
[----:B------:R-:W-:Y:S02]  /*4430*/  IMAD.MOV.U32 R26, RZ, RZ, R87 ;  /* 0x000000ffff1a7224 */ /* 0x000fe400078e0057 */
[----:B------:R-:W0:Y:S01]  /*4440*/  MUFU.EX2 R76, R76 ;  /* 0x0000004c004c7308 */ /* 0x000e220000000800 */
[----:B-1----:R-:W-:-:S07]  /*4450*/  FADD.FTZ R7, R75, R6 ;  /* 0x000000064b077221 */ /* 0x002fce0000010000 */
[----:B------:R-:W-:Y:S01]  /*4460*/  MUFU.EX2 R77, R77 ;  /* 0x0000004d004d7308 */ /* 0x000fe20000000800 */
[----:B--2---:R-:W-:-:S07]  /*4470*/  FADD.FTZ R6, R64, R5 ;  /* 0x0000000540067221 */ /* 0x004fce0000010000 */
[----:B------:R1:W2:Y:S01]  /*4480*/  MUFU.EX2 R4, R69 ;  /* 0x0000004500047308 */ /* 0x0002a20000000800 */
[----:B0-----:R-:W-:-:S07]  /*4490*/  FADD.FTZ R8, R76, R7 ;  /* 0x000000074c087221 */ /* 0x001fce0000010000 */
[----:B------:R-:W0:Y:S01]  /*44a0*/  MUFU.EX2 R61, R61 ;  /* 0x0000003d003d7308 */ /* 0x000e220000000800 */
[----:B-1----:R-:W-:-:S07]  /*44b0*/  IMAD.MOV.U32 R69, RZ, RZ, R87 ;  /* 0x000000ffff457224 */ /* 0x002fce00078e0057 */
[----:B------:R-:W1:Y:S01]  /*44c0*/  MUFU.EX2 R68, R68 ;  /* 0x0000004400447308 */ /* 0x000e620000000800 */
[----:B--2---:R-:W-:Y:S01]  /*44d0*/  F2FP.SATFINITE.E4M3.F32.PACK_AB_MERGE_C R9, R4, R77, RZ ;  /* 0x0000004d0409723e */ /* 0x004fe200048070ff */
[----:B------:R-:W-:-:S03]  /*44e0*/  FADD.FTZ R77, R77, R8 ;  /* 0x000000084d4d7221 */ /* 0x000fc60000010000 */
[----:B------:R-:W-:Y:S01]  /*44f0*/  F2FP.SATFINITE.E4M3.F32.PACK_AB_MERGE_C R191, R76, R75, R9 ;  /* 0x0000004b4cbf723e */ /* 0x000fe20004807009 */
[----:B------:R-:W-:-:S01]  /*4500*/  FADD.FTZ R4, R4, R77 ;  /* 0x0000004d04047221 */ /* 0x000fc20000010000 */
[----:B------:R-:W-:Y:S02]  /*4510*/  IMAD.MOV.U32 R77, RZ, RZ, R87 ;  /* 0x000000ffff4d7224 */ /* 0x000fe400078e0057 */
[----:B0-----:R-:W-:-:S01]  /*4520*/  FADD.FTZ R5, R61, R6 ;  /* 0x000000063d057221 */ /* 0x001fc20000010000 */
[--C-:B------:R-:W-:Y:S02]  /*4530*/  IMAD.MOV.U32 R76, RZ, RZ, R87.reuse ;  /* 0x000000ffff4c7224 */ /* 0x100fe400078e0057 */
[----:B------:R-:W-:Y:S01]  /*4540*/  IMAD.MOV.U32 R75, RZ, RZ, R87 ;  /* 0x000000ffff4b7224 */ /* 0x000fe200078e0057 */
[C---:B-1----:R-:W-:Y:S01]  /*4550*/  F2FP.SATFINITE.E4M3.F32.PACK_AB_MERGE_C R7, R68.reuse, R61, RZ ;  /* 0x0000003d4407723e */ /* 0x042fe200048070ff */
[----:B------:R-:W-:-:S01]  /*4560*/  FADD.FTZ R5, R68, R5 ;  /* 0x0000000544057221 */ /* 0x000fc20000010000 */
[----:B------:R-:W-:-:S02]  /*4570*/  IMAD.MOV.U32 R68, RZ, RZ, R87 ;  /* 0x000000ffff447224 */ /* 0x000fc400078e0057 */
[----:B------:R-:W-:Y:S01]  /*4580*/  F2FP.SATFINITE.E4M3.F32.PACK_AB_MERGE_C R190, R64, R57, R7 ;  /* 0x0000003940be723e */ /* 0x000fe20004807007 */
[--C-:B------:R-:W-:Y:S02]  /*4590*/  IMAD.MOV.U32 R64, RZ, RZ, R87.reuse ;  /* 0x000000ffff407224 */ /* 0x100fe400078e0057 */
[--C-:B------:R-:W-:Y:S02]  /*45a0*/  IMAD.MOV.U32 R61, RZ, RZ, R87.reuse ;  /* 0x000000ffff3d7224 */ /* 0x100fe400078e0057 */
[----:B------:R-:W-:Y:S01]  /*45b0*/  IMAD.MOV.U32 R57, RZ, RZ, R87 ;  /* 0x000000ffff397224 */ /* 0x000fe200078e0057 */
[----:B------:R-:W-:Y:S06]  /*45c0*/  @!P1 BRA `(.L_x_15) ;  /* 0x0000002c00b49947 */ /* 0x000fec0003800000 */
[----:B------:R-:W-:Y:S01]  /*45d0*/  IMAD.MOV.U32 R6, RZ, RZ, R3 ;  /* 0x000000ffff067224 */ /* 0x000fe200078e0003 */
[----:B------:R-:W-:Y:S01]  /*45e0*/  CS2R R86, SRZ ;  /* 0x0000000000567805 */ /* 0x000fe2000001ff00 */
[----:B------:R-:W-:Y:S01]  /*45f0*/  IMAD.MOV.U32 R7, RZ, RZ, R0 ;  /* 0x000000ffff077224 */ /* 0x000fe200078e0000 */
[----:B------:R-:W-:Y:S02]  /*4600*/  CS2R R84, SRZ ;  /* 0x0000000000547805 */ /* 0x000fe4000001ff00 */
[----:B------:R-:W-:Y:S02]  /*4610*/  CS2R R82, SRZ ;  /* 0x0000000000527805 */ /* 0x000fe4000001ff00 */
[----:B------:R-:W-:Y:S02]  /*4620*/  CS2R R80, SRZ ;  /* 0x0000000000507805 */ /* 0x000fe4000001ff00 */
[----:B------:R-:W-:Y:S02]  /*4630*/  CS2R R78, SRZ ;  /* 0x00000000004e7805 */ /* 0x000fe4000001ff00 */
[----:B------:R-:W-:-:S02]  /*4640*/  CS2R R76, SRZ ;  /* 0x00000000004c7805 */ /* 0x000fc4000001ff00 */
[----:B------:R-:W-:Y:S02]  /*4650*/  CS2R R74, SRZ ;  /* 0x00000000004a7805 */ /* 0x000fe4000001ff00 */
        /* <DEDUP_REMOVED lines=24> */
[----:B------:R-:W-:Y:S01]  /*47e0*/  CS2R R24, SRZ ;  /* 0x0000000000187805 */ /* 0x000fe2000001ff00 */
[----:B------:R-:W-:Y:S01]  /*47f0*/  UIADD3 UR50, UR50, -0x2, URZ ;  /* 0xfffffffe32327890 */ /* 0x000fe2000fffe03f */
[----:B------:R-:W-:Y:S01]  /*4800*/  UMOV UR53, UR44 ;  /* 0x0000002c00357c82 */ /* 0x000fe20008000000 */
[----:B------:R-:W-:-:S10]  /*4810*/  UMOV UR51, UR52 ;  /* 0x0000003400337c82 */ /* 0x000fd40008000000 */
.L_x_25:
[----:B------:R-:W-:Y:S01]  /*4820*/  ISETP.NE.AND P2, PT, RZ, UR37, PT ;  /* 0x00000025ff007c0c */ /* 0x000fe2000bf45270 */
[----:B------:R-:W-:-:S04]  /*4830*/  UISETP.NE.AND UP0, UPT, UR51, 0x1, UPT ;  /* 0x000000013300788c */ /* 0x000fc8000bf05270 */
[----:B------:R-:W-:-:S04]  /*4840*/  USEL UR44, URZ, 0x1, UP0 ;  /* 0x000000013f2c7887 */ /* 0x000fc80008000000 */
[----:B------:R-:W-:-:S04]  /*4850*/  ULOP3.LUT UR44, UR53, UR44, URZ, 0x3c, !UPT ;  /* 0x0000002c352c7292 */ /* 0x000fc8000f8e3c3f */
[----:B------:R-:W-:Y:S08]  /*4860*/  @P2 BRA `(.L_x_16) ;  /* 0x0000000000382947 */ /* 0x000ff00003800000 */
[----:B------:R-:W-:Y:S05]  /*4870*/  @!P0 BRA `(.L_x_17) ;  /* 0x0000000000048947 */ /* 0x000fea0003800000 */
[----:B------:R-:W-:Y:S01]  /*4880*/  BPT.TRAP 0x1 ;  /* 0x000000040000795c */ /* 0x000fe20000300000 */
.L_x_17:
[----:B------:R-:W-:Y:S01]  /*4890*/  UIADD3 UR6, UR51, 0x1, URZ ;  /* 0x0000000133067890 */ /* 0x000fe2000fffe03f */
[----:B------:R-:W-:-:S03]  /*48a0*/  IMAD.U32 R0, RZ, RZ, UR44 ;  /* 0x0000002cff007e24 */ /* 0x000fc6000f8e00ff */
[----:B------:R-:W-:Y:S02]  /*48b0*/  UISETP.NE.AND UP0, UPT, UR6, 0x2, UPT ;  /* 0x000000020600788c */ /* 0x000fe4000bf05270 */
[----:B------:R-:W-:Y:S02]  /*48c0*/  SHF.L.U32 R0, R0, 0x1f, RZ ;  /* 0x0000001f00007819 */ /* 0x000fe400000006ff */
[----:B------:R-:W-:-:S04]  /*48d0*/  USEL UR6, UR6, URZ, UP0 ;  /* 0x0000003f06067287 */ /* 0x000fc80008000000 */
[----:B------:R-:W-:-:S09]  /*48e0*/  ULEA UR6, UR6, UR39, 0x3 ;  /* 0x0000002706067291 */ /* 0x000fd2000f8e183f */
[----:B------:R0:W1:Y:S01]  /*48f0*/  SYNCS.PHASECHK.TRANS64.TRYWAIT P1, [UR6+0x29830], R0 ;  /* 0x02983000ff0075a7 */ /* 0x0000620008020146 */
[----:B------:R-:W-:Y:S05]  /*4900*/  @!P0 BRA `(.L_x_18) ;  /* 0x0000000000048947 */ /* 0x000fea0003800000 */
[----:B------:R-:W-:Y:S01]  /*4910*/  BPT.TRAP 0x1 ;  /* 0x000000040000795c */ /* 0x000fe20000300000 */
.L_x_18:
[----:B-1----:R-:W-:Y:S05]  /*4920*/  @P1 BRA `(.L_x_16) ;  /* 0x0000000000081947 */ /* 0x002fea0003800000 */
[----:B------:R-:W1:Y:S02]  /*4930*/  SYNCS.PHASECHK.TRANS64.TRYWAIT P1, [UR6+0x29830], R0 ;  /* 0x02983000ff0075a7 */ /* 0x000e640008020146 */
[----:B-1----:R-:W-:Y:S05]  /*4940*/  @!P1 BRA `(.L_x_19) ;  /* 0x0000008400d89947 */ /* 0x002fea0003800000 */
.L_x_16:
[----:B01----:R-:W-:Y:S01]  /*4950*/  VIADD R0, R22, 0x8 ;  /* 0x0000000816007836 */ /* 0x003fe20000000000 */
[----:B------:R-:W-:Y:S01]  /*4960*/  UIADD3 UR52, UR51, 0x1, URZ ;  /* 0x0000000133347890 */ /* 0x000fe2000fffe03f */
[----:B------:R-:W-:Y:S01]  /*4970*/  UMOV UR27, 0x80000020 ;  /* 0x80000020001b7882 */ /* 0x000fe20000000000 */
[----:B------:R-:W-:Y:S02]  /*4980*/  UMOV UR28, UR24 ;  /* 0x00000018001c7c82 */ /* 0x000fe40008000000 */
[----:B------:R0:W-:Y:S01]  /*4990*/  BAR.SYNC.DEFER_BLOCKING R0, 0x100 ;  /* 0x000400000000751d */ /* 0x0001e20000010000 */
[----:B------:R-:W-:-:S04]  /*49a0*/  UISETP.NE.AND UP0, UPT, UR52, 0x2, UPT ;  /* 0x000000023400788c */ /* 0x000fc8000bf05270 */
[----:B------:R-:W-:Y:S01]  /*49b0*/  USEL UR52, UR52, URZ, UP0 ;  /* 0x0000003f34347287 */ /* 0x000fe20008000000 */
[----:B------:R-:W-:Y:S01]  /*49c0*/  UMOV UR29, UR25 ;  /* 0x00000019001d7c82 */ /* 0x000fe20008000000 */
[----:B------:R-:W-:Y:S02]  /*49d0*/  UMOV UR31, 0x80000020 ;  /* 0x80000020001f7882 */ /* 0x000fe40000000000 */
[----:B------:R-:W-:Y:S01]  /*49e0*/  UIMAD UR54, UR52, 0x780, UR47 ;  /* 0x00000780343678a4 */ /* 0x000fe2000f8e022f */
[----:B------:R-:W-:Y:S01]  /*49f0*/  UMOV UR32, UR24 ;  /* 0x0000001800207c82 */ /* 0x000fe20008000000 */
[----:B------:R-:W-:Y:S02]  /*4a00*/  UMOV UR33, UR25 ;  /* 0x0000001900217c82 */ /* 0x000fe40008000000 */
[----:B------:R-:W-:Y:S02]  /*4a10*/  UIADD3 UR30, UR54, 0x80, URZ ;  /* 0x00000080361e7890 */ /* 0x000fe4000fffe03f */
[----:B------:R-:W-:-:S02]  /*4a20*/  UIADD3 UR34, UR54, 0x100, URZ ;  /* 0x0000010036227890 */ /* 0x000fc4000fffe03f */
[----:B------:R-:W-:Y:S01]  /*4a30*/  UMOV UR26, UR54 ;  /* 0x00000036001a7c82 */ /* 0x000fe20008000000 */
[----:B------:R-:W-:Y:S01]  /*4a40*/  UMOV UR35, 0x80000020 ;  /* 0x8000002000237882 */ /* 0x000fe20000000000 */
[----:B------:R-:W-:Y:S01]  /*4a50*/  UIADD3 UR6, UR54, 0x200, URZ ;  /* 0x0000020036067890 */ /* 0x000fe2000fffe03f */
[----:B------:R-:W-:Y:S01]  /*4a60*/  UMOV UR7, 0x80000020 ;  /* 0x8000002000077882 */ /* 0x000fe20000000000 */
[----:B------:R-:W-:Y:S01]  /*4a70*/  UIADD3 UR10, UR54, 0x202, URZ ;  /* 0x00000202360a7890 */ /* 0x000fe2000fffe03f */
[----:B------:R-:W-:Y:S01]  /*4a80*/  WARPGROUP.ARRIVE ;  /* 0x00000000000079c5 */ /* 0x000fe20000000000 */
[----:B------:R-:W-:Y:S01]  /*4a90*/  UMOV UR11, 0x80000020 ;  /* 0x80000020000b7882 */ /* 0x000fe20000000000 */
[----:B------:R-:W-:Y:S01]  /*4aa0*/  UIADD3 UR14, UR54, 0x282, URZ ;  /* 0x00000282360e7890 */ /* 0x000fe2000fffe03f */
[----:B------:R-:W-:Y:S01]  /*4ab0*/  UMOV UR15, 0x80000020 ;  /* 0x80000020000f7882 */ /* 0x000fe20000000000 */
[----:B------:R-:W-:Y:S02]  /*4ac0*/  UIADD3 UR18, UR54, 0x500, URZ ;  /* 0x0000050036127890 */ /* 0x000fe4000fffe03f */
[----:B------:R-:W-:Y:S01]  /*4ad0*/  QGMMA.64x32x32.F32.E4M3.E4M3 R152, gdesc[UR24], RZ, !UPT, gsb0 ;  /* 0x00600000189879f3 */ /* 0x000fe2000c0008ff */
[----:B------:R-:W-:Y:S01]  /*4ae0*/  UIADD3 UR26, UR54, 0x180, URZ ;  /* 0x00000180361a7890 */ /* 0x000fe2000fffe03f */
[----:B------:R-:W-:Y:S01]  /*4af0*/  UMOV UR27, 0x80000020 ;  /* 0x80000020001b7882 */ /* 0x000fe20000000000 */
[----:B------:R-:W-:Y:S01]  /*4b00*/  UMOV UR19, 0x80000020 ;  /* 0x8000002000137882 */ /* 0x000fe20000000000 */
[----:B------:R-:W-:Y:S01]  /*4b10*/  UIADD3 UR22, UR54, 0x502, URZ ;  /* 0x0000050236167890 */ /* 0x000fe2000fffe03f */
[----:B------:R-:W-:Y:S01]  /*4b20*/  UMOV UR23, 0x80000020 ;  /* 0x8000002000177882 */ /* 0x000fe20000000000 */
[----:B------:R-:W-:-:S02]  /*4b30*/  WARPGROUP.DEPBAR.LE gsb0, 0x0 ;  /* 0x00008000000079c5 */ /* 0x000fc40000010000 */
[----:B------:R-:W-:-:S06]  /*4b40*/  WARPGROUP.ARRIVE ;  /* 0x00000000000079c5 */ /* 0x000fcc0000000000 */
[----:B------:R-:W-:Y:S01]  /*4b50*/  QGMMA.64x32x32.F32.E4M3.E4M3 R136, gdesc[UR28], RZ, !UPT, gsb0 ;  /* 0x006000001c8879f3 */ /* 0x000fe2000c0008ff */
[----:B------:R-:W-:Y:S01]  /*4b60*/  UIADD3 UR30, UR54, 0x82, URZ ;  /* 0x00000082361e7890 */ /* 0x000fe2000fffe03f */
[----:B------:R-:W-:Y:S01]  /*4b70*/  UMOV UR28, UR4 ;  /* 0x00000004001c7c82 */ /* 0x000fe20008000000 */
[----:B------:R-:W-:Y:S01]  /*4b80*/  UMOV UR29, UR5 ;  /* 0x00000005001d7c82 */ /* 0x000fe20008000000 */
[----:B------:R-:W-:Y:S01]  /*4b90*/  UMOV UR31, 0x80000020 ;  /* 0x80000020001f7882 */ /* 0x000fe20000000000 */
[----:B------:R-:W-:Y:S02]  /*4ba0*/  WARPGROUP.DEPBAR.LE gsb0, 0x0 ;  /* 0x00008000000079c5 */ /* 0x000fe40000010000 */
        /* <DEDUP_REMOVED lines=9> */
[----:B------:R-:W-:Y:S01]  /*4c40*/  UMOV UR26, UR6 ;  /* 0x00000006001a7c82 */ /* 0x000fe20008000000 */
[----:B------:R-:W-:Y:S01]  /*4c50*/  UMOV UR27, 0x80000020 ;  /* 0x80000020001b7882 */ /* 0x000fe20000000000 */
[----:B------:R-:W-:Y:S01]  /*4c60*/  UIADD3 UR6, UR54, 0x2, URZ ;  /* 0x0000000236067890 */ /* 0x000fe2000fffe03f */
        /* <DEDUP_REMOVED lines=12> */
[----:B------:R-:W-:Y:S01]  /*4d30*/  UMOV UR28, UR8 ;  /* 0x00000008001c7c82 */ /* 0x000fe20008000000 */
[----:B------:R-:W-:Y:S01]  /*4d40*/  UMOV UR29, UR9 ;  /* 0x00000009001d7c82 */ /* 0x000fe20008000000 */
        /* <DEDUP_REMOVED lines=106> */
[----:B------:R-:W-:Y:S01]  /*53f0*/  UIADD3 UR54, UR54, 0x702, URZ ;  /* 0x0000070236367890 */ /* 0x000fe2000fffe03f */
[----:B------:R-:W-:Y:S02]  /*5400*/  WARPGROUP.DEPBAR.LE gsb0, 0x0 ;  /* 0x00008000000079c5 */ /* 0x000fe40000010000 */
[----:B------:R-:W-:-:S06]  /*5410*/  WARPGROUP.ARRIVE ;  /* 0x00000000000079c5 */ /* 0x000fcc0000000000 */
[----:B------:R-:W-:Y:S03]  /*5420*/  QGMMA.64x32x32.F32.E4M3.E4M3 R136, gdesc[UR28], R136, gsb0 ;  /* 0x006000001c8879f3 */ /* 0x000fe60008000888 */
[----:B------:R-:W-:Y:S02]  /*5430*/  WARPGROUP.DEPBAR.LE gsb0, 0x0 ;  /* 0x00008000000079c5 */ /* 0x000fe40000010000 */
[----:B------:R-:W-:-:S06]  /*5440*/  WARPGROUP.ARRIVE ;  /* 0x00000000000079c5 */ /* 0x000fcc0000000000 */
[----:B------:R-:W-:Y:S03]  /*5450*/  QGMMA.64x32x32.F32.E4M3.E4M3 R120, gdesc[UR32], R120, gsb0 ;  /* 0x00600000207879f3 */ /* 0x000fe60008000878 */
        /* <DEDUP_REMOVED lines=9> */
[----:B0-----:R-:W-:Y:S05]  /*54f0*/  @P2 BRA `(.L_x_20) ;  /* 0x00000000002c2947 */ /* 0x001fea0003800000 */
[----:B------:R-:W-:Y:S05]  /*5500*/  @!P0 BRA `(.L_x_21) ;  /* 0x0000000000048947 */ /* 0x000fea0003800000 */
[----:B------:R-:W-:Y:S01]  /*5510*/  BPT.TRAP 0x1 ;  /* 0x000000040000795c */ /* 0x000fe20000300000 */
.L_x_21:
[----:B------:R-:W-:Y:S01]  /*5520*/  ULEA UR6, UR51, UR39, 0x3 ;  /* 0x0000002733067291 */ /* 0x000fe2000f8e183f */
[----:B------:R-:W-:-:S05]  /*5530*/  IMAD.U32 R0, RZ, RZ, UR53 ;  /* 0x00000035ff007e24 */ /* 0x000fca000f8e00ff */
[----:B------:R-:W-:-:S04]  /*5540*/  SHF.L.U32 R0, R0, 0x1f, RZ ;  /* 0x0000001f00007819 */ /* 0x000fc800000006ff */
[----:B------:R0:W1:Y:S01]  /*5550*/  SYNCS.PHASECHK.TRANS64.TRYWAIT P1, [UR6+0x29850], R0 ;  /* 0x02985000ff0075a7 */ /* 0x0000620008020146 */
[----:B------:R-:W-:Y:S05]  /*5560*/  @!P0 BRA `(.L_x_22) ;  /* 0x0000000000048947 */ /* 0x000fea0003800000 */
[----:B------:R-:W-:Y:S01]  /*5570*/  BPT.TRAP 0x1 ;  /* 0x000000040000795c */ /* 0x000fe20000300000 */
.L_x_22:
[----:B-1----:R-:W-:Y:S05]  /*5580*/  @P1 BRA `(.L_x_20) ;  /* 0x0000000000081947 */ /* 0x002fea0003800000 */
[----:B------:R-:W1:Y:S02]  /*5590*/  SYNCS.PHASECHK.TRANS64.TRYWAIT P1, [UR6+0x29850], R0 ;  /* 0x02985000ff0075a7 */ /* 0x000e640008020146 */
[----:B-1----:R-:W-:Y:S05]  /*55a0*/  @!P1 BRA `(.L_x_23) ;  /* 0x0000007800d89947 */ /* 0x002fea0003800000 */
.L_x_20:
[----:B------:R-:W-:Y:S01]  /*55b0*/  UIADD3 UR6, UR39, 0x400, URZ ;  /* 0x0000040027067890 */ /* 0x000fe2000fffe03f */
[----:B------:R-:W-:Y:S01]  /*55c0*/  WARPGROUP.ARRIVE ;  /* 0x00000000000079c5 */ /* 0x000fe20000000000 */
[----:B------:R-:W-:Y:S01]  /*55d0*/  UMOV UR7, 0xc0000010 ;  /* 0xc000001000077882 */ /* 0x000fe20000000000 */
[----:B01----:R-:W-:Y:S01]  /*55e0*/  FMNMX.FTZ R0, R152, R7, !PT ;  /* 0x0000000798007209 */ /* 0x003fe20007810000 */
[----:B------:R-:W-:Y:S01]  /*55f0*/  USHF.R.U32.HI UR6, URZ, 0x4, UR6 ;  /* 0x000000043f067899 */ /* 0x000fe20008011606 */
[----:B------:R-:W-:Y:S02]  /*5600*/  IMAD.U32 R193, RZ, RZ, UR40 ;  /* 0x00000028ffc17e24 */ /* 0x000fe4000f8e00ff */
[----:B------:R-:W0:Y:S01]  /*5610*/  S2R R194, SR_TID.X ;  /* 0x0000000000c27919 */ /* 0x000e220000002100 */
[----:B------:R-:W-:Y:S01]  /*5620*/  FMNMX.FTZ R3, R153, R0, !PT ;  /* 0x0000000099037209 */ /* 0x000fe20007810000 */
[----:B------:R-:W-:Y:S01]  /*5630*/  ULOP3.LUT UR6, UR6, 0x3fff, URZ, 0xc0, !UPT ;  /* 0x00003fff06067892 */ /* 0x000fe2000f8ec03f */
[----:B------:R-:W-:-:S02]  /*5640*/  FMNMX.FTZ R0, R154, R6, !PT ;  /* 0x000000069a007209 */ /* 0x000fc40007810000 */
[----:B------:R-:W-:Y:S01]  /*5650*/  FMNMX.FTZ R8, R156, R3, !PT ;  /* 0x000000039c087209 */ /* 0x000fe20007810000 */
[----:B------:R-:W-:Y:S01]  /*5660*/  ULOP3.LUT UR6, UR6, 0x10000, URZ, 0xfc, !UPT ;  /* 0x0001000006067892 */ /* 0x000fe2000f8efc3f */
[----:B------:R-:W-:Y:S02]  /*5670*/  FMNMX.FTZ R3, R155, R0, !PT ;  /* 0x000000009b037209 */ /* 0x000fe40007810000 */
[----:B------:R-:W-:Y:S01]  /*5680*/  FMNMX.FTZ R9, R157, R8, !PT ;  /* 0x000000089d097209 */ /* 0x000fe20007810000 */
[----:B------:R-:W-:Y:S01]  /*5690*/  UIMAD UR10, UR51, 0x500, UR6 ;  /* 0x00000500330a78a4 */ /* 0x000fe2000f8e0206 */
[----:B------:R-:W-:Y:S02]  /*56a0*/  FMNMX.FTZ R0, R158, R3, !PT ;  /* 0x000000039e007209 */ /* 0x000fe40007810000 */
[----:B------:R-:W-:Y:S02]  /*56b0*/  FMNMX.FTZ R8, R160, R9, !PT ;  /* 0x00000009a0087209 */ /* 0x000fe40007810000 */
[----:B------:R-:W-:-:S02]  /*56c0*/  FMNMX.FTZ R3, R159, R0, !PT ;  /* 0x000000009f037209 */ /* 0x000fc40007810000 */
[----:B------:R-:W-:Y:S01]  /*56d0*/  UMOV UR6, UR10 ;  /* 0x0000000a00067c82 */ /* 0x000fe20008000000 */
[----:B------:R-:W-:Y:S01]  /*56e0*/  FMNMX.FTZ R9, R161, R8, !PT ;  /* 0x00000008a1097209 */ /* 0x000fe20007810000 */
[----:B------:R-:W-:Y:S01]  /*56f0*/  QGMMA.64x128x32.F32.E4M3.E4M3 R24, R172, gdesc[UR4], R24, gsb0 ;  /* 0x01e00004ac187df3 */ /* 0x000fe20008000818 */
[----:B------:R-:W-:Y:S01]  /*5700*/  UIADD3 UR6, UR10, 0x100, URZ ;  /* 0x000001000a067890 */ /* 0x000fe2000fffe03f */
[----:B------:R-:W-:Y:S01]  /*5710*/  FMNMX.FTZ R0, R162, R3, !PT ;  /* 0x00000003a2007209 */ /* 0x000fe20007810000 */
[----:B------:R-:W-:Y:S01]  /*5720*/  UMOV UR7, 0xc0000010 ;  /* 0xc000001000077882 */ /* 0x000fe20000000000 */
[----:B------:R-:W-:Y:S02]  /*5730*/  FMNMX.FTZ R8, R164, R9, !PT ;  /* 0x00000009a4087209 */ /* 0x000fe40007810000 */
[----:B------:R-:W-:Y:S02]  /*5740*/  FMNMX.FTZ R3, R163, R0, !PT ;  /* 0x00000000a3037209 */ /* 0x000fe40007810000 */
[----:B------:R-:W-:-:S02]  /*5750*/  FMNMX.FTZ R9, R165, R8, !PT ;  /* 0x00000008a5097209 */ /* 0x000fc40007810000 */
[----:B------:R-:W-:Y:S02]  /*5760*/  FMNMX.FTZ R0, R166, R3, !PT ;  /* 0x00000003a6007209 */ /* 0x000fe40007810000 */
[----:B------:R-:W-:Y:S02]  /*5770*/  FMNMX.FTZ R8, R136, R9, !PT ;  /* 0x0000000988087209 */ /* 0x000fe40007810000 */
[----:B------:R-:W-:Y:S02]  /*5780*/  FMNMX.FTZ R3, R167, R0, !PT ;  /* 0x00000000a7037209 */ /* 0x000fe40007810000 */
        /* <DEDUP_REMOVED lines=62> */
[----:B0-----:R-:W-:Y:S01]  /*5b70*/  LOP3.LUT P1, RZ, R194, 0x7f, RZ, 0xc0, !PT ;  /* 0x0000007fc2ff7812 */ /* 0x001fe2000782c0ff */
[----:B------:R-:W0:Y:S01]  /*5b80*/  SHFL.BFLY PT, R3, R8, 0x2, 0x1f ;  /* 0x0c401f0008037f89 */ /* 0x000e2200000e0000 */
[----:B------:R-:W-:-:S02]  /*5b90*/  WARPGROUP.DEPBAR.LE gsb0, 0x0 ;  /* 0x00008000000079c5 */ /* 0x000fc40000010000 */
[----:B------:R-:W-:Y:S01]  /*5ba0*/  WARPGROUP.ARRIVE ;  /* 0x00000000000079c5 */ /* 0x000fe20000000000 */
[----:B------:R-:W-:-:S05]  /*5bb0*/  FMNMX.FTZ R9, R103, R0, !PT ;  /* 0x0000000067097209 */ /* 0x000fca0007810000 */
[----:B------:R-:W-:Y:S01]  /*5bc0*/  QGMMA.64x128x32.F32.E4M3.E4M3 R24, R176, gdesc[UR4], R24, gsb0 ;  /* 0x01e00004b0187df3 */ /* 0x000fe20008000818 */
[----:B------:R-:W-:Y:S01]  /*5bd0*/  UIADD3 UR6, UR10, 0x200, URZ ;  /* 0x000002000a067890 */ /* 0x000fe2000fffe03f */
[----:B------:R-:W1:Y:S01]  /*5be0*/  SHFL.BFLY PT, R0, R9, 0x2, 0x1f ;  /* 0x0c401f0009007f89 */ /* 0x000e6200000e0000 */
[----:B------:R-:W-:Y:S01]  /*5bf0*/  UMOV UR7, 0xc0000010 ;  /* 0xc000001000077882 */ /* 0x000fe20000000000 */
[----:B0-----:R-:W-:-:S05]  /*5c00*/  FMNMX.FTZ R10, R8, R3, !PT ;  /* 0x00000003080a7209 */ /* 0x001fca0007810000 */
[----:B------:R-:W0:Y:S01]  /*5c10*/  SHFL.BFLY PT, R3, R10, 0x1, 0x1f ;  /* 0x0c201f000a037f89 */ /* 0x000e2200000e0000 */
[----:B-1----:R-:W-:-:S05]  /*5c20*/  FMNMX.FTZ R11, R9, R0, !PT ;  /* 0x00000000090b7209 */ /* 0x002fca0007810000 */
[----:B------:R-:W1:Y:S01]  /*5c30*/  SHFL.BFLY PT, R12, R11, 0x1, 0x1f ;  /* 0x0c201f000b0c7f89 */ /* 0x000e6200000e0000 */
[----:B0-----:R-:W-:-:S05]  /*5c40*/  FMNMX.FTZ R0, R10, R3, !PT ;  /* 0x000000030a007209 */ /* 0x001fca0007810000 */
[C---:B------:R-:W-:Y:S01]  /*5c50*/  FFMA.FTZ R193, R0.reuse, R193, -8 ;  /* 0xc100000000c17423 */ /* 0x040fe200000100c1 */
[----:B------:R-:W-:-:S03]  /*5c60*/  FADD.FTZ R7, -R0, R7 ;  /* 0x0000000700077221 */ /* 0x000fc60000010100 */
[--C-:B------:R-:W-:Y:S01]  /*5c70*/  FFMA.FTZ R20, R136, UR40, -R193.reuse ;  /* 0x0000002888147c23 */ /* 0x100fe200080108c1 */
[----:B------:R-:W-:-:S01]  /*5c80*/  FFMA.FTZ R136, R140, UR40, -R193 ;  /* 0x000000288c887c23 */ /* 0x000fc200080108c1 */
[--C-:B------:R-:W-:Y:S01]  /*5c90*/  FFMA.FTZ R140, R144, UR40, -R193.reuse ;  /* 0x00000028908c7c23 */ /* 0x100fe200080108c1 */
[----:B-1----:R-:W-:Y:S01]  /*5ca0*/  FMNMX.FTZ R3, R11, R12, !PT ;  /* 0x0000000c0b037209 */ /* 0x002fe20007810000 */
[--C-:B------:R-:W-:Y:S01]  /*5cb0*/  FFMA.FTZ R21, R137, UR40, -R193.reuse ;  /* 0x0000002889157c23 */ /* 0x100fe200080108c1 */
[----:B------:R-:W-:-:S01]  /*5cc0*/  FFMA.FTZ R144, R148, UR40, -R193 ;  /* 0x0000002894907c23 */ /* 0x000fc200080108c1 */
[--C-:B------:R-:W-:Y:S01]  /*5cd0*/  FFMA.FTZ R137, R141, UR40, -R193.reuse ;  /* 0x000000288d897c23 */ /* 0x100fe200080108c1 */
[----:B------:R-:W-:Y:S02]  /*5ce0*/  IMAD.U32 R148, RZ, RZ, UR40 ;  /* 0x00000028ff947e24 */ /* 0x000fe4000f8e00ff */
[--C-:B------:R-:W-:Y:S01]  /*5cf0*/  FFMA.FTZ R141, R145, UR40, -R193.reuse ;  /* 0x00000028918d7c23 */ /* 0x100fe200080108c1 */
[----:B------:R-:W-:-:S01]  /*5d00*/  FFMA.FTZ R145, R149, UR40, -R193 ;  /* 0x0000002895917c23 */ /* 0x000fc200080108c1 */
[----:B------:R-:W-:Y:S01]  /*5d10*/  FMUL.FTZ R8, R7, UR40 ;  /* 0x0000002807087c20 */ /* 0x000fe20008410000 */
[----:B------:R-:W-:-:S01]  /*5d20*/  FFMA.FTZ R149, R101, UR40, -R193 ;  /* 0x0000002865957c23 */ /* 0x000fc200080108c1 */
[C---:B------:R-:W-:Y:S01]  /*5d30*/  FADD.FTZ R7, -R3.reuse, R6 ;  /* 0x0000000603077221 */ /* 0x040fe20000010100 */
[----:B------:R-:W-:-:S01]  /*5d40*/  FFMA.FTZ R101, R3, R148, -8 ;  /* 0xc100000003657423 */ /* 0x000fc20000010094 */
[--C-:B------:R-:W-:Y:S01]  /*5d50*/  FFMA.FTZ R9, R152, UR40, -R193.reuse ;  /* 0x0000002898097c23 */ /* 0x100fe200080108c1 */
[----:B------:R-:W-:-:S01]  /*5d60*/  FFMA.FTZ R153, R153, UR40, -R193 ;  /* 0x0000002899997c23 */ /* 0x000fc200080108c1 */
[----:B------:R-:W-:Y:S01]  /*5d70*/  FMUL.FTZ R7, R7, UR40 ;  /* 0x0000002807077c20 */ /* 0x000fe20008410000 */
[----:B------:R-:W-:-:S01]  /*5d80*/  FFMA.FTZ R148, R154, UR40, -R101 ;  /* 0x000000289a947c23 */ /* 0x000fc20008010865 */
[----:B------:R-:W-:Y:S01]  /*5d90*/  MUFU.EX2 R6, R8 ;  /* 0x0000000800067308 */ /* 0x000fe20000000800 */
[----:B------:R-:W-:-:S01]  /*5da0*/  FFMA.FTZ R10, R156, UR40, -R193 ;  /* 0x000000289c0a7c23 */ /* 0x000fc200080108c1 */
[----:B------:R-:W-:Y:S01]  /*5db0*/  FFMA.FTZ R152, R158, UR40, -R101 ;  /* 0x000000289e987c23 */ /* 0x000fe20008010865 */
[----:B------:R-:W-:-:S01]  /*5dc0*/  FFMA.FTZ R11, R157, UR40, -R193 ;  /* 0x000000289d0b7c23 */ /* 0x000fc200080108c1 */
[----:B------:R-:W-:Y:S01]  /*5dd0*/  FFMA.FTZ R12, R160, UR40, -R193 ;  /* 0x00000028a00c7c23 */ /* 0x000fe200080108c1 */
[----:B------:R-:W-:-:S01]  /*5de0*/  FFMA.FTZ R154, R162, UR40, -R101 ;  /* 0x00000028a29a7c23 */ /* 0x000fc20008010865 */
[----:B------:R-:W-:Y:S01]  /*5df0*/  FFMA.FTZ R13, R161, UR40, -R193 ;  /* 0x00000028a10d7c23 */ /* 0x000fe200080108c1 */
[----:B------:R-:W-:-:S01]  /*5e00*/  FFMA.FTZ R157, R163, UR40, -R101 ;  /* 0x00000028a39d7c23 */ /* 0x000fc20008010865 */
[----:B------:R0:W-:Y:S01]  /*5e10*/  MUFU.EX2 R8, R153 ;  /* 0x0000009900087308 */ /* 0x0001e20000000800 */
[----:B------:R-:W-:-:S01]  /*5e20*/  FFMA.FTZ R14, R164, UR40, -R193 ;  /* 0x00000028a40e7c23 */ /* 0x000fc200080108c1 */
[----:B------:R-:W-:Y:S01]  /*5e30*/  FFMA.FTZ R156, R166, UR40, -R101 ;  /* 0x00000028a69c7c23 */ /* 0x000fe20008010865 */
[----:B------:R-:W-:-:S01]  /*5e40*/  FFMA.FTZ R15, R165, UR40, -R193 ;  /* 0x00000028a50f7c23 */ /* 0x000fc200080108c1 */
[--C-:B------:R-:W-:Y:S01]  /*5e50*/  FFMA.FTZ R138, R138, UR40, -R101.reuse ;  /* 0x000000288a8a7c23 */ /* 0x100fe20008010865 */
[----:B------:R-:W-:-:S01]  /*5e60*/  FFMA.FTZ R139, R139, UR40, -R101 ;  /* 0x000000288b8b7c23 */ /* 0x000fc20008010865 */
[--C-:B------:R-:W-:Y:S01]  /*5e70*/  FFMA.FTZ R142, R142, UR40, -R101.reuse ;  /* 0x000000288e8e7c23 */ /* 0x100fe20008010865 */
[----:B------:R-:W-:-:S01]  /*5e80*/  FFMA.FTZ R143, R143, UR40, -R101 ;  /* 0x000000288f8f7c23 */ /* 0x000fc20008010865 */
[----:B------:R-:W1:Y:S01]  /*5e90*/  MUFU.EX2 R9, R9 ;  /* 0x0000000900097308 */ /* 0x000e620000000800 */
[----:B0-----:R-:W-:-:S01]  /*5ea0*/  FFMA.FTZ R153, R155, UR40, -R101 ;  /* 0x000000289b997c23 */ /* 0x001fc20008010865 */
        /* <DEDUP_REMOVED lines=14> */
[----:B------:R-:W0:Y:S01]  /*5f90*/  MUFU.EX2 R148, R148 ;  /* 0x0000009400947308 */ /* 0x000e220000000800 */
[----:B-1----:R-:W-:-:S01]  /*5fa0*/  FFMA.FTZ R5, R6, R5, R9 ;  /* 0x0000000506057223 */ /* 0x002fc20000010009 */
[----:B------:R-:W-:Y:S01]  /*5fb0*/  FFMA.FTZ R127, R127, UR40, -R101 ;  /* 0x000000287f7f7c23 */ /* 0x000fe20008010865 */
[----:B------:R-:W-:-:S01]  /*5fc0*/  FFMA.FTZ R128, R128, UR40, -R193 ;  /* 0x0000002880807c23 */ /* 0x000fc200080108c1 */
[----:B------:R-:W-:Y:S01]  /*5fd0*/  FFMA.FTZ R130, R130, UR40, -R101 ;  /* 0x0000002882827c23 */ /* 0x000fe20008010865 */
[----:B------:R-:W-:-:S01]  /*5fe0*/  FADD.FTZ R5, R8, R5 ;  /* 0x0000000508057221 */ /* 0x000fc20000010000 */
[----:B------:R-:W-:Y:S01]  /*5ff0*/  FFMA.FTZ R129, R129, UR40, -R193 ;  /* 0x0000002881817c23 */ /* 0x000fe200080108c1 */
[----:B------:R-:W-:-:S01]  /*6000*/  FFMA.FTZ R131, R131, UR40, -R101 ;  /* 0x0000002883837c23 */ /* 0x000fc20008010865 */
[----:B------:R-:W1:Y:S01]  /*6010*/  MUFU.EX2 R153, R153 ;  /* 0x0000009900997308 */ /* 0x000e620000000800 */
[----:B------:R-:W-:-:S01]  /*6020*/  FFMA.FTZ R132, R132, UR40, -R193 ;  /* 0x0000002884847c23 */ /* 0x000fc200080108c1 */
[----:B------:R-:W-:Y:S01]  /*6030*/  FFMA.FTZ R134, R134, UR40, -R101 ;  /* 0x0000002886867c23 */ /* 0x000fe20008010865 */
[----:B------:R-:W-:-:S01]  /*6040*/  FFMA.FTZ R133, R133, UR40, -R193 ;  /* 0x0000002885857c23 */ /* 0x000fc200080108c1 */
[----:B------:R-:W-:Y:S01]  /*6050*/  FFMA.FTZ R135, R135, UR40, -R101 ;  /* 0x0000002887877c23 */ /* 0x000fe20008010865 */
[----:B------:R-:W-:-:S01]  /*6060*/  FFMA.FTZ R104, R104, UR40, -R193 ;  /* 0x0000002868687c23 */ /* 0x000fc200080108c1 */
[----:B------:R-:W-:Y:S01]  /*6070*/  FFMA.FTZ R106, R106, UR40, -R101 ;  /* 0x000000286a6a7c23 */ /* 0x000fe20008010865 */
[----:B------:R-:W-:-:S01]  /*6080*/  FFMA.FTZ R105, R105, UR40, -R193 ;  /* 0x0000002869697c23 */ /* 0x000fc200080108c1 */
[----:B------:R-:W2:Y:S01]  /*6090*/  MUFU.EX2 R10, R10 ;  /* 0x0000000a000a7308 */ /* 0x000ea20000000800 */
[----:B0-----:R-:W-:-:S01]  /*60a0*/  FFMA.FTZ R4, R7, R4, R148 ;  /* 0x0000000407047223 */ /* 0x001fc20000010094 */
[----:B------:R-:W-:Y:S01]  /*60b0*/  FFMA.FTZ R107, R107, UR40, -R101 ;  /* 0x000000286b6b7c23 */ /* 0x000fe20008010865 */
[----:B------:R-:W-:-:S01]  /*60c0*/  FFMA.FTZ R108, R108, UR40, -R193 ;  /* 0x000000286c6c7c23 */ /* 0x000fc200080108c1 */
[----:B------:R-:W-:Y:S01]  /*60d0*/  FFMA.FTZ R110, R110, UR40, -R101 ;  /* 0x000000286e6e7c23 */ /* 0x000fe20008010865 */
[----:B------:R-:W-:-:S01]  /*60e0*/  FFMA.FTZ R109, R109, UR40, -R193 ;  /* 0x000000286d6d7c23 */ /* 0x000fc200080108c1 */
[----:B------:R-:W-:Y:S01]  /*60f0*/  FFMA.FTZ R111, R111, UR40, -R101 ;  /* 0x000000286f6f7c23 */ /* 0x000fe20008010865 */
[----:B------:R-:W-:-:S01]  /*6100*/  FFMA.FTZ R112, R112, UR40, -R193 ;  /* 0x0000002870707c23 */ /* 0x000fc200080108c1 */
[----:B------:R-:W0:Y:S01]  /*6110*/  MUFU.EX2 R152, R152 ;  /* 0x0000009800987308 */ /* 0x000e220000000800 */
[----:B-1----:R-:W-:-:S01]  /*6120*/  FADD.FTZ R161, R153, R4 ;  /* 0x0000000499a17221 */ /* 0x002fc20000010000 */
[----:B------:R-:W-:Y:S01]  /*6130*/  FFMA.FTZ R114, R114, UR40, -R101 ;  /* 0x0000002872727c23 */ /* 0x000fe20008010865 */
[----:B------:R-:W-:-:S01]  /*6140*/  FFMA.FTZ R113, R113, UR40, -R193 ;  /* 0x0000002871717c23 */ /* 0x000fc200080108c1 */
[----:B------:R-:W-:Y:S01]  /*6150*/  FFMA.FTZ R115, R115, UR40, -R101 ;  /* 0x0000002873737c23 */ /* 0x000fe20008010865 */
[----:B------:R-:W-:-:S01]  /*6160*/  FFMA.FTZ R116, R116, UR40, -R193 ;  /* 0x0000002874747c23 */ /* 0x000fc200080108c1 */
[----:B------:R-:W-:Y:S01]  /*6170*/  FFMA.FTZ R118, R118, UR40, -R101 ;  /* 0x0000002876767c23 */ /* 0x000fe20008010865 */
[----:B------:R-:W-:-:S01]  /*6180*/  FFMA.FTZ R117, R117, UR40, -R193 ;  /* 0x0000002875757c23 */ /* 0x000fc200080108c1 */
[----:B------:R-:W1:Y:S01]  /*6190*/  MUFU.EX2 R11, R11 ;  /* 0x0000000b000b7308 */ /* 0x000e620000000800 */
[----:B--2---:R-:W-:-:S01]  /*61a0*/  FADD.FTZ R4, R10, R5 ;  /* 0x000000050a047221 */ /* 0x004fc20000010000 */
[----:B------:R-:W-:Y:S01]  /*61b0*/  FFMA.FTZ R119, R119, UR40, -R101 ;  /* 0x0000002877777c23 */ /* 0x000fe20008010865 */
[----:B------:R-:W-:-:S01]  /*61c0*/  FFMA.FTZ R88, R88, UR40, -R193 ;  /* 0x0000002858587c23 */ /* 0x000fc200080108c1 */
[--C-:B------:R-:W-:Y:S01]  /*61d0*/  FFMA.FTZ R90, R90, UR40, -R101.reuse ;  /* 0x000000285a5a7c23 */ /* 0x100fe20008010865 */
[----:B------:R-:W-:-:S01]  /*61e0*/  FFMA.FTZ R94, R94, UR40, -R101 ;  /* 0x000000285e5e7c23 */ /* 0x000fc20008010865 */
[----:B------:R-:W-:Y:S01]  /*61f0*/  FFMA.FTZ R89, R89, UR40, -R193 ;  /* 0x0000002859597c23 */ /* 0x000fe200080108c1 */
[----:B------:R-:W-:-:S02]  /*6200*/  WARPGROUP.DEPBAR.LE gsb0, 0x0 ;  /* 0x00008000000079c5 */ /* 0x000fc40000010000 */
[----:B------:R-:W-:Y:S01]  /*6210*/  WARPGROUP.ARRIVE ;  /* 0x00000000000079c5 */ /* 0x000fe20000000000 */
[----:B------:R-:W2:Y:S01]  /*6220*/  MUFU.EX2 R155, R155 ;  /* 0x0000009b009b7308 */ /* 0x000ea20000000800 */
[----:B0-----:R-:W-:-:S01]  /*6230*/  FADD.FTZ R158, R152, R161 ;  /* 0x000000a1989e7221 */ /* 0x001fc20000010000 */
[----:B------:R-:W-:Y:S01]  /*6240*/  FFMA.FTZ R91, R91, UR40, -R101 ;  /* 0x000000285b5b7c23 */ /* 0x000fe20008010865 */
[----:B------:R-:W-:-:S01]  /*6250*/  FFMA.FTZ R92, R92, UR40, -R193 ;  /* 0x000000285c5c7c23 */ /* 0x000fc200080108c1 */
[----:B------:R-:W-:Y:S01]  /*6260*/  FFMA.FTZ R93, R93, UR40, -R193 ;  /* 0x000000285d5d7c23 */ /* 0x000fe200080108c1 */
[----:B------:R-:W-:Y:S01]  /*6270*/  QGMMA.64x128x32.F32.E4M3.E4M3 R24, R180, gdesc[UR4], R24, gsb0 ;  /* 0x01e00004b4187df3 */ /* 0x000fe20008000818 */
[----:B------:R-:W-:Y:S01]  /*6280*/  UIADD3 UR6, UR10, 0x300, URZ ;  /* 0x000003000a067890 */ /* 0x000fe2000fffe03f */
[----:B-1----:R-:W-:Y:S01]  /*6290*/  FADD.FTZ R5, R11, R4 ;  /* 0x000000040b057221 */ /* 0x002fe20000010000 */
[----:B------:R-:W-:Y:S01]  /*62a0*/  UMOV UR7, 0xc0000010 ;  /* 0xc000001000077882 */ /* 0x000fe20000000000 */
[----:B------:R-:W0:Y:S01]  /*62b0*/  MUFU.EX2 R12, R12 ;  /* 0x0000000c000c7308 */ /* 0x000e220000000800 */
[----:B------:R-:W-:-:S01]  /*62c0*/  FFMA.FTZ R95, R95, UR40, -R101 ;  /* 0x000000285f5f7c23 */ /* 0x000fc20008010865 */
        /* <DEDUP_REMOVED lines=8> */
[----:B------:R-:W-:-:S06]  /*6350*/  FFMA.FTZ R101, R103, UR40, -R101 ;  /* 0x0000002867657c23 */ /* 0x000fcc0008010865 */
        /* <DEDUP_REMOVED lines=31> */
[----:B0-----:R-:W-:-:S01]  /*6550*/  FADD.FTZ R161, R143, R158 ;  /* 0x0000009e8fa17221 */ /* 0x001fc20000010000 */
[----:B------:R-:W-:Y:S02]  /*6560*/  WARPGROUP.DEPBAR.LE gsb0, 0x0 ;  /* 0x00008000000079c5 */ /* 0x000fe40000010000 */
[----:B------:R-:W-:-:S04]  /*6570*/  WARPGROUP.ARRIVE ;  /* 0x00000000000079c5 */ /* 0x000fc80000000000 */
[----:B------:R-:W0:Y:S01]  /*6580*/  MUFU.EX2 R141, R141 ;  /* 0x0000008d008d7308 */ /* 0x000e220000000800 */
[----:B-1----:R-:W-:-:S01]  /*6590*/  FADD.FTZ R4, R140, R5 ;  /* 0x000000058c047221 */ /* 0x002fc20000010000 */
[----:B------:R-:W-:Y:S01]  /*65a0*/  QGMMA.64x128x32.F32.E4M3.E4M3 R24, R184, gdesc[UR4], R24, gsb0 ;  /* 0x01e00004b8187df3 */ /* 0x000fe20008000818 */
[----:B------:R-:W-:Y:S01]  /*65b0*/  UIADD3 UR6, UR10, 0x400, URZ ;  /* 0x000004000a067890 */ /* 0x000fe2000fffe03f */
[----:B------:R-:W-:-:S04]  /*65c0*/  UMOV UR7, 0xc0000010 ;  /* 0xc000001000077882 */ /* 0x000fc80000000000 */
        /* <DEDUP_REMOVED lines=39> */
[----:B--2---:R-:W-:-:S05]  /*6840*/  FADD.FTZ R161, R131, R158 ;  /* 0x0000009e83a17221 */ /* 0x004fca0000010000 */
[----:B------:R-:W1:Y:S08]  /*6850*/  MUFU.EX2 R134, R134 ;  /* 0x0000008600867308 */ /* 0x000e700000000800 */
        /* <DEDUP_REMOVED lines=20> */
[----:B------:R-:W-:Y:S01]  /*69a0*/  MUFU.EX2 R112, R112 ;  /* 0x0000007000707308 */ /* 0x000fe20000000800 */
[----:B-1----:R-:W-:-:S01]  /*69b0*/  FADD.FTZ R5, R109, R4 ;  /* 0x000000046d057221 */ /* 0x002fc20000010000 */
[----:B------:R-:W-:-:S06]  /*69c0*/  IADD3 R4, -R22, 0xb, RZ ;  /* 0x0000000b16047810 */ /* 0x000fcc0007ffe1ff */
[----:B------:R-:W0:Y:S01]  /*69d0*/  MUFU.EX2 R114, R114 ;  /* 0x0000007200727308 */ /* 0x000e220000000800 */
[----:B--2---:R-:W-:-:S07]  /*69e0*/  FADD.FTZ R161, R111, R158 ;  /* 0x0000009e6fa17221 */ /* 0x004fce0000010000 */
[----:B------:R-:W-:Y:S08]  /*69f0*/  MUFU.EX2 R113, R113 ;  /* 0x0000007100717308 */ /* 0x000ff00000000800 */
[----:B------:R-:W1:Y:S01]  /*6a00*/  MUFU.EX2 R115, R115 ;  /* 0x0000007300737308 */ /* 0x000e620000000800 */
[----:B0-----:R-:W-:-:S07]  /*6a10*/  FADD.FTZ R158, R114, R161 ;  /* 0x000000a1729e7221 */ /* 0x001fce0000010000 */
[----:B------:R-:W-:Y:S08]  /*6a20*/  MUFU.EX2 R116, R116 ;  /* 0x0000007400747308 */ /* 0x000ff00000000800 */
[----:B------:R-:W0:Y:S01]  /*6a30*/  MUFU.EX2 R118, R118 ;  /* 0x0000007600767308 */ /* 0x000e220000000800 */
[----:B-1----:R-:W-:-:S07]  /*6a40*/  FADD.FTZ R161, R115, R158 ;  /* 0x0000009e73a17221 */ /* 0x002fce0000010000 */
[----:B------:R-:W1:Y:S01]  /*6a50*/  MUFU.EX2 R117, R117 ;  /* 0x0000007500757308 */ /* 0x000e620000000800 */
[----:B------:R-:W-:-:S07]  /*6a60*/  WARPGROUP.DEPBAR.LE gsb0, 0x0 ;  /* 0x00008000000079c5 */ /* 0x000fce0000010000 */
[----:B------:R-:W-:Y:S01]  /*6a70*/  MUFU.EX2 R119, R119 ;  /* 0x0000007700777308 */ /* 0x000fe20000000800 */
[----:B0-----:R-:W-:-:S01]  /*6a80*/  FADD.FTZ R158, R118, R161 ;  /* 0x000000a1769e7221 */ /* 0x001fc20000010000 */
[----:B------:R-:W-:-:S06]  /*6a90*/  IMAD.U32 R161, RZ, RZ, UR52 ;  /* 0x00000034ffa17e24 */ /* 0x000fcc000f8e00ff */
[----:B------:R-:W0:Y:S08]  /*6aa0*/  MUFU.EX2 R88, R88 ;  /* 0x0000005800587308 */ /* 0x000e300000000800 */
[----:B------:R2:W-:Y:S08]  /*6ab0*/  MUFU.EX2 R163, R94 ;  /* 0x0000005e00a37308 */ /* 0x0005f00000000800 */
[----:B------:R-:W-:Y:S01]  /*6ac0*/  MUFU.EX2 R90, R90 ;  /* 0x0000005a005a7308 */ /* 0x000fe20000000800 */
[----:B--2---:R-:W-:-:S04]  /*6ad0*/  FADD.FTZ R94, R112, R5 ;  /* 0x00000005705e7221 */ /* 0x004fc80000010000 */
[----:B------:R-:W-:-:S03]  /*6ae0*/  FADD.FTZ R5, R113, R94 ;  /* 0x0000005e71057221 */ /* 0x000fc60000010000 */
[----:B------:R-:W2:Y:S01]  /*6af0*/  MUFU.EX2 R89, R89 ;  /* 0x0000005900597308 */ /* 0x000ea20000000800 */
[----:B------:R-:W-:-:S04]  /*6b00*/  FADD.FTZ R94, R116, R5 ;  /* 0x00000005745e7221 */ /* 0x000fc80000010000 */
[----:B-1----:R-:W-:-:S03]  /*6b10*/  FADD.FTZ R5, R117, R94 ;  /* 0x0000005e75057221 */ /* 0x002fc60000010000 */
[----:B------:R-:W-:Y:S01]  /*6b20*/  MUFU.EX2 R91, R91 ;  /* 0x0000005b005b7308 */ /* 0x000fe20000000800 */
[----:B0-----:R-:W-:-:S07]  /*6b30*/  FADD.FTZ R94, R88, R5 ;  /* 0x00000005585e7221 */ /* 0x001fce0000010000 */
[----:B------:R-:W0:Y:S01]  /*6b40*/  MUFU.EX2 R92, R92 ;  /* 0x0000005c005c7308 */ /* 0x000e220000000800 */
[----:B--2---:R-:W-:-:S07]  /*6b50*/  FADD.FTZ R5, R89, R94 ;  /* 0x0000005e59057221 */ /* 0x004fce0000010000 */
[----:B------:R-:W1:Y:S08]  /*6b60*/  MUFU.EX2 R93, R93 ;  /* 0x0000005d005d7308 */ /* 0x000e700000000800 */
[----:B------:R2:W-:Y:S01]  /*6b70*/  MUFU.EX2 R160, R95 ;  /* 0x0000005f00a07308 */ /* 0x0005e20000000800 */
[----:B0-----:R-:W-:-:S07]  /*6b80*/  FADD.FTZ R94, R92, R5 ;  /* 0x000000055c5e7221 */ /* 0x001fce0000010000 */
[----:B------:R-:W0:Y:S01]  /*6b90*/  MUFU.EX2 R96, R96 ;  /* 0x0000006000607308 */ /* 0x000e220000000800 */
[----:B--2---:R-:W-:-:S01]  /*6ba0*/  FADD.FTZ R95, R119, R158 ;  /* 0x0000009e775f7221 */ /* 0x004fc20000010000 */
[----:B------:R-:W-:Y:S01]  /*6bb0*/  @!P1 LEA R158, R161, UR39, 0x3 ;  /* 0x00000027a19e9c11 */ /* 0x000fe2000f8e18ff */
[----:B------:R2:W-:Y:S06]  /*6bc0*/  BAR.ARV R4, 0x100 ;  /* 0x000400040000751d */ /* 0x0005ec0000002000 */
[----:B------:R3:W4:Y:S01]  /*6bd0*/  MUFU.EX2 R191, R98 ;  /* 0x0000006200bf7308 */ /* 0x0007220000000800 */
[----:B-1----:R-:W-:-:S01]  /*6be0*/  FADD.FTZ R5, R93, R94 ;  /* 0x0000005e5d057221 */ /* 0x002fc20000010000 */
[----:B--2---:R-:W-:-:S05]  /*6bf0*/  @!P1 VIADD R4, R158, 0x29840 ;  /* 0x000298409e049836 */ /* 0x004fca0000000000 */
[----:B------:R-:W-:Y:S01]  /*6c00*/  @!P1 PRMT R4, RZ, 0x654, R4 ;  /* 0x00000654ff049816 */ /* 0x000fe20000000004 */
[----:B------:R-:W1:Y:S01]  /*6c10*/  MUFU.EX2 R97, R97 ;  /* 0x0000006100617308 */ /* 0x000e620000000800 */
[----:B---3--:R-:W-:-:S02]  /*6c20*/  FADD.FTZ R98, R90, R95 ;  /* 0x0000005f5a627221 */ /* 0x008fc40000010000 */
[----:B------:R0:W-:Y:S02]  /*6c30*/  @!P1 SYNCS.ARRIVE.TRANS64.RED.A1T0 RZ, [R4+URZ], RZ ;  /* 0x000000ff04ff99a7 */ /* 0x0001e4000810043f */
[----:B------:R-:W-:-:S03]  /*6c40*/  FADD.FTZ R98, R91, R98 ;  /* 0x000000625b627221 */ /* 0x000fc60000010000 */
[----:B------:R-:W2:Y:S01]  /*6c50*/  MUFU.EX2 R162, R99 ;  /* 0x0000006300a27308 */ /* 0x000ea20000000800 */
[----:B------:R-:W-:-:S01]  /*6c60*/  FADD.FTZ R98, R163, R98 ;  /* 0x00000062a3627221 */ /* 0x000fc20000010000 */
[----:B0-----:R-:W-:-:S03]  /*6c70*/  FADD.FTZ R4, R96, R5 ;  /* 0x0000000560047221 */ /* 0x001fc60000010000 */
[----:B------:R-:W-:-:S03]  /*6c80*/  FADD.FTZ R98, R160, R98 ;  /* 0x00000062a0627221 */ /* 0x000fc60000010000 */
[----:B------:R-:W0:Y:S01]  /*6c90*/  MUFU.EX2 R100, R100 ;  /* 0x0000006400647308 */ /* 0x000e220000000800 */
[----:B----4-:R-:W-:-:S01]  /*6ca0*/  FADD.FTZ R98, R191, R98 ;  /* 0x00000062bf627221 */ /* 0x010fc20000010000 */
[----:B-1----:R-:W-:-:S06]  /*6cb0*/  FADD.FTZ R5, R97, R4 ;  /* 0x0000000461057221 */ /* 0x002fcc0000010000 */
[----:B------:R-:W1:Y:S01]  /*6cc0*/  MUFU.EX2 R95, R102 ;  /* 0x00000066005f7308 */ /* 0x000e620000000800 */
[----:B--2---:R-:W-:-:S07]  /*6cd0*/  FADD.FTZ R98, R162, R98 ;  /* 0x00000062a2627221 */ /* 0x004fce0000010000 */
[----:B------:R-:W2:Y:S01]  /*6ce0*/  MUFU.EX2 R149, R149 ;  /* 0x0000009500957308 */ /* 0x000ea20000000800 */
[----:B0-----:R-:W-:-:S07]  /*6cf0*/  FADD.FTZ R4, R100, R5 ;  /* 0x0000000564047221 */ /* 0x001fce0000010000 */
[----:B------:R-:W0:Y:S01]  /*6d00*/  MUFU.EX2 R101, R101 ;  /* 0x0000006500657308 */ /* 0x000e220000000800 */
[----:B-1----:R-:W-:-:S01]  /*6d10*/  FADD.FTZ R98, R95, R98 ;  /* 0x000000625f627221 */ /* 0x002fc20000010000 */
[----:B--2---:R-:W-:-:S03]  /*6d20*/  FADD.FTZ R5, R149, R4 ;  /* 0x0000000495057221 */ /* 0x004fc60000010000 */
[----:B0-----:R-:W-:Y:S01]  /*6d30*/  FADD.FTZ R4, R101, R98 ;  /* 0x0000006265047221 */ /* 0x001fe20000010000 */
[----:B------:R-:W-:Y:S06]  /*6d40*/  @!P0 BRA `(.L_x_24) ;  /* 0x0000000000048947 */ /* 0x000fec0003800000 */
[----:B------:R-:W-:Y:S01]  /*6d50*/  BPT.TRAP 0x1 ;  /* 0x000000040000795c */ /* 0x000fe20000300000 */
.L_x_24:
[----:B------:R-:W-:Y:S01]  /*6d60*/  ULEA UR6, UR51, UR39, 0x3 ;  /* 0x0000002733067291 */ /* 0x000fe2000f8e183f */
[----:B------:R-:W-:Y:S01]  /*6d70*/  ISETP.LT.AND P1, PT, RZ, UR50, PT ;  /* 0x00000032ff007c0c */ /* 0x000fe2000bf21270 */
[----:B------:R-:W-:Y:S01]  /*6d80*/  UIADD3 UR7, UR50, -0x1, URZ ;  /* 0xffffffff32077890 */ /* 0x000fe2000fffe03f */
[----:B------:R-:W-:Y:S01]  /*6d90*/  F2FP.SATFINITE.E4M3.F32.PACK_AB_MERGE_C R10, R11, R10, RZ ;  /* 0x0000000a0b0a723e */ /* 0x000fe200048070ff */
[----:B------:R-:W-:Y:S01]  /*6da0*/  UIADD3 UR6, UR6, 0x29860, URZ ;  /* 0x0002986006067890 */ /* 0x000fe2000fffe03f */
[----:B------:R-:W-:Y:S01]  /*6db0*/  F2FP.SATFINITE.E4M3.F32.PACK_AB_MERGE_C R14, R15, R14, RZ ;  /* 0x0000000e0f0e723e */ /* 0x000fe200048070ff */
[----:B------:R-:W-:Y:S01]  /*6dc0*/  UMOV UR53, UR44 ;  /* 0x0000002c00357c82 */ /* 0x000fe20008000000 */
[----:B------:R-:W-:Y:S01]  /*6dd0*/  F2FP.SATFINITE.E4M3.F32.PACK_AB_MERGE_C R152, R155, R152, RZ ;  /* 0x000000989b98723e */ /* 0x000fe200048070ff */
[----:B------:R-:W-:Y:S01]  /*6de0*/  UPRMT UR6, UR36, 0x654, UR6 ;  /* 0x0000065424067896 */ /* 0x000fe20008000006 */
[----:B------:R-:W-:Y:S01]  /*6df0*/  F2FP.SATFINITE.E4M3.F32.PACK_AB_MERGE_C R156, R159, R156, RZ ;  /* 0x0000009c9f9c723e */ /* 0x000fe200048070ff */
[----:B------:R-:W-:Y:S01]  /*6e00*/  UMOV UR50, UR7 ;  /* 0x0000000700327c82 */ /* 0x000fe20008000000 */
[----:B------:R-:W-:Y:S01]  /*6e10*/  F2FP.SATFINITE.E4M3.F32.PACK_AB_MERGE_C R136, R137, R136, RZ ;  /* 0x000000888988723e */ /* 0x000fe200048070ff */
[----:B------:R-:W-:Y:S01]  /*6e20*/  UMOV UR51, UR52 ;  /* 0x0000003400337c82 */ /* 0x000fe20008000000 */
[----:B------:R-:W-:Y:S01]  /*6e30*/  F2FP.SATFINITE.E4M3.F32.PACK_AB_MERGE_C R142, R143, R142, RZ ;  /* 0x0000008e8f8e723e */ /* 0x000fe200048070ff */
[----:B------:R-:W-:Y:S01]  /*6e40*/  FMUL.FTZ R24, R24, R6 ;  /* 0x0000000618187220 */ /* 0x000fe20000410000 */
[----:B------:R-:W-:Y:S01]  /*6e50*/  F2FP.SATFINITE.E4M3.F32.PACK_AB_MERGE_C R144, R145, R144, RZ ;  /* 0x000000909190723e */ /* 0x000fe200048070ff */
[----:B------:R-:W-:Y:S01]  /*6e60*/  FMUL.FTZ R25, R25, R6 ;  /* 0x0000000619197220 */ /* 0x000fe20000410000 */
[----:B------:R-:W-:Y:S01]  /*6e70*/  F2FP.SATFINITE.E4M3.F32.PACK_AB_MERGE_C R150, R151, R150, RZ ;  /* 0x000000969796723e */ /* 0x000fe200048070ff */
[----:B------:R-:W-:Y:S01]  /*6e80*/  SYNCS.ARRIVE.TRANS64.RED.A1T0 RZ, [UR6], RZ ;  /* 0x000000ffffff79a7 */ /* 0x000fe20008100406 */
[----:B------:R-:W-:Y:S01]  /*6e90*/  F2FP.SATFINITE.E4M3.F32.PACK_AB_MERGE_C R124, R125, R124, RZ ;  /* 0x0000007c7d7c723e */ /* 0x000fe200048070ff */
[----:B------:R-:W-:Y:S01]  /*6ea0*/  FMUL.FTZ R28, R28, R6 ;  /* 0x000000061c1c7220 */ /* 0x000fe20000410000 */
        /* <DEDUP_REMOVED lines=15> */
[-C--:B------:R-:W-:Y:S01]  /*6fa0*/  FMUL.FTZ R44, R44, R6.reuse ;  /* 0x000000062c2c7220 */ /* 0x080fe20000410000 */
[----:B------:R-:W-:Y:S01]  /*6fb0*/  F2FP.SATFINITE.E4M3.F32.PACK_AB_MERGE_C R11, R160, R163, RZ ;  /* 0x000000a3a00b723e */ /* 0x000fe200048070ff */
[----:B------:R-:W-:Y:S01]  /*6fc0*/  FMUL.FTZ R45, R45, R6 ;  /* 0x000000062d2d7220 */ /* 0x000fe20000410000 */
[----:B------:R-:W-:Y:S01]  /*6fd0*/  F2FP.SATFINITE.E4M3.F32.PACK_AB_MERGE_C R100, R149, R100, RZ ;  /* 0x000000649564723e */ /* 0x000fe200048070ff */
[-C--:B------:R-:W-:Y:S01]  /*6fe0*/  FMUL.FTZ R48, R48, R6.reuse ;  /* 0x0000000630307220 */ /* 0x080fe20000410000 */
[----:B------:R-:W-:Y:S01]  /*6ff0*/  F2FP.SATFINITE.E4M3.F32.PACK_AB_MERGE_C R15, R101, R95, RZ ;  /* 0x0000005f650f723e */ /* 0x000fe200048070ff */
[-C--:B------:R-:W-:Y:S01]  /*7000*/  FMUL.FTZ R49, R49, R6.reuse ;  /* 0x0000000631317220 */ /* 0x080fe20000410000 */
        /* <DEDUP_REMOVED lines=17> */
[----:B------:R-:W-:Y:S01]  /*7120*/  FMUL.FTZ R85, R85, R6 ;  /* 0x0000000655557220 */ /* 0x000fe20000410000 */
        /* <DEDUP_REMOVED lines=32> */
[----:B------:R-:W-:Y:S01]  /*7330*/  F2FP.SATFINITE.E4M3.F32.PACK_AB_MERGE_C R172, R8, R9, R10 ;  /* 0x0000000908ac723e */ /* 0x000fe2000480700a */
[----:B------:R-:W-:Y:S01]  /*7340*/  IMAD.MOV.U32 R6, RZ, RZ, R3 ;  /* 0x000000ffff067224 */ /* 0x000fe200078e0003 */
[----:B------:R-:W-:Y:S01]  /*7350*/  F2FP.SATFINITE.E4M3.F32.PACK_AB_MERGE_C R173, R153, R148, R152 ;  /* 0x0000009499ad723e */ /* 0x000fe20004807098 */
[----:B------:R-:W-:Y:S01]  /*7360*/  IMAD.MOV.U32 R7, RZ, RZ, R0 ;  /* 0x000000ffff077224 */ /* 0x000fe200078e0000 */
[----:B------:R-:W-:-:S02]  /*7370*/  F2FP.SATFINITE.E4M3.F32.PACK_AB_MERGE_C R174, R13, R12, R14 ;  /* 0x0000000c0dae723e */ /* 0x000fc4000480700e */
[----:B------:R-:W-:Y:S02]  /*7380*/  F2FP.SATFINITE.E4M3.F32.PACK_AB_MERGE_C R175, R157, R154, R156 ;  /* 0x0000009a9daf723e */ /* 0x000fe4000480709c */
[----:B------:R-:W-:Y:S02]  /*7390*/  F2FP.SATFINITE.E4M3.F32.PACK_AB_MERGE_C R176, R21, R20, R136 ;  /* 0x0000001415b0723e */ /* 0x000fe40004807088 */
[----:B------:R-:W-:Y:S02]  /*73a0*/  F2FP.SATFINITE.E4M3.F32.PACK_AB_MERGE_C R177, R139, R138, R142 ;  /* 0x0000008a8bb1723e */ /* 0x000fe4000480708e */
[----:B------:R-:W-:Y:S02]  /*73b0*/  F2FP.SATFINITE.E4M3.F32.PACK_AB_MERGE_C R178, R141, R140, R144 ;  /* 0x0000008c8db2723e */ /* 0x000fe40004807090 */
[----:B------:R-:W-:Y:S02]  /*73c0*/  F2FP.SATFINITE.E4M3.F32.PACK_AB_MERGE_C R179, R147, R146, R150 ;  /* 0x0000009293b3723e */ /* 0x000fe40004807096 */
        /* <DEDUP_REMOVED lines=11> */
[----:B------:R-:W-:Y:S01]  /*7480*/  F2FP.SATFINITE.E4M3.F32.PACK_AB_MERGE_C R191, R162, R191, R15 ;  /* 0x000000bfa2bf723e */ /* 0x000fe2000480700f */
[----:B------:R-:W-:Y:S06]  /*7490*/  @P1 BRA `(.L_x_25) ;  /* 0xffffffd000e01947 */ /* 0x000fec000383ffff */
.L_x_15:
[----:B------:R-:W-:Y:S06]  /*74a0*/  BAR.ARV 0x8, 0x180 ;  /* 0x0206000000007b1d */ /* 0x000fec0000002000 */
[----:B------:R-:W-:Y:S05]  /*74b0*/  @!P0 BRA `(.L_x_26) ;  /* 0x0000000000048947 */ /* 0x000fea0003800000 */
[----:B------:R-:W-:Y:S01]  /*74c0*/  BPT.TRAP 0x1 ;  /* 0x000000040000795c */ /* 0x000fe20000300000 */
.L_x_26:
[----:B------:R-:W-:Y:S01]  /*74d0*/  ULEA UR4, UR52, UR39, 0x3 ;  /* 0x0000002734047291 */ /* 0x000fe2000f8e183f */
[----:B------:R-:W-:-:S05]  /*74e0*/  IMAD.U32 R6, RZ, RZ, UR44 ;  /* 0x0000002cff067e24 */ /* 0x000fca000f8e00ff */
[----:B------:R-:W-:-:S04]  /*74f0*/  SHF.L.U32 R6, R6, 0x1f, RZ ;  /* 0x0000001f06067819 */ /* 0x000fc800000006ff */
[----:B------:R0:W1:Y:S01]  /*7500*/  SYNCS.PHASECHK.TRANS64.TRYWAIT P1, [UR4+0x29850], R6 ;  /* 0x02985006ff0075a7 */ /* 0x0000620008020144 */
[----:B------:R-:W-:Y:S05]  /*7510*/  @!P0 BRA `(.L_x_27) ;  /* 0x0000000000048947 */ /* 0x000fea0003800000 */
[----:B------:R-:W-:Y:S01]  /*7520*/  BPT.TRAP 0x1 ;  /* 0x000000040000795c */ /* 0x000fe20000300000 */
.L_x_27:
[----:B-1----:R-:W-:Y:S05]  /*7530*/  @P1 BRA `(.L_x_28) ;  /* 0x0000000000081947 */ /* 0x002fea0003800000 */
[----:B------:R-:W1:Y:S02]  /*7540*/  SYNCS.PHASECHK.TRANS64.TRYWAIT P1, [UR4+0x29850], R6 ;  /* 0x02985006ff0075a7 */ /* 0x000e640008020144 */
[----:B-1----:R-:W-:Y:S05]  /*7550*/  @!P1 BRA `(.L_x_29) ;  /* 0x0000005c00049947 */ /* 0x002fea0003800000 */
.L_x_28:
[----:B------:R-:W-:Y:S01]  /*7560*/  UIADD3 UR5, UR39, 0x400, URZ ;  /* 0x0000040027057890 */ /* 0x000fe2000fffe03f */
[----:B------:R-:W-:Y:S01]  /*7570*/  WARPGROUP.ARRIVE ;  /* 0x00000000000079c5 */ /* 0x000fe20000000000 */
[----:B------:R-:W-:Y:S01]  /*7580*/  UMOV UR7, 0xc0000010 ;  /* 0xc000001000077882 */ /* 0x000fe20000000000 */
[----:B------:R-:W-:Y:S01]  /*7590*/  IMAD.MOV.U32 R8, RZ, RZ, 0x3f800000 ;  /* 0x3f800000ff087424 */ /* 0x000fe200078e00ff */
[----:B------:R-:W-:-:S04]  /*75a0*/  USHF.R.U32.HI UR5, URZ, 0x4, UR5 ;  /* 0x000000043f057899 */ /* 0x000fc80008011605 */
[----:B------:R-:W-:-:S04]  /*75b0*/  ULOP3.LUT UR5, UR5, 0x3fff, URZ, 0xc0, !UPT ;  /* 0x00003fff05057892 */ /* 0x000fc8000f8ec03f */
[----:B------:R-:W-:-:S04]  /*75c0*/  ULOP3.LUT UR5, UR5, 0x10000, URZ, 0xfc, !UPT ;  /* 0x0001000005057892 */ /* 0x000fc8000f8efc3f */
[----:B------:R-:W-:-:S07]  /*75d0*/  UIMAD UR5, UR52, 0x500, UR5 ;  /* 0x00000500340578a4 */ /* 0x000fce000f8e0205 */
[----:B------:R-:W-:Y:S02]  /*75e0*/  UMOV UR6, UR5 ;  /* 0x0000000500067c82 */ /* 0x000fe40008000000 */
[----:B------:R-:W-:Y:S01]  /*75f0*/  QGMMA.64x128x32.F32.E4M3.E4M3 R24, R172, gdesc[UR4], R24, gsb0 ;  /* 0x01e00004ac187df3 */ /* 0x000fe20008000818 */
[----:B------:R-:W-:Y:S01]  /*7600*/  UIADD3 UR6, UR5, 0x100, URZ ;  /* 0x0000010005067890 */ /* 0x000fe2000fffe03f */
[----:B------:R-:W-:Y:S01]  /*7610*/  UMOV UR7, 0xc0000010 ;  /* 0xc000001000077882 */ /* 0x000fe20000000000 */
[----:B------:R-:W-:Y:S02]  /*7620*/  WARPGROUP.DEPBAR.LE gsb0, 0x0 ;  /* 0x00008000000079c5 */ /* 0x000fe40000010000 */
[----:B------:R-:W-:-:S07]  /*7630*/  WARPGROUP.ARRIVE ;  /* 0x00000000000079c5 */ /* 0x000fce0000000000 */
[----:B------:R-:W-:Y:S01]  /*7640*/  QGMMA.64x128x32.F32.E4M3.E4M3 R24, R176, gdesc[UR4], R24, gsb0 ;  /* 0x01e00004b0187df3 */ /* 0x000fe20008000818 */
[----:B------:R-:W-:Y:S02]  /*7650*/  ULDC.64 UR6, c[0x0][0x9a0] ;  /* 0x0002680000067ab9 */ /* 0x000fe40000000a00 */
[----:B------:R-:W-:-:S04]  /*7660*/  UISETP.NE.U32.AND UP0, UPT, UR6, URZ, UPT ;  /* 0x0000003f0600728c */ /* 0x000fc8000bf05070 */
[----:B------:R-:W-:-:S06]  /*7670*/  UISETP.NE.AND.EX UP0, UPT, UR7, URZ, UPT, UP0 ;  /* 0x0000003f0700728c */ /* 0x000fcc000bf05300 */
[----:B------:R-:W-:-:S05]  /*7680*/  PLOP3.LUT P1, PT, PT, PT, UP0, 0x80, 0x0 ;  /* 0x000000000000781c */ /* 0x000fca0003f2f008 */
[----:B------:R-:W-:Y:S01]  /*7690*/  @UP0 USHF.R.S32.HI UR10, URZ, 0x1f, UR42 ;  /* 0x0000001f3f0a0899 */ /* 0x000fe2000801142a */
[----:B------:R-:W-:Y:S01]  /*76a0*/  @UP0 ULDC.64 UR12, c[0x0][0x9c8] ;  /* 0x00027200000c0ab9 */ /* 0x000fe20000000a00 */
[----:B------:R-:W-:Y:S02]  /*76b0*/  @UP0 UIADD3 UR8, -UR42, URZ, URZ ;  /* 0x0000003f2a080290 */ /* 0x000fe4000fffe13f */
[----:B------:R-:W-:Y:S01]  /*76c0*/  @UP0 UIMAD UR10, UR10, UR12, URZ ;  /* 0x0000000c0a0a02a4 */ /* 0x000fe2000f8e023f */
[----:B------:R-:W-:Y:S02]  /*76d0*/  @UP0 ULDC UR9, c[0x0][0xc44] ;  /* 0x0003110000090ab9 */ /* 0x000fe40000000800 */
[----:B------:R-:W-:Y:S02]  /*76e0*/  @UP0 UIMAD UR11, UR9, UR8, UR43 ;  /* 0x00000008090b02a4 */ /* 0x000fe4000f8e022b */
[----:B------:R-:W-:Y:S02]  /*76f0*/  @UP0 UIMAD.WIDE.U32 UR8, UR42, UR12, URZ ;  /* 0x0000000c2a0802a5 */ /* 0x000fe4000f8e003f */
[----:B------:R-:W-:-:S02]  /*7700*/  @UP0 UIMAD UR10, UR42, UR13, UR10 ;  /* 0x0000000d2a0a02a4 */ /* 0x000fc4000f8e020a */
[----:B------:R-:W-:Y:S02]  /*7710*/  @UP0 USHF.R.S32.HI UR14, URZ, 0x1f, UR11 ;  /* 0x0000001f3f0e0899 */ /* 0x000fe4000801140b */
[----:B------:R-:W-:Y:S01]  /*7720*/  @UP0 UIADD3 UR9, UR9, UR10, URZ ;  /* 0x0000000a09090290 */ /* 0x000fe2000fffe03f */
[----:B------:R-:W-:Y:S02]  /*7730*/  @UP0 ULDC.64 UR12, c[0x0][0x9d0] ;  /* 0x00027400000c0ab9 */ /* 0x000fe40000000a00 */
[----:B------:R-:W-:Y:S02]  /*7740*/  @UP0 UIMAD UR10, UR14, UR12, URZ ;  /* 0x0000000c0e0a02a4 */ /* 0x000fe4000f8e023f */
[----:B------:R-:W-:Y:S02]  /*7750*/  @UP0 UIMAD.WIDE.U32 UR8, UR11, UR12, UR8 ;  /* 0x0000000c0b0802a5 */ /* 0x000fe4000f8e0008 */
[----:B------:R-:W-:Y:S02]  /*7760*/  @UP0 UIMAD UR10, UR11, UR13, UR10 ;  /* 0x0000000d0b0a02a4 */ /* 0x000fe4000f8e020a */
[----:B------:R-:W-:-:S02]  /*7770*/  @UP0 ULEA UR6, UP1, UR8, UR6, 0x2 ;  /* 0x0000000608060291 */ /* 0x000fc4000f82103f */
[----:B------:R-:W-:-:S04]  /*7780*/  @UP0 UIADD3 UR9, UR9, UR10, URZ ;  /* 0x0000000a09090290 */ /* 0x000fc8000fffe03f */
[----:B01----:R-:W-:Y:S01]  /*7790*/  IMAD.U32 R6, RZ, RZ, UR6 ;  /* 0x00000006ff067e24 */ /* 0x003fe2000f8e00ff */
[----:B------:R-:W-:Y:S02]  /*77a0*/  @UP0 ULEA.HI.X UR7, UR8, UR7, UR9, 0x2, UP1 ;  /* 0x0000000708070291 */ /* 0x000fe400088f1409 */
[----:B------:R-:W-:-:S04]  /*77b0*/  UIADD3 UR6, UR5, 0x200, URZ ;  /* 0x0000020005067890 */ /* 0x000fc8000fffe03f */
[----:B------:R-:W-:Y:S01]  /*77c0*/  IMAD.U32 R7, RZ, RZ, UR7 ;  /* 0x00000007ff077e24 */ /* 0x000fe2000f8e00ff */
[----:B------:R-:W-:-:S04]  /*77d0*/  UMOV UR7, 0xc0000010 ;  /* 0xc000001000077882 */ /* 0x000fc80000000000 */
[----:B------:R0:W2:Y:S01]  /*77e0*/  @P1 LDG.E R8, desc[UR48][R6.64] ;  /* 0x0000003006081981 */ /* 0x0000a2000c1e1900 */
[----:B------:R-:W-:Y:S02]  /*77f0*/  WARPGROUP.DEPBAR.LE gsb0, 0x0 ;  /* 0x00008000000079c5 */ /* 0x000fe40000010000 */
[----:B------:R-:W-:-:S06]  /*7800*/  WARPGROUP.ARRIVE ;  /* 0x00000000000079c5 */ /* 0x000fcc0000000000 */
[----:B------:R-:W-:Y:S01]  /*7810*/  QGMMA.64x128x32.F32.E4M3.E4M3 R24, R180, gdesc[UR4], R24, gsb0 ;  /* 0x01e00004b4187df3 */ /* 0x000fe20008000818 */
[----:B------:R-:W-:Y:S01]  /*7820*/  UIADD3 UR6, UR5, 0x300, URZ ;  /* 0x0000030005067890 */ /* 0x000fe2000fffe03f */
[----:B------:R-:W-:Y:S01]  /*7830*/  UMOV UR7, 0xc0000010 ;  /* 0xc000001000077882 */ /* 0x000fe20000000000 */
[----:B------:R-:W1:Y:S04]  /*7840*/  SHFL.BFLY PT, R10, R5, 0x2, 0x1f ;  /* 0x0c401f00050a7f89 */ /* 0x000e6800000e0000 */
[----:B------:R-:W3:Y:S01]  /*7850*/  SHFL.BFLY PT, R9, R4, 0x2, 0x1f ;  /* 0x0c401f0004097f89 */ /* 0x000ee200000e0000 */
[----:B------:R-:W-:Y:S02]  /*7860*/  WARPGROUP.DEPBAR.LE gsb0, 0x0 ;  /* 0x00008000000079c5 */ /* 0x000fe40000010000 */
[----:B------:R-:W-:-:S06]  /*7870*/  WARPGROUP.ARRIVE ;  /* 0x00000000000079c5 */ /* 0x000fcc0000000000 */
[----:B------:R-:W-:Y:S01]  /*7880*/  QGMMA.64x128x32.F32.E4M3.E4M3 R24, R184, gdesc[UR4], R24, gsb0 ;  /* 0x01e00004b8187df3 */ /* 0x000fe20008000818 */
[----:B------:R-:W-:Y:S01]  /*7890*/  UIADD3 UR6, UR5, 0x400, URZ ;  /* 0x0000040005067890 */ /* 0x000fe2000fffe03f */
[----:B------:R-:W-:Y:S01]  /*78a0*/  UMOV UR7, 0xc0000010 ;  /* 0xc000001000077882 */ /* 0x000fe20000000000 */
[----:B-1----:R-:W-:-:S01]  /*78b0*/  FADD.FTZ R10, R10, R5 ;  /* 0x000000050a0a7221 */ /* 0x002fc20000010000 */
[----:B---3--:R-:W-:-:S04]  /*78c0*/  FADD.FTZ R9, R9, R4 ;  /* 0x0000000409097221 */ /* 0x008fc80000010000 */
[----:B0-----:R-:W0:Y:S04]  /*78d0*/  SHFL.BFLY PT, R7, R10, 0x1, 0x1f ;  /* 0x0c201f000a077f89 */ /* 0x001e2800000e0000 */
[----:B------:R-:W1:Y:S01]  /*78e0*/  SHFL.BFLY PT, R6, R9, 0x1, 0x1f ;  /* 0x0c201f0009067f89 */ /* 0x000e6200000e0000 */
[----:B0-----:R-:W-:-:S01]  /*78f0*/  FADD.FTZ R12, R10, R7 ;  /* 0x000000070a0c7221 */ /* 0x001fc20000010000 */
[----:B-1----:R-:W-:-:S04]  /*7900*/  FADD.FTZ R13, R9, R6 ;  /* 0x00000006090d7221 */ /* 0x002fc80000010000 */
[C---:B------:R-:W-:Y:S01]  /*7910*/  FSETP.NE.FTZ.AND P1, PT, R12.reuse, RZ, PT ;  /* 0x000000ff0c00720b */ /* 0x040fe20003f35000 */
[----:B------:R-:W-:Y:S01]  /*7920*/  FMUL.FTZ R14, R12, 0.00390625 ;  /* 0x3b8000000c0e7820 */ /* 0x000fe20000410000 */
[----:B------:R-:W-:Y:S01]  /*7930*/  FMUL.FTZ R15, R13, 0.00390625 ;  /* 0x3b8000000d0f7820 */ /* 0x000fe20000410000 */
[----:B------:R-:W-:-:S03]  /*7940*/  IMAD.MOV.U32 R7, RZ, RZ, RZ ;  /* 0x000000ffff077224 */ /* 0x000fc600078e00ff */
[----:B------:R-:W-:Y:S02]  /*7950*/  FSETP.NE.FTZ.AND P2, PT, R14, RZ, PT ;  /* 0x000000ff0e00720b */ /* 0x000fe40003f55000 */
[----:B------:R-:W-:-:S05]  /*7960*/  FSETP.NE.FTZ.AND P3, PT, R15, RZ, PT ;  /* 0x000000ff0f00720b */ /* 0x000fca0003f75000 */
[----:B------:R-:W-:Y:S01]  /*7970*/  @P1 MUFU.RCP R7, R12 ;  /* 0x0000000c00071308 */ /* 0x000fe20000001000 */
[----:B------:R-:W-:Y:S01]  /*7980*/  FSETP.NE.FTZ.AND P1, PT, R13, RZ, PT ;  /* 0x000000ff0d00720b */ /* 0x000fe20003f35000 */
[----:B------:R-:W-:Y:S01]  /*7990*/  IMAD.MOV.U32 R11, RZ, RZ, RZ ;  /* 0x000000ffff0b7224 */ /* 0x000fe200078e00ff */
[----:B------:R-:W-:Y:S02]  /*79a0*/  WARPGROUP.DEPBAR.LE gsb0, 0x0 ;  /* 0x00008000000079c5 */ /* 0x000fe40000010000 */
[----:B------:R-:W-:-:S06]  /*79b0*/  WARPGROUP.ARRIVE ;  /* 0x00000000000079c5 */ /* 0x000fcc0000000000 */
[----:B------:R-:W-:Y:S01]  /*79c0*/  QGMMA.64x128x32.F32.E4M3.E4M3 R24, R188, gdesc[UR4], R24, gsb0 ;  /* 0x01e00004bc187df3 */ /* 0x000fe20008000818 */
[----:B------:R-:W0:Y:S08]  /*79d0*/  @P2 MUFU.LG2 R6, R14 ;  /* 0x0000000e00062308 */ /* 0x000e300000000c00 */
[----:B------:R-:W1:Y:S08]  /*79e0*/  @P3 MUFU.LG2 R10, R15 ;  /* 0x0000000f000a3308 */ /* 0x000e700000000c00 */
[----:B------:R-:W3:Y:S01]  /*79f0*/  @P1 MUFU.RCP R11, R13 ;  /* 0x0000000d000b1308 */ /* 0x000ee20000001000 */
[----:B------:R-:W-:-:S02]  /*7a00*/  IMAD.U32 R9, RZ, RZ, UR40 ;  /* 0x00000028ff097e24 */ /* 0x000fc4000f8e00ff */
[----:B------:R-:W-:Y:S02]  /*7a10*/  IMAD.U32 R21, RZ, RZ, UR40 ;  /* 0x00000028ff157e24 */ /* 0x000fe4000f8e00ff */
[----:B0-----:R-:W-:Y:S01]  /*7a20*/  @P2 FMUL.FTZ R6, R6, 0.69314718246459960938 ;  /* 0x3f31721806062820 */ /* 0x001fe20000410000 */
[----:B------:R-:W-:Y:S01]  /*7a30*/  @P2 FMUL.FTZ R9, R9, 0.69314718246459960938 ;  /* 0x3f31721809092820 */ /* 0x000fe20000410000 */
[----:B------:R-:W-:Y:S01]  /*7a40*/  @P3 FMUL.FTZ R21, R21, 0.69314718246459960938 ;  /* 0x3f31721815153820 */ /* 0x000fe20000410000 */
[----:B-1----:R-:W-:Y:S01]  /*7a50*/  @P3 FMUL.FTZ R10, R10, 0.69314718246459960938 ;  /* 0x3f3172180a0a3820 */ /* 0x002fe20000410000 */
[----:B------:R-:W-:Y:S02]  /*7a60*/  IMAD.MOV.U32 R5, RZ, RZ, -0x800000 ;  /* 0xff800000ff057424 */ /* 0x000fe400078e00ff */
[----:B------:R-:W-:Y:S01]  /*7a70*/  @P2 FFMA.FTZ R5, R9, R0, R6 ;  /* 0x0000000009052223 */ /* 0x000fe20000010006 */
[----:B------:R-:W-:Y:S02]  /*7a80*/  IMAD.MOV.U32 R4, RZ, RZ, -0x800000 ;  /* 0xff800000ff047424 */ /* 0x000fe400078e00ff */
[----:B------:R-:W-:Y:S01]  /*7a90*/  @P3 FFMA.FTZ R4, R21, R3, R10 ;  /* 0x0000000315043223 */ /* 0x000fe2000001000a */
[-C--:B--2---:R-:W-:Y:S01]  /*7aa0*/  FMUL.FTZ R12, R7, R8.reuse ;  /* 0x00000008070c7220 */ /* 0x084fe20000410000 */
[----:B---3--:R-:W-:Y:S01]  /*7ab0*/  FMUL.FTZ R88, R11, R8 ;  /* 0x000000080b587220 */ /* 0x008fe20000410000 */
[----:B------:R-:W-:-:S02]  /*7ac0*/  WARPGROUP.DEPBAR.LE gsb0, 0x0 ;  /* 0x00008000000079c5 */ /* 0x000fc40000010000 */
[----:B------:R-:W-:Y:S05]  /*7ad0*/  @!P0 BRA `(.L_x_30) ;  /* 0x0000000000048947 */ /* 0x000fea0003800000 */
[----:B------:R-:W-:Y:S01]  /*7ae0*/  BPT.TRAP 0x1 ;  /* 0x000000040000795c */ /* 0x000fe20000300000 */
.L_x_30:
[----:B------:R-:W0:Y:S01]  /*7af0*/  S2R R89, SR_TID.X ;  /* 0x0000000000597919 */ /* 0x000e220000002100 */
[----:B------:R-:W-:Y:S01]  /*7b00*/  ULDC.64 UR6, c[0x4][0x40] ;  /* 0x0100100000067ab9 */ /* 0x000fe20000000a00 */
[----:B------:R-:W1:Y:S01]  /*7b10*/  S2UR UR5, SR_SWINHI ;  /* 0x00000000000579c3 */ /* 0x000e620000002f00 */
        /* <DEDUP_REMOVED lines=9> */
[----:B------:R-:W-:Y:S01]  /*7bb0*/  FMUL.FTZ R20, R34, R88 ;  /* 0x0000005822147220 */ /* 0x000fe20000410000 */
[----:B------:R-:W-:Y:S01]  /*7bc0*/  ULDC.64 UR8, c[0x0][0xb90] ;  /* 0x0002e40000087ab9 */ /* 0x000fe20000000a00 */
[----:B------:R-:W-:Y:S01]  /*7bd0*/  USHF.R.S32.HI UR14, URZ, 0x1f, UR42 ;  /* 0x0000001f3f0e7899 */ /* 0x000fe2000801142a */
[----:B------:R-:W-:Y:S01]  /*7be0*/  ULDC.64 UR10, c[0x0][0xb98] ;  /* 0x0002e600000a7ab9 */ /* 0x000fe20000000a00 */
[----:B0-----:R-:W-:-:S05]  /*7bf0*/  IMAD.SHL.U32 R0, R89, 0x4, RZ ;  /* 0x0000000459007824 */ /* 0x001fca00078e00ff */
[----:B------:R-:W-:-:S04]  /*7c00*/  LOP3.LUT R0, R0, 0xc, RZ, 0xc0, !PT ;  /* 0x0000000c00007812 */ /* 0x000fc800078ec0ff */
[----:B------:R-:W-:-:S05]  /*7c10*/  IADD3 R6, P0, R0, UR6, RZ ;  /* 0x0000000600067c10 */ /* 0x000fca000ff1e0ff */
[----:B------:R-:W-:-:S05]  /*7c20*/  IMAD.X R7, RZ, RZ, UR7, P0 ;  /* 0x00000007ff077e24 */ /* 0x000fca00080e06ff */
[----:B------:R0:W2:Y:S01]  /*7c30*/  LDG.E.CONSTANT R0, desc[UR48][R6.64] ;  /* 0x0000003006007981 */ /* 0x0000a2000c1e9900 */
        /* <DEDUP_REMOVED lines=9> */
[-C--:B0-----:R-:W-:Y:S01]  /*7cd0*/  FMUL.FTZ R6, R30, R88.reuse ;  /* 0x000000581e067220 */ /* 0x081fe20000410000 */
[----:B------:R-:W-:Y:S01]  /*7ce0*/  FMUL.FTZ R7, R26, R88 ;  /* 0x000000581a077220 */ /* 0x000fe20000410000 */
[-C--:B------:R-:W-:Y:S01]  /*7cf0*/  FMUL.FTZ R48, R61, R12.reuse ;  /* 0x0000000c3d307220 */ /* 0x080fe20000410000 */
[-C--:B------:R-:W-:Y:S01]  /*7d00*/  FMUL.FTZ R49, R57, R12.reuse ;  /* 0x0000000c39317220 */ /* 0x080fe20000410000 */
[-C--:B------:R-:W-:Y:S01]  /*7d10*/  FMUL.FTZ R36, R52, R12.reuse ;  /* 0x0000000c34247220 */ /* 0x080fe20000410000 */
[-C--:B------:R-:W-:Y:S01]  /*7d20*/  FMUL.FTZ R40, R53, R12.reuse ;  /* 0x0000000c35287220 */ /* 0x080fe20000410000 */
[----:B------:R-:W-:Y:S01]  /*7d30*/  F2FP.BF16.F32.PACK_AB R6, R6, R7 ;  /* 0x000000070606723e */ /* 0x000fe200000010ff */
[-C--:B------:R-:W-:Y:S01]  /*7d40*/  FMUL.FTZ R52, R68, R12.reuse ;  /* 0x0000000c44347220 */ /* 0x080fe20000410000 */
[----:B------:R-:W-:Y:S01]  /*7d50*/  LOP3.LUT P0, R7, R89, 0x3, RZ, 0xc0, !PT ;  /* 0x0000000359077812 */ /* 0x000fe2000780c0ff */
        /* <DEDUP_REMOVED lines=12> */
[----:B------:R-:W-:Y:S01]  /*7e20*/  F2FP.BF16.F32.PACK_AB R44, R44, R45 ;  /* 0x0000002d2c2c723e */ /* 0x000fe200000010ff */
[-C--:B------:R-:W-:Y:S01]  /*7e30*/  FMUL.FTZ R25, R39, R88.reuse ;  /* 0x0000005827197220 */ /* 0x080fe20000410000 */
[----:B------:R-:W-:Y:S01]  /*7e40*/  F2FP.BF16.F32.PACK_AB R49, R48, R49 ;  /* 0x000000313031723e */ /* 0x000fe200000010ff */
[-C--:B------:R-:W-:Y:S01]  /*7e50*/  FMUL.FTZ R26, R35, R88.reuse ;  /* 0x00000058231a7220 */ /* 0x080fe20000410000 */
[----:B------:R-:W-:Y:S01]  /*7e60*/  ISETP.EQ.OR P0, PT, R7, 0x3, !P0 ;  /* 0x000000030700780c */ /* 0x000fe20004702670 */
[-C--:B------:R-:W-:Y:S01]  /*7e70*/  FMUL.FTZ R27, R46, R88.reuse ;  /* 0x000000582e1b7220 */ /* 0x080fe20000410000 */
[-C--:B------:R-:W-:Y:S01]  /*7e80*/  FMUL.FTZ R30, R42, R88.reuse ;  /* 0x000000582a1e7220 */ /* 0x080fe20000410000 */
[-C--:B------:R-:W-:Y:S01]  /*7e90*/  FMUL.FTZ R34, R43, R88.reuse ;  /* 0x000000582b227220 */ /* 0x080fe20000410000 */
[-C--:B------:R-:W-:Y:S01]  /*7ea0*/  FMUL.FTZ R38, R50, R88.reuse ;  /* 0x0000005832267220 */ /* 0x080fe20000410000 */
[----:B------:R-:W-:Y:S01]  /*7eb0*/  F2FP.BF16.F32.PACK_AB R52, R52, R53 ;  /* 0x000000353434723e */ /* 0x000fe200000010ff */
[-C--:B------:R-:W-:Y:S01]  /*7ec0*/  FMUL.FTZ R43, R62, R88.reuse ;  /* 0x000000583e2b7220 */ /* 0x080fe20000410000 */
[----:B------:R-:W-:Y:S01]  /*7ed0*/  F2FP.BF16.F32.PACK_AB R57, R56, R57 ;  /* 0x000000393839723e */ /* 0x000fe200000010ff */
[-C--:B------:R-:W-:Y:S01]  /*7ee0*/  FMUL.FTZ R50, R59, R88.reuse ;  /* 0x000000583b327220 */ /* 0x080fe20000410000 */
[----:B------:R-:W-:Y:S01]  /*7ef0*/  F2FP.BF16.F32.PACK_AB R60, R60, R61 ;  /* 0x0000003d3c3c723e */ /* 0x000fe200000010ff */
[-C--:B------:R-:W-:Y:S01]  /*7f00*/  FMUL.FTZ R59, R78, R88.reuse ;  /* 0x000000584e3b7220 */ /* 0x080fe20000410000 */
[-C--:B------:R-:W-:Y:S01]  /*7f10*/  FMUL.FTZ R62, R74, R88.reuse ;  /* 0x000000584a3e7220 */ /* 0x080fe20000410000 */
[----:B------:R-:W-:Y:S01]  /*7f20*/  F2FP.BF16.F32.PACK_AB R65, R64, R65 ;  /* 0x000000414041723e */ /* 0x000fe200000010ff */
[----:B------:R-:W-:Y:S01]  /*7f30*/  UMOV UR6, UR39 ;  /* 0x0000002700067c82 */ /* 0x000fe20008000000 */
[----:B-1----:R-:W-:Y:S01]  /*7f40*/  UMOV UR7, UR5 ;  /* 0x0000000500077c82 */ /* 0x002fe20008000000 */
[----:B------:R-:W-:Y:S01]  /*7f50*/  SEL R61, R44, R49, P0 ;  /* 0x000000312c3d7207 */ /* 0x000fe20000000000 */
[----:B------:R-:W-:Y:S01]  /*7f60*/  FMUL.FTZ R31, R47, R88 ;  /* 0x000000582f1f7220 */ /* 0x000fe20000410000 */
[----:B------:R-:W-:Y:S01]  /*7f70*/  F2FP.BF16.F32.PACK_AB R3, R3, R8 ;  /* 0x000000080303723e */ /* 0x000fe200000010ff */
[----:B------:R-:W-:Y:S01]  /*7f80*/  FMUL.FTZ R39, R55, R88 ;  /* 0x0000005837277220 */ /* 0x000fe20000410000 */
[----:B------:R-:W-:Y:S01]  /*7f90*/  SEL R44, R49, R44, P0 ;  /* 0x0000002c312c7207 */ /* 0x000fe20000000000 */
[----:B------:R-:W-:Y:S01]  /*7fa0*/  FMUL.FTZ R42, R51, R88 ;  /* 0x00000058332a7220 */ /* 0x000fe20000410000 */
[----:B------:R-:W-:Y:S01]  /*7fb0*/  F2FP.BF16.F32.PACK_AB R11, R11, R12 ;  /* 0x0000000c0b0b723e */ /* 0x000fe200000010ff */
[----:B------:R-:W-:Y:S01]  /*7fc0*/  FMUL.FTZ R46, R58, R88 ;  /* 0x000000583a2e7220 */ /* 0x000fe20000410000 */
[----:B------:R-:W-:Y:S01]  /*7fd0*/  F2FP.BF16.F32.PACK_AB R8, R25, R26 ;  /* 0x0000001a1908723e */ /* 0x000fe200000010ff */
[----:B------:R-:W-:Y:S01]  /*7fe0*/  IMAD.U32 R26, RZ, RZ, UR6 ;  /* 0x00000006ff1a7e24 */ /* 0x000fe2000f8e00ff */
[----:B------:R-:W-:Y:S01]  /*7ff0*/  F2FP.BF16.F32.PACK_AB R30, R27, R30 ;  /* 0x0000001e1b1e723e */ /* 0x000fe200000010ff */
[----:B------:R-:W-:Y:S01]  /*8000*/  IMAD.U32 R27, RZ, RZ, UR7 ;  /* 0x00000007ff1b7e24 */ /* 0x000fe2000f8e00ff */
[----:B------:R-:W-:Y:S01]  /*8010*/  SEL R49, R52, R57, P0 ;  /* 0x0000003934317207 */ /* 0x000fe20000000000 */
[----:B------:R-:W-:Y:S01]  /*8020*/  FMUL.FTZ R51, R70, R88 ;  /* 0x0000005846337220 */ /* 0x000fe20000410000 */
[----:B------:R-:W-:Y:S01]  /*8030*/  SEL R52, R57, R52, P0 ;  /* 0x0000003439347207 */ /* 0x000fe20000000000 */
[-C--:B------:R-:W-:Y:S01]  /*8040*/  FMUL.FTZ R55, R71, R88.reuse ;  /* 0x0000005847377220 */ /* 0x080fe20000410000 */
[-C--:B------:R-:W-:Y:S01]  /*8050*/  FMUL.FTZ R58, R67, R88.reuse ;  /* 0x00000058433a7220 */ /* 0x080fe20000410000 */
[----:B------:R-:W-:Y:S01]  /*8060*/  SEL R57, R60, R65, P0 ;  /* 0x000000413c397207 */ /* 0x000fe20000000000 */
[-C--:B------:R-:W-:Y:S01]  /*8070*/  FMUL.FTZ R67, R86, R88.reuse ;  /* 0x0000005856437220 */ /* 0x080fe20000410000 */
[-C--:B------:R-:W-:Y:S01]  /*8080*/  FMUL.FTZ R70, R82, R88.reuse ;  /* 0x0000005852467220 */ /* 0x080fe20000410000 */
[-C--:B------:R-:W-:Y:S01]  /*8090*/  FMUL.FTZ R71, R87, R88.reuse ;  /* 0x0000005857477220 */ /* 0x080fe20000410000 */
[----:B------:R-:W-:Y:S01]  /*80a0*/  FMUL.FTZ R74, R83, R88 ;  /* 0x00000058534a7220 */ /* 0x000fe20000410000 */
[----:B------:R-:W-:Y:S01]  /*80b0*/  F2FP.BF16.F32.PACK_AB R59, R59, R62 ;  /* 0x0000003e3b3b723e */ /* 0x000fe200000010ff */
[----:B------:R-:W-:Y:S01]  /*80c0*/  FMUL.FTZ R35, R54, R88 ;  /* 0x0000005836237220 */ /* 0x000fe20000410000 */
[----:B------:R-:W-:Y:S01]  /*80d0*/  SEL R60, R65, R60, P0 ;  /* 0x0000003c413c7207 */ /* 0x000fe20000000000 */
[----:B------:R-:W-:Y:S01]  /*80e0*/  FMUL.FTZ R54, R66, R88 ;  /* 0x0000005842367220 */ /* 0x000fe20000410000 */
[----:B------:R-:W-:Y:S01]  /*80f0*/  SEL R65, R6, R11, P0 ;  /* 0x0000000b06417207 */ /* 0x000fe20000000000 */
[----:B------:R-:W0:Y:S01]  /*8100*/  LDC R89, c[0x0][0xc38] ;  /* 0x00030e00ff597b82 */ /* 0x000e220000000800 */
[----:B------:R-:W-:Y:S01]  /*8110*/  SEL R62, R11, R6, P0 ;  /* 0x000000060b3e7207 */ /* 0x000fe20000000000 */
[----:B------:R-:W-:Y:S01]  /*8120*/  IMAD.WIDE R6, R170, 0x2, R26 ;  /* 0x00000002aa067825 */ /* 0x000fe200078e021a */
[----:B------:R-:W-:-:S03]  /*8130*/  F2FP.BF16.F32.PACK_AB R31, R31, R34 ;  /* 0x000000221f1f723e */ /* 0x000fc600000010ff */
[----:B------:R-:W-:Y:S01]  /*8140*/  FMUL.FTZ R47, R63, R88 ;  /* 0x000000583f2f7220 */ /* 0x000fe20000410000 */
[----:B------:R-:W-:Y:S01]  /*8150*/  F2FP.BF16.F32.PACK_AB R67, R67, R70 ;  /* 0x000000464343723e */ /* 0x000fe200000010ff */
[----:B------:R-:W-:Y:S01]  /*8160*/  FMUL.FTZ R66, R75, R88 ;  /* 0x000000584b427220 */ /* 0x000fe20000410000 */
[----:B------:R-:W-:Y:S01]  /*8170*/  F2FP.BF16.F32.PACK_AB R74, R71, R74 ;  /* 0x0000004a474a723e */ /* 0x000fe200000010ff */
[----:B------:R-:W-:Y:S01]  /*8180*/  FMUL.FTZ R63, R79, R88 ;  /* 0x000000584f3f7220 */ /* 0x000fe20000410000 */
[----:B------:R-:W-:Y:S01]  /*8190*/  F2FP.BF16.F32.PACK_AB R10, R9, R10 ;  /* 0x0000000a090a723e */ /* 0x000fe200000010ff */
[----:B------:R-:W-:Y:S01]  /*81a0*/  UIADD3 UR5, -UR42, URZ, URZ ;  /* 0x0000003f2a057290 */ /* 0x000fe2000fffe13f */
[----:B------:R-:W-:Y:S01]  /*81b0*/  SEL R71, R30, R31, P0 ;  /* 0x0000001f1e477207 */ /* 0x000fe20000000000 */
[----:B------:R-:W-:Y:S01]  /*81c0*/  ULDC UR6, c[0x0][0xc44] ;  /* 0x0003110000067ab9 */ /* 0x000fe20000000800 */
[----:B------:R-:W-:Y:S01]  /*81d0*/  SEL R70, R31, R30, P0 ;  /* 0x0000001e1f467207 */ /* 0x000fe20000000000 */
[----:B------:R-:W-:Y:S01]  /*81e0*/  UIMAD UR13, UR6, UR5, UR43 ;  /* 0x00000005060d72a4 */ /* 0x000fe2000f8e022b */
[----:B------:R-:W-:Y:S01]  /*81f0*/  F2FP.BF16.F32.PACK_AB R15, R15, R20 ;  /* 0x000000140f0f723e */ /* 0x000fe200000010ff */
[----:B------:R-:W-:Y:S01]  /*8200*/  UIADD3 UR4, UR4, 0x29860, URZ ;  /* 0x0002986004047890 */ /* 0x000fe2000fffe03f */
[----:B------:R-:W-:Y:S01]  /*8210*/  IADD3 R31, P6, R6, 0x4060, RZ ;  /* 0x00004060061f7810 */ /* 0x000fe20007fde0ff */
[----:B------:R-:W-:Y:S01]  /*8220*/  USHF.R.S32.HI UR12, URZ, 0x1f, UR13 ;  /* 0x0000001f3f0c7899 */ /* 0x000fe2000801140d */
[----:B------:R-:W-:Y:S01]  /*8230*/  F2FP.BF16.F32.PACK_AB R43, R43, R46 ;  /* 0x0000002e2b2b723e */ /* 0x000fe200000010ff */
[----:B------:R-:W-:Y:S01]  /*8240*/  UPRMT UR4, UR36, 0x654, UR4 ;  /* 0x0000065424047896 */ /* 0x000fe20008000004 */
[----:B------:R-:W-:Y:S01]  /*8250*/  F2FP.BF16.F32.PACK_AB R68, R68, R69 ;  /* 0x000000454444723e */ /* 0x000fe200000010ff */
[----:B------:R-:W-:Y:S01]  /*8260*/  UIMAD UR5, UR12, UR8, URZ ;  /* 0x000000080c0572a4 */ /* 0x000fe2000f8e023f */
[----:B------:R-:W-:Y:S01]  /*8270*/  SEL R45, R3, R10, P0 ;  /* 0x0000000a032d7207 */ /* 0x000fe20000000000 */
[----:B------:R-:W-:Y:S01]  /*8280*/  UIMAD.WIDE.U32 UR6, UR13, UR8, URZ ;  /* 0x000000080d0672a5 */ /* 0x000fe2000f8e003f */
[----:B------:R-:W-:Y:S01]  /*8290*/  SEL R46, R10, R3, P0 ;  /* 0x000000030a2e7207 */ /* 0x000fe20000000000 */
[----:B------:R-:W-:Y:S01]  /*82a0*/  IMAD R3, R18, 0x40, R2 ;  /* 0x0000004012037824 */ /* 0x000fe200078e0202 */
[----:B------:R-:W-:Y:S01]  /*82b0*/  SEL R69, R15, R8, P0 ;  /* 0x000000080f457207 */ /* 0x000fe20000000000 */
[----:B------:R-:W-:Y:S01]  /*82c0*/  UIMAD UR5, UR13, UR9, UR5 ;  /* 0x000000090d0572a4 */ /* 0x000fe2000f8e0205 */
[----:B------:R-:W-:Y:S01]  /*82d0*/  SEL R64, R8, R15, P0 ;  /* 0x0000000f08407207 */ /* 0x000fe20000000000 */
[----:B------:R-:W-:Y:S01]  /*82e0*/  IMAD.WIDE R26, R3, 0x2, R26 ;  /* 0x00000002031a7825 */ /* 0x000fe200078e021a */
[----:B------:R-:W-:Y:S01]  /*82f0*/  LOP3.LUT R30, R31, 0x380, RZ, 0xc0, !PT ;  /* 0x000003801f1e7812 */ /* 0x000fe200078ec0ff */
[----:B------:R-:W-:Y:S01]  /*8300*/  UIMAD UR8, UR14, UR10, URZ ;  /* 0x0000000a0e0872a4 */ /* 0x000fe2000f8e023f */
[----:B------:R-:W-:Y:S01]  /*8310*/  IADD3 R8, P2, R6, 0x20, RZ ;  /* 0x0000002006087810 */ /* 0x000fe20007f5e0ff */
[----:B------:R-:W-:Y:S01]  /*8320*/  SYNCS.ARRIVE.TRANS64.RED.A1T0 RZ, [UR4], RZ ;  /* 0x000000ffffff79a7 */ /* 0x000fe20008100404 */
[----:B------:R-:W-:Y:S01]  /*8330*/  SHF.R.U64 R30, R30, 0x3, RZ ;  /* 0x000000031e1e7819 */ /* 0x000fe200000012ff */
[----:B------:R-:W-:Y:S01]  /*8340*/  UIADD3 UR7, UR7, UR5, URZ ;  /* 0x0000000507077290 */ /* 0x000fe2000fffe03f */
[----:B------:R-:W-:Y:S01]  /*8350*/  LOP3.LUT R3, R8, 0x380, RZ, 0xc0, !PT ;  /* 0x0000038008037812 */ /* 0x000fe200078ec0ff */
[----:B------:R-:W-:Y:S01]  /*8360*/  UIMAD UR8, UR42, UR11, UR8 ;  /* 0x0000000b2a0872a4 */ /* 0x000fe2000f8e0208 */
[----:B------:R-:W-:Y:S01]  /*8370*/  LOP3.LUT R30, R30, R31, RZ, 0x3c, !PT ;  /* 0x0000001f1e1e7212 */ /* 0x000fe200078e3cff */
[----:B------:R-:W-:Y:S01]  /*8380*/  IMAD.X R31, RZ, RZ, R7, P6 ;  /* 0x000000ffff1f7224 */ /* 0x000fe200030e0607 */
[----:B------:R-:W-:Y:S01]  /*8390*/  SHF.R.U64 R3, R3, 0x3, RZ ;  /* 0x0000000303037819 */ /* 0x000fe200000012ff */
[----:B------:R-:W-:Y:S01]  /*83a0*/  UIMAD.WIDE.U32 UR6, UR42, UR10, UR6 ;  /* 0x0000000a2a0672a5 */ /* 0x000fe2000f8e0006 */
[----:B------:R-:W-:Y:S01]  /*83b0*/  IADD3 R10, P6, R6, 0x40, RZ ;  /* 0x00000040060a7810 */ /* 0x000fe20007fde0ff */
[----:B------:R-:W-:Y:S01]  /*83c0*/  ULDC.64 UR4, c[0x0][0xb50] ;  /* 0x0002d40000047ab9 */ /* 0x000fe20000000a00 */
[----:B------:R-:W-:-:S02]  /*83d0*/  F2FP.BF16.F32.PACK_AB R41, R40, R41 ;  /* 0x000000292829723e */ /* 0x000fc400000010ff */
[----:B------:R-:W-:Y:S02]  /*83e0*/  LOP3.LUT R40, R3, R8, RZ, 0x3c, !PT ;  /* 0x0000000803287212 */ /* 0x000fe400078e3cff */
[----:B------:R-:W-:Y:S02]  /*83f0*/  LOP3.LUT R3, R10, 0x380, RZ, 0xc0, !PT ;  /* 0x000003800a037812 */ /* 0x000fe400078ec0ff */
[----:B------:R-:W-:Y:S01]  /*8400*/  F2FP.BF16.F32.PACK_AB R28, R28, R29 ;  /* 0x0000001d1c1c723e */ /* 0x000fe200000010ff */
[----:B------:R-:W-:Y:S01]  /*8410*/  IMAD.X R29, RZ, RZ, R7, P6 ;  /* 0x000000ffff1d7224 */ /* 0x000fe200030e0607 */
[----:B------:R-:W-:Y:S02]  /*8420*/  F2FP.BF16.F32.PACK_AB R33, R32, R33 ;  /* 0x000000212021723e */ /* 0x000fe400000010ff */
[----:B------:R-:W-:Y:S02]  /*8430*/  SHF.R.U64 R3, R3, 0x3, RZ ;  /* 0x0000000303037819 */ /* 0x000fe400000012ff */
[----:B------:R-:W-:-:S02]  /*8440*/  F2FP.BF16.F32.PACK_AB R51, R51, R54 ;  /* 0x000000363333723e */ /* 0x000fc400000010ff */
[----:B------:R-:W-:Y:S02]  /*8450*/  SEL R53, R28, R33, P0 ;  /* 0x000000211c357207 */ /* 0x000fe40000000000 */
[----:B------:R-:W-:Y:S02]  /*8460*/  SEL R54, R33, R28, P0 ;  /* 0x0000001c21367207 */ /* 0x000fe40000000000 */
[----:B------:R-:W-:Y:S02]  /*8470*/  LOP3.LUT R28, R3, R10, RZ, 0x3c, !PT ;  /* 0x0000000a031c7212 */ /* 0x000fe400078e3cff */
[----:B------:R-:W1:Y:S01]  /*8480*/  LDC R3, c[0x0][0xbe8] ;  /* 0x0002fa00ff037b82 */ /* 0x000e620000000800 */
[----:B------:R-:W-:Y:S02]  /*8490*/  F2FP.BF16.F32.PACK_AB R36, R36, R37 ;  /* 0x000000252424723e */ /* 0x000fe400000010ff */
[----:B------:R-:W-:Y:S02]  /*84a0*/  F2FP.BF16.F32.PACK_AB R58, R55, R58 ;  /* 0x0000003a373a723e */ /* 0x000fe400000010ff */
[----:B------:R-:W-:-:S02]  /*84b0*/  SEL R55, R36, R41, P0 ;  /* 0x0000002924377207 */ /* 0x000fc40000000000 */
[----:B------:R-:W-:Y:S01]  /*84c0*/  SEL R56, R41, R36, P0 ;  /* 0x0000002429387207 */ /* 0x000fe20000000000 */
[----:B------:R-:W-:Y:S01]  /*84d0*/  IMAD.X R41, RZ, RZ, R7, P2 ;  /* 0x000000ffff297224 */ /* 0x000fe200010e0607 */
[----:B------:R-:W-:Y:S02]  /*84e0*/  F2FP.BF16.F32.PACK_AB R24, R21, R24 ;  /* 0x000000181518723e */ /* 0x000fe400000010ff */
[----:B------:R-:W-:Y:S02]  /*84f0*/  IADD3 R21, P2, R26, 0x2000, RZ ;  /* 0x000020001a157810 */ /* 0x000fe40007f5e0ff */
[----:B------:R-:W-:Y:S02]  /*8500*/  F2FP.BF16.F32.PACK_AB R50, R47, R50 ;  /* 0x000000322f32723e */ /* 0x000fe400000010ff */
[----:B------:R-:W-:Y:S02]  /*8510*/  LOP3.LUT R20, R21, 0x380, RZ, 0xc0, !PT ;  /* 0x0000038015147812 */ /* 0x000fe400078ec0ff */
[----:B------:R-:W-:Y:S01]  /*8520*/  MOV R81, R30 ;  /* 0x0000001e00517202 */ /* 0x000fe20000000f00 */
[----:B------:R-:W-:Y:S01]  /*8530*/  IMAD R30, RZ, RZ, -UR43 ;  /* 0x8000002bff1e7e24 */ /* 0x000fe2000f8e02ff */
[----:B------:R-:W-:-:S02]  /*8540*/  SHF.R.U64 R20, R20, 0x3, RZ ;  /* 0x0000000314147819 */ /* 0x000fc400000012ff */
[----:B------:R-:W-:Y:S01]  /*8550*/  SEL R75, R43, R50, P0 ;  /* 0x000000322b4b7207 */ /* 0x000fe20000000000 */
[----:B0-----:R-:W-:Y:S01]  /*8560*/  IMAD R89, R89, R30, UR41 ;  /* 0x0000002959597e24 */ /* 0x001fe2000f8e021e */
[----:B------:R-:W-:Y:S01]  /*8570*/  LOP3.LUT R20, R20, R21, RZ, 0x3c, !PT ;  /* 0x0000001514147212 */ /* 0x000fe200078e3cff */
[----:B------:R-:W-:Y:S01]  /*8580*/  IMAD.X R21, RZ, RZ, R27, P2 ;  /* 0x000000ffff157224 */ /* 0x000fe200010e061b */
[----:B-1----:R-:W-:Y:S02]  /*8590*/  ISETP.NE.AND P2, PT, R3, 0x1, PT ;  /* 0x000000010300780c */ /* 0x002fe40003f45270 */
[----:B------:R-:W-:Y:S02]  /*85a0*/  SEL R50, R50, R43, P0 ;  /* 0x0000002b32327207 */ /* 0x000fe40000000000 */
[----:B------:R-:W-:Y:S02]  /*85b0*/  F2FP.BF16.F32.PACK_AB R13, R13, R14 ;  /* 0x0000000e0d0d723e */ /* 0x000fe400000010ff */
[----:B------:R-:W-:-:S02]  /*85c0*/  LOP3.LUT R43, R6, 0x380, RZ, 0xc0, !PT ;  /* 0x00000380062b7812 */ /* 0x000fc400078ec0ff */
[----:B------:R-:W-:Y:S02]  /*85d0*/  F2FP.BF16.F32.PACK_AB R73, R72, R73 ;  /* 0x000000494849723e */ /* 0x000fe400000010ff */
[----:B------:R-:W-:Y:S02]  /*85e0*/  IADD3 R14, P5, R6, 0x4040, RZ ;  /* 0x00004040060e7810 */ /* 0x000fe40007fbe0ff */
[----:B------:R-:W-:Y:S01]  /*85f0*/  F2FP.BF16.F32.PACK_AB R35, R35, R38 ;  /* 0x000000262323723e */ /* 0x000fe200000010ff */
[----:B------:R-:W0:Y:S01]  /*8600*/  @P2 LDC R31, c[0x0][0xbec] ;  /* 0x0002fb00ff1f2b82 */ /* 0x000e220000000800 */
[----:B------:R-:W-:Y:S01]  /*8610*/  F2FP.BF16.F32.PACK_AB R42, R39, R42 ;  /* 0x0000002a272a723e */ /* 0x000fe200000010ff */
[----:B------:R-:W-:Y:S01]  /*8620*/  IMAD.X R33, RZ, RZ, R7, P5 ;  /* 0x000000ffff217224 */ /* 0x000fe200028e0607 */
[----:B------:R-:W-:Y:S02]  /*8630*/  F2FP.BF16.F32.PACK_AB R66, R63, R66 ;  /* 0x000000423f42723e */ /* 0x000fe400000010ff */
[----:B------:R-:W-:-:S02]  /*8640*/  SEL R47, R13, R24, P0 ;  /* 0x000000180d2f7207 */ /* 0x000fc40000000000 */
[----:B------:R-:W-:Y:S01]  /*8650*/  SEL R48, R24, R13, P0 ;  /* 0x0000000d18307207 */ /* 0x000fe20000000000 */
[----:B------:R-:W1:Y:S01]  /*8660*/  @P2 LDC R30, c[0x0][0xbf0] ;  /* 0x0002fc00ff1e2b82 */ /* 0x000e620000000800 */
[----:B------:R-:W-:Y:S02]  /*8670*/  SHF.R.U64 R43, R43, 0x3, RZ ;  /* 0x000000032b2b7819 */ /* 0x000fe400000012ff */
[----:B------:R-:W-:Y:S02]  /*8680*/  SEL R63, R68, R73, P0 ;  /* 0x00000049443f7207 */ /* 0x000fe40000000000 */
[----:B------:R-:W-:Y:S02]  /*8690*/  IADD3 R11, P3, R6, 0x4000, RZ ;  /* 0x00004000060b7810 */ /* 0x000fe40007f7e0ff */
[----:B------:R-:W-:Y:S02]  /*86a0*/  LOP3.LUT R13, R14, 0x380, RZ, 0xc0, !PT ;  /* 0x000003800e0d7812 */ /* 0x000fe400078ec0ff */
[----:B------:R-:W-:Y:S01]  /*86b0*/  SEL R68, R73, R68, P0 ;  /* 0x0000004449447207 */ /* 0x000fe20000000000 */
[----:B------:R-:W-:Y:S01]  /*86c0*/  IMAD.X R37, RZ, RZ, R7, P3 ;  /* 0x000000ffff257224 */ /* 0x000fe200018e0607 */
[----:B------:R-:W-:-:S02]  /*86d0*/  SEL R73, R35, R42, P0 ;  /* 0x0000002a23497207 */ /* 0x000fc40000000000 */
[----:B------:R-:W-:Y:S02]  /*86e0*/  SEL R72, R42, R35, P0 ;  /* 0x000000232a487207 */ /* 0x000fe40000000000 */
[C---:B------:R-:W-:Y:S02]  /*86f0*/  IADD3 R12, P4, R6.reuse, 0x4020, RZ ;  /* 0x00004020060c7810 */ /* 0x040fe40007f9e0ff */
[----:B------:R-:W-:Y:S02]  /*8700*/  IADD3 R9, P1, R6, 0x60, RZ ;  /* 0x0000006006097810 */ /* 0x000fe40007f3e0ff */
[----:B------:R-:W-:Y:S01]  /*8710*/  LOP3.LUT R42, R43, R6, RZ, 0x3c, !PT ;  /* 0x000000062b2a7212 */ /* 0x000fe200078e3cff */
[--C-:B------:R-:W-:Y:S01]  /*8720*/  IMAD.X R35, RZ, RZ, R7.reuse, P4 ;  /* 0x000000ffff237224 */ /* 0x100fe200020e0607 */
[----:B------:R-:W-:Y:S01]  /*8730*/  LOP3.LUT R6, R11, 0x380, RZ, 0xc0, !PT ;  /* 0x000003800b067812 */ /* 0x000fe200078ec0ff */
[--C-:B------:R-:W-:Y:S01]  /*8740*/  IMAD.X R39, RZ, RZ, R7.reuse, P1 ;  /* 0x000000ffff277224 */ /* 0x100fe200008e0607 */
[----:B------:R-:W-:Y:S01]  /*8750*/  SHF.R.U64 R13, R13, 0x3, RZ ;  /* 0x000000030d0d7819 */ /* 0x000fe200000012ff */
[----:B------:R-:W-:Y:S01]  /*8760*/  IMAD.MOV.U32 R43, RZ, RZ, R7 ;  /* 0x000000ffff2b7224 */ /* 0x000fe200078e0007 */
[----:B------:R-:W-:-:S02]  /*8770*/  IADD3 R25, P6, R26, 0x1000, RZ ;  /* 0x000010001a197810 */ /* 0x000fc40007fde0ff */
[----:B------:R-:W-:Y:S02]  /*8780*/  SHF.R.U64 R6, R6, 0x3, RZ ;  /* 0x0000000306067819 */ /* 0x000fe400000012ff */
[----:B------:R-:W-:Y:S02]  /*8790*/  LOP3.LUT R32, R13, R14, RZ, 0x3c, !PT ;  /* 0x0000000e0d207212 */ /* 0x000fe400078e3cff */
[----:B------:R-:W-:Y:S02]  /*87a0*/  LOP3.LUT R24, R25, 0x380, RZ, 0xc0, !PT ;  /* 0x0000038019187812 */ /* 0x000fe400078ec0ff */
[----:B------:R-:W-:Y:S02]  /*87b0*/  LOP3.LUT R36, R6, R11, RZ, 0x3c, !PT ;  /* 0x0000000b06247212 */ /* 0x000fe400078e3cff */
[----:B------:R-:W-:Y:S02]  /*87c0*/  SHF.R.U64 R24, R24, 0x3, RZ ;  /* 0x0000000318187819 */ /* 0x000fe400000012ff */
[----:B------:R-:W-:Y:S01]  /*87d0*/  MOV R82, R32 ;  /* 0x0000002000527202 */ /* 0x000fe20000000f00 */
[----:B------:R-:W-:Y:S01]  /*87e0*/  IMAD R32, R89, 0x80, R169 ;  /* 0x0000008059207824 */ /* 0x000fe200078e02a9 */
[----:B------:R-:W-:-:S02]  /*87f0*/  SEL R77, R51, R58, P0 ;  /* 0x0000003a334d7207 */ /* 0x000fc40000000000 */
[----:B------:R-:W-:Y:S02]  /*8800*/  LOP3.LUT R6, R9, 0x380, RZ, 0xc0, !PT ;  /* 0x0000038009067812 */ /* 0x000fe400078ec0ff */
[----:B------:R-:W-:Y:S02]  /*8810*/  SEL R58, R58, R51, P0 ;  /* 0x000000333a3a7207 */ /* 0x000fe40000000000 */
[----:B------:R-:W-:Y:S02]  /*8820*/  SEL R51, R59, R66, P0 ;  /* 0x000000423b337207 */ /* 0x000fe40000000000 */
[----:B------:R-:W-:Y:S02]  /*8830*/  SEL R66, R66, R59, P0 ;  /* 0x0000003b42427207 */ /* 0x000fe40000000000 */
[----:B------:R-:W-:Y:S01]  /*8840*/  LOP3.LUT R24, R24, R25, RZ, 0x3c, !PT ;  /* 0x0000001918187212 */ /* 0x000fe200078e3cff */
[----:B------:R-:W-:Y:S01]  /*8850*/  IMAD.X R25, RZ, RZ, R27, P6 ;  /* 0x000000ffff197224 */ /* 0x000fe200030e061b */
[----:B------:R-:W-:Y:S01]  /*8860*/  MOV R86, R28 ;  /* 0x0000001c00567202 */ /* 0x000fe20000000f00 */
[----:B0-----:R-:W-:Y:S01]  /*8870*/  @P2 IMAD.HI.U32 R29, R32, R31, RZ ;  /* 0x0000001f201d2227 */ /* 0x001fe200078e00ff */
[----:B------:R-:W-:-:S02]  /*8880*/  SEL R59, R67, R74, P0 ;  /* 0x0000004a433b7207 */ /* 0x000fc40000000000 */
[----:B------:R-:W-:Y:S01]  /*8890*/  SEL R80, R74, R67, P0 ;  /* 0x000000434a507207 */ /* 0x000fe20000000000 */
[----:B------:R-:W-:Y:S01]  /*88a0*/  IMAD.MOV.U32 R28, RZ, RZ, R32 ;  /* 0x000000ffff1c7224 */ /* 0x000fe200078e0020 */
[----:B------:R-:W-:Y:S02]  /*88b0*/  SHF.R.U64 R6, R6, 0x3, RZ ;  /* 0x0000000306067819 */ /* 0x000fe400000012ff */
[----:B------:R-:W-:Y:S02]  /*88c0*/  IADD3 R67, P6, R26, 0x7000, RZ ;  /* 0x000070001a437810 */ /* 0x000fe40007fde0ff */
[----:B------:R-:W-:Y:S02]  /*88d0*/  LOP3.LUT R7, R12, 0x380, RZ, 0xc0, !PT ;  /* 0x000003800c077812 */ /* 0x000fe400078ec0ff */
[----:B------:R-:W-:Y:S02]  /*88e0*/  IADD3 R15, P1, R26, 0x3000, RZ ;  /* 0x000030001a0f7810 */ /* 0x000fe40007f3e0ff */
[----:B------:R-:W-:-:S02]  /*88f0*/  LOP3.LUT R38, R6, R9, RZ, 0x3c, !PT ;  /* 0x0000000906267212 */ /* 0x000fc400078e3cff */
[----:B------:R-:W-:Y:S02]  /*8900*/  LOP3.LUT R6, R67, 0x380, RZ, 0xc0, !PT ;  /* 0x0000038043067812 */ /* 0x000fe400078ec0ff */
[----:B-1----:R-:W-:Y:S02]  /*8910*/  @P2 SHF.R.U32.HI R28, RZ, R30, R29 ;  /* 0x0000001eff1c2219 */ /* 0x002fe4000001161d */
[----:B------:R-:W-:Y:S02]  /*8920*/  SHF.R.U64 R7, R7, 0x3, RZ ;  /* 0x0000000307077819 */ /* 0x000fe400000012ff */
[----:B------:R-:W-:Y:S01]  /*8930*/  LOP3.LUT R14, R15, 0x380, RZ, 0xc0, !PT ;  /* 0x000003800f0e7812 */ /* 0x000fe200078ec0ff */
[----:B------:R-:W-:Y:S01]  /*8940*/  IMAD.MOV R30, RZ, RZ, -R28 ;  /* 0x000000ffff1e7224 */ /* 0x000fe200078e0a1c */
[----:B------:R-:W-:Y:S02]  /*8950*/  SHF.R.U64 R6, R6, 0x3, RZ ;  /* 0x0000000306067819 */ /* 0x000fe400000012ff */
[----:B------:R-:W-:-:S02]  /*8960*/  LOP3.LUT R34, R7, R12, RZ, 0x3c, !PT ;  /* 0x0000000c07227212 */ /* 0x000fc400078e3cff */
[----:B------:R-:W-:Y:S02]  /*8970*/  SHF.R.U64 R14, R14, 0x3, RZ ;  /* 0x000000030e0e7819 */ /* 0x000fe400000012ff */
[----:B------:R-:W-:Y:S02]  /*8980*/  LOP3.LUT R6, R6, R67, RZ, 0x3c, !PT ;  /* 0x0000004306067212 */ /* 0x000fe400078e3cff */
[----:B------:R-:W-:Y:S02]  /*8990*/  MOV R88, R42 ;  /* 0x0000002a00587202 */ /* 0x000fe40000000f00 */
[----:B------:R-:W-:Y:S01]  /*89a0*/  MOV R84, R36 ;  /* 0x0000002400547202 */ /* 0x000fe20000000f00 */
[----:B------:R-:W-:Y:S01]  /*89b0*/  IMAD R37, R3, R30, R32 ;  /* 0x0000001e03257224 */ /* 0x000fe200078e0220 */
[----:B------:R-:W-:Y:S01]  /*89c0*/  LOP3.LUT R14, R14, R15, RZ, 0x3c, !PT ;  /* 0x0000000f0e0e7212 */ /* 0x000fe200078e3cff */
[----:B------:R-:W-:Y:S01]  /*89d0*/  IMAD.X R15, RZ, RZ, R27, P1 ;  /* 0x000000ffff0f7224 */ /* 0x000fe200008e061b */
[----:B------:R-:W-:Y:S01]  /*89e0*/  MOV R83, R34 ;  /* 0x0000002200537202 */ /* 0x000fe20000000f00 */
[----:B------:R-:W-:Y:S01]  /*89f0*/  IMAD.U32 R34, RZ, RZ, UR8 ;  /* 0x00000008ff227e24 */ /* 0x000fe2000f8e00ff */
[----:B------:R-:W-:Y:S01]  /*8a00*/  MOV R87, R40 ;  /* 0x0000002800577202 */ /* 0x000fe20000000f00 */
[----:B------:R-:W-:Y:S01]  /*8a10*/  ULDC.64 UR8, c[0x0][0xae8] ;  /* 0x0002ba0000087ab9 */ /* 0x000fe20000000a00 */
[----:B------:R-:W-:-:S02]  /*8a20*/  SHF.R.S32.HI R29, RZ, 0x1f, R28 ;  /* 0x0000001fff1d7819 */ /* 0x000fc4000001141c */
[----:B------:R-:W-:Y:S02]  /*8a30*/  IADD3 R40, P1, R28, UR6, RZ ;  /* 0x000000061c287c10 */ /* 0x000fe4000ff3e0ff */
[C---:B------:R-:W-:Y:S02]  /*8a40*/  IADD3 R11, P4, R26.reuse, 0x5000, RZ ;  /* 0x000050001a0b7810 */ /* 0x040fe40007f9e0ff */
[----:B------:R-:W-:Y:S02]  /*8a50*/  SHF.R.S32.HI R36, RZ, 0x1f, R37 ;  /* 0x0000001fff247819 */ /* 0x000fe40000011425 */
[----:B------:R-:W-:Y:S01]  /*8a60*/  IADD3.X R41, R29, UR7, R34, P1, !PT ;  /* 0x000000071d297c10 */ /* 0x000fe20008ffe422 */
[----:B------:R-:W-:Y:S01]  /*8a70*/  ULDC.64 UR6, c[0x0][0xb88] ;  /* 0x0002e20000067ab9 */ /* 0x000fe20000000a00 */
[----:B------:R-:W-:Y:S01]  /*8a80*/  IADD3 R13, P3, R26, 0x4000, RZ ;  /* 0x000040001a0d7810 */ /* 0x000fe20007f7e0ff */
[----:B------:R-:W-:Y:S01]  /*8a90*/  IMAD R36, R36, UR6, RZ ;  /* 0x0000000624247c24 */ /* 0x000fe2000f8e02ff */
[----:B------:R-:W-:Y:S01]  /*8aa0*/  LOP3.LUT R10, R11, 0x380, RZ, 0xc0, !PT ;  /* 0x000003800b0a7812 */ /* 0x000fe200078ec0ff */
[----:B------:R-:W-:Y:S01]  /*8ab0*/  IMAD.WIDE.U32 R40, R37, UR6, R40 ;  /* 0x0000000625287c25 */ /* 0x000fe2000f8e0028 */
[----:B------:R-:W-:Y:S01]  /*8ac0*/  LOP3.LUT R12, R13, 0x380, RZ, 0xc0, !PT ;  /* 0x000003800d0c7812 */ /* 0x000fe200078ec0ff */
[----:B------:R-:W-:Y:S01]  /*8ad0*/  ULDC UR6, c[0x0][0xa88] ;  /* 0x0002a20000067ab9 */ /* 0x000fe20000000800 */
[----:B------:R-:W-:-:S02]  /*8ae0*/  SHF.R.U64 R10, R10, 0x3, RZ ;  /* 0x000000030a0a7819 */ /* 0x000fc400000012ff */
[----:B------:R-:W-:Y:S02]  /*8af0*/  SHF.R.U64 R12, R12, 0x3, RZ ;  /* 0x000000030c0c7819 */ /* 0x000fe400000012ff */
[----:B--2---:R-:W-:Y:S01]  /*8b00*/  LOP3.LUT R33, R0, 0x2, RZ, 0x3c, !PT ;  /* 0x0000000200217812 */ /* 0x004fe200078e3cff */
[----:B------:R-:W-:Y:S01]  /*8b10*/  SHFL.IDX PT, R45, R45, R0, 0x1c1f ;  /* 0x001c1f002d2d7589 */ /* 0x000fe200000e0000 */
[----:B------:R-:W-:Y:S01]  /*8b20*/  LOP3.LUT R10, R10, R11, RZ, 0x3c, !PT ;  /* 0x0000000b0a0a7212 */ /* 0x000fe200078e3cff */
[--C-:B------:R-:W-:Y:S01]  /*8b30*/  IMAD.X R11, RZ, RZ, R27.reuse, P4 ;  /* 0x000000ffff0b7224 */ /* 0x100fe200020e061b */
[----:B------:R-:W-:Y:S01]  /*8b40*/  MOV R85, R38 ;  /* 0x0000002600557202 */ /* 0x000fe20000000f00 */
[----:B------:R-:W-:Y:S01]  /*8b50*/  SHFL.IDX PT, R65, R65, R0, 0x1c1f ;  /* 0x001c1f0041417589 */ /* 0x000fe200000e0000 */
[----:B------:R-:W-:Y:S02]  /*8b60*/  LOP3.LUT P1, RZ, R19, 0x3, RZ, 0xc0, !PT ;  /* 0x0000000313ff7812 */ /* 0x000fe4000782c0ff */
[----:B------:R-:W-:Y:S01]  /*8b70*/  LOP3.LUT R12, R12, R13, RZ, 0x3c, !PT ;  /* 0x0000000d0c0c7212 */ /* 0x000fe200078e3cff */
[----:B------:R-:W0:Y:S01]  /*8b80*/  SHFL.IDX PT, R46, R46, R33, 0x1c1f ;  /* 0x001c1f212e2e7589 */ /* 0x000e2200000e0000 */
[----:B------:R-:W-:Y:S01]  /*8b90*/  IMAD.X R13, RZ, RZ, R27, P3 ;  /* 0x000000ffff0d7224 */ /* 0x000fe200018e061b */
[----:B------:R-:W-:-:S02]  /*8ba0*/  IADD3 R9, P5, R26, 0x6000, RZ ;  /* 0x000060001a097810 */ /* 0x000fc40007fbe0ff */
[----:B------:R-:W1:Y:S01]  /*8bb0*/  SHFL.IDX PT, R62, R62, R33, 0x1c1f ;  /* 0x001c1f213e3e7589 */ /* 0x000e6200000e0000 */
[----:B------:R-:W-:Y:S02]  /*8bc0*/  LOP3.LUT R7, R26, 0x380, RZ, 0xc0, !PT ;  /* 0x000003801a077812 */ /* 0x000fe400078ec0ff */
[----:B------:R-:W-:Y:S01]  /*8bd0*/  LOP3.LUT R8, R9, 0x380, RZ, 0xc0, !PT ;  /* 0x0000038009087812 */ /* 0x000fe200078ec0ff */
[----:B------:R-:W-:Y:S01]  /*8be0*/  SHFL.IDX PT, R47, R47, R0, 0x1c1f ;  /* 0x001c1f002f2f7589 */ /* 0x000fe200000e0000 */
[----:B------:R-:W-:Y:S02]  /*8bf0*/  SHF.R.U64 R7, R7, 0x3, RZ ;  /* 0x0000000307077819 */ /* 0x000fe400000012ff */
[----:B------:R-:W-:Y:S01]  /*8c00*/  SHF.R.U64 R8, R8, 0x3, RZ ;  /* 0x0000000308087819 */ /* 0x000fe200000012ff */
[----:B------:R-:W-:Y:S01]  /*8c10*/  SHFL.IDX PT, R69, R69, R0, 0x1c1f ;  /* 0x001c1f0045457589 */ /* 0x000fe200000e0000 */
[----:B------:R-:W-:Y:S01]  /*8c20*/  LOP3.LUT R26, R7, R26, RZ, 0x3c, !PT ;  /* 0x0000001a071a7212 */ /* 0x000fe200078e3cff */
[--C-:B------:R-:W-:Y:S01]  /*8c30*/  IMAD.X R7, RZ, RZ, R27.reuse, P6 ;  /* 0x000000ffff077224 */ /* 0x100fe200030e061b */
[----:B------:R-:W-:Y:S01]  /*8c40*/  LOP3.LUT R8, R8, R9, RZ, 0x3c, !PT ;  /* 0x0000000908087212 */ /* 0x000fe200078e3cff */
[----:B------:R-:W2:Y:S01]  /*8c50*/  SHFL.IDX PT, R48, R48, R33, 0x1c1f ;  /* 0x001c1f2130307589 */ /* 0x000ea200000e0000 */
[----:B------:R-:W-:-:S03]  /*8c60*/  IMAD.X R9, RZ, RZ, R27, P5 ;  /* 0x000000ffff097224 */ /* 0x000fc600028e061b */
[----:B------:R-:W3:Y:S04]  /*8c70*/  SHFL.IDX PT, R64, R64, R33, 0x1c1f ;  /* 0x001c1f2140407589 */ /* 0x000ee800000e0000 */
[----:B------:R-:W-:Y:S01]  /*8c80*/  SHFL.IDX PT, R53, R53, R0, 0x1c1f ;  /* 0x001c1f0035357589 */ /* 0x000fe200000e0000 */
[----:B0-----:R-:W-:Y:S02]  /*8c90*/  SEL R28, R45, R46, P0 ;  /* 0x0000002e2d1c7207 */ /* 0x001fe40000000000 */
[----:B------:R-:W-:Y:S01]  /*8ca0*/  SEL R30, R46, R45, P0 ;  /* 0x0000002d2e1e7207 */ /* 0x000fe20000000000 */
[----:B------:R-:W-:Y:S01]  /*8cb0*/  SHFL.IDX PT, R71, R71, R0, 0x1c1f ;  /* 0x001c1f0047477589 */ /* 0x000fe200000e0000 */
[----:B-1----:R-:W-:Y:S01]  /*8cc0*/  SEL R29, R65, R62, P0 ;  /* 0x0000003e411d7207 */ /* 0x002fe20000000000 */
[----:B------:R-:W-:Y:S01]  /*8cd0*/  IMAD R45, R37, UR7, R36 ;  /* 0x00000007252d7c24 */ /* 0x000fe2000f8e0224 */
[----:B------:R-:W-:Y:S01]  /*8ce0*/  SEL R31, R62, R65, P0 ;  /* 0x000000413e1f7207 */ /* 0x000fe20000000000 */
[----:B------:R-:W-:Y:S06]  /*8cf0*/  BAR.SYNC.DEFER_BLOCKING 0x1, 0x100 ;  /* 0x0044000000007b1d */ /* 0x000fec0000010000 */
[----:B------:R-:W0:Y:S01]  /*8d00*/  SHFL.IDX PT, R54, R54, R33, 0x1c1f ;  /* 0x001c1f2136367589 */ /* 0x000e2200000e0000 */
[----:B--2---:R-:W-:-:S02]  /*8d10*/  SEL R32, R47, R48, P0 ;  /* 0x000000302f207207 */ /* 0x004fc40000000000 */
[----:B------:R-:W-:Y:S01]  /*8d20*/  SEL R34, R48, R47, P0 ;  /* 0x0000002f30227207 */ /* 0x000fe20000000000 */
[----:B------:R-:W1:Y:S01]  /*8d30*/  SHFL.IDX PT, R70, R70, R33, 0x1c1f ;  /* 0x001c1f2146467589 */ /* 0x000e6200000e0000 */
[----:B---3--:R-:W-:Y:S01]  /*8d40*/  SEL R35, R64, R69, P0 ;  /* 0x0000004540237207 */ /* 0x008fe20000000000 */
[----:B------:R-:W-:Y:S02]  /*8d50*/  IMAD R47, R89, 0x80, R168 ;  /* 0x00000080592f7824 */ /* 0x000fe400078e02a8 */
[----:B------:R-:W-:Y:S04]  /*8d60*/  SHFL.IDX PT, R55, R55, R0, 0x1c1f ;  /* 0x001c1f0037377589 */ /* 0x000fe800000e0000 */
[----:B------:R-:W-:Y:S04]  /*8d70*/  SHFL.IDX PT, R56, R56, R33, 0x1c1f ;  /* 0x001c1f2138387589 */ /* 0x000fe800000e0000 */
[----:B------:R-:W-:Y:S04]  /*8d80*/  SHFL.IDX PT, R61, R61, R0, 0x1c1f ;  /* 0x001c1f003d3d7589 */ /* 0x000fe800000e0000 */
[----:B------:R-:W-:Y:S04]  /*8d90*/  SHFL.IDX PT, R49, R49, R0, 0x1c1f ;  /* 0x001c1f0031317589 */ /* 0x000fe800000e0000 */
[----:B------:R-:W-:Y:S01]  /*8da0*/  SHFL.IDX PT, R57, R57, R0, 0x1c1f ;  /* 0x001c1f0039397589 */ /* 0x000fe200000e0000 */
[----:B0-----:R-:W-:-:S02]  /*8db0*/  SEL R36, R53, R54, P0 ;  /* 0x0000003635247207 */ /* 0x001fc40000000000 */
[----:B------:R-:W-:Y:S01]  /*8dc0*/  SEL R38, R54, R53, P0 ;  /* 0x0000003536267207 */ /* 0x000fe20000000000 */
[----:B------:R-:W-:Y:S01]  /*8dd0*/  SHFL.IDX PT, R42, R63, R0, 0x1c1f ;  /* 0x001c1f003f2a7589 */ /* 0x000fe200000e0000 */
[----:B-1----:R-:W-:Y:S02]  /*8de0*/  SEL R37, R71, R70, P0 ;  /* 0x0000004647257207 */ /* 0x002fe40000000000 */
[----:B------:R-:W-:Y:S01]  /*8df0*/  SEL R39, R70, R71, P0 ;  /* 0x0000004746277207 */ /* 0x000fe20000000000 */
[----:B------:R-:W-:Y:S04]  /*8e00*/  SHFL.IDX PT, R73, R73, R0, 0x1c1f ;  /* 0x001c1f0049497589 */ /* 0x000fe800000e0000 */
[----:B------:R-:W-:Y:S04]  /*8e10*/  SHFL.IDX PT, R75, R75, R0, 0x1c1f ;  /* 0x001c1f004b4b7589 */ /* 0x000fe800000e0000 */
[----:B------:R-:W-:Y:S04]  /*8e20*/  SHFL.IDX PT, R77, R77, R0, 0x1c1f ;  /* 0x001c1f004d4d7589 */ /* 0x000fe800000e0000 */
[----:B------:R-:W-:Y:S04]  /*8e30*/  SHFL.IDX PT, R67, R51, R0, 0x1c1f ;  /* 0x001c1f0033437589 */ /* 0x000fe800000e0000 */
[----:B------:R-:W-:Y:S04]  /*8e40*/  SHFL.IDX PT, R79, R59, R0, 0x1c1f ;  /* 0x001c1f003b4f7589 */ /* 0x000fe800000e0000 */
[----:B------:R-:W0:Y:S04]  /*8e50*/  SHFL.IDX PT, R52, R52, R33, 0x1c1f ;  /* 0x001c1f2134347589 */ /* 0x000e2800000e0000 */
[----:B------:R-:W-:Y:S04]  /*8e60*/  SHFL.IDX PT, R72, R72, R33, 0x1c1f ;  /* 0x001c1f2148487589 */ /* 0x000fe800000e0000 */
[----:B------:R-:W1:Y:S04]  /*8e70*/  SHFL.IDX PT, R44, R44, R33, 0x1c1f ;  /* 0x001c1f212c2c7589 */ /* 0x000e6800000e0000 */
[----:B------:R-:W-:Y:S04]  /*8e80*/  SHFL.IDX PT, R0, R60, R33, 0x1c1f ;  /* 0x001c1f213c007589 */ /* 0x000fe800000e0000 */
[----:B------:R-:W2:Y:S04]  /*8e90*/  SHFL.IDX PT, R74, R50, R33, 0x1c1f ;  /* 0x001c1f21324a7589 */ /* 0x000ea800000e0000 */
[----:B------:R0:W3:Y:S04]  /*8ea0*/  SHFL.IDX PT, R76, R58, R33, 0x1c1f ;  /* 0x001c1f213a4c7589 */ /* 0x0000e800000e0000 */
[----:B------:R-:W4:Y:S04]  /*8eb0*/  SHFL.IDX PT, R78, R66, R33, 0x1c1f ;  /* 0x001c1f21424e7589 */ /* 0x000f2800000e0000 */
[----:B------:R2:W4:Y:S01]  /*8ec0*/  SHFL.IDX PT, R43, R68, R33, 0x1c1f ;  /* 0x001c1f21442b7589 */ /* 0x00052200000e0000 */
[----:B0-----:R-:W-:-:S03]  /*8ed0*/  SEL R58, R52, R49, P0 ;  /* 0x00000031343a7207 */ /* 0x001fc60000000000 */
[----:B------:R0:W4:Y:S01]  /*8ee0*/  SHFL.IDX PT, R80, R80, R33, 0x1c1f ;  /* 0x001c1f2150507589 */ /* 0x00012200000e0000 */
[----:B-1----:R-:W-:Y:S02]  /*8ef0*/  SEL R48, R61, R44, P0 ;  /* 0x0000002c3d307207 */ /* 0x002fe40000000000 */
[----:B------:R-:W-:Y:S01]  /*8f00*/  SEL R50, R44, R61, P0 ;  /* 0x0000003d2c327207 */ /* 0x000fe20000000000 */
[----:B------:R1:W-:Y:S01]  /*8f10*/  STSM.16.M88.4 [R88], R28 ;  /* 0x0000001c58007844 */ /* 0x0003e20000000200 */
[----:B--2---:R-:W-:Y:S01]  /*8f20*/  IMAD R68, R3, UR6, RZ ;  /* 0x0000000603447c24 */ /* 0x004fe2000f8e02ff */
[----:B------:R-:W-:Y:S02]  /*8f30*/  SEL R51, R74, R75, P0 ;  /* 0x0000004b4a337207 */ /* 0x000fe40000000000 */
[----:B0-----:R-:W-:Y:S02]  /*8f40*/  SEL R33, R69, R64, P0 ;  /* 0x0000004045217207 */ /* 0x001fe40000000000 */
[----:B------:R-:W-:-:S02]  /*8f50*/  ISETP.GE.OR P3, PT, R47, R68, P1 ;  /* 0x000000442f00720c */ /* 0x000fc40000f66670 */
[----:B---3--:R-:W-:Y:S01]  /*8f60*/  SEL R59, R76, R77, P0 ;  /* 0x0000004d4c3b7207 */ /* 0x008fe20000000000 */
[----:B------:R0:W-:Y:S04]  /*8f70*/  STSM.16.M88.4 [R87], R32 ;  /* 0x0000002057007844 */ /* 0x0001e80000000200 */
[----:B------:R2:W-:Y:S01]  /*8f80*/  STSM.16.M88.4 [R86], R36 ;  /* 0x0000002456007844 */ /* 0x0005e20000000200 */
[----:B-1----:R-:W-:Y:S01]  /*8f90*/  VIADD R29, R47, 0x8 ;  /* 0x000000082f1d7836 */ /* 0x002fe20000000000 */
[----:B------:R-:W-:Y:S01]  /*8fa0*/  SEL R28, R55, R56, P0 ;  /* 0x00000038371c7207 */ /* 0x000fe20000000000 */
[----:B------:R-:W-:Y:S01]  /*8fb0*/  IMAD.IADD R31, R41, 0x1, R45 ;  /* 0x00000001291f7824 */ /* 0x000fe200078e022d */
[----:B------:R-:W-:Y:S02]  /*8fc0*/  SEL R30, R56, R55, P0 ;  /* 0x00000037381e7207 */ /* 0x000fe40000000000 */
[----:B------:R-:W-:-:S02]  /*8fd0*/  ISETP.GE.OR P1, PT, R29, R68, P1 ;  /* 0x000000441d00720c */ /* 0x000fc40000f26670 */
[----:B------:R-:W-:Y:S02]  /*8fe0*/  SEL R56, R49, R52, P0 ;  /* 0x0000003431387207 */ /* 0x000fe40000000000 */
[----:B------:R-:W-:Y:S02]  /*8ff0*/  SEL R29, R73, R72, P0 ;  /* 0x00000048491d7207 */ /* 0x000fe40000000000 */
[C---:B0-----:R-:W-:Y:S02]  /*9000*/  LEA R32, P4, R40.reuse, UR4, 0x2 ;  /* 0x0000000428207c11 */ /* 0x041fe4000f8810ff */
[----:B------:R-:W-:Y:S02]  /*9010*/  SEL R49, R75, R74, P0 ;  /* 0x0000004a4b317207 */ /* 0x000fe40000000000 */
[----:B------:R-:W-:Y:S01]  /*9020*/  LEA.HI.X R40, R40, UR5, R31, 0x2, P4 ;  /* 0x0000000528287c11 */ /* 0x000fe2000a0f141f */
[----:B------:R-:W-:Y:S01]  /*9030*/  SHFL.IDX PT, R60, R32, RZ, 0x1c1f ;  /* 0x001c1fff203c7589 */ /* 0x000fe200000e0000 */
[----:B------:R-:W-:-:S02]  /*9040*/  SEL R31, R72, R73, P0 ;  /* 0x00000049481f7207 */ /* 0x000fc40000000000 */
[----:B--2---:R-:W-:Y:S01]  /*9050*/  SEL R36, R57, R0, P0 ;  /* 0x0000000039247207 */ /* 0x004fe20000000000 */
[----:B------:R-:W0:Y:S01]  /*9060*/  SHFL.IDX PT, R61, R40, RZ, 0x1c1f ;  /* 0x001c1fff283d7589 */ /* 0x000e2200000e0000 */
[----:B------:R-:W-:Y:S02]  /*9070*/  SEL R38, R0, R57, P0 ;  /* 0x0000003900267207 */ /* 0x000fe40000000000 */
[----:B------:R-:W-:Y:S01]  /*9080*/  SEL R57, R77, R76, P0 ;  /* 0x0000004c4d397207 */ /* 0x000fe20000000000 */
[----:B------:R-:W-:Y:S01]  /*9090*/  STSM.16.M88.4 [R85], R28 ;  /* 0x0000001c55007844 */ /* 0x000fe20000000200 */
[----:B----4-:R-:W-:Y:S02]  /*90a0*/  SEL R37, R67, R78, P0 ;  /* 0x0000004e43257207 */ /* 0x010fe40000000000 */
[----:B------:R-:W-:Y:S01]  /*90b0*/  SEL R39, R78, R67, P0 ;  /* 0x000000434e277207 */ /* 0x000fe20000000000 */
[----:B------:R-:W-:Y:S01]  /*90c0*/  STSM.16.M88.4 [R84], R48 ;  /* 0x0000003054007844 */ /* 0x000fe20000000200 */
[----:B------:R-:W-:-:S02]  /*90d0*/  SEL R64, R42, R43, P0 ;  /* 0x0000002b2a407207 */ /* 0x000fc40000000000 */
[----:B------:R-:W-:Y:S01]  /*90e0*/  SEL R66, R43, R42, P0 ;  /* 0x0000002a2b427207 */ /* 0x000fe20000000000 */
[----:B------:R-:W-:Y:S01]  /*90f0*/  STSM.16.M88.4 [R83], R56 ;  /* 0x0000003853007844 */ /* 0x000fe20000000200 */
[----:B------:R-:W-:Y:S02]  /*9100*/  SEL R65, R79, R80, P0 ;  /* 0x000000504f417207 */ /* 0x000fe40000000000 */
[----:B------:R-:W-:Y:S01]  /*9110*/  SEL R67, R80, R79, P0 ;  /* 0x0000004f50437207 */ /* 0x000fe20000000000 */
[----:B------:R-:W-:Y:S04]  /*9120*/  STSM.16.M88.4 [R82], R36 ;  /* 0x0000002452007844 */ /* 0x000fe80000000200 */
[----:B------:R1:W-:Y:S01]  /*9130*/  STSM.16.M88.4 [R81], R64 ;  /* 0x0000004051007844 */ /* 0x0003e20000000200 */
[----:B------:R-:W-:Y:S06]  /*9140*/  BAR.SYNC.DEFER_BLOCKING 0x1, 0x100 ;  /* 0x0044000000007b1d */ /* 0x000fec0000010000 */
[----:B------:R-:W-:Y:S04]  /*9150*/  SHFL.IDX PT, R62, R32, 0x1, 0x1c1f ;  /* 0x003c1f00203e7f89 */ /* 0x000fe800000e0000 */
[----:B------:R-:W2:Y:S01]  /*9160*/  SHFL.IDX PT, R63, R40, 0x1, 0x1c1f ;  /* 0x003c1f00283f7f89 */ /* 0x000ea200000e0000 */
[----:B-1----:R-:W1:Y:S03]  /*9170*/  @P2 LDC R65, c[0x0][0xbec] ;  /* 0x0002fb00ff412b82 */ /* 0x002e660000000800 */
[----:B0-----:R0:W-:Y:S01]  /*9180*/  @!P3 ST.E desc[UR48][R60.64], R5 ;  /* 0x000000053c00b985 */ /* 0x0011e2000c101930 */
[----:B------:R-:W-:-:S04]  /*9190*/  IMAD R0, R17, 0x20, R18 ;  /* 0x0000002011007824 */ /* 0x000fc800078e0212 */
[----:B0-----:R-:W0:Y:S01]  /*91a0*/  @P2 LDC R5, c[0x0][0xbf0] ;  /* 0x0002fc00ff052b82 */ /* 0x001e220000000800 */
[----:B--2---:R2:W-:Y:S01]  /*91b0*/  @!P1 ST.E desc[UR48][R62.64], R4 ;  /* 0x000000043e009985 */ /* 0x0045e2000c101930 */
[----:B------:R-:W-:-:S03]  /*91c0*/  UIMAD UR6, UR12, UR8, URZ ;  /* 0x000000080c0672a4 */ /* 0x000fc6000f8e023f */
[----:B------:R3:W5:Y:S01]  /*91d0*/  LD.E.128 R48, desc[UR48][R8.64] ;  /* 0x0000003008307980 */ /* 0x000762000c101d00 */
[----:B------:R-:W-:Y:S02]  /*91e0*/  UIMAD.WIDE.U32 UR4, UR13, UR8, URZ ;  /* 0x000000080d0472a5 */ /* 0x000fe4000f8e003f */
[----:B------:R-:W-:Y:S01]  /*91f0*/  UIMAD UR6, UR13, UR9, UR6 ;  /* 0x000000090d0672a4 */ /* 0x000fe2000f8e0206 */
[----:B------:R4:W5:Y:S02]  /*9200*/  LD.E.128 R36, desc[UR48][R6.64] ;  /* 0x0000003006247980 */ /* 0x000964000c101d00 */
[----:B------:R-:W-:Y:S02]  /*9210*/  ULDC.64 UR8, c[0x0][0xaf0] ;  /* 0x0002bc0000087ab9 */ /* 0x000fe40000000a00 */
[----:B------:R-:W5:Y:S01]  /*9220*/  LD.E.128 R44, desc[UR48][R26.64] ;  /* 0x000000301a2c7980 */ /* 0x000f62000c101d00 */
[----:B---3--:R-:W-:Y:S01]  /*9230*/  IMAD R8, R89, 0x80, R0 ;  /* 0x0000008059087824 */ /* 0x008fe200078e0200 */
[----:B------:R-:W-:-:S02]  /*9240*/  UIMAD UR7, UR14, UR8, URZ ;  /* 0x000000080e0772a4 */ /* 0x000fc4000f8e023f */
[----:B------:R-:W5:Y:S01]  /*9250*/  LD.E.128 R40, desc[UR48][R24.64] ;  /* 0x0000003018287980 */ /* 0x000f62000c101d00 */
[----:B-1----:R-:W-:Y:S01]  /*9260*/  @P2 IMAD.HI.U32 R0, R8, R65, RZ ;  /* 0x0000004108002227 */ /* 0x002fe200078e00ff */
[----:B------:R-:W-:Y:S02]  /*9270*/  UIADD3 UR5, UR5, UR6, URZ ;  /* 0x0000000605057290 */ /* 0x000fe4000fffe03f */
[----:B------:R-:W5:Y:S01]  /*9280*/  LD.E.128 R32, desc[UR48][R20.64] ;  /* 0x0000003014207980 */ /* 0x000f62000c101d00 */
[----:B------:R-:W-:Y:S01]  /*9290*/  UIMAD UR7, UR42, UR9, UR7 ;  /* 0x000000092a0772a4 */ /* 0x000fe2000f8e0207 */
[----:B----4-:R-:W-:Y:S01]  /*92a0*/  IMAD.MOV.U32 R7, RZ, RZ, R8 ;  /* 0x000000ffff077224 */ /* 0x010fe200078e0008 */
[----:B0-----:R-:W-:Y:S01]  /*92b0*/  @P2 SHF.R.U32.HI R7, RZ, R5, R0 ;  /* 0x00000005ff072219 */ /* 0x001fe20000011600 */
[----:B------:R-:W-:Y:S01]  /*92c0*/  UIMAD.WIDE.U32 UR42, UR42, UR8, UR4 ;  /* 0x000000082a2a72a5 */ /* 0x000fe2000f8e0004 */
[----:B------:R-:W5:Y:S02]  /*92d0*/  LD.E.128 R28, desc[UR48][R14.64] ;  /* 0x000000300e1c7980 */ /* 0x000f64000c101d00 */
[--C-:B------:R-:W-:Y:S01]  /*92e0*/  SHF.R.S32.HI R0, RZ, 0x1f, R7.reuse ;  /* 0x0000001fff007819 */ /* 0x100fe20000011407 */
[----:B------:R-:W-:Y:S01]  /*92f0*/  UIADD3 UR4, UR43, UR7, URZ ;  /* 0x000000072b047290 */ /* 0x000fe2000fffe03f */
[----:B------:R-:W-:Y:S01]  /*9300*/  IMAD.MOV R6, RZ, RZ, -R7 ;  /* 0x000000ffff067224 */ /* 0x000fe200078e0a07 */
[----:B------:R-:W5:Y:S01]  /*9310*/  LD.E.128 R52, desc[UR48][R12.64] ;  /* 0x000000300c347980 */ /* 0x000f62000c101d00 */
[----:B------:R-:W-:Y:S01]  /*9320*/  ULDC.64 UR6, c[0x0][0xae0] ;  /* 0x0002b80000067ab9 */ /* 0x000fe20000000a00 */
[----:B------:R-:W-:-:S02]  /*9330*/  IMAD.U32 R5, RZ, RZ, UR43 ;  /* 0x0000002bff057e24 */ /* 0x000fc4000f8e00ff */
[----:B------:R-:W-:Y:S01]  /*9340*/  IMAD R0, R0, UR6, RZ ;  /* 0x0000000600007c24 */ /* 0x000fe2000f8e02ff */
[----:B------:R0:W5:Y:S01]  /*9350*/  LD.E.128 R56, desc[UR48][R10.64] ;  /* 0x000000300a387980 */ /* 0x000162000c101d00 */
[----:B------:R-:W-:Y:S02]  /*9360*/  IMAD R3, R3, R6, R8 ;  /* 0x0000000603037224 */ /* 0x000fe400078e0208 */
[----:B--2---:R-:W-:Y:S01]  /*9370*/  IMAD.U32 R4, RZ, RZ, UR42 ;  /* 0x0000002aff047e24 */ /* 0x004fe2000f8e00ff */
[----:B------:R-:W-:Y:S01]  /*9380*/  @!PT LDS RZ, [RZ] ;  /* 0x00000000fffff984 */ /* 0x000fe20000000800 */
[----:B------:R-:W-:Y:S01]  /*9390*/  @!PT LDS RZ, [RZ] ;  /* 0x00000000fffff984 */ /* 0x000fe20000000800 */
[----:B------:R-:W-:Y:S01]  /*93a0*/  @!PT LDS RZ, [RZ] ;  /* 0x00000000fffff984 */ /* 0x000fe20000000800 */
[----:B------:R-:W-:Y:S01]  /*93b0*/  @!PT LDS RZ, [RZ] ;  /* 0x00000000fffff984 */ /* 0x000fe20000000800 */
[----:B------:R1:W-:Y:S06]  /*93c0*/  MEMBAR.ALL.CTA ;  /* 0x0000000000007992 */ /* 0x0003ec0000008000 */
[----:B-1----:R-:W1:Y:S01]  /*93d0*/  FENCE.VIEW.ASYNC.S ;  /* 0x00000000000073c6 */ /* 0x002e620000000000 */
[----:B------:R-:W-:-:S02]  /*93e0*/  IMAD.U32 R5, RZ, RZ, UR4 ;  /* 0x00000004ff057e24 */ /* 0x000fc4000f8e00ff */
[C---:B------:R-:W-:Y:S01]  /*93f0*/  IMAD R9, R7.reuse, UR7, R0 ;  /* 0x0000000707097c24 */ /* 0x040fe2000f8e0200 */
[----:B------:R-:W-:Y:S01]  /*9400*/  SHF.R.S32.HI R0, RZ, 0x1f, R3 ;  /* 0x0000001fff007819 */ /* 0x000fe20000011403 */
[----:B------:R-:W-:Y:S01]  /*9410*/  IMAD.WIDE.U32 R4, R7, UR6, R4 ;  /* 0x0000000607047c25 */ /* 0x000fe2000f8e0004 */
[----:B------:R-:W-:-:S03]  /*9420*/  ULDC.64 UR6, c[0x0][0xad8] ;  /* 0x0002b60000067ab9 */ /* 0x000fc60000000a00 */
[----:B------:R-:W-:Y:S02]  /*9430*/  IMAD.IADD R5, R5, 0x1, R9 ;  /* 0x0000000105057824 */ /* 0x000fe400078e0209 */
[----:B------:R-:W-:Y:S02]  /*9440*/  IMAD R0, R0, UR6, RZ ;  /* 0x0000000600007c24 */ /* 0x000fe4000f8e02ff */
[----:B------:R-:W-:Y:S01]  /*9450*/  IMAD R89, R89, 0x80, R18 ;  /* 0x0000008059597824 */ /* 0x000fe200078e0212 */
[----:B------:R-:W-:Y:S01]  /*9460*/  UIADD3 UR39, UR39, 0x29820, URZ ;  /* 0x0002982027277890 */ /* 0x000fe2000fffe03f */
[C---:B------:R-:W-:Y:S02]  /*9470*/  IMAD R9, R3.reuse, UR7, R0 ;  /* 0x0000000703097c24 */ /* 0x040fe4000f8e0200 */
[----:B------:R-:W-:Y:S01]  /*9480*/  IMAD.WIDE.U32 R4, R3, UR6, R4 ;  /* 0x0000000603047c25 */ /* 0x000fe2000f8e0004 */
[----:B------:R-:W-:Y:S01]  /*9490*/  UIADD3 UR52, UR52, 0x1, URZ ;  /* 0x0000000134347890 */ /* 0x000fe2000fffe03f */
[----:B------:R-:W-:Y:S01]  /*94a0*/  ISETP.GE.AND P1, PT, R89, R68, PT ;  /* 0x000000445900720c */ /* 0x000fe20003f26270 */
[----:B------:R-:W-:Y:S01]  /*94b0*/  ULDC.64 UR6, c[0x0][0xa80] ;  /* 0x0002a00000067ab9 */ /* 0x000fe20000000a00 */
[----:B------:R-:W-:Y:S01]  /*94c0*/  IMAD.IADD R5, R5, 0x1, R9 ;  /* 0x0000000105057824 */ /* 0x000fe200078e0209 */
[----:B------:R-:W-:Y:S01]  /*94d0*/  UPRMT UR39, URZ, 0x654, UR39 ;  /* 0x000006543f277896 */ /* 0x000fe20008000027 */
[----:B------:R-:W-:Y:S01]  /*94e0*/  LEA R0, P2, R4, UR6, 0x1 ;  /* 0x0000000604007c11 */ /* 0x000fe2000f8408ff */
[----:B------:R-:W-:-:S03]  /*94f0*/  UISETP.NE.AND UP0, UPT, UR52, 0x2, UPT ;  /* 0x000000023400788c */ /* 0x000fc6000bf05270 */
[----:B0-----:R-:W-:Y:S01]  /*9500*/  LEA.HI.X R10, R4, UR7, R5, 0x1, P2 ;  /* 0x00000007040a7c11 */ /* 0x001fe200090f0c05 */
[----:B------:R-:W-:Y:S01]  /*9510*/  USEL UR5, URZ, 0x1, UP0 ;  /* 0x000000013f057887 */ /* 0x000fe20008000000 */
[C---:B------:R-:W-:Y:S01]  /*9520*/  VIADD R7, R89.reuse, 0x20 ;  /* 0x0000002059077836 */ /* 0x040fe20000000000 */
[----:B------:R-:W-:Y:S01]  /*9530*/  ULDC UR4, c[0x0][0xc] ;  /* 0x0000030000047ab9 */ /* 0x000fe20000000800 */
[----:B------:R-:W-:Y:S01]  /*9540*/  VIADD R3, R89, 0x40 ;  /* 0x0000004059037836 */ /* 0x000fe20000000000 */
[----:B------:R-:W-:Y:S01]  /*9550*/  UIADD3 UR41, UR4, UR41, URZ ;  /* 0x0000002904297290 */ /* 0x000fe2000fffe03f */
[----:B-1----:R0:W1:Y:S01]  /*9560*/  SHFL.IDX PT, R8, R0, RZ, 0x181f ;  /* 0x00181fff00087589 */ /* 0x00206200000e0000 */
[----:B------:R-:W-:Y:S01]  /*9570*/  USEL UR52, UR52, URZ, UP0 ;  /* 0x0000003f34347287 */ /* 0x000fe20008000000 */
[----:B------:R-:W-:Y:S01]  /*9580*/  SYNCS.ARRIVE.TRANS64.RED.A1T0 RZ, [UR39], RZ ;  /* 0x000000ffffff79a7 */ /* 0x000fe20008100427 */
[----:B------:R-:W-:Y:S01]  /*9590*/  ULOP3.LUT UR44, UR44, UR5, URZ, 0x3c, !UPT ;  /* 0x000000052c2c7292 */ /* 0x000fe2000f8e3c3f */
[----:B------:R0:W2:Y:S01]  /*95a0*/  SHFL.IDX PT, R9, R10, RZ, 0x181f ;  /* 0x00181fff0a097589 */ /* 0x0000a200000e0000 */
[----:B------:R-:W-:Y:S01]  /*95b0*/  BSSY B0, `(.L_x_31) ;  /* 0x000000c000007945 */ /* 0x000fe20003800000 */
[----:B------:R-:W-:-:S02]  /*95c0*/  ISETP.GE.AND P3, PT, R7, R68, PT ;  /* 0x000000440700720c */ /* 0x000fc40003f66270 */
[----:B------:R-:W-:Y:S01]  /*95d0*/  ISETP.GE.AND P0, PT, R3, R68, PT ;  /* 0x000000440300720c */ /* 0x000fe20003f06270 */
[----:B------:R-:W-:-:S12]  /*95e0*/  @P1 BRA `(.L_x_32) ;  /* 0x0000000000201947 */ /* 0x000fd80003800000 */
[----:B------:R-:W-:Y:S02]  /*95f0*/  ULDC UR4, c[0x0][0xac8] ;  /* 0x0002b20000047ab9 */ /* 0x000fe40000000800 */
[----:B------:R-:W-:Y:S02]  /*9600*/  ISETP.GE.AND P2, PT, R16, UR4, PT ;  /* 0x0000000410007c0c */ /* 0x000fe4000bf46270 */
[----:B------:R-:W-:-:S11]  /*9610*/  ISETP.GE.AND P1, PT, R2, UR4, PT ;  /* 0x0000000402007c0c */ /* 0x000fd6000bf26270 */
[----:B-1----:R-:W-:Y:S02]  /*9620*/  @!P2 LEA R6, P4, R16, R8, 0x1 ;  /* 0x000000081006a211 */ /* 0x002fe400078808ff */
[----:B--2---:R-:W-:Y:S02]  /*9630*/  @!P1 IMAD.WIDE R4, R2, 0x2, R8 ;  /* 0x0000000202049825 */ /* 0x004fe400078e0208 */
[----:B------:R-:W-:-:S03]  /*9640*/  @!P2 LEA.HI.X R7, R16, R9, R192, 0x1, P4 ;  /* 0x000000091007a211 */ /* 0x000fc600020f0cc0 */
[----:B-----5:R3:W-:Y:S04]  /*9650*/  @!P1 ST.E.128 desc[UR48][R4.64], R44 ;  /* 0x0000002c04009985 */ /* 0x0207e8000c101d30 */
[----:B------:R3:W-:Y:S02]  /*9660*/  @!P2 ST.E.128 desc[UR48][R6.64], R52 ;  /* 0x000000340600a985 */ /* 0x0007e4000c101d30 */
.L_x_32:
[----:B------:R-:W-:Y:S05]  /*9670*/  BSYNC B0 ;  /* 0x0000000000007941 */ /* 0x000fea0003800000 */
.L_x_31:
[----:B--2---:R2:W4:Y:S01]  /*9680*/  SHFL.IDX PT, R9, R10, 0x1, 0x181f ;  /* 0x00381f000a097f89 */ /* 0x00452200000e0000 */
[----:B------:R-:W-:Y:S03]  /*9690*/  BSSY B0, `(.L_x_33) ;  /* 0x000000b000007945 */ /* 0x000fe60003800000 */
[----:B-1----:R2:W1:Y:S01]  /*96a0*/  SHFL.IDX PT, R8, R0, 0x1, 0x181f ;  /* 0x00381f0000087f89 */ /* 0x00246200000e0000 */
[----:B------:R-:W-:Y:S05]  /*96b0*/  @P3 BRA `(.L_x_34) ;  /* 0x0000000000203947 */ /* 0x000fea0003800000 */
[----:B------:R-:W-:Y:S02]  /*96c0*/  ULDC UR4, c[0x0][0xac8] ;  /* 0x0002b20000047ab9 */ /* 0x000fe40000000800 */
[----:B------:R-:W-:Y:S02]  /*96d0*/  ISETP.GE.AND P3, PT, R16, UR4, PT ;  /* 0x0000000410007c0c */ /* 0x000fe4000bf66270 */
[----:B------:R-:W-:-:S11]  /*96e0*/  ISETP.GE.AND P2, PT, R2, UR4, PT ;  /* 0x0000000402007c0c */ /* 0x000fd6000bf46270 */
[----:B-1-3--:R-:W-:Y:S02]  /*96f0*/  @!P3 LEA R6, P1, R16, R8, 0x1 ;  /* 0x000000081006b211 */ /* 0x00afe400078208ff */
[----:B----4-:R-:W-:Y:S02]  /*9700*/  @!P2 IMAD.WIDE R4, R2, 0x2, R8 ;  /* 0x000000020204a825 */ /* 0x010fe400078e0208 */
[----:B------:R-:W-:-:S03]  /*9710*/  @!P3 LEA.HI.X R7, R16, R9, R192, 0x1, P1 ;  /* 0x000000091007b211 */ /* 0x000fc600008f0cc0 */
[----:B-----5:R1:W-:Y:S04]  /*9720*/  @!P2 ST.E.128 desc[UR48][R4.64], R40 ;  /* 0x000000280400a985 */ /* 0x0203e8000c101d30 */
[----:B------:R1:W-:Y:S02]  /*9730*/  @!P3 ST.E.128 desc[UR48][R6.64], R56 ;  /* 0x000000380600b985 */ /* 0x0003e4000c101d30 */
.L_x_34:
[----:B------:R-:W-:Y:S05]  /*9740*/  BSYNC B0 ;  /* 0x0000000000007941 */ /* 0x000fea0003800000 */
.L_x_33:
[----:B----4-:R4:W0:Y:S01]  /*9750*/  SHFL.IDX PT, R9, R10, 0x2, 0x181f ;  /* 0x00581f000a097f89 */ /* 0x01082200000e0000 */
[----:B------:R-:W-:Y:S03]  /*9760*/  BSSY B0, `(.L_x_35) ;  /* 0x000000b000007945 */ /* 0x000fe60003800000 */
[----:B-1----:R4:W1:Y:S01]  /*9770*/  SHFL.IDX PT, R8, R0, 0x2, 0x181f ;  /* 0x00581f0000087f89 */ /* 0x00286200000e0000 */
[----:B------:R-:W-:Y:S05]  /*9780*/  @P0 BRA `(.L_x_36) ;  /* 0x0000000000200947 */ /* 0x000fea0003800000 */
[----:B------:R-:W-:Y:S02]  /*9790*/  ULDC UR4, c[0x0][0xac8] ;  /* 0x0002b20000047ab9 */ /* 0x000fe40000000800 */
[----:B------:R-:W-:Y:S02]  /*97a0*/  ISETP.GE.AND P2, PT, R16, UR4, PT ;  /* 0x0000000410007c0c */ /* 0x000fe4000bf46270 */
[----:B------:R-:W-:-:S11]  /*97b0*/  ISETP.GE.AND P1, PT, R2, UR4, PT ;  /* 0x0000000402007c0c */ /* 0x000fd6000bf26270 */
[----:B-1-3--:R-:W-:Y:S02]  /*97c0*/  @!P2 LEA R6, P0, R16, R8, 0x1 ;  /* 0x000000081006a211 */ /* 0x00afe400078008ff */
[----:B0-----:R-:W-:Y:S02]  /*97d0*/  @!P1 IMAD.WIDE R4, R2, 0x2, R8 ;  /* 0x0000000202049825 */ /* 0x001fe400078e0208 */
[----:B------:R-:W-:-:S03]  /*97e0*/  @!P2 LEA.HI.X R7, R16, R9, R192, 0x1, P0 ;  /* 0x000000091007a211 */ /* 0x000fc600000f0cc0 */
[----:B-----5:R0:W-:Y:S04]  /*97f0*/  @!P1 ST.E.128 desc[UR48][R4.64], R32 ;  /* 0x0000002004009985 */ /* 0x0201e8000c101d30 */
[----:B------:R0:W-:Y:S02]  /*9800*/  @!P2 ST.E.128 desc[UR48][R6.64], R48 ;  /* 0x000000300600a985 */ /* 0x0001e4000c101d30 */
.L_x_36:
[----:B------:R-:W-:Y:S05]  /*9810*/  BSYNC B0 ;  /* 0x0000000000007941 */ /* 0x000fea0003800000 */
.L_x_35:
[----:B------:R-:W-:Y:S01]  /*9820*/  VIADD R3, R89, 0x60 ;  /* 0x0000006059037836 */ /* 0x000fe20000000000 */
[----:B0-----:R0:W0:Y:S01]  /*9830*/  SHFL.IDX PT, R9, R10, 0x3, 0x181f ;  /* 0x00781f000a097f89 */ /* 0x00102200000e0000 */
[----:B------:R-:W-:Y:S01]  /*9840*/  UIADD3 UR45, UR45, 0x1, URZ ;  /* 0x000000012d2d7890 */ /* 0x000fe2000fffe03f */
[----:B------:R-:W-:Y:S02]  /*9850*/  BSSY B0, `(.L_x_37) ;  /* 0x000000c000007945 */ /* 0x000fe40003800000 */
[----:B------:R-:W-:Y:S01]  /*9860*/  ISETP.GE.AND P0, PT, R3, R68, PT ;  /* 0x000000440300720c */ /* 0x000fe20003f06270 */
[----:B-1----:R1:W0:-:S12]  /*9870*/  SHFL.IDX PT, R8, R0, 0x3, 0x181f ;  /* 0x00781f0000087f89 */ /* 0x00221800000e0000 */
[----:B-1----:R-:W-:Y:S05]  /*9880*/  @P0 BRA `(.L_x_38) ;  /* 0x0000000000200947 */ /* 0x002fea0003800000 */
[----:B------:R-:W-:Y:S02]  /*9890*/  ULDC UR4, c[0x0][0xac8] ;  /* 0x0002b20000047ab9 */ /* 0x000fe40000000800 */
[----:B------:R-:W-:Y:S02]  /*98a0*/  ISETP.GE.AND P2, PT, R16, UR4, PT ;  /* 0x0000000410007c0c */ /* 0x000fe4000bf46270 */
[----:B------:R-:W-:-:S11]  /*98b0*/  ISETP.GE.AND P1, PT, R2, UR4, PT ;  /* 0x0000000402007c0c */ /* 0x000fd6000bf26270 */
[----:B0--3--:R-:W-:Y:S02]  /*98c0*/  @!P2 LEA R6, P0, R16, R8, 0x1 ;  /* 0x000000081006a211 */ /* 0x009fe400078008ff */
[----:B------:R-:W-:Y:S02]  /*98d0*/  @!P1 IMAD.WIDE R4, R2, 0x2, R8 ;  /* 0x0000000202049825 */ /* 0x000fe400078e0208 */
[----:B------:R-:W-:-:S03]  /*98e0*/  @!P2 LEA.HI.X R7, R16, R9, R192, 0x1, P0 ;  /* 0x000000091007a211 */ /* 0x000fc600000f0cc0 */
[----:B-----5:R1:W-:Y:S04]  /*98f0*/  @!P1 ST.E.128 desc[UR48][R4.64], R28 ;  /* 0x0000001c04009985 */ /* 0x0203e8000c101d30 */
[----:B------:R1:W-:Y:S02]  /*9900*/  @!P2 ST.E.128 desc[UR48][R6.64], R36 ;  /* 0x000000240600a985 */ /* 0x0003e4000c101d30 */
.L_x_38:
[----:B------:R-:W-:Y:S05]  /*9910*/  BSYNC B0 ;  /* 0x0000000000007941 */ /* 0x000fea0003800000 */
.L_x_37:
[----:B--2-4-:R-:W2:Y:S02]  /*9920*/  LDC R0, c[0x0][0xc34] ;  /* 0x00030d00ff007b82 */ /* 0x014ea40000000800 */
[----:B--2---:R-:W-:-:S13]  /*9930*/  ISETP.LE.AND P0, PT, R0, UR41, PT ;  /* 0x0000002900007c0c */ /* 0x004fda000bf03270 */
[----:B------:R-:W-:Y:S05]  /*9940*/  @!P0 BRA `(.L_x_39) ;  /* 0xffffff7400148947 */ /* 0x000fea000383ffff */
[----:B------:R-:W-:Y:S05]  /*9950*/  EXIT ;  /* 0x000000000000794d */ /* 0x000fea0003800000 */
.L_x_7:
[----:B------:R-:W-:-:S08]  /*9960*/  NOP ;  /* 0x0000000000007918 */ /* 0x000fd00000000000 */
[----:B------:R-:W0:-:S00]  /*9970*/  USETMAXREG.DEALLOC.CTAPOOL 0x18 ;  /* 0x00000018000079c8 */ /* 0x000e0000080e0500 */
[----:B------:R-:W1:Y:S01]  /*9980*/  S2UR UR50, SR_CTAID.X ;  /* 0x00000000003279c3 */ /* 0x000e620000002500 */
[----:B0-----:R-:W-:Y:S01]  /*9990*/  IMAD.MOV.U32 R0, RZ, RZ, 0x1 ;  /* 0x00000001ff007424 */ /* 0x001fe200078e00ff */
[----:B------:R-:W-:Y:S01]  /*99a0*/  UMOV UR46, 0x1 ;  /* 0x00000001002e7882 */ /* 0x000fe20000000000 */
[----:B------:R-:W-:-:S03]  /*99b0*/  IMAD.MOV.U32 R17, RZ, RZ, RZ ;  /* 0x000000ffff117224 */ /* 0x000fc600078e00ff */
[----:B------:R0:W-:Y:S02]  /*99c0*/  STL [R1], R0 ;  /* 0x0000000001007387 */ /* 0x0001e40000100800 */
[----:B------:R-:W1:Y:S02]  /*99d0*/  LDC R2, c[0x0][0xc34] ;  /* 0x00030d00ff027b82 */ /* 0x000e640000000800 */
[----:B-1----:R-:W-:-:S13]  /*99e0*/  ISETP.LE.AND P0, PT, R2, UR50, PT ;  /* 0x0000003202007c0c */ /* 0x002fda000bf03270 */
[----:B0-----:R-:W-:Y:S05]  /*99f0*/  @P0 BRA `(.L_x_40) ;  /* 0x0000003000a00947 */ /* 0x001fea0003800000 */
[----:B------:R-:W0:Y:S01]  /*9a00*/  S2R R11, SR_TID.X ;  /* 0x00000000000b7919 */ /* 0x000e220000002100 */
[----:B------:R-:W1:Y:S01]  /*9a10*/  S2UR UR4, SR_CgaCtaId ;  /* 0x00000000000479c3 */ /* 0x000e620000008800 */
[----:B------:R-:W-:Y:S01]  /*9a20*/  UMOV UR41, 0x400 ;  /* 0x0000040000297882 */ /* 0x000fe20000000000 */
[----:B------:R-:W-:Y:S01]  /*9a30*/  IMAD.MOV.U32 R17, RZ, RZ, RZ ;  /* 0x000000ffff117224 */ /* 0x000fe200078e00ff */
[----:B------:R-:W-:Y:S01]  /*9a40*/  ULDC.64 UR52, c[0x0][0x198] ;  /* 0x0000660000347ab9 */ /* 0x000fe20000000a00 */
[----:B------:R-:W-:Y:S02]  /*9a50*/  ULOP3.LUT UR42, UR38, 0x1, URZ, 0xfc, !UPT ;  /* 0x00000001262a7892 */ /* 0x000fe4000f8efc3f */
[----:B------:R-:W-:Y:S01]  /*9a60*/  ULOP3.LUT UR47, UR38, 0x2, URZ, 0xfc, !UPT ;  /* 0x00000002262f7892 */ /* 0x000fe2000f8efc3f */
[----:B------:R-:W-:Y:S01]  /*9a70*/  ULDC UR43, c[0x0][0xc] ;  /* 0x00000300002b7ab9 */ /* 0x000fe20000000800 */
[----:B------:R-:W-:Y:S01]  /*9a80*/  UMOV UR46, URZ ;  /* 0x0000003f002e7c82 */ /* 0x000fe20008000000 */
[----:B-1----:R-:W-:Y:S01]  /*9a90*/  ULEA UR41, UR4, UR41, 0x18 ;  /* 0x0000002904297291 */ /* 0x002fe2000f8ec03f */
[C---:B0-----:R-:W-:Y:S01]  /*9aa0*/  IMAD.SHL.U32 R4, R11.reuse, 0x80, RZ ;  /* 0x000000800b047824 */ /* 0x041fe200078e00ff */
[C---:B------:R-:W-:Y:S01]  /*9ab0*/  LOP3.LUT R10, R11.reuse, 0x7f, RZ, 0xc0, !PT ;  /* 0x0000007f0b0a7812 */ /* 0x040fe200078ec0ff */
[C---:B------:R-:W-:Y:S01]  /*9ac0*/  IMAD.SHL.U32 R2, R11.reuse, 0x10, RZ ;  /* 0x000000100b027824 */ /* 0x040fe200078e00ff */
[C---:B------:R-:W-:Y:S01]  /*9ad0*/  LOP3.LUT P0, RZ, R11.reuse, 0x4, RZ, 0xc0, !PT ;  /* 0x000000040bff7812 */ /* 0x040fe2000780c0ff */
[----:B------:R-:W-:Y:S01]  /*9ae0*/  IMAD.SHL.U32 R9, R11, 0x4, RZ ;  /* 0x000000040b097824 */ /* 0x000fe200078e00ff */
[----:B------:R-:W-:-:S02]  /*9af0*/  SHF.R.U32.HI R0, RZ, 0x5, R10 ;  /* 0x00000005ff007819 */ /* 0x000fc4000001160a */
[----:B------:R-:W-:-:S03]  /*9b00*/  LOP3.LUT R3, R4, 0x380, RZ, 0xc0, !PT ;  /* 0x0000038004037812 */ /* 0x000fc600078ec0ff */
[C---:B------:R-:W-:Y:S02]  /*9b10*/  IMAD.SHL.U32 R7, R0.reuse, 0x200, RZ ;  /* 0x0000020000077824 */ /* 0x040fe400078e00ff */
[----:B------:R-:W-:Y:S01]  /*9b20*/  IMAD R5, R0, 0x10, R3 ;  /* 0x0000001000057824 */ /* 0x000fe200078e0203 */
[----:B------:R-:W-:Y:S01]  /*9b30*/  LOP3.LUT R0, R2, 0x1b0, RZ, 0xc0, !PT ;  /* 0x000001b002007812 */ /* 0x000fe200078ec0ff */
[----:B------:R-:W-:-:S03]  /*9b40*/  IMAD.SHL.U32 R3, R11, 0x2, RZ ;  /* 0x000000020b037824 */ /* 0x000fc600078e00ff */
[--C-:B------:R-:W-:Y:S02]  /*9b50*/  LOP3.LUT R5, R5, 0x70, R2.reuse, 0x78, !PT ;  /* 0x0000007005057812 */ /* 0x100fe400078e7802 */
[----:B------:R-:W-:Y:S02]  /*9b60*/  LOP3.LUT R0, R0, 0x30, R3, 0x78, !PT ;  /* 0x0000003000007812 */ /* 0x000fe400078e7803 */
[----:B------:R-:W-:Y:S02]  /*9b70*/  LOP3.LUT R3, R7, 0x40, R2, 0xf8, !PT ;  /* 0x0000004007037812 */ /* 0x000fe400078ef802 */
[----:B------:R-:W-:Y:S02]  /*9b80*/  LOP3.LUT R5, R5, 0xc00, R4, 0xf8, !PT ;  /* 0x00000c0005057812 */ /* 0x000fe400078ef804 */
[----:B------:R-:W-:Y:S01]  /*9b90*/  LOP3.LUT R0, R3, R0, RZ, 0xfc, !PT ;  /* 0x0000000003007212 */ /* 0x000fe200078efcff */
[----:B------:R-:W-:Y:S01]  /*9ba0*/  IMAD.SHL.U32 R3, R11, 0x20, RZ ;  /* 0x000000200b037824 */ /* 0x000fe200078e00ff */
[----:B------:R-:W-:Y:S01]  /*9bb0*/  LOP3.LUT R2, R2, 0x30, RZ, 0xc0, !PT ;  /* 0x0000003002027812 */ /* 0x000fe200078ec0ff */
[----:B------:R0:W-:Y:S02]  /*9bc0*/  STL [R1+0x14], R5 ;  /* 0x0000140501007387 */ /* 0x0001e40000100800 */
[----:B------:R-:W-:Y:S01]  /*9bd0*/  VIADD R0, R0, UR41 ;  /* 0x0000002900007c36 */ /* 0x000fe20008000000 */
[----:B------:R-:W-:-:S02]  /*9be0*/  LOP3.LUT R6, R3, 0x80, RZ, 0xc0, !PT ;  /* 0x0000008003067812 */ /* 0x000fc400078ec0ff */
[----:B------:R-:W-:Y:S02]  /*9bf0*/  LOP3.LUT R8, R7, 0x60, R3, 0xf8, !PT ;  /* 0x0000006007087812 */ /* 0x000fe400078ef803 */
[----:B------:R-:W-:Y:S02]  /*9c00*/  LOP3.LUT R6, R6, 0x10, R11, 0xf8, !PT ;  /* 0x0000001006067812 */ /* 0x000fe400078ef80b */
[----:B------:R-:W-:Y:S02]  /*9c10*/  LOP3.LUT R7, R8, 0x100, R3, 0xf8, !PT ;  /* 0x0000010008077812 */ /* 0x000fe400078ef803 */
[----:B------:R-:W-:Y:S02]  /*9c20*/  LOP3.LUT R6, R6, 0x10, R9, 0x78, !PT ;  /* 0x0000001006067812 */ /* 0x000fe400078e7809 */
[----:B0-----:R-:W-:Y:S02]  /*9c30*/  SHF.R.U32.HI R5, RZ, 0x2, R10 ;  /* 0x00000002ff057819 */ /* 0x001fe4000001160a */
[----:B------:R-:W-:-:S02]  /*9c40*/  LOP3.LUT R4, R7, R6, RZ, 0xfc, !PT ;  /* 0x0000000607047212 */ /* 0x000fc400078efcff */
[----:B------:R-:W-:Y:S02]  /*9c50*/  LOP3.LUT R3, R5, 0x60, R3, 0xf8, !PT ;  /* 0x0000006005037812 */ /* 0x000fe400078ef803 */
[----:B------:R-:W-:Y:S01]  /*9c60*/  LOP3.LUT R3, R2, 0x40, RZ, 0xfc, !PT ;  /* 0x0000004002037812 */ /* 0x000fe200078efcff */
[----:B------:R0:W-:Y:S02]  /*9c70*/  STL [R1+0x10], R4 ;  /* 0x0000100401007387 */ /* 0x0001e40000100800 */
[----:B0-----:R-:W-:-:S05]  /*9c80*/  IMAD.MOV.U32 R4, RZ, RZ, 0x40 ;  /* 0x00000040ff047424 */ /* 0x001fca00078e00ff */
[----:B------:R-:W-:-:S05]  /*9c90*/  SEL R4, R4, 0xffffffc0, !P0 ;  /* 0xffffffc004047807 */ /* 0x000fca0004000000 */
[----:B------:R0:W-:Y:S04]  /*9ca0*/  STL [R1+0x18], R4 ;  /* 0x0000180401007387 */ /* 0x0001e80000100800 */
[----:B------:R1:W-:Y:S01]  /*9cb0*/  STL [R1+0x1c], R0 ;  /* 0x00001c0001007387 */ /* 0x0003e20000100800 */
[----:B0-----:R-:W-:Y:S01]  /*9cc0*/  IMAD.MOV.U32 R4, RZ, RZ, 0x1 ;  /* 0x00000001ff047424 */ /* 0x001fe200078e00ff */
[----:B-1----:R-:W-:-:S04]  /*9cd0*/  LOP3.LUT R0, R2, 0x80, RZ, 0xfc, !PT ;  /* 0x0000008002007812 */ /* 0x002fc800078efcff */
[----:B------:R0:W-:Y:S03]  /*9ce0*/  STL [R1], R4 ;  /* 0x0000000401007387 */ /* 0x0001e60000100800 */
.L_x_87:
[----:B------:R-:W-:Y:S01]  /*9cf0*/  ULDC UR4, c[0x0][0xc38] ;  /* 0x00030e0000047ab9 */ /* 0x000fe20000000800 */
[----:B------:R-:W-:Y:S01]  /*9d00*/  ULDC UR8, c[0x0][0xc44] ;  /* 0x0003110000087ab9 */ /* 0x000fe20000000800 */
[----:B------:R-:W-:Y:S02]  /*9d10*/  UISETP.NE.AND UP2, UPT, UR4, 0x1, UPT ;  /* 0x000000010400788c */ /* 0x000fe4000bf45270 */
[----:B------:R-:W-:Y:S01]  /*9d20*/  UISETP.NE.AND UP1, UPT, UR8, 0x1, UPT ;  /* 0x000000010800788c */ /* 0x000fe2000bf25270 */
[----:B------:R-:W-:Y:S01]  /*9d30*/  ULDC.64 UR4, c[0x0][0x418] ;  /* 0x0001060000047ab9 */ /* 0x000fe20000000a00 */
[----:B------:R-:W-:Y:S01]  /*9d40*/  ULDC UR6, c[0x0][0x424] ;  /* 0x0001090000067ab9 */ /* 0x000fe20000000800 */
[----:B------:R-:W-:Y:S02]  /*9d50*/  UISETP.NE.U32.AND UP0, UPT, UR4, URZ, UPT ;  /* 0x0000003f0400728c */ /* 0x000fe4000bf05070 */
[----:B------:R-:W-:Y:S02]  /*9d60*/  UIADD3 UR9, UR41, 0x1a400, URZ ;  /* 0x0001a40029097890 */ /* 0x000fe4000fffe03f */
[----:B------:R-:W-:-:S02]  /*9d70*/  UISETP.NE.AND.EX UP0, UPT, UR5, URZ, UPT, UP0 ;  /* 0x0000003f0500728c */ /* 0x000fc4000bf05300 */
[----:B------:R-:W-:Y:S01]  /*9d80*/  @UP2 ULDC UR4, c[0x0][0xc3c] ;  /* 0x00030f0000042ab9 */ /* 0x000fe20000000800 */
[----:B------:R-:W-:Y:S01]  /*9d90*/  ULDC UR40, c[0x0][0x2f0] ;  /* 0x0000bc0000287ab9 */ /* 0x000fe20000000800 */
[----:B------:R-:W-:Y:S02]  /*9da0*/  UIMAD.WIDE.U32 UR4, UR50, UR4, URZ ;  /* 0x00000004320472a5 */ /* 0x000fe4000f8e003f */
[----:B------:R-:W-:Y:S01]  /*9db0*/  USEL UR6, UR6, 0x1, UP0 ;  /* 0x0000000106067887 */ /* 0x000fe20008000000 */
[----:B------:R-:W-:Y:S01]  /*9dc0*/  @UP2 ULDC UR7, c[0x0][0xc40] ;  /* 0x0003100000072ab9 */ /* 0x000fe20000000800 */
[----:B------:R-:W-:Y:S01]  /*9dd0*/  ULOP3.LUT UP0, URZ, UR9, 0x1bf, URZ, 0xc0, !UPT ;  /* 0x000001bf093f7892 */ /* 0x000fe2000f80c03f */
[----:B------:R-:W-:Y:S01]  /*9de0*/  UMOV UR45, UR50 ;  /* 0x00000032002d7c82 */ /* 0x000fe20008000000 */
[----:B------:R-:W-:Y:S02]  /*9df0*/  UIMAD UR40, UR6, UR40, URZ ;  /* 0x00000028062872a4 */ /* 0x000fe4000f8e023f */
[----:B------:R-:W-:-:S02]  /*9e00*/  @UP2 USHF.R.U32.HI UR45, URZ, UR7, UR5 ;  /* 0x000000073f2d2299 */ /* 0x000fc40008011605 */
[----:B------:R-:W-:Y:S01]  /*9e10*/  PLOP3.LUT P0, PT, PT, PT, UP0, 0x80, 0x0 ;  /* 0x000000000000781c */ /* 0x000fe20003f0f008 */
[----:B------:R-:W-:Y:S01]  /*9e20*/  @UP1 ULDC.64 UR10, c[0x0][0xc48] ;  /* 0x00031200000a1ab9 */ /* 0x000fe20000000a00 */
[----:B------:R-:W-:Y:S02]  /*9e30*/  UIADD3 UR6, UR40, 0x9f, URZ ;  /* 0x0000009f28067890 */ /* 0x000fe4000fffe03f */
[----:B------:R-:W-:Y:S02]  /*9e40*/  UIMAD.WIDE.U32 UR4, UR45, UR10, URZ ;  /* 0x0000000a2d0472a5 */ /* 0x000fe4000f8e003f */
[----:B------:R-:W-:Y:S01]  /*9e50*/  UMOV UR44, UR45 ;  /* 0x0000002d002c7c82 */ /* 0x000fe20008000000 */
[----:B------:R-:W-:Y:S02]  /*9e60*/  UIMAD.WIDE UR6, UR6, 0x66666667, URZ ;  /* 0x66666667060678a5 */ /* 0x000fe4000f8e023f */
[----:B------:R-:W-:Y:S02]  /*9e70*/  @UP1 USHF.R.U32.HI UR44, URZ, UR11, UR5 ;  /* 0x0000000b3f2c1299 */ /* 0x000fe40008011605 */
[----:B------:R-:W-:-:S02]  /*9e80*/  USHF.R.U32.HI UR39, URZ, 0x1f, UR7 ;  /* 0x0000001f3f277899 */ /* 0x000fc40008011607 */
[----:B------:R-:W-:Y:S02]  /*9e90*/  UIADD3 UR36, -UR44, URZ, URZ ;  /* 0x0000003f2c247290 */ /* 0x000fe4000fffe13f */
[----:B------:R-:W-:Y:S02]  /*9ea0*/  ULEA.HI.SX32 UR39, UR7, UR39, 0x1a ;  /* 0x0000002707277291 */ /* 0x000fe4000f8fd23f */
[----:B------:R-:W-:Y:S01]  /*9eb0*/  UIMAD UR36, UR8, UR36, UR45 ;  /* 0x00000024082472a4 */ /* 0x000fe2000f8e022d */
[----:B-1----:R-:W-:Y:S11]  /*9ec0*/  @!P0 BRA `(.L_x_41) ;  /* 0x0000000000408947 */ /* 0x002ff60003800000 */
[----:B------:R-:W-:Y:S01]  /*9ed0*/  MOV R2, 0x0 ;  /* 0x0000000000027802 */ /* 0x000fe20000000f00 */
[----:B------:R-:W-:Y:S01]  /*9ee0*/  ULDC.64 UR6, c[0x4][0xa0] ;  /* 0x0100280000067ab9 */ /* 0x000fe20000000a00 */
[----:B------:R-:W-:Y:S01]  /*9ef0*/  ULDC.64 UR8, c[0x4][0xa8] ;  /* 0x01002a0000087ab9 */ /* 0x000fe20000000a00 */
[----:B------:R-:W-:Y:S01]  /*9f00*/  ULDC.64 UR4, c[0x4][0x8] ;  /* 0x0100020000047ab9 */ /* 0x000fe20000000a00 */
[----:B0-----:R-:W-:Y:S02]  /*9f10*/  IMAD.U32 R4, RZ, RZ, UR6 ;  /* 0x00000006ff047e24 */ /* 0x001fe4000f8e00ff */
[----:B------:R-:W0:Y:S01]  /*9f20*/  LDC.64 R2, c[0x4][R2] ;  /* 0x0100000002027b82 */ /* 0x000e220000000a00 */
[----:B------:R-:W-:Y:S02]  /*9f30*/  IMAD.U32 R5, RZ, RZ, UR7 ;  /* 0x00000007ff057e24 */ /* 0x000fe4000f8e00ff */
[----:B------:R-:W-:Y:S02]  /*9f40*/  IMAD.U32 R6, RZ, RZ, UR8 ;  /* 0x00000008ff067e24 */ /* 0x000fe4000f8e00ff */
[----:B------:R-:W-:-:S02]  /*9f50*/  IMAD.U32 R7, RZ, RZ, UR9 ;  /* 0x00000009ff077e24 */ /* 0x000fc4000f8e00ff */
[----:B------:R-:W-:Y:S02]  /*9f60*/  IMAD.U32 R10, RZ, RZ, UR4 ;  /* 0x00000004ff0a7e24 */ /* 0x000fe4000f8e00ff */
[----:B------:R-:W-:Y:S02]  /*9f70*/  IMAD.U32 R11, RZ, RZ, UR5 ;  /* 0x00000005ff0b7e24 */ /* 0x000fe4000f8e00ff */
[----:B------:R-:W-:Y:S02]  /*9f80*/  IMAD.MOV.U32 R8, RZ, RZ, 0x70 ;  /* 0x00000070ff087424 */ /* 0x000fe400078e00ff */
[----:B------:R-:W-:Y:S02]  /*9f90*/  IMAD.MOV.U32 R12, RZ, RZ, 0x1 ;  /* 0x00000001ff0c7424 */ /* 0x000fe400078e00ff */
[----:B------:R-:W-:-:S07]  /*9fa0*/  IMAD.MOV.U32 R13, RZ, RZ, RZ ;  /* 0x000000ffff0d7224 */ /* 0x000fce00078e00ff */
[----:B------:R-:W-:-:S07]  /*9fb0*/  LEPC R20, `(.L_x_41) ;  /* 0x000000001014794e */ /* 0x000fce0000000000 */
[----:B0-----:R-:W-:Y:S05]  /*9fc0*/  CALL.ABS.NOINC R2 ;  /* 0x0000000002007343 */ /* 0x001fea0003c00000 */
.L_x_41:
[----:B------:R-:W-:-:S06]  /*9fd0*/  UIADD3 UR4, UR41, 0xa400, URZ ;  /* 0x0000a40029047890 */ /* 0x000fcc000fffe03f */
[----:B------:R-:W-:-:S05]  /*9fe0*/  IMAD.U32 R16, RZ, RZ, UR4 ;  /* 0x00000004ff107e24 */ /* 0x000fca000f8e00ff */
[----:B------:R-:W-:-:S13]  /*9ff0*/  LOP3.LUT P0, RZ, R16, 0x3ff, RZ, 0xc0, !PT ;  /* 0x000003ff10ff7812 */ /* 0x000fda000780c0ff */
[----:B------:R-:W-:Y:S05]  /*a000*/  @!P0 BRA `(.L_x_42) ;  /* 0x0000000000408947 */ /* 0x000fea0003800000 */
        /* <DEDUP_REMOVED lines=16> */
.L_x_42:
[----:B------:R-:W-:-:S04]  /*a110*/  UIADD3 UR4, UR41, 0x400, URZ ;  /* 0x0000040029047890 */ /* 0x000fc8000fffe03f */
[----:B------:R-:W-:-:S06]  /*a120*/  ULOP3.LUT UP0, URZ, UR4, 0x9f, URZ, 0xc0, !UPT ;  /* 0x0000009f043f7892 */ /* 0x000fcc000f80c03f */
[----:B------:R-:W-:-:S13]  /*a130*/  PLOP3.LUT P0, PT, PT, PT, UP0, 0x80, 0x0 ;  /* 0x000000000000781c */ /* 0x000fda0003f0f008 */
        /* <DEDUP_REMOVED lines=17> */
.L_x_43:
        /* <DEDUP_REMOVED lines=18> */
.L_x_44:
[----:B------:R-:W-:Y:S01]  /*a370*/  ULDC.64 UR4, c[0x0][0x9f8] ;  /* 0x00027e0000047ab9 */ /* 0x000fe20000000a00 */
[----:B------:R-:W2:Y:S01]  /*a380*/  LDL.LU R18, [R1+0x4] ;  /* 0x0000040001127983 */ /* 0x000ea20000300800 */
[----:B------:R-:W-:Y:S01]  /*a390*/  UISETP.NE.U32.AND UP0, UPT, UR4, URZ, UPT ;  /* 0x0000003f0400728c */ /* 0x000fe2000bf05070 */
[----:B------:R-:W-:-:S03]  /*a3a0*/  IMAD.U32 R8, RZ, RZ, UR44 ;  /* 0x0000002cff087e24 */ /* 0x000fc6000f8e00ff */
[----:B------:R-:W-:-:S06]  /*a3b0*/  UISETP.NE.AND.EX UP0, UPT, UR5, URZ, UPT, UP0 ;  /* 0x0000003f0500728c */ /* 0x000fcc000bf05300 */
[----:B------:R-:W-:-:S05]  /*a3c0*/  PLOP3.LUT P0, PT, PT, PT, UP0, 0x80, 0x0 ;  /* 0x000000000000781c */ /* 0x000fca0003f0f008 */
[----:B------:R-:W-:Y:S02]  /*a3d0*/  @UP0 ULDC.64 UR4, c[0x0][0x9f8] ;  /* 0x00027e0000040ab9 */ /* 0x000fe40000000a00 */
[----:B------:R-:W-:-:S06]  /*a3e0*/  @UP0 UIMAD.WIDE UR4, UR44, 0x4, UR4 ;  /* 0x000000042c0408a5 */ /* 0x000fcc000f8e0204 */
[----:B------:R-:W-:Y:S02]  /*a3f0*/  IMAD.U32 R2, RZ, RZ, UR4 ;  /* 0x00000004ff027e24 */ /* 0x000fe4000f8e00ff */
[----:B------:R-:W-:-:S05]  /*a400*/  IMAD.U32 R3, RZ, RZ, UR5 ;  /* 0x00000005ff037e24 */ /* 0x000fca000f8e00ff */
[----:B------:R1:W3:Y:S01]  /*a410*/  @P0 LDG.E R8, desc[UR48][R2.64] ;  /* 0x0000003002080981 */ /* 0x0002e2000c1e1900 */
[----:B------:R-:W-:Y:S01]  /*a420*/  UMOV UR4, 0xffffffff ;  /* 0xffffffff00047882 */ /* 0x000fe20000000000 */
[----:B------:R-:W4:Y:S01]  /*a430*/  S2R R19, SR_TID.X ;  /* 0x0000000000137919 */ /* 0x000f220000002100 */
[----:B-1----:R-:W1:Y:S02]  /*a440*/  LDC.64 R2, c[0x0][0x418] ;  /* 0x00010600ff027b82 */ /* 0x002e640000000a00 */
[----:B-1----:R-:W-:Y:S02]  /*a450*/  ISETP.NE.U32.AND P0, PT, R2, RZ, PT ;  /* 0x000000ff0200720c */ /* 0x002fe40003f05070 */
[----:B----4-:R-:W-:Y:S02]  /*a460*/  SHF.R.U32.HI R19, RZ, 0x5, R19 ;  /* 0x00000005ff137819 */ /* 0x010fe40000011613 */
[----:B------:R-:W-:Y:S02]  /*a470*/  ISETP.NE.AND.EX P1, PT, R3, RZ, PT, P0 ;  /* 0x000000ff0300720c */ /* 0x000fe40003f25300 */
[----:B------:R-:W-:-:S02]  /*a480*/  LOP3.LUT R19, R19, 0x3, RZ, 0xc0, !PT ;  /* 0x0000000313137812 */ /* 0x000fc400078ec0ff */
[----:B--2---:R-:W-:-:S09]  /*a490*/  LOP3.LUT R18, R18, 0xfffffffe, RZ, 0xc0, !PT ;  /* 0xfffffffe12127812 */ /* 0x004fd200078ec0ff */
[----:B------:R-:W-:Y:S02]  /*a4a0*/  @P1 LOP3.LUT R18, R18, 0x1, RZ, 0xfc, !PT ;  /* 0x0000000112121812 */ /* 0x000fe400078efcff */
[----:B---3--:R-:W-:Y:S01]  /*a4b0*/  SHF.R.S32.HI R9, RZ, 0x1f, R8 ;  /* 0x0000001fff097819 */ /* 0x008fe20000011408 */
[----:B------:R1:W-:Y:S01]  /*a4c0*/  STL [R1+0x8], R8 ;  /* 0x0000080801007387 */ /* 0x0003e20000100800 */
[----:B------:R-:W-:-:S03]  /*a4d0*/  SEL R16, R8, RZ, !P1 ;  /* 0x000000ff08107207 */ /* 0x000fc60004800000 */
[----:B------:R1:W-:Y:S04]  /*a4e0*/  STL [R1+0xc], R9 ;  /* 0x00000c0901007387 */ /* 0x0003e80000100800 */
[----:B------:R1:W-:Y:S01]  /*a4f0*/  STL [R1+0x4], R18 ;  /* 0x0000041201007387 */ /* 0x0003e20000100800 */
[----:B------:R-:W-:Y:S05]  /*a500*/  BRA.DIV UR4, `(.L_x_45) ;  /* 0x0000002e04307947 */ /* 0x000fea000b800000 */
[----:B------:R2:W3:Y:S02]  /*a510*/  SHFL.IDX PT, R14, R19, RZ, 0x1f ;  /* 0x00001fff130e7589 */ /* 0x0004e400000e0000 */
.L_x_103:
[----:B------:R-:W-:Y:S01]  /*a520*/  PLOP3.LUT P2, PT, PT, PT, PT, 0x8, 0x0 ;  /* 0x000000000000781c */ /* 0x000fe20003f4e170 */
[----:B------:R-:W-:Y:S01]  /*a530*/  IMAD.MOV.U32 R0, RZ, RZ, R18 ;  /* 0x000000ffff007224 */ /* 0x000fe200078e0012 */
[----:B---3--:R-:W-:-:S04]  /*a540*/  ISETP.NE.AND P0, PT, R14, RZ, PT ;  /* 0x000000ff0e00720c */ /* 0x008fc80003f05270 */
[----:B------:R-:W-:-:S07]  /*a550*/  LOP3.LUT R0, R0, 0xfffffffd, RZ, 0xc0, !PT ;  /* 0xfffffffd00007812 */ /* 0x000fce00078ec0ff */
[----:B------:R-:W-:-:S05]  /*a560*/  @P2 LOP3.LUT R0, R0, 0x2, RZ, 0xfc, !PT ;  /* 0x0000000200002812 */ /* 0x000fca00078efcff */
[----:B------:R3:W-:Y:S01]  /*a570*/  STL [R1+0x4], R0 ;  /* 0x0000040001007387 */ /* 0x0007e20000100800 */
[----:B------:R-:W-:Y:S05]  /*a580*/  @P0 BRA `(.L_x_46) ;  /* 0x00000004008c0947 */ /* 0x000fea0003800000 */
[----:B------:R-:W-:-:S06]  /*a590*/  UIADD3 UR4, UR39, -0x1, URZ ;  /* 0xffffffff27047890 */ /* 0x000fcc000fffe03f */
[----:B---3--:R-:W-:Y:S01]  /*a5a0*/  IMAD.U32 R0, RZ, RZ, UR4 ;  /* 0x00000004ff007e24 */ /* 0x008fe2000f8e00ff */
[----:B------:R-:W-:-:S03]  /*a5b0*/  UMOV UR4, 0xffffffff ;  /* 0xffffffff00047882 */ /* 0x000fc60000000000 */
[----:B------:R-:W-:Y:S05]  /*a5c0*/  BRA.DIV UR4, `(.L_x_47) ;  /* 0x0000002e04207947 */ /* 0x000fea000b800000 */
[----:B------:R-:W-:-:S13]  /*a5d0*/  ELECT P6, URZ, PT ;  /* 0x00000000003f782f */ /* 0x000fda00038c0000 */
.L_x_106:
[----:B------:R-:W-:Y:S05]  /*a5e0*/  @!P6 BRA `(.L_x_46) ;  /* 0x000000040074e947 */ /* 0x000fea0003800000 */
[----:B------:R-:W-:Y:S01]  /*a5f0*/  IMAD.MOV.U32 R16, RZ, RZ, R8 ;  /* 0x000000ffff107224 */ /* 0x000fe200078e0008 */
[----:B------:R-:W-:Y:S06]  /*a600*/  @!P1 BRA `(.L_x_48) ;  /* 0x0000000000449947 */ /* 0x000fec0003800000 */
[----:B------:R-:W3:Y:S01]  /*a610*/  LDC R7, c[0x0][0x43c] ;  /* 0x00010f00ff077b82 */ /* 0x000ee20000000800 */
[----:B------:R-:W-:Y:S01]  /*a620*/  ULDC.64 UR4, c[0x0][0x428] ;  /* 0x00010a0000047ab9 */ /* 0x000fe20000000a00 */
[----:B---3--:R-:W-:-:S13]  /*a630*/  ISETP.NE.AND P0, PT, R7, 0x1, PT ;  /* 0x000000010700780c */ /* 0x008fda0003f05270 */
[----:B0-----:R-:W0:Y:S02]  /*a640*/  @P0 LDC.64 R4, c[0x0][0x440] ;  /* 0x00011000ff040b82 */ /* 0x001e240000000a00 */
[----:B0-----:R-:W-:-:S04]  /*a650*/  @P0 IMAD.HI.U32 R6, R0, R4, RZ ;  /* 0x0000000400060227 */ /* 0x001fc800078e00ff */
[----:B------:R-:W-:Y:S01]  /*a660*/  IMAD.MOV.U32 R4, RZ, RZ, R0 ;  /* 0x000000ffff047224 */ /* 0x000fe200078e0000 */
[----:B------:R-:W-:Y:S01]  /*a670*/  @P0 SHF.R.U32.HI R4, RZ, R5, R6 ;  /* 0x00000005ff040219 */ /* 0x000fe20000011606 */
[----:B------:R-:W-:-:S04]  /*a680*/  IMAD R6, R9, UR4, RZ ;  /* 0x0000000409067c24 */ /* 0x000fc8000f8e02ff */
[----:B------:R-:W-:Y:S02]  /*a690*/  IMAD.MOV R5, RZ, RZ, -R4 ;  /* 0x000000ffff057224 */ /* 0x000fe400078e0a04 */
[----:B------:R-:W-:Y:S02]  /*a6a0*/  IMAD R6, R8, UR5, R6 ;  /* 0x0000000508067c24 */ /* 0x000fe4000f8e0206 */
[----:B------:R-:W-:Y:S01]  /*a6b0*/  IMAD R0, R7, R5, R0 ;  /* 0x0000000507007224 */ /* 0x000fe200078e0200 */
[----:B------:R-:W-:-:S03]  /*a6c0*/  SHF.R.S32.HI R5, RZ, 0x1f, R4 ;  /* 0x0000001fff057819 */ /* 0x000fc60000011404 */
[----:B------:R-:W-:-:S04]  /*a6d0*/  IMAD.WIDE.U32 R4, R8, UR4, R4 ;  /* 0x0000000408047c25 */ /* 0x000fc8000f8e0004 */
[----:B------:R-:W-:Y:S01]  /*a6e0*/  IMAD.IADD R6, R5, 0x1, R6 ;  /* 0x0000000105067824 */ /* 0x000fe200078e0206 */
[----:B------:R-:W-:-:S04]  /*a6f0*/  LEA R2, P0, R4, R2, 0x2 ;  /* 0x0000000204027211 */ /* 0x000fc800078010ff */
[----:B------:R-:W-:-:S05]  /*a700*/  LEA.HI.X R3, R4, R3, R6, 0x2, P0 ;  /* 0x0000000304037211 */ /* 0x000fca00000f1406 */
[----:B------:R3:W5:Y:S04]  /*a710*/  LDG.E R16, desc[UR48][R2.64] ;  /* 0x0000003002107981 */ /* 0x000768000c1e1900 */
.L_x_48:
[----:B---3--:R-:W3:Y:S01]  /*a720*/  LDL R3, [R1] ;  /* 0x0000000001037983 */ /* 0x008ee20000100800 */
[----:B------:R-:W0:Y:S02]  /*a730*/  S2R R2, SR_TID.X ;  /* 0x0000000000027919 */ /* 0x000e240000002100 */
[----:B0-----:R-:W-:Y:S02]  /*a740*/  LOP3.LUT R4, R2, 0x7f, RZ, 0xc0, !PT ;  /* 0x0000007f02047812 */ /* 0x001fe400078ec0ff */
[----:B------:R-:W-:Y:S02]  /*a750*/  LEA R2, R17, UR41, 0x3 ;  /* 0x0000002911027c11 */ /* 0x000fe4000f8e18ff */
[----:B------:R-:W-:Y:S02]  /*a760*/  ISETP.NE.AND P1, PT, R4, RZ, PT ;  /* 0x000000ff0400720c */ /* 0x000fe40003f25270 */
[----:B---3--:R-:W-:-:S04]  /*a770*/  SHF.L.U32 R3, R3, 0x1f, RZ ;  /* 0x0000001f03037819 */ /* 0x008fc800000006ff */
[----:B------:R-:W0:Y:S02]  /*a780*/  SYNCS.PHASECHK.TRANS64.TRYWAIT P0, [R2+URZ+0x29880], R3 ;  /* 0x02988003020075a7 */ /* 0x000e24000800017f */
[----:B0-----:R-:W-:Y:S05]  /*a790*/  @!P0 BRA `(.L_x_49) ;  /* 0x0000002800cc8947 */ /* 0x001fea0003800000 */
.L_x_107:
[----:B------:R-:W-:Y:S05]  /*a7a0*/  @P1 BRA `(.L_x_50) ;  /* 0x00000000001c1947 */ /* 0x000fea0003800000 */
[----:B------:R-:W3:Y:S02]  /*a7b0*/  S2R R4, SR_TID.X ;  /* 0x0000000000047919 */ /* 0x000ee40000002100 */
[----:B---3--:R-:W-:Y:S01]  /*a7c0*/  LOP3.LUT R5, R4, 0x1f, RZ, 0xc0, !PT ;  /* 0x0000001f04057812 */ /* 0x008fe200078ec0ff */
[----:B------:R-:W-:-:S03]  /*a7d0*/  IMAD.MOV.U32 R4, RZ, RZ, 0x5000 ;  /* 0x00005000ff047424 */ /* 0x000fc600078e00ff */
[----:B------:R-:W-:Y:S01]  /*a7e0*/  ISETP.NE.AND P0, PT, R5, RZ, PT ;  /* 0x000000ff0500720c */ /* 0x000fe20003f05270 */
[----:B------:R3:W-:-:S12]  /*a7f0*/  SYNCS.ARRIVE.TRANS64 RZ, [R2+URZ+0x29870], R4 ;  /* 0x0298700402ff79a7 */ /* 0x0007d8000800003f */
[----:B---3--:R-:W-:Y:S05]  /*a800*/  @!P0 BRA `(.L_x_50) ;  /* 0x0000000000048947 */ /* 0x008fea0003800000 */
[----:B------:R-:W-:Y:S01]  /*a810*/  BPT.TRAP 0x1 ;  /* 0x000000040000795c */ /* 0x000fe20000300000 */
.L_x_50:
[----:B------:R-:W-:Y:S01]  /*a820*/  R2UR UR32, R17 ;  /* 0x00000000112072ca */ /* 0x000fe200000e0000 */
[----:B------:R-:W-:Y:S01]  /*a830*/  IMAD R0, R0, 0xa0, RZ ;  /* 0x000000a000007824 */ /* 0x000fe200078e02ff */
[----:B------:R-:W-:Y:S01]  /*a840*/  R2UR UR33, R2 ;  /* 0x00000000022172ca */ /* 0x000fe200000e0000 */
[----:B------:R-:W-:Y:S01]  /*a850*/  UIADD3 UR4, UP0, UR52, 0x470, URZ ;  /* 0x0000047034047890 */ /* 0x000fe2000ff1e03f */
[----:B-----5:R-:W-:Y:S01]  /*a860*/  R2UR UR37, R16 ;  /* 0x00000000102572ca */ /* 0x020fe200000e0000 */
[----:B------:R-:W-:Y:S01]  /*a870*/  UMOV UR6, 0x0 ;  /* 0x0000000000067882 */ /* 0x000fe20000000000 */
[----:B------:R-:W-:Y:S01]  /*a880*/  R2UR UR35, R0 ;  /* 0x00000000002372ca */ /* 0x000fe200000e0000 */
[----:B------:R-:W-:Y:S01]  /*a890*/  UIADD3.X UR5, URZ, UR53, URZ, UP0, !UPT ;  /* 0x000000353f057290 */ /* 0x000fe200087fe43f */
[----:B------:R-:W-:Y:S01]  /*a8a0*/  UMOV UR7, 0x14f00000 ;  /* 0x14f0000000077882 */ /* 0x000fe20000000000 */
[----:B------:R-:W-:-:S04]  /*a8b0*/  UMOV UR34, URZ ;  /* 0x0000003f00227c82 */ /* 0x000fc80008000000 */
[----:B------:R-:W-:Y:S02]  /*a8c0*/  UIMAD UR32, UR32, 0x5000, UR41 ;  /* 0x00005000202078a4 */ /* 0x000fe4000f8e0229 */
[----:B------:R-:W-:Y:S02]  /*a8d0*/  UIADD3 UR33, UR33, 0x29870, URZ ;  /* 0x0002987021217890 */ /* 0x000fe4000fffe03f */
[----:B------:R-:W-:-:S09]  /*a8e0*/  UIADD3 UR32, UR32, 0xa400, URZ ;  /* 0x0000a40020207890 */ /* 0x000fd2000fffe03f */
[----:B------:R3:W-:Y:S01]  /*a8f0*/  UTMALDG.4D [UR32], [UR4], desc[UR6] ;  /* 0x00000620040075b4 */ /* 0x0007e20008019000 */
[----:B------:R-:W4:Y:S02]  /*a900*/  SYNCS.PHASECHK.TRANS64.TRYWAIT P0, [R2+URZ+0x29840], R3 ;  /* 0x02984003020075a7 */ /* 0x000f24000800017f */
[----:B---34-:R-:W-:Y:S05]  /*a910*/  @!P0 BRA `(.L_x_51) ;  /* 0x0000002800808947 */ /* 0x018fea0003800000 */
.L_x_108:
[----:B------:R-:W-:Y:S05]  /*a920*/  @P1 BRA `(.L_x_52) ;  /* 0x00000000001c1947 */ /* 0x000fea0003800000 */
[----:B------:R-:W4:Y:S01]  /*a930*/  S2R R4, SR_TID.X ;  /* 0x0000000000047919 */ /* 0x000f220000002100 */
[----:B0--3--:R-:W-:-:S04]  /*a940*/  IMAD.MOV.U32 R3, RZ, RZ, 0x7800 ;  /* 0x00007800ff037424 */ /* 0x009fc800078e00ff */
[----:B------:R0:W-:Y:S01]  /*a950*/  SYNCS.ARRIVE.TRANS64 RZ, [R2+URZ+0x29830], R3 ;  /* 0x0298300302ff79a7 */ /* 0x0001e2000800003f */
[----:B----4-:R-:W-:-:S04]  /*a960*/  LOP3.LUT R4, R4, 0x1f, RZ, 0xc0, !PT ;  /* 0x0000001f04047812 */ /* 0x010fc800078ec0ff */
[----:B------:R-:W-:-:S13]  /*a970*/  ISETP.NE.AND P0, PT, R4, RZ, PT ;  /* 0x000000ff0400720c */ /* 0x000fda0003f05270 */
[----:B0-----:R-:W-:Y:S05]  /*a980*/  @!P0 BRA `(.L_x_52) ;  /* 0x0000000000048947 */ /* 0x001fea0003800000 */
[----:B------:R-:W-:Y:S01]  /*a990*/  BPT.TRAP 0x1 ;  /* 0x000000040000795c */ /* 0x000fe20000300000 */
.L_x_52:
[----:B0--3--:R-:W3:Y:S01]  /*a9a0*/  LDL.LU R3, [R1+0x4] ;  /* 0x0000040001037983 */ /* 0x009ee20000300800 */
[----:B------:R-:W-:Y:S01]  /*a9b0*/  R2UR UR8, R17 ;  /* 0x00000000110872ca */ /* 0x000fe200000e0000 */
[----:B------:R-:W-:Y:S01]  /*a9c0*/  UIADD3 UR4, UP0, UR52, 0x370, URZ ;  /* 0x0000037034047890 */ /* 0x000fe2000ff1e03f */
[----:B------:R-:W-:Y:S01]  /*a9d0*/  R2UR UR25, R2 ;  /* 0x00000000021972ca */ /* 0x000fe200000e0000 */
[----:B------:R-:W-:Y:S01]  /*a9e0*/  UMOV UR6, 0x0 ;  /* 0x0000000000067882 */ /* 0x000fe20000000000 */
[----:B------:R-:W-:Y:S01]  /*a9f0*/  PLOP3.LUT P0, PT, PT, PT, PT, 0x80, 0x0 ;  /* 0x000000000000781c */ /* 0x000fe20003f0f070 */
[----:B------:R-:W-:Y:S01]  /*aa00*/  UIADD3.X UR5, URZ, UR53, URZ, UP0, !UPT ;  /* 0x000000353f057290 */ /* 0x000fe200087fe43f */
[----:B------:R-:W-:Y:S01]  /*aa10*/  R2UR UR27, R0 ;  /* 0x00000000001b72ca */ /* 0x000fe200000e0000 */
[----:B------:R-:W-:Y:S01]  /*aa20*/  UMOV UR7, 0x14f00000 ;  /* 0x14f0000000077882 */ /* 0x000fe20000000000 */
[----:B------:R-:W-:Y:S01]  /*aa30*/  R2UR UR29, R16 ;  /* 0x00000000101d72ca */ /* 0x000fe200000e0000 */
[----:B------:R-:W-:Y:S01]  /*aa40*/  UMOV UR26, URZ ;  /* 0x0000003f001a7c82 */ /* 0x000fe20008000000 */
[----:B------:R-:W-:Y:S01]  /*aa50*/  UMOV UR28, UR36 ;  /* 0x00000024001c7c82 */ /* 0x000fe20008000000 */
[----:B------:R-:W-:Y:S01]  /*aa60*/  UMOV UR18, 0x40 ;  /* 0x0000004000127882 */ /* 0x000fe20000000000 */
[----:B------:R-:W-:Y:S01]  /*aa70*/  UMOV UR20, UR36 ;  /* 0x0000002400147c82 */ /* 0x000fe20008000000 */
[----:B------:R-:W-:-:S02]  /*aa80*/  UIMAD UR8, UR8, 0x7800, UR41 ;  /* 0x00007800080878a4 */ /* 0x000fc4000f8e0229 */
[----:B------:R-:W-:Y:S02]  /*aa90*/  UIADD3 UR25, UR25, 0x29830, URZ ;  /* 0x0002983019197890 */ /* 0x000fe4000fffe03f */
[----:B------:R-:W-:Y:S02]  /*aaa0*/  UIADD3 UR24, UR8, 0x1a400, URZ ;  /* 0x0001a40008187890 */ /* 0x000fe4000fffe03f */
[----:B------:R-:W-:Y:S02]  /*aab0*/  UIADD3 UR16, UR8, 0x1cc00, URZ ;  /* 0x0001cc0008107890 */ /* 0x000fe4000fffe03f */
[----:B------:R-:W-:Y:S01]  /*aac0*/  UIADD3 UR8, UR8, 0x1f400, URZ ;  /* 0x0001f40008087890 */ /* 0x000fe2000fffe03f */
[----:B------:R-:W-:Y:S01]  /*aad0*/  UMOV UR19, UR27 ;  /* 0x0000001b00137c82 */ /* 0x000fe20008000000 */
[----:B------:R-:W-:Y:S01]  /*aae0*/  UMOV UR21, UR29 ;  /* 0x0000001d00157c82 */ /* 0x000fe20008000000 */
[----:B------:R-:W-:Y:S01]  /*aaf0*/  UMOV UR17, UR25 ;  /* 0x0000001900117c82 */ /* 0x000fe20008000000 */
[----:B------:R-:W-:Y:S01]  /*ab00*/  UMOV UR10, 0x80 ;  /* 0x00000080000a7882 */ /* 0x000fe20000000000 */
[----:B------:R-:W-:Y:S01]  /*ab10*/  UMOV UR12, UR36 ;  /* 0x00000024000c7c82 */ /* 0x000fe20008000000 */
[----:B------:R-:W-:Y:S01]  /*ab20*/  UMOV UR11, UR27 ;  /* 0x0000001b000b7c82 */ /* 0x000fe20008000000 */
[----:B------:R-:W-:Y:S01]  /*ab30*/  UMOV UR13, UR29 ;  /* 0x0000001d000d7c82 */ /* 0x000fe20008000000 */
[----:B------:R4:W-:Y:S01]  /*ab40*/  UTMALDG.4D [UR24], [UR4], desc[UR6] ;  /* 0x00000618040075b4 */ /* 0x0009e20008019000 */
[----:B------:R-:W-:Y:S01]  /*ab50*/  UMOV UR9, UR25 ;  /* 0x0000001900097c82 */ /* 0x000fe20008000000 */
[----:B------:R4:W-:Y:S01]  /*ab60*/  UTMALDG.4D [UR16], [UR4], desc[UR6] ;  /* 0x00000610040075b4 */ /* 0x0009e20008019000 */
[----:B------:R4:W-:Y:S01]  /*ab70*/  UTMALDG.4D [UR8], [UR4], desc[UR6] ;  /* 0x00000608040075b4 */ /* 0x0009e20008019000 */
[----:B---3--:R-:W-:-:S04]  /*ab80*/  LOP3.LUT R3, R3, 0xfffffffd, RZ, 0xc0, !PT ;  /* 0xfffffffd03037812 */ /* 0x008fc800078ec0ff */
[----:B------:R-:W-:-:S05]  /*ab90*/  @P0 LOP3.LUT R3, R3, 0x2, RZ, 0xfc, !PT ;  /* 0x0000000203030812 */ /* 0x000fca00078efcff */
[----:B------:R4:W-:Y:S01]  /*aba0*/  STL [R1+0x4], R3 ;  /* 0x0000040301007387 */ /* 0x0009e20000100800 */
[----:B------:R-:W-:Y:S01]  /*abb0*/  NOP ;  /* 0x0000000000007918 */ /* 0x000fe20000000000 */
.L_x_46:
[----:B------:R-:W-:Y:S05]  /*abc0*/  WARPSYNC.ALL ;  /* 0x0000000000007948 */ /* 0x000fea0003800000 */
[----:B----4-:R-:W-:Y:S01]  /*abd0*/  UIADD3 UR4, UR41, 0x14400, URZ ;  /* 0x0001440029047890 */ /* 0x010fe2000fffe03f */
[----:B------:R-:W-:Y:S03]  /*abe0*/  BAR.SYNC.DEFER_BLOCKING 0x8, 0x180 ;  /* 0x0206000000007b1d */ /* 0x000fe60000010000 */
        /* <DEDUP_REMOVED lines=14> */
[----:B-1----:R-:W-:Y:S02]  /*acd0*/  IMAD.MOV.U32 R8, RZ, RZ, 0x70 ;  /* 0x00000070ff087424 */ /* 0x002fe400078e00ff */
[----:B------:R-:W-:Y:S02]  /*ace0*/  IMAD.MOV.U32 R12, RZ, RZ, 0x1 ;  /* 0x00000001ff0c7424 */ /* 0x000fe400078e00ff */
[----:B------:R-:W-:-:S07]  /*acf0*/  IMAD.MOV.U32 R13, RZ, RZ, RZ ;  /* 0x000000ffff0d7224 */ /* 0x000fce00078e00ff */
[----:B------:R-:W-:-:S07]  /*ad00*/  LEPC R20, `(.L_x_53) ;  /* 0x000000001014794e */ /* 0x000fce0000000000 */
[----:B0-23--:R-:W-:Y:S05]  /*ad10*/  CALL.ABS.NOINC R2 ;  /* 0x0000000002007343 */ /* 0x00dfea0003c00000 */
.L_x_53:
[----:B-1----:R1:W5:Y:S01]  /*ad20*/  LDL R8, [R1+0x1c] ;  /* 0x00001c0001087983 */ /* 0x0023620000100800 */
[----:B------:R-:W4:Y:S01]  /*ad30*/  LDC R7, c[0x0][0x448] ;  /* 0x00011200ff077b82 */ /* 0x000f220000000800 */
[----:B---3--:R-:W-:Y:S01]  /*ad40*/  IMAD R0, RZ, RZ, -UR45 ;  /* 0x8000002dff007e24 */ /* 0x008fe2000f8e02ff */
[----:B------:R-:W3:Y:S01]  /*ad50*/  S2R R2, SR_TID.X ;  /* 0x0000000000027919 */ /* 0x000ee20000002100 */
[----:B------:R-:W2:Y:S05]  /*ad60*/  S2R R18, SR_TID.X ;  /* 0x0000000000127919 */ /* 0x000eaa0000002100 */
[----:B------:R-:W0:Y:S01]  /*ad70*/  LDC R3, c[0x0][0xc38] ;  /* 0x00030e00ff037b82 */ /* 0x000e220000000800 */
[----:B------:R-:W-:Y:S01]  /*ad80*/  USHF.R.S32.HI UR4, URZ, 0x1f, UR36 ;  /* 0x0000001f3f047899 */ /* 0x000fe20008011424 */
[----:B------:R-:W-:Y:S01]  /*ad90*/  ULDC.64 UR8, c[0x0][0x2d8] ;  /* 0x0000b60000087ab9 */ /* 0x000fe20000000a00 */
[----:B----4-:R-:W-:Y:S01]  /*ada0*/  ISETP.NE.AND P0, PT, R7, 0x1, PT ;  /* 0x000000010700780c */ /* 0x010fe20003f05270 */
[----:B0-----:R-:W-:Y:S01]  /*adb0*/  IMAD R0, R3, R0, UR50 ;  /* 0x0000003203007e24 */ /* 0x001fe2000f8e0200 */
[----:B---3--:R-:W-:-:S03]  /*adc0*/  LOP3.LUT R2, R2, 0x7f, RZ, 0xc0, !PT ;  /* 0x0000007f02027812 */ /* 0x008fc600078ec0ff */
[----:B------:R-:W-:-:S08]  /*add0*/  IMAD.SHL.U32 R0, R0, 0x80, RZ ;  /* 0x0000008000007824 */ /* 0x000fd000078e00ff */
[----:B------:R-:W0:Y:S01]  /*ade0*/  @P0 LDC R4, c[0x0][0x44c] ;  /* 0x00011300ff040b82 */ /* 0x000e220000000800 */
[----:B------:R-:W-:Y:S01]  /*adf0*/  SHF.R.U32.HI R2, RZ, 0x2, R2 ;  /* 0x00000002ff027819 */ /* 0x000fe20000011602 */
[----:B--2---:R-:W-:-:S05]  /*ae00*/  IMAD.SHL.U32 R18, R18, 0x20, RZ ;  /* 0x0000002012127824 */ /* 0x004fca00078e00ff */
[----:B------:R-:W-:Y:S02]  /*ae10*/  LOP3.LUT R18, R2, 0x60, R18, 0xf8, !PT ;  /* 0x0000006002127812 */ /* 0x000fe400078ef812 */
[----:B------:R-:W2:Y:S02]  /*ae20*/  @P0 LDC R2, c[0x0][0x450] ;  /* 0x00011400ff020b82 */ /* 0x000ea40000000800 */
[----:B------:R-:W-:-:S05]  /*ae30*/  LOP3.LUT R3, R18, R0, RZ, 0xfc, !PT ;  /* 0x0000000012037212 */ /* 0x000fca00078efcff */
[----:B------:R-:W-:Y:S02]  /*ae40*/  IMAD.MOV.U32 R6, RZ, RZ, R3 ;  /* 0x000000ffff067224 */ /* 0x000fe400078e0003 */
[----:B0-----:R-:W-:-:S05]  /*ae50*/  @P0 IMAD.HI.U32 R4, R3, R4, RZ ;  /* 0x0000000403040227 */ /* 0x001fca00078e00ff */
[----:B--2---:R-:W-:-:S05]  /*ae60*/  @P0 SHF.R.U32.HI R6, RZ, R2, R4 ;  /* 0x00000002ff060219 */ /* 0x004fca0000011604 */
[----:B------:R-:W-:Y:S01]  /*ae70*/  IMAD.MOV R4, RZ, RZ, -R6 ;  /* 0x000000ffff047224 */ /* 0x000fe200078e0a06 */
[----:B------:R-:W0:Y:S03]  /*ae80*/  S2R R19, SR_TID.X ;  /* 0x0000000000137919 */ /* 0x000e260000002100 */
[----:B------:R-:W-:Y:S02]  /*ae90*/  IMAD R4, R7, R4, R3 ;  /* 0x0000000407047224 */ /* 0x000fe400078e0203 */
[----:B------:R-:W2:Y:S01]  /*aea0*/  LDC.64 R2, c[0x0][0x2d0] ;  /* 0x0000b400ff027b82 */ /* 0x000ea20000000a00 */
[----:B------:R-:W3:Y:S01]  /*aeb0*/  S2R R18, SR_TID.X ;  /* 0x0000000000127919 */ /* 0x000ee20000002100 */
[----:B------:R-:W-:Y:S02]  /*aec0*/  UIMAD UR6, UR4, UR8, URZ ;  /* 0x00000008040672a4 */ /* 0x000fe4000f8e023f */
[----:B------:R-:W-:-:S02]  /*aed0*/  UIMAD.WIDE.U32 UR4, UR36, UR8, URZ ;  /* 0x00000008240472a5 */ /* 0x000fc4000f8e003f */
[----:B------:R-:W-:Y:S02]  /*aee0*/  UIMAD UR6, UR36, UR9, UR6 ;  /* 0x00000009240672a4 */ /* 0x000fe4000f8e0206 */
[----:B------:R-:W-:Y:S01]  /*aef0*/  USHF.R.S32.HI UR7, URZ, 0x1f, UR44 ;  /* 0x0000001f3f077899 */ /* 0x000fe2000801142c */
[----:B------:R-:W-:Y:S01]  /*af00*/  ULDC.64 UR8, c[0x0][0x2e0] ;  /* 0x0000b80000087ab9 */ /* 0x000fe20000000a00 */
[----:B------:R-:W-:Y:S02]  /*af10*/  UIADD3 UR5, UR5, UR6, URZ ;  /* 0x0000000605057290 */ /* 0x000fe4000fffe03f */
[----:B------:R-:W-:Y:S01]  /*af20*/  UIMAD UR6, UR7, UR8, URZ ;  /* 0x00000008070672a4 */ /* 0x000fe2000f8e023f */
[----:B------:R-:W-:Y:S01]  /*af30*/  SHF.R.S32.HI R5, RZ, 0x1f, R6 ;  /* 0x0000001fff057819 */ /* 0x000fe20000011406 */
[----:B------:R-:W-:Y:S02]  /*af40*/  UIMAD.WIDE.U32 UR4, UR44, UR8, UR4 ;  /* 0x000000082c0472a5 */ /* 0x000fe4000f8e0004 */
[----:B------:R-:W-:-:S04]  /*af50*/  UIMAD UR6, UR44, UR9, UR6 ;  /* 0x000000092c0672a4 */ /* 0x000fc8000f8e0206 */
[----:B------:R-:W-:Y:S01]  /*af60*/  UIADD3 UR5, UR5, UR6, URZ ;  /* 0x0000000605057290 */ /* 0x000fe2000fffe03f */
[-C--:B--2---:R-:W-:Y:S02]  /*af70*/  IMAD R5, R5, R2.reuse, RZ ;  /* 0x0000000205057224 */ /* 0x084fe400078e02ff */
[----:B------:R-:W-:Y:S02]  /*af80*/  ULDC.64 UR6, c[0x0][0x280] ;  /* 0x0000a00000067ab9 */ /* 0x000fe40000000a00 */
[C---:B------:R-:W-:Y:S02]  /*af90*/  IMAD R5, R6.reuse, R3, R5 ;  /* 0x0000000306057224 */ /* 0x040fe400078e0205 */
[----:B------:R-:W-:Y:S01]  /*afa0*/  IMAD.WIDE.U32 R2, R6, R2, UR4 ;  /* 0x0000000406027e25 */ /* 0x000fe2000f8e0002 */
[----:B------:R-:W-:-:S03]  /*afb0*/  ULDC.64 UR4, c[0x0][0x2c8] ;  /* 0x0000b20000047ab9 */ /* 0x000fc60000000a00 */
[----:B0-----:R-:W-:Y:S02]  /*afc0*/  IMAD.SHL.U32 R19, R19, 0x10, RZ ;  /* 0x0000001013137824 */ /* 0x001fe400078e00ff */
[----:B------:R-:W-:Y:S01]  /*afd0*/  IMAD.IADD R3, R3, 0x1, R5 ;  /* 0x0000000103037824 */ /* 0x000fe200078e0205 */
[----:B------:R-:W-:Y:S01]  /*afe0*/  SHF.R.S32.HI R5, RZ, 0x1f, R4 ;  /* 0x0000001fff057819 */ /* 0x000fe20000011404 */
[----:B---3--:R-:W-:Y:S01]  /*aff0*/  IMAD.SHL.U32 R9, R18, 0x10, RZ ;  /* 0x0000001012097824 */ /* 0x008fe200078e00ff */
[----:B------:R-:W-:Y:S01]  /*b000*/  LOP3.LUT R19, R19, 0x30, RZ, 0xc0, !PT ;  /* 0x0000003013137812 */ /* 0x000fe200078ec0ff */
[----:B------:R-:W-:-:S04]  /*b010*/  IMAD.WIDE.U32 R2, R4, UR4, R2 ;  /* 0x0000000404027c25 */ /* 0x000fc8000f8e0002 */
[----:B------:R-:W-:Y:S01]  /*b020*/  IMAD R5, R5, UR4, RZ ;  /* 0x0000000405057c24 */ /* 0x000fe2000f8e02ff */
[----:B------:R-:W-:Y:S01]  /*b030*/  LOP3.LUT R9, R9, 0x30, RZ, 0xc0, !PT ;  /* 0x0000003009097812 */ /* 0x000fe200078ec0ff */
[----:B------:R-:W-:Y:S01]  /*b040*/  ULDC UR4, c[0x0][0x2b8] ;  /* 0x0000ae0000047ab9 */ /* 0x000fe20000000800 */
[C---:B------:R-:W-:Y:S02]  /*b050*/  LOP3.LUT R11, R19.reuse, 0x40, RZ, 0xfc, !PT ;  /* 0x00000040130b7812 */ /* 0x040fe400078efcff */
[----:B------:R-:W-:Y:S01]  /*b060*/  LOP3.LUT R10, R19, 0x80, RZ, 0xfc, !PT ;  /* 0x00000080130a7812 */ /* 0x000fe200078efcff */
[----:B------:R-:W-:Y:S01]  /*b070*/  IMAD R5, R4, UR5, R5 ;  /* 0x0000000504057c24 */ /* 0x000fe2000f8e0205 */
[----:B------:R-:W-:Y:S02]  /*b080*/  IADD3 R6, P3, R2, UR6, RZ ;  /* 0x0000000602067c10 */ /* 0x000fe4000ff7e0ff */
[----:B------:R-:W-:Y:S02]  /*b090*/  ISETP.GE.AND P0, PT, R9, UR4, PT ;  /* 0x0000000409007c0c */ /* 0x000fe4000bf06270 */
[----:B------:R-:W-:-:S02]  /*b0a0*/  ISETP.GE.AND P1, PT, R11, UR4, PT ;  /* 0x000000040b007c0c */ /* 0x000fc4000bf26270 */
[----:B------:R-:W-:Y:S01]  /*b0b0*/  ISETP.GE.AND P2, PT, R10, UR4, PT ;  /* 0x000000040a007c0c */ /* 0x000fe2000bf46270 */
[----:B------:R-:W-:Y:S01]  /*b0c0*/  UMOV UR4, 0xffffffff ;  /* 0xffffffff00047882 */ /* 0x000fe20000000000 */
[----:B------:R-:W-:Y:S02]  /*b0d0*/  LOP3.LUT R18, R18, 0x7f, RZ, 0xc0, !PT ;  /* 0x0000007f12127812 */ /* 0x000fe400078ec0ff */
[----:B------:R-:W-:Y:S02]  /*b0e0*/  IADD3.X R5, R3, UR7, R5, P3, !PT ;  /* 0x0000000703057c10 */ /* 0x000fe40009ffe405 */
[----:B------:R-:W-:Y:S01]  /*b0f0*/  SHF.R.U32.HI R10, RZ, 0x2, R18 ;  /* 0x00000002ff0a7819 */ /* 0x000fe20000011612 */
[----:B-1----:R-:W-:Y:S06]  /*b100*/  BRA.DIV UR4, `(.L_x_54) ;  /* 0x0000002204987947 */ /* 0x002fec000b800000 */
[----:B------:R-:W0:Y:S01]  /*b110*/  SHFL.IDX PT, R3, R6, RZ, 0x1c1f ;  /* 0x001c1fff06037589 */ /* 0x000e2200000e0000 */
[----:B------:R-:W-:Y:S01]  /*b120*/  ULDC UR4, c[0x0][0x288] ;  /* 0x0000a20000047ab9 */ /* 0x000fe20000000800 */
[----:B------:R-:W-:Y:S02]  /*b130*/  IMAD.IADD R0, R10, 0x1, R0 ;  /* 0x000000010a007824 */ /* 0x000fe400078e0200 */
[----:B------:R-:W1:Y:S01]  /*b140*/  SHFL.IDX PT, R2, R5, RZ, 0x1c1f ;  /* 0x001c1fff05027589 */ /* 0x000e6200000e0000 */
[----:B------:R-:W-:-:S05]  /*b150*/  IMAD R4, R7, UR4, RZ ;  /* 0x0000000407047c24 */ /* 0x000fca000f8e02ff */
[----:B------:R-:W-:-:S13]  /*b160*/  ISETP.GE.AND P4, PT, R0, R4, PT ;  /* 0x000000040000720c */ /* 0x000fda0003f86270 */
[----:B0-----:R-:W-:-:S05]  /*b170*/  @!P4 IADD3 R3, P3, R9, R3, RZ ;  /* 0x000000030903c210 */ /* 0x001fca0007f7e0ff */
[----:B-1----:R-:W-:-:S05]  /*b180*/  @!P4 IMAD.X R2, RZ, RZ, R2, P3 ;  /* 0x000000ffff02c224 */ /* 0x002fca00018e0602 */
[----:B------:R-:W-:-:S04]  /*b190*/  @!P4 LOP3.LUT R3, R3, R2, RZ, 0x3c, !PT ;  /* 0x000000020303c212 */ /* 0x000fc800078e3cff */
[----:B------:R-:W-:-:S04]  /*b1a0*/  @!P4 LOP3.LUT R2, R3, R2, RZ, 0x3c, !PT ;  /* 0x000000020302c212 */ /* 0x000fc800078e3cff */
[----:B------:R-:W-:-:S05]  /*b1b0*/  @!P4 LOP3.LUT R3, R3, R2, RZ, 0x3c, !PT ;  /* 0x000000020303c212 */ /* 0x000fca00078e3cff */
[----:B------:R-:W-:Y:S01]  /*b1c0*/  @!PT LDS RZ, [RZ] ;  /* 0x00000000fffff984 */ /* 0x000fe20000000800 */
[----:B-----5:R-:W-:Y:S04]  /*b1d0*/  @!P4 LDGSTS.E.BYPASS.LTC128B.128 [R8+0x14400], desc[UR48][R2.64], !P0 ;  /* 0x144000000208cfae */ /* 0x020fe8000c101d70 */
[----:B------:R-:W-:Y:S04]  /*b1e0*/  @!P4 LDGSTS.E.BYPASS.LTC128B.128 [R8+0x16400], desc[UR48][R2.64+0x40], !P1 ;  /* 0x164000400208cfae */ /* 0x000fe8000c901d70 */
[----:B------:R0:W-:Y:S02]  /*b1f0*/  @!P4 LDGSTS.E.BYPASS.LTC128B.128 [R8+0x18400], desc[UR48][R2.64+0x80], !P2 ;  /* 0x184000800208cfae */ /* 0x0001e4000d101d70 */
[----:B0-----:R-:W-:-:S02]  /*b200*/  VIADD R2, R0, 0x20 ;  /* 0x0000002000027836 */ /* 0x001fc40000000000 */
[----:B------:R-:W0:Y:S03]  /*b210*/  SHFL.IDX PT, R3, R6, 0x1, 0x1c1f ;  /* 0x003c1f0006037f89 */ /* 0x000e2600000e0000 */
[----:B------:R-:W-:Y:S02]  /*b220*/  ISETP.GE.AND P3, PT, R2, R4, PT ;  /* 0x000000040200720c */ /* 0x000fe40003f66270 */
[----:B------:R-:W1:Y:S11]  /*b230*/  SHFL.IDX PT, R2, R5, 0x1, 0x1c1f ;  /* 0x003c1f0005027f89 */ /* 0x000e7600000e0000 */
[----:B0-----:R-:W-:-:S05]  /*b240*/  @!P3 IADD3 R3, P4, R9, R3, RZ ;  /* 0x000000030903b210 */ /* 0x001fca0007f9e0ff */
[----:B-1----:R-:W-:-:S05]  /*b250*/  @!P3 IMAD.X R2, RZ, RZ, R2, P4 ;  /* 0x000000ffff02b224 */ /* 0x002fca00020e0602 */
[----:B------:R-:W-:-:S04]  /*b260*/  @!P3 LOP3.LUT R3, R3, R2, RZ, 0x3c, !PT ;  /* 0x000000020303b212 */ /* 0x000fc800078e3cff */
[----:B------:R-:W-:-:S04]  /*b270*/  @!P3 LOP3.LUT R2, R3, R2, RZ, 0x3c, !PT ;  /* 0x000000020302b212 */ /* 0x000fc800078e3cff */
[----:B------:R-:W-:-:S05]  /*b280*/  @!P3 LOP3.LUT R3, R3, R2, RZ, 0x3c, !PT ;  /* 0x000000020303b212 */ /* 0x000fca00078e3cff */
[----:B------:R-:W-:Y:S04]  /*b290*/  @!P3 LDGSTS.E.BYPASS.LTC128B.128 [R8+0x14c00], desc[UR48][R2.64], !P0 ;  /* 0x14c000000208bfae */ /* 0x000fe8000c101d70 */
[----:B------:R-:W-:Y:S04]  /*b2a0*/  @!P3 LDGSTS.E.BYPASS.LTC128B.128 [R8+0x16c00], desc[UR48][R2.64+0x40], !P1 ;  /* 0x16c000400208bfae */ /* 0x000fe8000c901d70 */
[----:B------:R0:W-:Y:S02]  /*b2b0*/  @!P3 LDGSTS.E.BYPASS.LTC128B.128 [R8+0x18c00], desc[UR48][R2.64+0x80], !P2 ;  /* 0x18c000800208bfae */ /* 0x0001e4000d101d70 */
[----:B0-----:R-:W-:-:S02]  /*b2c0*/  VIADD R2, R0, 0x40 ;  /* 0x0000004000027836 */ /* 0x001fc40000000000 */
[----:B------:R-:W0:Y:S03]  /*b2d0*/  SHFL.IDX PT, R3, R6, 0x2, 0x1c1f ;  /* 0x005c1f0006037f89 */ /* 0x000e2600000e0000 */
[----:B------:R-:W-:Y:S02]  /*b2e0*/  ISETP.GE.AND P3, PT, R2, R4, PT ;  /* 0x000000040200720c */ /* 0x000fe40003f66270 */
[----:B------:R-:W1:Y:S04]  /*b2f0*/  SHFL.IDX PT, R2, R5, 0x2, 0x1c1f ;  /* 0x005c1f0005027f89 */ /* 0x000e6800000e0000 */
[----:B------:R-:W2:Y:S07]  /*b300*/  SHFL.IDX PT, R5, R5, 0x3, 0x1c1f ;  /* 0x007c1f0005057f89 */ /* 0x000eae00000e0000 */
[----:B0-----:R-:W-:-:S05]  /*b310*/  @!P3 IADD3 R3, P4, R9, R3, RZ ;  /* 0x000000030903b210 */ /* 0x001fca0007f9e0ff */
[----:B-1----:R-:W-:-:S05]  /*b320*/  @!P3 IMAD.X R2, RZ, RZ, R2, P4 ;  /* 0x000000ffff02b224 */ /* 0x002fca00020e0602 */
[----:B------:R-:W-:-:S04]  /*b330*/  @!P3 LOP3.LUT R3, R3, R2, RZ, 0x3c, !PT ;  /* 0x000000020303b212 */ /* 0x000fc800078e3cff */
[----:B------:R-:W-:-:S04]  /*b340*/  @!P3 LOP3.LUT R2, R3, R2, RZ, 0x3c, !PT ;  /* 0x000000020302b212 */ /* 0x000fc800078e3cff */
[----:B------:R-:W-:-:S05]  /*b350*/  @!P3 LOP3.LUT R3, R3, R2, RZ, 0x3c, !PT ;  /* 0x000000020303b212 */ /* 0x000fca00078e3cff */
[----:B------:R-:W-:Y:S04]  /*b360*/  @!P3 LDGSTS.E.BYPASS.LTC128B.128 [R8+0x15400], desc[UR48][R2.64], !P0 ;  /* 0x154000000208bfae */ /* 0x000fe8000c101d70 */
[----:B------:R-:W-:Y:S04]  /*b370*/  @!P3 LDGSTS.E.BYPASS.LTC128B.128 [R8+0x17400], desc[UR48][R2.64+0x40], !P1 ;  /* 0x174000400208bfae */ /* 0x000fe8000c901d70 */
[----:B------:R0:W-:Y:S04]  /*b380*/  @!P3 LDGSTS.E.BYPASS.LTC128B.128 [R8+0x19400], desc[UR48][R2.64+0x80], !P2 ;  /* 0x194000800208bfae */ /* 0x0001e8000d101d70 */
[----:B0-2---:R0:W1:Y:S02]  /*b390*/  SHFL.IDX PT, R2, R6, 0x3, 0x1c1f ;  /* 0x007c1f0006027f89 */ /* 0x00506400000e0000 */
.L_x_117:
[----:B------:R-:W-:Y:S01]  /*b3a0*/  VIADD R0, R0, 0x60 ;  /* 0x0000006000007836 */ /* 0x000fe20000000000 */
[----:B------:R-:W-:Y:S04]  /*b3b0*/  BSSY B0, `(.L_x_55) ;  /* 0x000000b000007945 */ /* 0x000fe80003800000 */
[----:B------:R-:W-:-:S13]  /*b3c0*/  ISETP.GE.AND P3, PT, R0, R4, PT ;  /* 0x000000040000720c */ /* 0x000fda0003f66270 */
[----:B------:R-:W-:Y:S05]  /*b3d0*/  @P3 BRA `(.L_x_56) ;  /* 0x0000000000203947 */ /* 0x000fea0003800000 */
[----:B-1----:R-:W-:-:S05]  /*b3e0*/  IADD3 R2, P3, R9, R2, RZ ;  /* 0x0000000209027210 */ /* 0x002fca0007f7e0ff */
[----:B------:R-:W-:-:S05]  /*b3f0*/  IMAD.X R3, RZ, RZ, R5, P3 ;  /* 0x000000ffff037224 */ /* 0x000fca00018e0605 */
[----:B------:R-:W-:Y:S01]  /*b400*/  @!PT LDS RZ, [RZ] ;  /* 0x00000000fffff984 */ /* 0x000fe20000000800 */
[----:B------:R-:W-:Y:S01]  /*b410*/  @!PT LDS RZ, [RZ] ;  /* 0x00000000fffff984 */ /* 0x000fe20000000800 */
[----:B------:R-:W-:Y:S01]  /*b420*/  @!PT LDS RZ, [RZ] ;  /* 0x00000000fffff984 */ /* 0x000fe20000000800 */
[----:B------:R2:W-:Y:S04]  /*b430*/  LDGSTS.E.BYPASS.LTC128B.128 [R8+0x15c00], desc[UR48][R2.64], !P0 ;  /* 0x15c0000002087fae */ /* 0x0005e8000c101d70 */
[----:B------:R2:W-:Y:S04]  /*b440*/  LDGSTS.E.BYPASS.LTC128B.128 [R8+0x17c00], desc[UR48][R2.64+0x40], !P1 ;  /* 0x17c0004002087fae */ /* 0x0005e8000c901d70 */
[----:B------:R2:W-:Y:S02]  /*b450*/  LDGSTS.E.BYPASS.LTC128B.128 [R8+0x19c00], desc[UR48][R2.64+0x80], !P2 ;  /* 0x19c0008002087fae */ /* 0x0005e4000d101d70 */
.L_x_56:
[----:B------:R-:W-:Y:S05]  /*b460*/  BSYNC B0 ;  /* 0x0000000000007941 */ /* 0x000fea0003800000 */
.L_x_55:
[----:B------:R-:W-:Y:S01]  /*b470*/  NOP ;  /* 0x0000000000007918 */ /* 0x000fe20000000000 */
[----:B------:R-:W-:Y:S01]  /*b480*/  SYNCS.ARRIVE.TRANS64.RED.A0T1 RZ, [UR41+0x29800], RZ ;  /* 0x029800ffffff79a7 */ /* 0x000fe20008200429 */
[----:B------:R-:W-:Y:S01]  /*b490*/  ARRIVES.LDGSTSBAR.64.TRANSCNT [UR41+0x29800] ;  /* 0x02980000ff0079b0 */ /* 0x000fe20008000aa9 */
[----:B------:R-:W-:Y:S01]  /*b4a0*/  NOP ;  /* 0x0000000000007918 */ /* 0x000fe20000000000 */
[----:B------:R-:W-:Y:S01]  /*b4b0*/  ULOP3.LUT UR4, UR46, 0x1, URZ, 0xc, !UPT ;  /* 0x000000012e047892 */ /* 0x000fe2000f8e0c3f */
[----:B------:R-:W-:Y:S05]  /*b4c0*/  SYNCS.ARRIVE.TRANS64.A1T0 RZ, [UR41+0x29800], RZ ;  /* 0x029800ffffff79a7 */ /* 0x000fea0008100029 */
[----:B------:R-:W-:-:S05]  /*b4d0*/  IMAD.U32 R0, RZ, RZ, UR4 ;  /* 0x00000004ff007e24 */ /* 0x000fca000f8e00ff */
[----:B------:R-:W-:-:S04]  /*b4e0*/  SHF.L.U32 R0, R0, 0x1f, RZ ;  /* 0x0000001f00007819 */ /* 0x000fc800000006ff */
[----:B------:R-:W3:Y:S02]  /*b4f0*/  SYNCS.PHASECHK.TRANS64.TRYWAIT P0, [UR41+0x29820], R0 ;  /* 0x02982000ff0075a7 */ /* 0x000ee40008000169 */
[----:B---3--:R-:W-:Y:S05]  /*b500*/  @!P0 BRA `(.L_x_57) ;  /* 0x0000002000f88947 */ /* 0x008fea0003800000 */
.L_x_118:
[----:B------:R-:W-:-:S06]  /*b510*/  UISETP.GE.AND UP0, UPT, UR40, 0xa1, UPT ;  /* 0x000000a12800788c */ /* 0x000fcc000bf06270 */
[----:B------:R-:W-:-:S13]  /*b520*/  PLOP3.LUT P0, PT, PT, PT, UP0, 0x80, 0x0 ;  /* 0x000000000000781c */ /* 0x000fda0003f0f008 */
[----:B------:R-:W-:Y:S05]  /*b530*/  @!P0 BRA `(.L_x_58) ;  /* 0x0000000c00f48947 */ /* 0x000fea0003800000 */
[----:B--2---:R2:W5:Y:S01]  /*b540*/  LDL.LU R0, [R1] ;  /* 0x0000000001007983 */ /* 0x0045620000300800 */
[----:B------:R-:W-:Y:S01]  /*b550*/  UIADD3 UR4, UR39, -0x2, URZ ;  /* 0xfffffffe27047890 */ /* 0x000fe2000fffe03f */
[----:B------:R-:W-:-:S05]  /*b560*/  IMAD.MOV.U32 R3, RZ, RZ, R17 ;  /* 0x000000ffff037224 */ /* 0x000fca00078e0011 */
[----:B-1----:R-:W-:-:S07]  /*b570*/  IMAD.U32 R2, RZ, RZ, UR4 ;  /* 0x00000004ff027e24 */ /* 0x002fce000f8e00ff */
.L_x_80:
[----:B------:R-:W3:Y:S01]  /*b580*/  LDL R4, [R1+0x4] ;  /* 0x0000040001047983 */ /* 0x000ee20000100800 */
[----:B------:R-:W-:Y:S01]  /*b590*/  VIADD R17, R3, 0x1 ;  /* 0x0000000103117836 */ /* 0x000fe20000000000 */
[----:B------:R-:W-:Y:S04]  /*b5a0*/  BSSY B0, `(.L_x_59) ;  /* 0x0000089000007945 */ /* 0x000fe80003800000 */
[----:B------:R-:W-:-:S04]  /*b5b0*/  ISETP.NE.AND P0, PT, R17, 0x2, PT ;  /* 0x000000021100780c */ /* 0x000fc80003f05270 */
[----:B------:R-:W-:Y:S02]  /*b5c0*/  SEL R5, RZ, 0x1, P0 ;  /* 0x00000001ff057807 */ /* 0x000fe40000000000 */
[----:B------:R-:W-:Y:S02]  /*b5d0*/  SEL R17, R17, RZ, P0 ;  /* 0x000000ff11117207 */ /* 0x000fe40000000000 */
[----:B0----5:R-:W-:-:S05]  /*b5e0*/  LOP3.LUT R9, R0, R5, RZ, 0x3c, !PT ;  /* 0x0000000500097212 */ /* 0x021fca00078e3cff */
[----:B------:R1:W-:Y:S01]  /*b5f0*/  STL [R1], R9 ;  /* 0x0000000901007387 */ /* 0x0003e20000100800 */
[----:B---3--:R-:W-:-:S13]  /*b600*/  LOP3.LUT P1, RZ, R4, 0x2, RZ, 0xc0, !PT ;  /* 0x0000000204ff7812 */ /* 0x008fda000782c0ff */
[----:B-1----:R-:W-:Y:S05]  /*b610*/  @!P1 BRA `(.L_x_60) ;  /* 0x0000000800049947 */ /* 0x002fea0003800000 */
[----:B------:R-:W-:Y:S01]  /*b620*/  LOP3.LUT P1, RZ, R4, 0x1, RZ, 0xc0, !PT ;  /* 0x0000000104ff7812 */ /* 0x000fe2000782c0ff */
[----:B------:R-:W-:-:S12]  /*b630*/  IMAD.MOV.U32 R8, RZ, RZ, R2 ;  /* 0x000000ffff087224 */ /* 0x000fd800078e0002 */
[----:B------:R-:W-:Y:S05]  /*b640*/  @!P1 BRA `(.L_x_61) ;  /* 0x0000000000509947 */ /* 0x000fea0003800000 */
[----:B------:R-:W3:Y:S01]  /*b650*/  LDL R10, [R1+0xc] ;  /* 0x00000c00010a7983 */ /* 0x000ee20000100800 */
[----:B------:R-:W1:Y:S01]  /*b660*/  LDC R8, c[0x0][0x43c] ;  /* 0x00010f00ff087b82 */ /* 0x000e620000000800 */
[----:B------:R-:W-:Y:S02]  /*b670*/  ULDC.64 UR4, c[0x0][0x428] ;  /* 0x00010a0000047ab9 */ /* 0x000fe40000000a00 */
[----:B------:R-:W4:Y:S01]  /*b680*/  LDL R7, [R1+0x8] ;  /* 0x0000080001077983 */ /* 0x000f220000100800 */
[----:B-1----:R-:W-:-:S13]  /*b690*/  ISETP.NE.AND P0, PT, R8, 0x1, PT ;  /* 0x000000010800780c */ /* 0x002fda0003f05270 */
[----:B------:R-:W0:Y:S02]  /*b6a0*/  @P0 LDC.64 R4, c[0x0][0x440] ;  /* 0x00011000ff040b82 */ /* 0x000e240000000a00 */
[----:B0-----:R-:W-:-:S04]  /*b6b0*/  @P0 IMAD.HI.U32 R6, R2, R4, RZ ;  /* 0x0000000402060227 */ /* 0x001fc800078e00ff */
[----:B------:R-:W-:Y:S01]  /*b6c0*/  IMAD.MOV.U32 R4, RZ, RZ, R2 ;  /* 0x000000ffff047224 */ /* 0x000fe200078e0002 */
[----:B------:R-:W-:-:S05]  /*b6d0*/  @P0 SHF.R.U32.HI R4, RZ, R5, R6 ;  /* 0x00000005ff040219 */ /* 0x000fca0000011606 */
[----:B------:R-:W-:-:S04]  /*b6e0*/  IMAD.MOV R5, RZ, RZ, -R4 ;  /* 0x000000ffff057224 */ /* 0x000fc800078e0a04 */
[----:B------:R-:W-:Y:S01]  /*b6f0*/  IMAD R8, R8, R5, R2 ;  /* 0x0000000508087224 */ /* 0x000fe200078e0202 */
[----:B------:R-:W-:Y:S01]  /*b700*/  SHF.R.S32.HI R5, RZ, 0x1f, R4 ;  /* 0x0000001fff057819 */ /* 0x000fe20000011404 */
[----:B---3--:R-:W-:-:S04]  /*b710*/  IMAD R6, R10, UR4, RZ ;  /* 0x000000040a067c24 */ /* 0x008fc8000f8e02ff */
[C---:B----4-:R-:W-:Y:S02]  /*b720*/  IMAD R6, R7.reuse, UR5, R6 ;  /* 0x0000000507067c24 */ /* 0x050fe4000f8e0206 */
[----:B------:R-:W-:Y:S01]  /*b730*/  IMAD.WIDE.U32 R4, R7, UR4, R4 ;  /* 0x0000000407047c25 */ /* 0x000fe2000f8e0004 */
[----:B------:R-:W-:-:S03]  /*b740*/  ULDC.64 UR4, c[0x0][0x418] ;  /* 0x0001060000047ab9 */ /* 0x000fc60000000a00 */
[----:B------:R-:W-:Y:S01]  /*b750*/  IMAD.IADD R5, R6, 0x1, R5 ;  /* 0x0000000106057824 */ /* 0x000fe200078e0205 */
[----:B------:R-:W-:-:S04]  /*b760*/  LEA R6, P0, R4, UR4, 0x2 ;  /* 0x0000000404067c11 */ /* 0x000fc8000f8010ff */
[----:B------:R-:W-:-:S05]  /*b770*/  LEA.HI.X R7, R4, UR5, R5, 0x2, P0 ;  /* 0x0000000504077c11 */ /* 0x000fca00080f1405 */
[----:B------:R1:W5:Y:S04]  /*b780*/  LDG.E R16, desc[UR48][R6.64] ;  /* 0x0000003006107981 */ /* 0x000368000c1e1900 */
.L_x_61:
[----:B------:R-:W3:Y:S01]  /*b790*/  S2R R4, SR_TID.X ;  /* 0x0000000000047919 */ /* 0x000ee20000002100 */
[----:B01----:R-:W-:Y:S01]  /*b7a0*/  LEA R6, R17, UR41, 0x3 ;  /* 0x0000002911067c11 */ /* 0x003fe2000f8e18ff */
[----:B------:R-:W-:Y:S01]  /*b7b0*/  BSSY B1, `(.L_x_62) ;  /* 0x0000006000017945 */ /* 0x000fe20003800000 */
[----:B---3--:R-:W-:Y:S02]  /*b7c0*/  LOP3.LUT R5, R4, 0x7f, RZ, 0xc0, !PT ;  /* 0x0000007f04057812 */ /* 0x008fe400078ec0ff */
[----:B------:R-:W-:Y:S02]  /*b7d0*/  SHF.L.U32 R4, R9, 0x1f, RZ ;  /* 0x0000001f09047819 */ /* 0x000fe400000006ff */
[----:B------:R-:W-:Y:S02]  /*b7e0*/  ISETP.NE.AND P1, PT, R5, RZ, PT ;  /* 0x000000ff0500720c */ /* 0x000fe40003f25270 */
[----:B------:R-:W0:Y:S02]  /*b7f0*/  SYNCS.PHASECHK.TRANS64.TRYWAIT P0, [R6+URZ+0x29880], R4 ;  /* 0x02988004060075a7 */ /* 0x000e24000800017f */
[----:B0-----:R-:W-:Y:S09]  /*b800*/  @!P0 BRA `(.L_x_63) ;  /* 0x0000002000508947 */ /* 0x001ff20003800000 */
.L_x_119:
[----:B------:R-:W-:Y:S05]  /*b810*/  BSYNC B1 ;  /* 0x0000000000017941 */ /* 0x000fea0003800000 */
.L_x_62:
[----:B------:R-:W-:Y:S04]  /*b820*/  BSSY B1, `(.L_x_64) ;  /* 0x0000009000017945 */ /* 0x000fe80003800000 */
[----:B------:R-:W-:Y:S05]  /*b830*/  @P1 BRA `(.L_x_65) ;  /* 0x00000000001c1947 */ /* 0x000fea0003800000 */
[----:B------:R-:W1:Y:S02]  /*b840*/  S2R R5, SR_TID.X ;  /* 0x0000000000057919 */ /* 0x000e640000002100 */
[----:B-1----:R-:W-:Y:S01]  /*b850*/  LOP3.LUT R7, R5, 0x1f, RZ, 0xc0, !PT ;  /* 0x0000001f05077812 */ /* 0x002fe200078ec0ff */
[----:B------:R-:W-:-:S03]  /*b860*/  IMAD.MOV.U32 R5, RZ, RZ, 0x5000 ;  /* 0x00005000ff057424 */ /* 0x000fc600078e00ff */
[----:B------:R-:W-:Y:S01]  /*b870*/  ISETP.NE.AND P0, PT, R7, RZ, PT ;  /* 0x000000ff0700720c */ /* 0x000fe20003f05270 */
[----:B------:R1:W-:-:S12]  /*b880*/  SYNCS.ARRIVE.TRANS64 RZ, [R6+URZ+0x29870], R5 ;  /* 0x0298700506ff79a7 */ /* 0x0003d8000800003f */
[----:B-1----:R-:W-:Y:S05]  /*b890*/  @!P0 BRA `(.L_x_65) ;  /* 0x0000000000048947 */ /* 0x002fea0003800000 */
[----:B------:R-:W-:Y:S01]  /*b8a0*/  BPT.TRAP 0x1 ;  /* 0x000000040000795c */ /* 0x000fe20000300000 */
.L_x_65:
[----:B------:R-:W-:Y:S05]  /*b8b0*/  BSYNC B1 ;  /* 0x0000000000017941 */ /* 0x000fea0003800000 */
.L_x_64:
[----:B------:R-:W-:Y:S01]  /*b8c0*/  IMAD.MOV.U32 R10, RZ, RZ, RZ ;  /* 0x000000ffff0a7224 */ /* 0x000fe200078e00ff */
[----:B------:R-:W-:Y:S01]  /*b8d0*/  UIADD3 UR4, UP0, UR52, 0x470, URZ ;  /* 0x0000047034047890 */ /* 0x000fe2000ff1e03f */
[----:B------:R-:W-:Y:S01]  /*b8e0*/  IMAD.U32 R7, RZ, RZ, UR41 ;  /* 0x00000029ff077e24 */ /* 0x000fe2000f8e00ff */
[----:B------:R-:W-:Y:S01]  /*b8f0*/  PLOP3.LUT P0, PT, PT, PT, PT, 0x80, 0x0 ;  /* 0x000000000000781c */ /* 0x000fe20003f0f070 */
[----:B------:R-:W-:Y:S01]  /*b900*/  IMAD R8, R8, 0xa0, RZ ;  /* 0x000000a008087824 */ /* 0x000fe200078e02ff */
[----:B------:R-:W-:Y:S01]  /*b910*/  R2UR UR10, R10 ;  /* 0x000000000a0a72ca */ /* 0x000fe200000e0000 */
[----:B------:R-:W-:Y:S01]  /*b920*/  IMAD R5, R17, 0x5000, R7 ;  /* 0x0000500011057824 */ /* 0x000fe200078e0207 */
[----:B------:R-:W-:Y:S01]  /*b930*/  UIADD3.X UR5, URZ, UR53, URZ, UP0, !UPT ;  /* 0x000000353f057290 */ /* 0x000fe200087fe43f */
[----:B------:R-:W-:Y:S01]  /*b940*/  VIADD R9, R6, 0x29870 ;  /* 0x0002987006097836 */ /* 0x000fe20000000000 */
[----:B------:R-:W-:Y:S01]  /*b950*/  UMOV UR6, 0x0 ;  /* 0x0000000000067882 */ /* 0x000fe20000000000 */
[----:B------:R-:W-:Y:S01]  /*b960*/  VIADD R5, R5, 0xa400 ;  /* 0x0000a40005057836 */ /* 0x000fe20000000000 */
[----:B------:R-:W-:-:S09]  /*b970*/  UMOV UR7, 0x14f00000 ;  /* 0x14f0000000077882 */ /* 0x000fd20000000000 */
.L_x_66:
[----:B------:R-:W-:-:S13]  /*b980*/  @P0 ELECT P2, URZ, PT ;  /* 0x00000000003f082f */ /* 0x000fda0003840000 */
[----:B-----5:R-:W-:Y:S01]  /*b990*/  @P2 R2UR UR13, R16 ;  /* 0x00000000100d22ca */ /* 0x020fe200000e0000 */
[----:B------:R-:W-:Y:S01]  /*b9a0*/  UMOV UR12, UR36 ;  /* 0x00000024000c7c82 */ /* 0x000fe20008000000 */
[----:B------:R-:W-:Y:S02]  /*b9b0*/  @P2 R2UR UR11, R8 ;  /* 0x00000000080b22ca */ /* 0x000fe400000e0000 */
[----:B------:R-:W-:Y:S02]  /*b9c0*/  @P2 R2UR UR9, R9 ;  /* 0x00000000090922ca */ /* 0x000fe400000e0000 */
[----:B------:R-:W-:Y:S02]  /*b9d0*/  @P2 R2UR UR8, R5 ;  /* 0x00000000050822ca */ /* 0x000fe400000e0000 */
[----:B------:R-:W-:Y:S02]  /*b9e0*/  @P2 PLOP3.LUT P0, PT, P2, PT, PT, 0x8, 0x0 ;  /* 0x000000000000281c */ /* 0x000fe4000170e170 */
[----:B------:R-:W-:-:S09]  /*b9f0*/  PLOP3.LUT P2, PT, PT, PT, PT, 0x8, 0x0 ;  /* 0x000000000000781c */ /* 0x000fd20003f4e170 */
[----:B------:R1:W-:Y:S02]  /*ba00*/  UTMALDG.4D [UR8], [UR4], desc[UR6] ;  /* 0x00000608040075b4 */ /* 0x0003e40008019000 */
[----:B-1----:R-:W-:Y:S05]  /*ba10*/  @P0 BRA.U.ANY `(.L_x_66) ;  /* 0xfffffffd00d80947 */ /* 0x002fea000393ffff */
[----:B------:R-:W1:Y:S01]  /*ba20*/  SYNCS.PHASECHK.TRANS64.TRYWAIT P0, [R6+URZ+0x29840], R4 ;  /* 0x02984004060075a7 */ /* 0x000e62000800017f */
[----:B------:R-:W-:Y:S04]  /*ba30*/  BSSY B1, `(.L_x_67) ;  /* 0x0000002000017945 */ /* 0x000fe80003800000 */
[----:B-1----:R-:W-:Y:S05]  /*ba40*/  @!P0 BRA `(.L_x_68) ;  /* 0x0000001c00d48947 */ /* 0x002fea0003800000 */
.L_x_120:
[----:B------:R-:W-:Y:S05]  /*ba50*/  BSYNC B1 ;  /* 0x0000000000017941 */ /* 0x000fea0003800000 */
.L_x_67:
[----:B------:R-:W-:Y:S01]  /*ba60*/  BSSY B1, `(.L_x_69) ;  /* 0x000000b000017945 */ /* 0x000fe20003800000 */
[----:B01----:R-:W-:Y:S02]  /*ba70*/  IMAD.MOV.U32 R4, RZ, RZ, 0x0 ;  /* 0x00000000ff047424 */ /* 0x003fe400078e00ff */
[----:B------:R-:W-:Y:S01]  /*ba80*/  IMAD.MOV.U32 R5, RZ, RZ, 0x14f00000 ;  /* 0x14f00000ff057424 */ /* 0x000fe200078e00ff */
[----:B------:R-:W-:Y:S06]  /*ba90*/  @P1 BRA `(.L_x_70) ;  /* 0x00000000001c1947 */ /* 0x000fec0003800000 */
[----:B------:R-:W0:Y:S02]  /*baa0*/  S2R R9, SR_TID.X ;  /* 0x0000000000097919 */ /* 0x000e240000002100 */
[----:B0-----:R-:W-:Y:S01]  /*bab0*/  LOP3.LUT R11, R9, 0x1f, RZ, 0xc0, !PT ;  /* 0x0000001f090b7812 */ /* 0x001fe200078ec0ff */
[----:B------:R-:W-:-:S03]  /*bac0*/  IMAD.MOV.U32 R9, RZ, RZ, 0x7800 ;  /* 0x00007800ff097424 */ /* 0x000fc600078e00ff */
[----:B------:R-:W-:Y:S01]  /*bad0*/  ISETP.NE.AND P0, PT, R11, RZ, PT ;  /* 0x000000ff0b00720c */ /* 0x000fe20003f05270 */
[----:B------:R0:W-:-:S12]  /*bae0*/  SYNCS.ARRIVE.TRANS64 RZ, [R6+URZ+0x29830], R9 ;  /* 0x0298300906ff79a7 */ /* 0x0001d8000800003f */
[----:B0-----:R-:W-:Y:S05]  /*baf0*/  @!P0 BRA `(.L_x_70) ;  /* 0x0000000000048947 */ /* 0x001fea0003800000 */
[----:B------:R-:W-:Y:S01]  /*bb00*/  BPT.TRAP 0x1 ;  /* 0x000000040000795c */ /* 0x000fe20000300000 */
.L_x_70:
[----:B------:R-:W-:Y:S05]  /*bb10*/  BSYNC B1 ;  /* 0x0000000000017941 */ /* 0x000fea0003800000 */
.L_x_69:
[----:B------:R-:W-:Y:S01]  /*bb20*/  R2UR UR10, R10 ;  /* 0x000000000a0a72ca */ /* 0x000fe200000e0000 */
[----:B------:R-:W-:Y:S01]  /*bb30*/  IMAD R7, R17, 0x7800, R7 ;  /* 0x0000780011077824 */ /* 0x000fe200078e0207 */
[----:B------:R-:W-:Y:S01]  /*bb40*/  R2UR UR6, R4 ;  /* 0x00000000040672ca */ /* 0x000fe200000e0000 */
[----:B------:R-:W-:Y:S01]  /*bb50*/  UIADD3 UR4, UP0, UR52, 0x370, URZ ;  /* 0x0000037034047890 */ /* 0x000fe2000ff1e03f */
[----:B------:R-:W-:Y:S01]  /*bb60*/  R2UR UR7, R5 ;  /* 0x00000000050772ca */ /* 0x000fe200000e0000 */
[----:B------:R-:W-:Y:S01]  /*bb70*/  VIADD R6, R6, 0x29830 ;  /* 0x0002983006067836 */ /* 0x000fe20000000000 */
[----:B------:R-:W-:Y:S01]  /*bb80*/  PLOP3.LUT P0, PT, PT, PT, PT, 0x80, 0x0 ;  /* 0x000000000000781c */ /* 0x000fe20003f0f070 */
[----:B------:R-:W-:Y:S01]  /*bb90*/  VIADD R9, R7, 0x1a400 ;  /* 0x0001a40007097836 */ /* 0x000fe20000000000 */
[----:B------:R-:W-:-:S12]  /*bba0*/  UIADD3.X UR5, URZ, UR53, URZ, UP0, !UPT ;  /* 0x000000353f057290 */ /* 0x000fd800087fe43f */
.L_x_71:
[----:B------:R-:W-:-:S13]  /*bbb0*/  @P0 ELECT P1, URZ, PT ;  /* 0x00000000003f082f */ /* 0x000fda0003820000 */
[----:B------:R-:W-:Y:S01]  /*bbc0*/  @P1 R2UR UR13, R16 ;  /* 0x00000000100d12ca */ /* 0x000fe200000e0000 */
[----:B------:R-:W-:Y:S01]  /*bbd0*/  UMOV UR12, UR36 ;  /* 0x00000024000c7c82 */ /* 0x000fe20008000000 */
[----:B------:R-:W-:Y:S02]  /*bbe0*/  @P1 R2UR UR11, R8 ;  /* 0x00000000080b12ca */ /* 0x000fe400000e0000 */
[----:B------:R-:W-:Y:S02]  /*bbf0*/  @P1 R2UR UR9, R6 ;  /* 0x00000000060912ca */ /* 0x000fe400000e0000 */
[----:B------:R-:W-:Y:S02]  /*bc00*/  @P1 R2UR UR8, R9 ;  /* 0x00000000090812ca */ /* 0x000fe400000e0000 */
[----:B------:R-:W-:Y:S02]  /*bc10*/  @P1 PLOP3.LUT P0, PT, P1, PT, PT, 0x8, 0x0 ;  /* 0x000000000000181c */ /* 0x000fe40000f0e170 */
[----:B------:R-:W-:-:S09]  /*bc20*/  PLOP3.LUT P1, PT, PT, PT, PT, 0x8, 0x0 ;  /* 0x000000000000781c */ /* 0x000fd20003f2e170 */
[----:B------:R0:W-:Y:S02]  /*bc30*/  UTMALDG.4D [UR8], [UR4], desc[UR6] ;  /* 0x00000608040075b4 */ /* 0x0001e40008019000 */
[----:B0-----:R-:W-:Y:S05]  /*bc40*/  @P0 BRA.U.ANY `(.L_x_71) ;  /* 0xfffffffd00d80947 */ /* 0x001fea000393ffff */
[----:B------:R-:W-:Y:S01]  /*bc50*/  R2UR UR6, R4 ;  /* 0x00000000040672ca */ /* 0x000fe200000e0000 */
[----:B------:R-:W-:Y:S01]  /*bc60*/  VIADD R9, R7, 0x1cc00 ;  /* 0x0001cc0007097836 */ /* 0x000fe20000000000 */
[----:B------:R-:W-:Y:S01]  /*bc70*/  R2UR UR7, R5 ;  /* 0x00000000050772ca */ /* 0x000fe200000e0000 */
[----:B------:R-:W-:Y:S01]  /*bc80*/  UMOV UR10, 0x40 ;  /* 0x00000040000a7882 */ /* 0x000fe20000000000 */
[----:B------:R-:W-:-:S13]  /*bc90*/  PLOP3.LUT P0, PT, PT, PT, PT, 0x80, 0x0 ;  /* 0x000000000000781c */ /* 0x000fda0003f0f070 */
.L_x_72:
        /* <DEDUP_REMOVED lines=15> */
.L_x_73:
        /* <DEDUP_REMOVED lines=10> */
.L_x_60:
[----:B------:R-:W-:Y:S05]  /*be30*/  BSYNC B0 ;  /* 0x0000000000007941 */ /* 0x000fea0003800000 */
.L_x_59:
[----:B------:R-:W-:-:S06]  /*be40*/  UISETP.NE.AND UP0, UPT, UR42, 0x3, UPT ;  /* 0x000000032a00788c */ /* 0x000fcc000bf05270 */
[----:B------:R-:W-:-:S13]  /*be50*/  PLOP3.LUT P0, PT, PT, PT, UP0, 0x80, 0x0 ;  /* 0x000000000000781c */ /* 0x000fda0003f0f008 */
[----:B------:R-:W-:Y:S05]  /*be60*/  @!P0 BRA `(.L_x_74) ;  /* 0x0000000000048947 */ /* 0x000fea0003800000 */
[----:B------:R-:W-:Y:S01]  /*be70*/  BPT.TRAP 0x1 ;  /* 0x000000040000795c */ /* 0x000fe20000300000 */
.L_x_74:
[----:B------:R-:W-:Y:S01]  /*be80*/  IMAD.U32 R4, RZ, RZ, UR47 ;  /* 0x0000002fff047e24 */ /* 0x000fe2000f8e00ff */
[----:B------:R-:W-:Y:S01]  /*be90*/  LEA R18, R3, UR41, 0x3 ;  /* 0x0000002903127c11 */ /* 0x000fe2000f8e18ff */
[----:B------:R-:W-:Y:S03]  /*bea0*/  BSSY B0, `(.L_x_75) ;  /* 0x0000006000007945 */ /* 0x000fe60003800000 */
[----:B------:R-:W-:Y:S02]  /*beb0*/  ISETP.NE.AND P1, PT, R4, 0x3, PT ;  /* 0x000000030400780c */ /* 0x000fe40003f25270 */
[----:B------:R-:W-:-:S04]  /*bec0*/  LOP3.LUT R4, R0, 0x1, RZ, 0x3c, !PT ;  /* 0x0000000100047812 */ /* 0x000fc800078e3cff */
[----:B------:R-:W-:-:S04]  /*bed0*/  SHF.L.U32 R4, R4, 0x1f, RZ ;  /* 0x0000001f04047819 */ /* 0x000fc800000006ff */
[----:B------:R-:W1:Y:S02]  /*bee0*/  SYNCS.PHASECHK.TRANS64.TRYWAIT P0, [R18+URZ+0x29870], R4 ;  /* 0x02987004120075a7 */ /* 0x000e64000800017f */
[----:B-1----:R-:W-:Y:S05]  /*bef0*/  @!P0 BRA `(.L_x_76) ;  /* 0x0000001800bc8947 */ /* 0x002fea0003800000 */
.L_x_121:
[----:B------:R-:W-:Y:S05]  /*bf00*/  BSYNC B0 ;  /* 0x0000000000007941 */ /* 0x000fea0003800000 */
.L_x_75:
[----:B------:R-:W-:Y:S05]  /*bf10*/  @!P1 BRA `(.L_x_77) ;  /* 0x0000000000049947 */ /* 0x000fea0003800000 */
[----:B------:R-:W-:Y:S01]  /*bf20*/  BPT.TRAP 0x1 ;  /* 0x000000040000795c */ /* 0x000fe20000300000 */
.L_x_77:
[----:B------:R-:W-:Y:S01]  /*bf30*/  SHF.L.U32 R0, R0, 0x1f, RZ ;  /* 0x0000001f00007819 */ /* 0x000fe200000006ff */
[----:B------:R-:W-:-:S03]  /*bf40*/  IMAD R12, R3, 0x5000, RZ ;  /* 0x00005000030c7824 */ /* 0x000fc600078e02ff */
[----:B------:R-:W3:Y:S02]  /*bf50*/  SYNCS.PHASECHK.TRANS64.TRYWAIT P0, [R18+URZ+0x29860], R0 ;  /* 0x02986000120075a7 */ /* 0x000ee4000800017f */
[----:B---3--:R-:W-:Y:S05]  /*bf60*/  @!P0 BRA `(.L_x_78) ;  /* 0x0000001800b48947 */ /* 0x008fea0003800000 */
.L_x_122:
[----:B------:R-:W3:Y:S04]  /*bf70*/  LDL R3, [R1+0x14] ;  /* 0x0000140001037983 */ /* 0x000ee80000100800 */
[----:B0-----:R-:W4:Y:S04]  /*bf80*/  LDL R6, [R1+0x18] ;  /* 0x0000180001067983 */ /* 0x001f280000100800 */
[----:B------:R-:W5:Y:S01]  /*bf90*/  LDL R13, [R1+0x10] ;  /* 0x00001000010d7983 */ /* 0x000f620000100800 */
[----:B------:R-:W-:Y:S05]  /*bfa0*/  WARPSYNC.ALL ;  /* 0x0000000000007948 */ /* 0x000fea0003800000 */
[----:B---3--:R-:W-:-:S05]  /*bfb0*/  LOP3.LUT R0, R12, R3, RZ, 0xfc, !PT ;  /* 0x000000030c007212 */ /* 0x008fca00078efcff */
[----:B------:R-:W1:Y:S01]  /*bfc0*/  LDSM.16.MT88.4 R8, [R0+UR41+0xa400] ;  /* 0x00a400290008783b */ /* 0x000e620008004200 */
[----:B------:R-:W-:Y:S01]  /*bfd0*/  VIADD R3, R0, UR41 ;  /* 0x0000002900037c36 */ /* 0x000fe20008000000 */
[----:B-----5:R-:W-:-:S03]  /*bfe0*/  LOP3.LUT R19, R12, R13, RZ, 0xfc, !PT ;  /* 0x0000000d0c137212 */ /* 0x020fc600078efcff */
[----:B----4-:R-:W-:Y:S02]  /*bff0*/  IMAD.IADD R3, R6, 0x1, R3 ;  /* 0x0000000106037824 */ /* 0x010fe400078e0203 */
[----:B------:R-:W-:Y:S01]  /*c000*/  VIADD R19, R19, UR41 ;  /* 0x0000002913137c36 */ /* 0x000fe20008000000 */
[C-C-:B-1----:R-:W-:Y:S02]  /*c010*/  PRMT R4, R8.reuse, 0x6420, R9.reuse ;  /* 0x0000642008047816 */ /* 0x142fe40000000009 */
[----:B------:R-:W-:Y:S02]  /*c020*/  PRMT R5, R8, 0x7531, R9 ;  /* 0x0000753108057816 */ /* 0x000fe40000000009 */
[C-C-:B------:R-:W-:Y:S02]  /*c030*/  PRMT R6, R10.reuse, 0x6420, R11.reuse ;  /* 0x000064200a067816 */ /* 0x140fe4000000000b */
[----:B------:R-:W-:Y:S02]  /*c040*/  PRMT R7, R10, 0x7531, R11 ;  /* 0x000075310a077816 */ /* 0x000fe4000000000b */
[----:B------:R-:W0:Y:S04]  /*c050*/  LDSM.16.MT88.4 R8, [R3+0xa400] ;  /* 0x00a400000308783b */ /* 0x000e280000004200 */
[----:B------:R-:W-:Y:S01]  /*c060*/  STSM.16.M88.4 [R19+0x400], R4 ;  /* 0x0004000413007844 */ /* 0x000fe20000000200 */
[----:B0-----:R-:W-:-:S02]  /*c070*/  PRMT R12, R8, 0x6420, R9 ;  /* 0x00006420080c7816 */ /* 0x001fc40000000009 */
[----:B------:R-:W-:Y:S02]  /*c080*/  PRMT R13, R8, 0x7531, R9 ;  /* 0x00007531080d7816 */ /* 0x000fe40000000009 */
[C-C-:B------:R-:W-:Y:S02]  /*c090*/  PRMT R14, R10.reuse, 0x6420, R11.reuse ;  /* 0x000064200a0e7816 */ /* 0x140fe4000000000b */
[----:B------:R-:W-:-:S05]  /*c0a0*/  PRMT R15, R10, 0x7531, R11 ;  /* 0x000075310a0f7816 */ /* 0x000fca000000000b */
[----:B------:R-:W-:Y:S04]  /*c0b0*/  STSM.16.M88.4 [R19+0xc00], R12 ;  /* 0x000c000c13007844 */ /* 0x000fe80000000200 */
[----:B------:R-:W0:Y:S02]  /*c0c0*/  LDSM.16.MT88.4 R8, [R0+UR41+0xb400] ;  /* 0x00b400290008783b */ /* 0x000e240008004200 */
[C-C-:B0-----:R-:W-:Y:S02]  /*c0d0*/  PRMT R4, R8.reuse, 0x6420, R9.reuse ;  /* 0x0000642008047816 */ /* 0x141fe40000000009 */
[----:B------:R-:W-:Y:S02]  /*c0e0*/  PRMT R5, R8, 0x7531, R9 ;  /* 0x0000753108057816 */ /* 0x000fe40000000009 */
[----:B------:R-:W-:-:S02]  /*c0f0*/  PRMT R6, R10, 0x6420, R11 ;  /* 0x000064200a067816 */ /* 0x000fc4000000000b */
[----:B------:R-:W-:Y:S02]  /*c100*/  PRMT R7, R10, 0x7531, R11 ;  /* 0x000075310a077816 */ /* 0x000fe4000000000b */
[----:B------:R-:W0:Y:S04]  /*c110*/  LDSM.16.MT88.4 R8, [R3+0xb400] ;  /* 0x00b400000308783b */ /* 0x000e280000004200 */
[----:B------:R-:W-:Y:S01]  /*c120*/  STSM.16.M88.4 [R19+0x1400], R4 ;  /* 0x0014000413007844 */ /* 0x000fe20000000200 */
[C-C-:B0-----:R-:W-:Y:S02]  /*c130*/  PRMT R12, R8.reuse, 0x6420, R9.reuse ;  /* 0x00006420080c7816 */ /* 0x141fe40000000009 */
[----:B------:R-:W-:Y:S02]  /*c140*/  PRMT R13, R8, 0x7531, R9 ;  /* 0x00007531080d7816 */ /* 0x000fe40000000009 */
[----:B------:R-:W-:-:S02]  /*c150*/  PRMT R14, R10, 0x6420, R11 ;  /* 0x000064200a0e7816 */ /* 0x000fc4000000000b */
        /* <DEDUP_REMOVED lines=20> */
[----:B------:R0:W-:Y:S02]  /*c2a0*/  STSM.16.M88.4 [R19+0x3400], R4 ;  /* 0x0034000413007844 */ /* 0x0001e40000000200 */
[C-C-:B0-----:R-:W-:Y:S02]  /*c2b0*/  PRMT R4, R8.reuse, 0x6420, R9.reuse ;  /* 0x0000642008047816 */ /* 0x141fe40000000009 */
[----:B------:R-:W-:-:S02]  /*c2c0*/  PRMT R5, R8, 0x7531, R9 ;  /* 0x0000753108057816 */ /* 0x000fc40000000009 */
[C-C-:B------:R-:W-:Y:S02]  /*c2d0*/  PRMT R6, R10.reuse, 0x6420, R11.reuse ;  /* 0x000064200a067816 */ /* 0x140fe4000000000b */
[----:B------:R-:W-:-:S05]  /*c2e0*/  PRMT R7, R10, 0x7531, R11 ;  /* 0x000075310a077816 */ /* 0x000fca000000000b */
[----:B------:R-:W-:Y:S04]  /*c2f0*/  STSM.16.M88.4 [R19+0x3c00], R4 ;  /* 0x003c000413007844 */ /* 0x000fe80000000200 */
[----:B------:R-:W0:Y:S04]  /*c300*/  LDSM.16.MT88.4 R12, [R0+UR41+0xe400] ;  /* 0x00e40029000c783b */ /* 0x000e280008004200 */
[----:B------:R-:W1:Y:S01]  /*c310*/  LDSM.16.MT88.4 R4, [R3+0xe400] ;  /* 0x00e400000304783b */ /* 0x000e620000004200 */
[C-C-:B0-----:R-:W-:Y:S02]  /*c320*/  PRMT R8, R12.reuse, 0x6420, R13.reuse ;  /* 0x000064200c087816 */ /* 0x141fe4000000000d */
[----:B------:R-:W-:-:S02]  /*c330*/  PRMT R9, R12, 0x7531, R13 ;  /* 0x000075310c097816 */ /* 0x000fc4000000000d */
[C-C-:B------:R-:W-:Y:S02]  /*c340*/  PRMT R10, R14.reuse, 0x6420, R15.reuse ;  /* 0x000064200e0a7816 */ /* 0x140fe4000000000f */
[----:B------:R-:W-:-:S05]  /*c350*/  PRMT R11, R14, 0x7531, R15 ;  /* 0x000075310e0b7816 */ /* 0x000fca000000000f */
[----:B------:R1:W-:Y:S02]  /*c360*/  STSM.16.M88.4 [R19+0x4400], R8 ;  /* 0x0044000813007844 */ /* 0x0003e40000000200 */
[C-C-:B-1----:R-:W-:Y:S02]  /*c370*/  PRMT R8, R4.reuse, 0x6420, R5.reuse ;  /* 0x0000642004087816 */ /* 0x142fe40000000005 */
[----:B------:R-:W-:Y:S02]  /*c380*/  PRMT R9, R4, 0x7531, R5 ;  /* 0x0000753104097816 */ /* 0x000fe40000000005 */
[C-C-:B------:R-:W-:Y:S02]  /*c390*/  PRMT R10, R6.reuse, 0x6420, R7.reuse ;  /* 0x00006420060a7816 */ /* 0x140fe40000000007 */
[----:B------:R-:W-:-:S05]  /*c3a0*/  PRMT R11, R6, 0x7531, R7 ;  /* 0x00007531060b7816 */ /* 0x000fca0000000007 */
[----:B------:R0:W-:Y:S01]  /*c3b0*/  STSM.16.M88.4 [R19+0x4c00], R8 ;  /* 0x004c000813007844 */ /* 0x0001e20000000200 */
[----:B------:R-:W-:Y:S01]  /*c3c0*/  @!PT LDS RZ, [RZ] ;  /* 0x00000000fffff984 */ /* 0x000fe20000000800 */
[----:B------:R-:W-:Y:S01]  /*c3d0*/  @!PT LDS RZ, [RZ] ;  /* 0x00000000fffff984 */ /* 0x000fe20000000800 */
[----:B------:R-:W-:Y:S01]  /*c3e0*/  @!PT LDS RZ, [RZ] ;  /* 0x00000000fffff984 */ /* 0x000fe20000000800 */
[----:B------:R-:W-:Y:S01]  /*c3f0*/  @!PT LDS RZ, [RZ] ;  /* 0x00000000fffff984 */ /* 0x000fe20000000800 */
[----:B------:R1:W-:Y:S06]  /*c400*/  MEMBAR.ALL.CTA ;  /* 0x0000000000007992 */ /* 0x0003ec0000008000 */
[----:B-1----:R-:W1:Y:S01]  /*c410*/  FENCE.VIEW.ASYNC.S ;  /* 0x00000000000073c6 */ /* 0x002e620000000000 */
[----:B------:R-:W-:Y:S05]  /*c420*/  @!P1 BRA `(.L_x_79) ;  /* 0x0000000000049947 */ /* 0x000fea0003800000 */
[----:B------:R-:W-:Y:S01]  /*c430*/  BPT.TRAP 0x1 ;  /* 0x000000040000795c */ /* 0x000fe20000300000 */
.L_x_79:
[----:B------:R-:W3:Y:S01]  /*c440*/  S2R R0, SR_TID.X ;  /* 0x0000000000007919 */ /* 0x000ee20000002100 */
[----:B-1----:R1:W-:Y:S01]  /*c450*/  SYNCS.ARRIVE.TRANS64.A1T0 RZ, [R18+URZ+0x29850], RZ ;  /* 0x029850ff12ff79a7 */ /* 0x0023e2000810003f */
[----:B---3--:R-:W-:Y:S01]  /*c460*/  LOP3.LUT R0, R0, 0x7f, RZ, 0xc0, !PT ;  /* 0x0000007f00007812 */ /* 0x008fe200078ec0ff */
[----:B------:R-:W-:Y:S03]  /*c470*/  BAR.SYNC.DEFER_BLOCKING 0x2, 0x80 ;  /* 0x0082000000007b1d */ /* 0x000fe60000010000 */
[----:B------:R-:W-:-:S03]  /*c480*/  ISETP.NE.AND P0, PT, R0, RZ, PT ;  /* 0x000000ff0000720c */ /* 0x000fc60003f05270 */
[----:B------:R3:W5:Y:S10]  /*c490*/  LDL R0, [R1] ;  /* 0x0000000001007983 */ /* 0x0007740000100800 */
[----:B-1----:R-:W-:-:S05]  /*c4a0*/  @!P0 VIADD R18, R18, 0x29880 ;  /* 0x0002988012128836 */ /* 0x002fca0000000000 */
[----:B------:R-:W-:-:S04]  /*c4b0*/  @!P0 PRMT R18, RZ, 0x654, R18 ;  /* 0x00000654ff128816 */ /* 0x000fc80000000012 */
[----:B------:R3:W-:Y:S01]  /*c4c0*/  @!P0 SYNCS.ARRIVE.TRANS64.RED.A1T0 RZ, [R18+URZ], RZ ;  /* 0x000000ff12ff89a7 */ /* 0x0007e2000810043f */
[C---:B------:R-:W-:Y:S01]  /*c4d0*/  ISETP.GT.AND P0, PT, R2.reuse, RZ, PT ;  /* 0x000000ff0200720c */ /* 0x040fe20003f04270 */
[----:B------:R-:W-:Y:S02]  /*c4e0*/  VIADD R2, R2, 0xffffffff ;  /* 0xffffffff02027836 */ /* 0x000fe40000000000 */
[----:B------:R-:W-:-:S10]  /*c4f0*/  IMAD.MOV.U32 R3, RZ, RZ, R17 ;  /* 0x000000ffff037224 */ /* 0x000fd400078e0011 */
[----:B---3--:R-:W-:Y:S05]  /*c500*/  @P0 BRA `(.L_x_80) ;  /* 0xfffffff0001c0947 */ /* 0x008fea000383ffff */
.L_x_58:
[----:B------:R-:W-:-:S06]  /*c510*/  UISETP.NE.AND UP0, UPT, UR42, 0x3, UPT ;  /* 0x000000032a00788c */ /* 0x000fcc000bf05270 */
[----:B------:R-:W-:-:S13]  /*c520*/  PLOP3.LUT P0, PT, PT, PT, UP0, 0x80, 0x0 ;  /* 0x000000000000781c */ /* 0x000fda0003f0f008 */
[----:B------:R-:W-:Y:S05]  /*c530*/  @!P0 BRA `(.L_x_81) ;  /* 0x0000000000048947 */ /* 0x000fea0003800000 */
[----:B------:R-:W-:Y:S01]  /*c540*/  BPT.TRAP 0x1 ;  /* 0x000000040000795c */ /* 0x000fe20000300000 */
.L_x_81:
[----:B--2--5:R-:W2:Y:S01]  /*c550*/  LDL R0, [R1] ;  /* 0x0000000001007983 */ /* 0x024ea20000100800 */
[----:B------:R-:W-:Y:S01]  /*c560*/  LEA R16, R17, UR41, 0x3 ;  /* 0x0000002911107c11 */ /* 0x000fe2000f8e18ff */
[----:B------:R-:W-:Y:S01]  /*c570*/  BSSY B0, `(.L_x_82) ;  /* 0x0000007000007945 */ /* 0x000fe20003800000 */
[----:B--2---:R-:W-:Y:S01]  /*c580*/  LOP3.LUT R3, R0, 0x1, RZ, 0x3c, !PT ;  /* 0x0000000100037812 */ /* 0x004fe200078e3cff */
[----:B------:R-:W-:-:S03]  /*c590*/  IMAD.U32 R0, RZ, RZ, UR47 ;  /* 0x0000002fff007e24 */ /* 0x000fc6000f8e00ff */
[----:B------:R-:W-:Y:S02]  /*c5a0*/  SHF.L.U32 R3, R3, 0x1f, RZ ;  /* 0x0000001f03037819 */ /* 0x000fe400000006ff */
[----:B------:R-:W-:Y:S02]  /*c5b0*/  ISETP.NE.AND P1, PT, R0, 0x3, PT ;  /* 0x000000030000780c */ /* 0x000fe40003f25270 */
[----:B------:R-:W2:Y:S02]  /*c5c0*/  SYNCS.PHASECHK.TRANS64.TRYWAIT P0, [R16+URZ+0x29870], R3 ;  /* 0x02987003100075a7 */ /* 0x000ea4000800017f */
[----:B--2---:R-:W-:Y:S09]  /*c5d0*/  @!P0 BRA `(.L_x_83) ;  /* 0x00000014002c8947 */ /* 0x004ff20003800000 */
.L_x_123:
[----:B------:R-:W-:Y:S05]  /*c5e0*/  BSYNC B0 ;  /* 0x0000000000007941 */ /* 0x000fea0003800000 */
.L_x_82:
[----:B------:R-:W-:Y:S05]  /*c5f0*/  @!P1 BRA `(.L_x_84) ;  /* 0x0000000000049947 */ /* 0x000fea0003800000 */
[----:B------:R-:W-:Y:S01]  /*c600*/  BPT.TRAP 0x1 ;  /* 0x000000040000795c */ /* 0x000fe20000300000 */
.L_x_84:
[----:B------:R-:W2:Y:S02]  /*c610*/  LDL R0, [R1] ;  /* 0x0000000001007983 */ /* 0x000ea40000100800 */
[----:B--2---:R-:W-:-:S04]  /*c620*/  SHF.L.U32 R3, R0, 0x1f, RZ ;  /* 0x0000001f00037819 */ /* 0x004fc800000006ff */
[----:B------:R-:W2:Y:S02]  /*c630*/  SYNCS.PHASECHK.TRANS64.TRYWAIT P0, [R16+URZ+0x29860], R3 ;  /* 0x02986003100075a7 */ /* 0x000ea4000800017f */
[----:B--2---:R-:W-:Y:S05]  /*c640*/  @!P0 BRA `(.L_x_85) ;  /* 0x0000001400248947 */ /* 0x004fea0003800000 */
.L_x_124:
[----:B-1----:R-:W3:Y:S04]  /*c650*/  LDL R2, [R1+0x14] ;  /* 0x0000140001027983 */ /* 0x002ee80000100800 */
[----:B0-----:R-:W4:Y:S04]  /*c660*/  LDL R10, [R1+0x18] ;  /* 0x00001800010a7983 */ /* 0x001f280000100800 */
[----:B------:R-:W5:Y:S01]  /*c670*/  LDL R12, [R1+0x10] ;  /* 0x00001000010c7983 */ /* 0x000f620000100800 */
[----:B------:R-:W-:Y:S01]  /*c680*/  IMAD R0, R17, 0x5000, RZ ;  /* 0x0000500011007824 */ /* 0x000fe200078e02ff */
[----:B------:R-:W-:Y:S05]  /*c690*/  WARPSYNC.ALL ;  /* 0x0000000000007948 */ /* 0x000fea0003800000 */
[----:B---3--:R-:W-:-:S05]  /*c6a0*/  LOP3.LUT R2, R0, R2, RZ, 0xfc, !PT ;  /* 0x0000000200027212 */ /* 0x008fca00078efcff */
[----:B------:R-:W0:Y:S01]  /*c6b0*/  LDSM.16.MT88.4 R4, [R2+UR41+0xa400] ;  /* 0x00a400290204783b */ /* 0x000e220008004200 */
[----:B--2---:R-:W-:Y:S01]  /*c6c0*/  VIADD R3, R2, UR41 ;  /* 0x0000002902037c36 */ /* 0x004fe20008000000 */
[----:B-----5:R-:W-:-:S03]  /*c6d0*/  LOP3.LUT R0, R0, R12, RZ, 0xfc, !PT ;  /* 0x0000000c00007212 */ /* 0x020fc600078efcff */
[----:B----4-:R-:W-:Y:S02]  /*c6e0*/  IMAD.IADD R3, R10, 0x1, R3 ;  /* 0x000000010a037824 */ /* 0x010fe400078e0203 */
[----:B------:R-:W-:Y:S01]  /*c6f0*/  VIADD R0, R0, UR41 ;  /* 0x0000002900007c36 */ /* 0x000fe20008000000 */
[C-C-:B0-----:R-:W-:Y:S02]  /*c700*/  PRMT R8, R4.reuse, 0x6420, R5.reuse ;  /* 0x0000642004087816 */ /* 0x141fe40000000005 */
[----:B------:R-:W-:Y:S02]  /*c710*/  PRMT R9, R4, 0x7531, R5 ;  /* 0x0000753104097816 */ /* 0x000fe40000000005 */
[C-C-:B------:R-:W-:Y:S02]  /*c720*/  PRMT R10, R6.reuse, 0x6420, R7.reuse ;  /* 0x00006420060a7816 */ /* 0x140fe40000000007 */
[----:B------:R-:W-:Y:S02]  /*c730*/  PRMT R11, R6, 0x7531, R7 ;  /* 0x00007531060b7816 */ /* 0x000fe40000000007 */
[----:B------:R-:W0:Y:S04]  /*c740*/  LDSM.16.MT88.4 R4, [R3+0xa400] ;  /* 0x00a400000304783b */ /* 0x000e280000004200 */
[----:B------:R0:W-:Y:S02]  /*c750*/  STSM.16.M88.4 [R0+0x400], R8 ;  /* 0x0004000800007844 */ /* 0x0001e40000000200 */
        /* <DEDUP_REMOVED lines=47> */
[----:B------:R1:W-:Y:S01]  /*ca50*/  STSM.16.M88.4 [R0+0x4400], R12 ;  /* 0x0044000c00007844 */ /* 0x0003e20000000200 */
[C-C-:B0-----:R-:W-:Y:S02]  /*ca60*/  PRMT R8, R4.reuse, 0x6420, R5.reuse ;  /* 0x0000642004087816 */ /* 0x141fe40000000005 */
[----:B------:R-:W-:Y:S02]  /*ca70*/  PRMT R9, R4, 0x7531, R5 ;  /* 0x0000753104097816 */ /* 0x000fe40000000005 */
[----:B------:R-:W-:-:S02]  /*ca80*/  PRMT R10, R6, 0x6420, R7 ;  /* 0x00006420060a7816 */ /* 0x000fc40000000007 */
[----:B------:R-:W-:-:S05]  /*ca90*/  PRMT R11, R6, 0x7531, R7 ;  /* 0x00007531060b7816 */ /* 0x000fca0000000007 */
[----:B------:R1:W-:Y:S01]  /*caa0*/  STSM.16.M88.4 [R0+0x4c00], R8 ;  /* 0x004c000800007844 */ /* 0x0003e20000000200 */
[----:B------:R-:W-:Y:S01]  /*cab0*/  @!PT LDS RZ, [RZ] ;  /* 0x00000000fffff984 */ /* 0x000fe20000000800 */
[----:B------:R-:W-:Y:S01]  /*cac0*/  @!PT LDS RZ, [RZ] ;  /* 0x00000000fffff984 */ /* 0x000fe20000000800 */
[----:B------:R-:W-:Y:S01]  /*cad0*/  @!PT LDS RZ, [RZ] ;  /* 0x00000000fffff984 */ /* 0x000fe20000000800 */
[----:B------:R-:W-:Y:S01]  /*cae0*/  @!PT LDS RZ, [RZ] ;  /* 0x00000000fffff984 */ /* 0x000fe20000000800 */
[----:B------:R0:W-:Y:S06]  /*caf0*/  MEMBAR.ALL.CTA ;  /* 0x0000000000007992 */ /* 0x0001ec0000008000 */
[----:B0-----:R-:W0:Y:S01]  /*cb00*/  FENCE.VIEW.ASYNC.S ;  /* 0x00000000000073c6 */ /* 0x001e220000000000 */
[----:B------:R-:W-:Y:S05]  /*cb10*/  @!P1 BRA `(.L_x_86) ;  /* 0x0000000000049947 */ /* 0x000fea0003800000 */
[----:B------:R-:W-:Y:S01]  /*cb20*/  BPT.TRAP 0x1 ;  /* 0x000000040000795c */ /* 0x000fe20000300000 */
.L_x_86:
[----:B------:R-:W2:Y:S01]  /*cb30*/  LDL.LU R3, [R1] ;  /* 0x0000000001037983 */ /* 0x000ea20000300800 */
[----:B0-----:R-:W-:Y:S01]  /*cb40*/  SYNCS.ARRIVE.TRANS64.A1T0 RZ, [R16+URZ+0x29850], RZ ;  /* 0x029850ff10ff79a7 */ /* 0x001fe2000810003f */
[----:B-1----:R-:W0:Y:S01]  /*cb50*/  S2R R0, SR_TID.X ;  /* 0x0000000000007919 */ /* 0x002e220000002100 */
[----:B------:R-:W-:Y:S01]  /*cb60*/  VIADD R17, R17, 0x1 ;  /* 0x0000000111117836 */ /* 0x000fe20000000000 */
[----:B------:R-:W1:Y:S01]  /*cb70*/  LDC R2, c[0x0][0xc34] ;  /* 0x00030d00ff027b82 */ /* 0x000e620000000800 */
[----:B0-----:R-:W-:-:S07]  /*cb80*/  LOP3.LUT R0, R0, 0x7f, RZ, 0xc0, !PT ;  /* 0x0000007f00007812 */ /* 0x001fce00078ec0ff */
[----:B------:R-:W-:Y:S01]  /*cb90*/  BAR.SYNC.DEFER_BLOCKING 0x2, 0x80 ;  /* 0x0082000000007b1d */ /* 0x000fe20000010000 */
[----:B------:R-:W-:-:S13]  /*cba0*/  ISETP.NE.AND P0, PT, R0, RZ, PT ;  /* 0x000000ff0000720c */ /* 0x000fda0003f05270 */
[----:B------:R-:W-:-:S05]  /*cbb0*/  @!P0 VIADD R0, R16, 0x29880 ;  /* 0x0002988010008836 */ /* 0x000fca0000000000 */
[----:B------:R-:W-:-:S04]  /*cbc0*/  @!P0 PRMT R0, RZ, 0x654, R0 ;  /* 0x00000654ff008816 */ /* 0x000fc80000000000 */
[----:B------:R0:W-:Y:S01]  /*cbd0*/  @!P0 SYNCS.ARRIVE.TRANS64.RED.A1T0 RZ, [R0+URZ], RZ ;  /* 0x000000ff00ff89a7 */ /* 0x0001e2000810043f */
[----:B------:R-:W-:-:S04]  /*cbe0*/  ISETP.NE.AND P0, PT, R17, 0x2, PT ;  /* 0x000000021100780c */ /* 0x000fc80003f05270 */
[----:B0-----:R-:W-:Y:S01]  /*cbf0*/  SEL R0, RZ, 0x1, P0 ;  /* 0x00000001ff007807 */ /* 0x001fe20000000000 */
[----:B------:R-:W-:-:S06]  /*cc00*/  UIADD3 UR50, UR43, UR50, URZ ;  /* 0x000000322b327290 */ /* 0x000fcc000fffe03f */
[----:B-1----:R-:W-:Y:S01]  /*cc10*/  ISETP.LE.AND P1, PT, R2, UR50, PT ;  /* 0x0000003202007c0c */ /* 0x002fe2000bf23270 */
[----:B------:R-:W-:Y:S01]  /*cc20*/  UIADD3 UR46, UR46, 0x1, URZ ;  /* 0x000000012e2e7890 */ /* 0x000fe2000fffe03f */
[----:B------:R-:W-:Y:S02]  /*cc30*/  SEL R17, R17, RZ, P0 ;  /* 0x000000ff11117207 */ /* 0x000fe40000000000 */
[----:B--2---:R-:W-:-:S05]  /*cc40*/  LOP3.LUT R3, R3, R0, RZ, 0x3c, !PT ;  /* 0x0000000003037212 */ /* 0x004fca00078e3cff */
[----:B------:R1:W-:Y:S04]  /*cc50*/  STL [R1], R3 ;  /* 0x0000000301007387 */ /* 0x0003e80000100800 */
[----:B------:R-:W-:Y:S05]  /*cc60*/  @!P1 BRA `(.L_x_87) ;  /* 0xffffffd000209947 */ /* 0x000fea000383ffff */
[----:B------:R-:W-:-:S12]  /*cc70*/  ULOP3.LUT UR46, UR46, 0x1, URZ, 0xc, !UPT ;  /* 0x000000012e2e7892 */ /* 0x000fd8000f8e0c3f */
.L_x_40:
[----:B-1----:R-:W0:Y:S01]  /*cc80*/  S2R R3, SR_CgaCtaId ;  /* 0x0000000000037919 */ /* 0x002e220000008800 */
[----:B------:R-:W-:-:S04]  /*cc90*/  MOV R0, 0x400 ;  /* 0x0000040000007802 */ /* 0x000fc80000000f00 */
[----:B0-----:R-:W-:Y:S01]  /*cca0*/  LEA R8, R3, R0, 0x18 ;  /* 0x0000000003087211 */ /* 0x001fe200078ec0ff */
[----:B------:R-:W-:-:S05]  /*ccb0*/  IMAD.U32 R0, RZ, RZ, UR46 ;  /* 0x0000002eff007e24 */ /* 0x000fca000f8e00ff */
[----:B------:R-:W-:-:S04]  /*ccc0*/  SHF.L.U32 R0, R0, 0x1f, RZ ;  /* 0x0000001f00007819 */ /* 0x000fc800000006ff */
[----:B------:R-:W0:Y:S02]  /*ccd0*/  SYNCS.PHASECHK.TRANS64.TRYWAIT P0, [R8+URZ+0x29820], R0 ;  /* 0x02982000080075a7 */ /* 0x000e24000800017f */
[----:B0-----:R-:W-:Y:S05]  /*cce0*/  @!P0 BRA `(.L_x_88) ;  /* 0x0000000c00908947 */ /* 0x001fea0003800000 */
.L_x_125:
[----:B------:R-:W1:Y:S02]  /*ccf0*/  S2R R2, SR_TID.X ;  /* 0x0000000000027919 */ /* 0x000e640000002100 */
[----:B-1----:R-:W-:-:S04]  /*cd00*/  SHF.R.U32.HI R2, RZ, 0x5, R2 ;  /* 0x00000005ff027819 */ /* 0x002fc80000011602 */
[----:B------:R-:W-:-:S05]  /*cd10*/  LOP3.LUT R2, R2, 0x3, RZ, 0xc0, !PT ;  /* 0x0000000302027812 */ /* 0x000fca00078ec0ff */
[----:B0-----:R-:W0:Y:S02]  /*cd20*/  SHFL.IDX PT, R0, R2, RZ, 0x1f ;  /* 0x00001fff02007589 */ /* 0x001e2400000e0000 */
[----:B0-----:R-:W-:-:S13]  /*cd30*/  ISETP.NE.AND P0, PT, R0, RZ, PT ;  /* 0x000000ff0000720c */ /* 0x001fda0003f05270 */
[----:B------:R-:W-:Y:S05]  /*cd40*/  @P0 EXIT ;  /* 0x000000000000094d */ /* 0x000fea0003800000 */
[----:B------:R-:W-:Y:S01]  /*cd50*/  ELECT P0, URZ, PT ;  /* 0x00000000003f782f */ /* 0x000fe20003800000 */
[----:B------:R-:W-:-:S12]  /*cd60*/  BSSY B0, `(.L_x_89) ;  /* 0x0000028000007945 */ /* 0x000fd80003800000 */
[----:B------:R-:W-:Y:S05]  /*cd70*/  @!P0 BRA `(.L_x_90) ;  /* 0x0000000000988947 */ /* 0x000fea0003800000 */
[----:B------:R-:W-:-:S06]  /*cd80*/  ULOP3.LUT UR4, UR38, 0x2, URZ, 0xfc, !UPT ;  /* 0x0000000226047892 */ /* 0x000fcc000f8efc3f */
[----:B------:R-:W-:-:S05]  /*cd90*/  IMAD.U32 R0, RZ, RZ, UR4 ;  /* 0x00000004ff007e24 */ /* 0x000fca000f8e00ff */
[----:B------:R-:W-:-:S13]  /*cda0*/  ISETP.NE.AND P0, PT, R0, 0x3, PT ;  /* 0x000000030000780c */ /* 0x000fda0003f05270 */
[----:B------:R-:W-:Y:S05]  /*cdb0*/  @!P0 BRA `(.L_x_91) ;  /* 0x0000000000048947 */ /* 0x000fea0003800000 */
[----:B------:R-:W-:Y:S01]  /*cdc0*/  BPT.TRAP 0x1 ;  /* 0x000000040000795c */ /* 0x000fe20000300000 */
.L_x_91:
[----:B------:R-:W2:Y:S01]  /*cdd0*/  LDL.LU R6, [R1] ;  /* 0x0000000001067983 */ /* 0x000ea20000300800 */
[----:B------:R-:W-:Y:S02]  /*cde0*/  VIADD R0, R8, 0x29840 ;  /* 0x0002984008007836 */ /* 0x000fe40000000000 */
[C---:B------:R-:W-:Y:S02]  /*cdf0*/  VIADD R2, R17.reuse, 0x1 ;  /* 0x0000000111027836 */ /* 0x040fe40000000000 */
[----:B------:R-:W-:-:S03]  /*ce00*/  IMAD R5, R17, 0x8, R0 ;  /* 0x0000000811057824 */ /* 0x000fc600078e0200 */
[----:B------:R-:W-:-:S04]  /*ce10*/  ISETP.NE.AND P2, PT, R2, 0x2, PT ;  /* 0x000000020200780c */ /* 0x000fc80003f45270 */
[----:B------:R-:W-:Y:S02]  /*ce20*/  SEL R3, RZ, 0x1, P2 ;  /* 0x00000001ff037807 */ /* 0x000fe40001000000 */
[C---:B--2---:R-:W-:Y:S02]  /*ce30*/  SHF.L.U32 R4, R6.reuse, 0x1f, RZ ;  /* 0x0000001f06047819 */ /* 0x044fe400000006ff */
[----:B------:R-:W-:Y:S02]  /*ce40*/  LOP3.LUT R6, R6, R3, RZ, 0x3c, !PT ;  /* 0x0000000306067212 */ /* 0x000fe400078e3cff */
[----:B------:R-:W0:Y:S01]  /*ce50*/  SYNCS.PHASECHK.TRANS64.TRYWAIT P1, [R5+URZ], R4 ;  /* 0x00000004050075a7 */ /* 0x000e22000802017f */
[----:B------:R-:W-:-:S05]  /*ce60*/  SEL R3, R2, RZ, P2 ;  /* 0x000000ff02037207 */ /* 0x000fca0001000000 */
[----:B------:R-:W-:Y:S01]  /*ce70*/  IMAD R7, R3, 0x8, R0 ;  /* 0x0000000803077824 */ /* 0x000fe200078e0200 */
[----:B------:R-:W-:Y:S01]  /*ce80*/  SHF.L.U32 R0, R6, 0x1f, RZ ;  /* 0x0000001f06007819 */ /* 0x000fe200000006ff */
[----:B0-----:R-:W-:Y:S06]  /*ce90*/  @!P1 BRA `(.L_x_92) ;  /* 0x0000000c00389947 */ /* 0x001fec0003800000 */
.L_x_126:
[----:B------:R-:W1:Y:S02]  /*cea0*/  SYNCS.PHASECHK.TRANS64.TRYWAIT P1, [R7+URZ], R0 ;  /* 0x00000000070075a7 */ /* 0x000e64000802017f */
[----:B-1----:R-:W-:Y:S05]  /*ceb0*/  @!P1 BRA `(.L_x_93) ;  /* 0x0000000c00449947 */ /* 0x002fea0003800000 */
.L_x_127:
[----:B------:R-:W-:Y:S05]  /*cec0*/  @!P0 BRA `(.L_x_94) ;  /* 0x0000000000048947 */ /* 0x000fea0003800000 */
[----:B------:R-:W-:Y:S01]  /*ced0*/  BPT.TRAP 0x1 ;  /* 0x000000040000795c */ /* 0x000fe20000300000 */
.L_x_94:
[----:B------:R-:W-:-:S04]  /*cee0*/  IMAD R17, R17, 0x8, R8 ;  /* 0x0000000811117824 */ /* 0x000fc800078e0208 */
[----:B------:R-:W2:Y:S02]  /*cef0*/  SYNCS.PHASECHK.TRANS64.TRYWAIT P1, [R17+URZ+0x29860], R4 ;  /* 0x02986004110075a7 */ /* 0x000ea4000802017f */
[----:B--2---:R-:W-:Y:S05]  /*cf00*/  @!P1 BRA `(.L_x_95) ;  /* 0x0000000c00449947 */ /* 0x004fea0003800000 */
.L_x_128:
[----:B------:R-:W-:Y:S05]  /*cf10*/  @!P0 BRA `(.L_x_96) ;  /* 0x0000000000048947 */ /* 0x000fea0003800000 */
[----:B------:R-:W-:Y:S01]  /*cf20*/  BPT.TRAP 0x1 ;  /* 0x000000040000795c */ /* 0x000fe20000300000 */
.L_x_96:
[----:B------:R-:W-:-:S04]  /*cf30*/  IMAD R3, R3, 0x8, R8 ;  /* 0x0000000803037824 */ /* 0x000fc800078e0208 */
[----:B------:R-:W3:Y:S02]  /*cf40*/  SYNCS.PHASECHK.TRANS64.TRYWAIT P1, [R3+URZ+0x29860], R0 ;  /* 0x02986000030075a7 */ /* 0x000ee4000802017f */
[----:B---3--:R-:W-:Y:S05]  /*cf50*/  @!P1 BRA `(.L_x_97) ;  /* 0x0000000c00449947 */ /* 0x008fea0003800000 */
.L_x_129:
[----:B------:R-:W-:Y:S05]  /*cf60*/  @!P0 BRA `(.L_x_98) ;  /* 0x0000000000048947 */ /* 0x000fea0003800000 */
[----:B------:R-:W-:Y:S01]  /*cf70*/  BPT.TRAP 0x1 ;  /* 0x000000040000795c */ /* 0x000fe20000300000 */
.L_x_98:
[----:B------:R-:W4:Y:S02]  /*cf80*/  SYNCS.PHASECHK.TRANS64.TRYWAIT P0, [R17+URZ+0x29880], R4 ;  /* 0x02988004110075a7 */ /* 0x000f24000800017f */
[----:B----4-:R-:W-:Y:S05]  /*cf90*/  @!P0 BRA `(.L_x_99) ;  /* 0x0000000c00488947 */ /* 0x010fea0003800000 */
.L_x_100:
[----:B------:R0:W0:Y:S02]  /*cfa0*/  SYNCS.PHASECHK.TRANS64.TRYWAIT P0, [R3+URZ+0x29880], R0 ;  /* 0x02988000030075a7 */ /* 0x000024000800017f */
[----:B0-----:R-:W-:Y:S05]  /*cfb0*/  @!P0 NANOSLEEP.SYNCS 0x989680 ;  /* 0x009896800000895d */ /* 0x001fea0003900000 */
[----:B------:R-:W0:Y:S02]  /*cfc0*/  @!P0 SYNCS.PHASECHK.TRANS64 P0, [R3+URZ+0x29880], R0 ;  /* 0x02988000030085a7 */ /* 0x000e24000800007f */
[----:B0-----:R-:W-:Y:S05]  /*cfd0*/  @!P0 BRA `(.L_x_100) ;  /* 0xfffffffc00f08947 */ /* 0x001fea000383ffff */
.L_x_90:
[----:B------:R-:W-:Y:S05]  /*cfe0*/  BSYNC B0 ;  /* 0x0000000000007941 */ /* 0x000fea0003800000 */
.L_x_89:
[----:B------:R-:W-:Y:S05]  /*cff0*/  EXIT ;  /* 0x000000000000794d */ /* 0x000fea0003800000 */
.L_x_10:
[----:B0-----:R-:W-:-:S04]  /*d000*/  IMAD.U32 R3, RZ, RZ, UR39 ;  /* 0x00000027ff037e24 */ /* 0x001fc8000f8e00ff */
[----:B------:R0:W1:Y:S03]  /*d010*/  SYNCS.PHASECHK.TRANS64.TRYWAIT P1, [R3+URZ+0x29800], R0 ;  /* 0x02980000030075a7 */ /* 0x000066000802017f */
[----:B-1----:R-:W-:Y:S05]  /*d020*/  @!P1 NANOSLEEP.SYNCS 0x989680 ;  /* 0x009896800000995d */ /* 0x002fea0003900000 */
[----:B------:R-:W1:Y:S02]  /*d030*/  @!P1 SYNCS.PHASECHK.TRANS64 P1, [R3+URZ+0x29800], R0 ;  /* 0x02980000030095a7 */ /* 0x000e64000802007f */
[----:B-1----:R-:W-:Y:S05]  /*d040*/  @!P1 BRA `(.L_x_10) ;  /* 0xfffffffc00ec9947 */ /* 0x002fea000383ffff */
[----:B------:R-:W-:Y:S05]  /*d050*/  BRA `(.L_x_101) ;  /* 0xffffff4400187947 */ /* 0x000fea000383ffff */
.L_x_14:
[----:B-1----:R1:W2:Y:S02]  /*d060*/  SYNCS.PHASECHK.TRANS64.TRYWAIT P1, [R4+URZ+0x29830], R3 ;  /* 0x02983003040075a7 */ /* 0x0022a4000802017f */
[----:B--2---:R-:W-:Y:S05]  /*d070*/  @!P1 NANOSLEEP.SYNCS 0x989680 ;  /* 0x009896800000995d */ /* 0x004fea0003900000 */
[----:B------:R-:W2:Y:S02]  /*d080*/  @!P1 SYNCS.PHASECHK.TRANS64 P1, [R4+URZ+0x29830], R3 ;  /* 0x02983003040095a7 */ /* 0x000ea4000802007f */
[----:B--2---:R-:W-:Y:S05]  /*d090*/  @!P1 BRA `(.L_x_14) ;  /* 0xfffffffc00f09947 */ /* 0x004fea000383ffff */
[----:B------:R-:W-:Y:S05]  /*d0a0*/  BRA `(.L_x_13) ;  /* 0xffffff4400407947 */ /* 0x000fea000383ffff */
.L_x_19:
[----:B-1----:R-:W-:-:S04]  /*d0b0*/  IMAD.U32 R3, RZ, RZ, UR6 ;  /* 0x00000006ff037e24 */ /* 0x002fc8000f8e00ff */
[----:B------:R1:W2:Y:S03]  /*d0c0*/  SYNCS.PHASECHK.TRANS64.TRYWAIT P1, [R3+URZ+0x29830], R0 ;  /* 0x02983000030075a7 */ /* 0x0002a6000802017f */
[----:B--2---:R-:W-:Y:S05]  /*d0d0*/  @!P1 NANOSLEEP.SYNCS 0x989680 ;  /* 0x009896800000995d */ /* 0x004fea0003900000 */
[----:B------:R-:W2:Y:S02]  /*d0e0*/  @!P1 SYNCS.PHASECHK.TRANS64 P1, [R3+URZ+0x29830], R0 ;  /* 0x02983000030095a7 */ /* 0x000ea4000802007f */
[----:B--2---:R-:W-:Y:S05]  /*d0f0*/  @!P1 BRA `(.L_x_19) ;  /* 0xfffffffc00ec9947 */ /* 0x004fea000383ffff */
[----:B------:R-:W-:Y:S05]  /*d100*/  BRA `(.L_x_16) ;  /* 0xffffff7800107947 */ /* 0x000fea000383ffff */
.L_x_23:
[----:B-1----:R-:W-:-:S04]  /*d110*/  IMAD.U32 R3, RZ, RZ, UR6 ;  /* 0x00000006ff037e24 */ /* 0x002fc8000f8e00ff */
[----:B------:R1:W2:Y:S03]  /*d120*/  SYNCS.PHASECHK.TRANS64.TRYWAIT P1, [R3+URZ+0x29850], R0 ;  /* 0x02985000030075a7 */ /* 0x0002a6000802017f */
[----:B--2---:R-:W-:Y:S05]  /*d130*/  @!P1 NANOSLEEP.SYNCS 0x989680 ;  /* 0x009896800000995d */ /* 0x004fea0003900000 */
[----:B------:R-:W2:Y:S02]  /*d140*/  @!P1 SYNCS.PHASECHK.TRANS64 P1, [R3+URZ+0x29850], R0 ;  /* 0x02985000030095a7 */ /* 0x000ea4000802007f */
[----:B--2---:R-:W-:Y:S05]  /*d150*/  @!P1 BRA `(.L_x_23) ;  /* 0xfffffffc00ec9947 */ /* 0x004fea000383ffff */
[----:B------:R-:W-:Y:S05]  /*d160*/  BRA `(.L_x_20) ;  /* 0xffffff8400107947 */ /* 0x000fea000383ffff */
.L_x_29:
[----:B-1----:R-:W-:-:S04]  /*d170*/  IMAD.U32 R7, RZ, RZ, UR4 ;  /* 0x00000004ff077e24 */ /* 0x002fc8000f8e00ff */
[----:B------:R1:W2:Y:S03]  /*d180*/  SYNCS.PHASECHK.TRANS64.TRYWAIT P1, [R7+URZ+0x29850], R6 ;  /* 0x02985006070075a7 */ /* 0x0002a6000802017f */
[----:B--2---:R-:W-:Y:S05]  /*d190*/  @!P1 NANOSLEEP.SYNCS 0x989680 ;  /* 0x009896800000995d */ /* 0x004fea0003900000 */
[----:B------:R-:W2:Y:S02]  /*d1a0*/  @!P1 SYNCS.PHASECHK.TRANS64 P1, [R7+URZ+0x29850], R6 ;  /* 0x02985006070095a7 */ /* 0x000ea4000802007f */
[----:B--2---:R-:W-:Y:S05]  /*d1b0*/  @!P1 BRA `(.L_x_29) ;  /* 0xfffffffc00ec9947 */ /* 0x004fea000383ffff */
[----:B------:R-:W-:Y:S05]  /*d1c0*/  BRA `(.L_x_28) ;  /* 0xffffffa000e47947 */ /* 0x000fea000383ffff */
.L_x_45:
[----:B------:R-:W-:Y:S02]  /*d1d0*/  IMAD.MOV.U32 R13, RZ, RZ, R19 ;  /* 0x000000ffff0d7224 */ /* 0x000fe400078e0013 */
[----:B------:R-:W-:Y:S02]  /*d1e0*/  IMAD.MOV.U32 R12, RZ, RZ, RZ ;  /* 0x000000ffff0c7224 */ /* 0x000fe400078e00ff */
[----:B------:R-:W-:Y:S02]  /*d1f0*/  IMAD.MOV.U32 R11, RZ, RZ, 0x1f ;  /* 0x0000001fff0b7424 */ /* 0x000fe400078e00ff */
[----:B------:R-:W-:-:S07]  /*d200*/  IMAD.MOV.U32 R15, RZ, RZ, -0x1 ;  /* 0xffffffffff0f7424 */ /* 0x000fce00078e00ff */
[----:B01----:R-:W-:Y:S05]  /*d210*/  WARPSYNC.COLLECTIVE R15, `(.L_x_102) ;  /* 0x000000000f087348 */ /* 0x003fea0003c00000 */
[----:B------:R2:W3:Y:S02]  /*d220*/  SHFL.IDX P6, R14, R13, R12, R11 ;  /* 0x0000000c0d0e7389 */ /* 0x0004e400000c000b */
[----:B0123--:R-:W-:Y:S01]  /*d230*/  ENDCOLLECTIVE ;  /* 0x000000000000791b */ /* 0x00ffe20003800000 */
.L_x_102:
[----:B------:R-:W-:Y:S05]  /*d240*/  BRA `(.L_x_103) ;  /* 0xffffffd000b47947 */ /* 0x000fea000383ffff */
.L_x_47:
[----:B------:R-:W-:Y:S01]  /*d250*/  BSSY B0, `(.L_x_104) ;  /* 0x0000006000007945 */ /* 0x000fe20003800000 */
[----:B------:R-:W-:-:S07]  /*d260*/  IMAD.MOV.U32 R15, RZ, RZ, -0x1 ;  /* 0xffffffffff0f7424 */ /* 0x000fce00078e00ff */
[----:B012---:R-:W-:Y:S05]  /*d270*/  WARPSYNC.COLLECTIVE R15, `(.L_x_105) ;  /* 0x000000000f0c7348 */ /* 0x007fea0003c00000 */
[----:B------:R-:W-:Y:S02]  /*d280*/  ELECT P6, UR62, PT ;  /* 0x00000000003e782f */ /* 0x000fe400038c0000 */
[----:B------:R-:W-:Y:S01]  /*d290*/  MOV R14, UR62 ;  /* 0x0000003e000e7c02 */ /* 0x000fe20008000f00 */
[----:B012---:R-:W-:Y:S10]  /*d2a0*/  ENDCOLLECTIVE ;  /* 0x000000000000791b */ /* 0x007ff40003800000 */
.L_x_105:
[----:B------:R-:W-:Y:S05]  /*d2b0*/  BSYNC B0 ;  /* 0x0000000000007941 */ /* 0x000fea0003800000 */
.L_x_104:
[----:B------:R-:W-:Y:S05]  /*d2c0*/  BRA `(.L_x_106) ;  /* 0xffffffd000c47947 */ /* 0x000fea000383ffff */
.L_x_49:
[----:B0-----:R0:W3:Y:S02]  /*d2d0*/  SYNCS.PHASECHK.TRANS64.TRYWAIT P0, [R2+URZ+0x29880], R3 ;  /* 0x02988003020075a7 */ /* 0x0010e4000800017f */
[----:B---3--:R-:W-:Y:S05]  /*d2e0*/  @!P0 NANOSLEEP.SYNCS 0x989680 ;  /* 0x009896800000895d */ /* 0x008fea0003900000 */
[----:B------:R-:W3:Y:S02]  /*d2f0*/  @!P0 SYNCS.PHASECHK.TRANS64 P0, [R2+URZ+0x29880], R3 ;  /* 0x02988003020085a7 */ /* 0x000ee4000800007f */
[----:B---3--:R-:W-:Y:S05]  /*d300*/  @!P0 BRA `(.L_x_49) ;  /* 0xfffffffc00f08947 */ /* 0x008fea000383ffff */
[----:B------:R-:W-:Y:S05]  /*d310*/  BRA `(.L_x_107) ;  /* 0xffffffd400207947 */ /* 0x000fea000383ffff */
.L_x_51:
[----:B---3--:R3:W4:Y:S02]  /*d320*/  SYNCS.PHASECHK.TRANS64.TRYWAIT P0, [R2+URZ+0x29840], R3 ;  /* 0x02984003020075a7 */ /* 0x008724000800017f */
[----:B----4-:R-:W-:Y:S05]  /*d330*/  @!P0 NANOSLEEP.SYNCS 0x989680 ;  /* 0x009896800000895d */ /* 0x010fea0003900000 */
[----:B------:R-:W4:Y:S02]  /*d340*/  @!P0 SYNCS.PHASECHK.TRANS64 P0, [R2+URZ+0x29840], R3 ;  /* 0x02984003020085a7 */ /* 0x000f24000800007f */
[----:B----4-:R-:W-:Y:S05]  /*d350*/  @!P0 BRA `(.L_x_51) ;  /* 0xfffffffc00f08947 */ /* 0x010fea000383ffff */
[----:B------:R-:W-:Y:S05]  /*d360*/  BRA `(.L_x_108) ;  /* 0xffffffd4006c7947 */ /* 0x000fea000383ffff */
.L_x_54:
[----:B------:R-:W-:Y:S02]  /*d370*/  IMAD.MOV.U32 R13, RZ, RZ, R5 ;  /* 0x000000ffff0d7224 */ /* 0x000fe400078e0005 */
[----:B------:R-:W-:Y:S02]  /*d380*/  IMAD.MOV.U32 R12, RZ, RZ, RZ ;  /* 0x000000ffff0c7224 */ /* 0x000fe400078e00ff */
[----:B------:R-:W-:Y:S02]  /*d390*/  IMAD.MOV.U32 R11, RZ, RZ, 0x1c1f ;  /* 0x00001c1fff0b7424 */ /* 0x000fe400078e00ff */
[----:B------:R-:W-:Y:S02]  /*d3a0*/  IMAD.MOV.U32 R15, RZ, RZ, -0x1 ;  /* 0xffffffffff0f7424 */ /* 0x000fe400078e00ff */
[----:B------:R-:W-:-:S07]  /*d3b0*/  IMAD.IADD R0, R10, 0x1, R0 ;  /* 0x000000010a007824 */ /* 0x000fce00078e0200 */
[----:B-----5:R-:W-:Y:S05]  /*d3c0*/  WARPSYNC.COLLECTIVE R15, `(.L_x_109) ;  /* 0x000000000f087348 */ /* 0x020fea0003c00000 */
[----:B------:R0:W1:Y:S02]  /*d3d0*/  SHFL.IDX P6, R14, R13, R12, R11 ;  /* 0x0000000c0d0e7389 */ /* 0x00006400000c000b */
[----:B01---5:R-:W-:Y:S01]  /*d3e0*/  ENDCOLLECTIVE ;  /* 0x000000000000791b */ /* 0x023fe20003800000 */
.L_x_109:
[----:B------:R-:W-:Y:S02]  /*d3f0*/  IMAD.MOV.U32 R13, RZ, RZ, R6 ;  /* 0x000000ffff0d7224 */ /* 0x000fe400078e0006 */
[----:B------:R-:W-:-:S07]  /*d400*/  IMAD.MOV.U32 R2, RZ, RZ, R14 ;  /* 0x000000ffff027224 */ /* 0x000fce00078e000e */
[----:B------:R-:W-:Y:S05]  /*d410*/  WARPSYNC.COLLECTIVE R15, `(.L_x_110) ;  /* 0x000000000f087348 */ /* 0x000fea0003c00000 */
[----:B------:R0:W1:Y:S02]  /*d420*/  SHFL.IDX P6, R14, R13, R12, R11 ;  /* 0x0000000c0d0e7389 */ /* 0x00006400000c000b */
[----:B01----:R-:W-:Y:S01]  /*d430*/  ENDCOLLECTIVE ;  /* 0x000000000000791b */ /* 0x003fe20003800000 */
.L_x_110:
[----:B------:R-:W-:Y:S02]  /*d440*/  ULDC UR4, c[0x0][0x288] ;  /* 0x0000a20000047ab9 */ /* 0x000fe40000000800 */
[----:B------:R-:W-:Y:S02]  /*d450*/  IMAD R4, R7, UR4, RZ ;  /* 0x0000000407047c24 */ /* 0x000fe4000f8e02ff */
[----:B------:R-:W-:-:S03]  /*d460*/  VIADD R7, R0, 0x20 ;  /* 0x0000002000077836 */ /* 0x000fc60000000000 */
[----:B------:R-:W-:Y:S01]  /*d470*/  ISETP.GE.AND P4, PT, R0, R4, PT ;  /* 0x000000040000720c */ /* 0x000fe20003f86270 */
[----:B------:R-:W-:Y:S02]  /*d480*/  IMAD.MOV.U32 R13, RZ, RZ, R5 ;  /* 0x000000ffff0d7224 */ /* 0x000fe400078e0005 */
[----:B------:R-:W-:Y:S02]  /*d490*/  IMAD.MOV.U32 R12, RZ, RZ, 0x1 ;  /* 0x00000001ff0c7424 */ /* 0x000fe400078e00ff */
[----:B------:R-:W-:-:S08]  /*d4a0*/  IMAD.MOV.U32 R3, RZ, RZ, R14 ;  /* 0x000000ffff037224 */ /* 0x000fd000078e000e */
[----:B------:R-:W-:Y:S05]  /*d4b0*/  WARPSYNC.COLLECTIVE R15, `(.L_x_111) ;  /* 0x000000000f087348 */ /* 0x000fea0003c00000 */
[----:B------:R0:W1:Y:S02]  /*d4c0*/  SHFL.IDX P6, R14, R13, R12, R11 ;  /* 0x0000000c0d0e7389 */ /* 0x00006400000c000b */
[----:B01----:R-:W-:Y:S01]  /*d4d0*/  ENDCOLLECTIVE ;  /* 0x000000000000791b */ /* 0x003fe20003800000 */
.L_x_111:
[----:B------:R-:W-:-:S05]  /*d4e0*/  @!P4 IADD3 R3, P3, R9, R3, RZ ;  /* 0x000000030903c210 */ /* 0x000fca0007f7e0ff */
[----:B------:R-:W-:Y:S01]  /*d4f0*/  @!P4 IMAD.X R2, RZ, RZ, R2, P3 ;  /* 0x000000ffff02c224 */ /* 0x000fe200018e0602 */
[----:B------:R-:W-:-:S04]  /*d500*/  ISETP.GE.AND P3, PT, R7, R4, PT ;  /* 0x000000040700720c */ /* 0x000fc80003f66270 */
[----:B------:R-:W-:Y:S01]  /*d510*/  @!P4 LOP3.LUT R3, R3, R2, RZ, 0x3c, !PT ;  /* 0x000000020303c212 */ /* 0x000fe200078e3cff */
[----:B------:R-:W-:-:S03]  /*d520*/  IMAD.MOV.U32 R13, RZ, RZ, R6 ;  /* 0x000000ffff0d7224 */ /* 0x000fc600078e0006 */
[----:B------:R-:W-:-:S04]  /*d530*/  @!P4 LOP3.LUT R2, R3, R2, RZ, 0x3c, !PT ;  /* 0x000000020302c212 */ /* 0x000fc800078e3cff */
[----:B------:R-:W-:-:S05]  /*d540*/  @!P4 LOP3.LUT R3, R3, R2, RZ, 0x3c, !PT ;  /* 0x000000020303c212 */ /* 0x000fca00078e3cff */
[----:B------:R-:W-:Y:S01]  /*d550*/  @!PT LDS RZ, [RZ] ;  /* 0x00000000fffff984 */ /* 0x000fe20000000800 */
[----:B------:R-:W-:Y:S01]  /*d560*/  @!PT LDS RZ, [RZ] ;  /* 0x00000000fffff984 */ /* 0x000fe20000000800 */
[----:B------:R-:W-:Y:S01]  /*d570*/  @!PT LDS RZ, [RZ] ;  /* 0x00000000fffff984 */ /* 0x000fe20000000800 */
[----:B------:R-:W-:Y:S04]  /*d580*/  @!P4 LDGSTS.E.BYPASS.LTC128B.128 [R8+0x14400], desc[UR48][R2.64], !P0 ;  /* 0x144000000208cfae */ /* 0x000fe8000c101d70 */
[----:B------:R-:W-:Y:S04]  /*d590*/  @!P4 LDGSTS.E.BYPASS.LTC128B.128 [R8+0x16400], desc[UR48][R2.64+0x40], !P1 ;  /* 0x164000400208cfae */ /* 0x000fe8000c901d70 */
[----:B------:R0:W-:Y:S02]  /*d5a0*/  @!P4 LDGSTS.E.BYPASS.LTC128B.128 [R8+0x18400], desc[UR48][R2.64+0x80], !P2 ;  /* 0x184000800208cfae */ /* 0x0001e4000d101d70 */
[----:B0-----:R-:W-:-:S07]  /*d5b0*/  IMAD.MOV.U32 R2, RZ, RZ, R14 ;  /* 0x000000ffff027224 */ /* 0x001fce00078e000e */
[----:B------:R-:W-:Y:S05]  /*d5c0*/  WARPSYNC.COLLECTIVE R15, `(.L_x_112) ;  /* 0x000000000f087348 */ /* 0x000fea0003c00000 */
[----:B------:R0:W1:Y:S02]  /*d5d0*/  SHFL.IDX P6, R14, R13, R12, R11 ;  /* 0x0000000c0d0e7389 */ /* 0x00006400000c000b */
[----:B01----:R-:W-:Y:S01]  /*d5e0*/  ENDCOLLECTIVE ;  /* 0x000000000000791b */ /* 0x003fe20003800000 */
.L_x_112:
[----:B------:R-:W-:Y:S02]  /*d5f0*/  IMAD.MOV.U32 R13, RZ, RZ, R5 ;  /* 0x000000ffff0d7224 */ /* 0x000fe400078e0005 */
[----:B------:R-:W-:Y:S02]  /*d600*/  IMAD.MOV.U32 R12, RZ, RZ, 0x2 ;  /* 0x00000002ff0c7424 */ /* 0x000fe400078e00ff */
[----:B------:R-:W-:-:S07]  /*d610*/  IMAD.MOV.U32 R3, RZ, RZ, R14 ;  /* 0x000000ffff037224 */ /* 0x000fce00078e000e */
[----:B------:R-:W-:Y:S05]  /*d620*/  WARPSYNC.COLLECTIVE R15, `(.L_x_113) ;  /* 0x000000000f087348 */ /* 0x000fea0003c00000 */
[----:B------:R0:W1:Y:S02]  /*d630*/  SHFL.IDX P6, R14, R13, R12, R11 ;  /* 0x0000000c0d0e7389 */ /* 0x00006400000c000b */
[----:B01----:R-:W-:Y:S01]  /*d640*/  ENDCOLLECTIVE ;  /* 0x000000000000791b */ /* 0x003fe20003800000 */
.L_x_113:
[----:B------:R-:W-:-:S05]  /*d650*/  @!P3 IADD3 R3, P4, R9, R3, RZ ;  /* 0x000000030903b210 */ /* 0x000fca0007f9e0ff */
[----:B------:R-:W-:-:S05]  /*d660*/  @!P3 IMAD.X R2, RZ, RZ, R2, P4 ;  /* 0x000000ffff02b224 */ /* 0x000fca00020e0602 */
        /* <DEDUP_REMOVED lines=10> */
[----:B0-----:R-:W-:-:S05]  /*d710*/  VIADD R2, R0, 0x40 ;  /* 0x0000004000027836 */ /* 0x001fca0000000000 */
[----:B------:R-:W-:Y:S01]  /*d720*/  ISETP.GE.AND P3, PT, R2, R4, PT ;  /* 0x000000040200720c */ /* 0x000fe20003f66270 */
[----:B------:R-:W-:-:S12]  /*d730*/  IMAD.MOV.U32 R2, RZ, RZ, R14 ;  /* 0x000000ffff027224 */ /* 0x000fd800078e000e */
[----:B------:R-:W-:Y:S05]  /*d740*/  WARPSYNC.COLLECTIVE R15, `(.L_x_114) ;  /* 0x000000000f087348 */ /* 0x000fea0003c00000 */
[----:B------:R0:W1:Y:S02]  /*d750*/  SHFL.IDX P6, R14, R13, R12, R11 ;  /* 0x0000000c0d0e7389 */ /* 0x00006400000c000b */
[----:B01----:R-:W-:Y:S01]  /*d760*/  ENDCOLLECTIVE ;  /* 0x000000000000791b */ /* 0x003fe20003800000 */
.L_x_114:
[----:B------:R-:W-:Y:S02]  /*d770*/  IMAD.MOV.U32 R13, RZ, RZ, R5 ;  /* 0x000000ffff0d7224 */ /* 0x000fe400078e0005 */
[----:B------:R-:W-:Y:S02]  /*d780*/  IMAD.MOV.U32 R12, RZ, RZ, 0x3 ;  /* 0x00000003ff0c7424 */ /* 0x000fe400078e00ff */
[----:B------:R-:W-:-:S07]  /*d790*/  IMAD.MOV.U32 R3, RZ, RZ, R14 ;  /* 0x000000ffff037224 */ /* 0x000fce00078e000e */
[----:B------:R-:W-:Y:S05]  /*d7a0*/  WARPSYNC.COLLECTIVE R15, `(.L_x_115) ;  /* 0x000000000f087348 */ /* 0x000fea0003c00000 */
[----:B------:R0:W1:Y:S02]  /*d7b0*/  SHFL.IDX P6, R14, R13, R12, R11 ;  /* 0x0000000c0d0e7389 */ /* 0x00006400000c000b */
[----:B01----:R-:W-:Y:S01]  /*d7c0*/  ENDCOLLECTIVE ;  /* 0x000000000000791b */ /* 0x003fe20003800000 */
.L_x_115:
[----:B------:R-:W-:-:S05]  /*d7d0*/  @!P3 IADD3 R3, P4, R9, R3, RZ ;  /* 0x000000030903b210 */ /* 0x000fca0007f9e0ff */
[----:B------:R-:W-:-:S05]  /*d7e0*/  @!P3 IMAD.X R2, RZ, RZ, R2, P4 ;  /* 0x000000ffff02b224 */ /* 0x000fca00020e0602 */
[----:B------:R-:W-:Y:S01]  /*d7f0*/  @!P3 LOP3.LUT R3, R3, R2, RZ, 0x3c, !PT ;  /* 0x000000020303b212 */ /* 0x000fe200078e3cff */
[----:B------:R-:W-:-:S03]  /*d800*/  IMAD.MOV.U32 R13, RZ, RZ, R6 ;  /* 0x000000ffff0d7224 */ /* 0x000fc600078e0006 */
[----:B------:R-:W-:-:S04]  /*d810*/  @!P3 LOP3.LUT R2, R3, R2, RZ, 0x3c, !PT ;  /* 0x000000020302b212 */ /* 0x000fc800078e3cff */
[----:B------:R-:W-:Y:S01]  /*d820*/  @!P3 LOP3.LUT R3, R3, R2, RZ, 0x3c, !PT ;  /* 0x000000020303b212 */ /* 0x000fe200078e3cff */
[----:B------:R-:W-:-:S07]  /*d830*/  IMAD.MOV.U32 R5, RZ, RZ, R14 ;  /* 0x000000ffff057224 */ /* 0x000fce00078e000e */
[----:B------:R-:W-:Y:S05]  /*d840*/  WARPSYNC.COLLECTIVE R15, `(.L_x_116) ;  /* 0x000000000f087348 */ /* 0x000fea0003c00000 */
[----:B------:R0:W1:Y:S02]  /*d850*/  SHFL.IDX P6, R14, R13, R12, R11 ;  /* 0x0000000c0d0e7389 */ /* 0x00006400000c000b */
[----:B01----:R-:W-:Y:S01]  /*d860*/  ENDCOLLECTIVE ;  /* 0x000000000000791b */ /* 0x003fe20003800000 */
.L_x_116:
[----:B------:R-:W-:Y:S01]  /*d870*/  @!PT LDS RZ, [RZ] ;  /* 0x00000000fffff984 */ /* 0x000fe20000000800 */
[----:B------:R-:W-:Y:S01]  /*d880*/  @!PT LDS RZ, [RZ] ;  /* 0x00000000fffff984 */ /* 0x000fe20000000800 */
[----:B------:R-:W-:Y:S01]  /*d890*/  @!PT LDS RZ, [RZ] ;  /* 0x00000000fffff984 */ /* 0x000fe20000000800 */
[----:B------:R-:W-:Y:S04]  /*d8a0*/  @!P3 LDGSTS.E.BYPASS.LTC128B.128 [R8+0x15400], desc[UR48][R2.64], !P0 ;  /* 0x154000000208bfae */ /* 0x000fe8000c101d70 */
[----:B------:R-:W-:Y:S04]  /*d8b0*/  @!P3 LDGSTS.E.BYPASS.LTC128B.128 [R8+0x17400], desc[UR48][R2.64+0x40], !P1 ;  /* 0x174000400208bfae */ /* 0x000fe8000c901d70 */
[----:B------:R0:W-:Y:S02]  /*d8c0*/  @!P3 LDGSTS.E.BYPASS.LTC128B.128 [R8+0x19400], desc[UR48][R2.64+0x80], !P2 ;  /* 0x194000800208bfae */ /* 0x0001e4000d101d70 */
[----:B0-----:R-:W-:Y:S01]  /*d8d0*/  IMAD.MOV.U32 R2, RZ, RZ, R14 ;  /* 0x000000ffff027224 */ /* 0x001fe200078e000e */
[----:B------:R-:W-:Y:S06]  /*d8e0*/  BRA `(.L_x_117) ;  /* 0xffffffd800ac7947 */ /* 0x000fec000383ffff */
.L_x_57:
[----:B--2---:R-:W-:-:S04]  /*d8f0*/  IMAD.U32 R3, RZ, RZ, UR41 ;  /* 0x00000029ff037e24 */ /* 0x004fc8000f8e00ff */
[----:B------:R2:W3:Y:S03]  /*d900*/  SYNCS.PHASECHK.TRANS64.TRYWAIT P0, [R3+URZ+0x29820], R0 ;  /* 0x02982000030075a7 */ /* 0x0004e6000800017f */
[----:B---3--:R-:W-:Y:S05]  /*d910*/  @!P0 NANOSLEEP.SYNCS 0x989680 ;  /* 0x009896800000895d */ /* 0x008fea0003900000 */
[----:B------:R-:W3:Y:S02]  /*d920*/  @!P0 SYNCS.PHASECHK.TRANS64 P0, [R3+URZ+0x29820], R0 ;  /* 0x02982000030085a7 */ /* 0x000ee4000800007f */
[----:B---3--:R-:W-:Y:S05]  /*d930*/  @!P0 BRA `(.L_x_57) ;  /* 0xfffffffc00ec8947 */ /* 0x008fea000383ffff */
[----:B------:R-:W-:Y:S05]  /*d940*/  BRA `(.L_x_118) ;  /* 0xffffffd800f07947 */ /* 0x000fea000383ffff */
.L_x_63:
[----:B0-----:R0:W1:Y:S02]  /*d950*/  SYNCS.PHASECHK.TRANS64.TRYWAIT P0, [R6+URZ+0x29880], R4 ;  /* 0x02988004060075a7 */ /* 0x001064000800017f */
[----:B-1----:R-:W-:Y:S05]  /*d960*/  @!P0 NANOSLEEP.SYNCS 0x989680 ;  /* 0x009896800000895d */ /* 0x002fea0003900000 */
[----:B------:R-:W1:Y:S02]  /*d970*/  @!P0 SYNCS.PHASECHK.TRANS64 P0, [R6+URZ+0x29880], R4 ;  /* 0x02988004060085a7 */ /* 0x000e64000800007f */
[----:B-1----:R-:W-:Y:S05]  /*d980*/  @!P0 BRA `(.L_x_63) ;  /* 0xfffffffc00f08947 */ /* 0x002fea000383ffff */
[----:B------:R-:W-:Y:S05]  /*d990*/  BRA `(.L_x_119) ;  /* 0xffffffdc009c7947 */ /* 0x000fea000383ffff */
.L_x_68:
[----:B-1----:R1:W3:Y:S02]  /*d9a0*/  SYNCS.PHASECHK.TRANS64.TRYWAIT P0, [R6+URZ+0x29840], R4 ;  /* 0x02984004060075a7 */ /* 0x0022e4000800017f */
[----:B---3--:R-:W-:Y:S05]  /*d9b0*/  @!P0 NANOSLEEP.SYNCS 0x989680 ;  /* 0x009896800000895d */ /* 0x008fea0003900000 */
[----:B------:R-:W3:Y:S02]  /*d9c0*/  @!P0 SYNCS.PHASECHK.TRANS64 P0, [R6+URZ+0x29840], R4 ;  /* 0x02984004060085a7 */ /* 0x000ee4000800007f */
[----:B---3--:R-:W-:Y:S05]  /*d9d0*/  @!P0 BRA `(.L_x_68) ;  /* 0xfffffffc00f08947 */ /* 0x008fea000383ffff */
[----:B------:R-:W-:Y:S05]  /*d9e0*/  BRA `(.L_x_120) ;  /* 0xffffffe000187947 */ /* 0x000fea000383ffff */
.L_x_76:
[----:B-1----:R1:W3:Y:S02]  /*d9f0*/  SYNCS.PHASECHK.TRANS64.TRYWAIT P0, [R18+URZ+0x29870], R4 ;  /* 0x02987004120075a7 */ /* 0x0022e4000800017f */
[----:B---3--:R-:W-:Y:S05]  /*da00*/  @!P0 NANOSLEEP.SYNCS 0x989680 ;  /* 0x009896800000895d */ /* 0x008fea0003900000 */
[----:B------:R-:W3:Y:S02]  /*da10*/  @!P0 SYNCS.PHASECHK.TRANS64 P0, [R18+URZ+0x29870], R4 ;  /* 0x02987004120085a7 */ /* 0x000ee4000800007f */
[----:B---3--:R-:W-:Y:S05]  /*da20*/  @!P0 BRA `(.L_x_76) ;  /* 0xfffffffc00f08947 */ /* 0x008fea000383ffff */
[----:B------:R-:W-:Y:S05]  /*da30*/  BRA `(.L_x_121) ;  /* 0xffffffe400307947 */ /* 0x000fea000383ffff */
.L_x_78:
[----:B---3--:R3:W4:Y:S02]  /*da40*/  SYNCS.PHASECHK.TRANS64.TRYWAIT P0, [R18+URZ+0x29860], R0 ;  /* 0x02986000120075a7 */ /* 0x008724000800017f */
[----:B----4-:R-:W-:Y:S05]  /*da50*/  @!P0 NANOSLEEP.SYNCS 0x989680 ;  /* 0x009896800000895d */ /* 0x010fea0003900000 */
[----:B------:R-:W4:Y:S02]  /*da60*/  @!P0 SYNCS.PHASECHK.TRANS64 P0, [R18+URZ+0x29860], R0 ;  /* 0x02986000120085a7 */ /* 0x000f24000800007f */
[----:B----4-:R-:W-:Y:S05]  /*da70*/  @!P0 BRA `(.L_x_78) ;  /* 0xfffffffc00f08947 */ /* 0x010fea000383ffff */
[----:B------:R-:W-:Y:S05]  /*da80*/  BRA `(.L_x_122) ;  /* 0xffffffe400387947 */ /* 0x000fea000383ffff */
.L_x_83:
[----:B--2---:R2:W3:Y:S02]  /*da90*/  SYNCS.PHASECHK.TRANS64.TRYWAIT P0, [R16+URZ+0x29870], R3 ;  /* 0x02987003100075a7 */ /* 0x0044e4000800017f */
[----:B---3--:R-:W-:Y:S05]  /*daa0*/  @!P0 NANOSLEEP.SYNCS 0x989680 ;  /* 0x009896800000895d */ /* 0x008fea0003900000 */
[----:B------:R-:W3:Y:S02]  /*dab0*/  @!P0 SYNCS.PHASECHK.TRANS64 P0, [R16+URZ+0x29870], R3 ;  /* 0x02987003100085a7 */ /* 0x000ee4000800007f */
[----:B---3--:R-:W-:Y:S05]  /*dac0*/  @!P0 BRA `(.L_x_83) ;  /* 0xfffffffc00f08947 */ /* 0x008fea000383ffff */
[----:B------:R-:W-:Y:S05]  /*dad0*/  BRA `(.L_x_123) ;  /* 0xffffffe800c07947 */ /* 0x000fea000383ffff */
.L_x_85:
[----:B--2---:R2:W3:Y:S02]  /*dae0*/  SYNCS.PHASECHK.TRANS64.TRYWAIT P0, [R16+URZ+0x29860], R3 ;  /* 0x02986003100075a7 */ /* 0x0044e4000800017f */
[----:B---3--:R-:W-:Y:S05]  /*daf0*/  @!P0 NANOSLEEP.SYNCS 0x989680 ;  /* 0x009896800000895d */ /* 0x008fea0003900000 */
[----:B------:R-:W3:Y:S02]  /*db00*/  @!P0 SYNCS.PHASECHK.TRANS64 P0, [R16+URZ+0x29860], R3 ;  /* 0x02986003100085a7 */ /* 0x000ee4000800007f */
[----:B---3--:R-:W-:Y:S05]  /*db10*/  @!P0 BRA `(.L_x_85) ;  /* 0xfffffffc00f08947 */ /* 0x008fea000383ffff */
[----:B------:R-:W-:Y:S05]  /*db20*/  BRA `(.L_x_124) ;  /* 0xffffffe800c87947 */ /* 0x000fea000383ffff */
.L_x_88:
[----:B0-----:R0:W1:Y:S02]  /*db30*/  SYNCS.PHASECHK.TRANS64.TRYWAIT P0, [R8+URZ+0x29820], R0 ;  /* 0x02982000080075a7 */ /* 0x001064000800017f */
[----:B-1----:R-:W-:Y:S05]  /*db40*/  @!P0 NANOSLEEP.SYNCS 0x989680 ;  /* 0x009896800000895d */ /* 0x002fea0003900000 */
[----:B------:R-:W1:Y:S02]  /*db50*/  @!P0 SYNCS.PHASECHK.TRANS64 P0, [R8+URZ+0x29820], R0 ;  /* 0x02982000080085a7 */ /* 0x000e64000800007f */
[----:B-1----:R-:W-:Y:S05]  /*db60*/  @!P0 BRA `(.L_x_88) ;  /* 0xfffffffc00f08947 */ /* 0x002fea000383ffff */
[----:B------:R-:W-:Y:S05]  /*db70*/  BRA `(.L_x_125) ;  /* 0xfffffff0005c7947 */ /* 0x000fea000383ffff */
.L_x_92:
[----:B0-----:R0:W1:Y:S02]  /*db80*/  SYNCS.PHASECHK.TRANS64.TRYWAIT P1, [R5+URZ], R4 ;  /* 0x00000004050075a7 */ /* 0x001064000802017f */
[----:B-1----:R-:W-:Y:S05]  /*db90*/  @!P1 NANOSLEEP.SYNCS 0x989680 ;  /* 0x009896800000995d */ /* 0x002fea0003900000 */
[----:B------:R-:W1:Y:S02]  /*dba0*/  @!P1 SYNCS.PHASECHK.TRANS64 P1, [R5+URZ], R4 ;  /* 0x00000004050095a7 */ /* 0x000e64000802007f */
[----:B-1----:R-:W-:Y:S05]  /*dbb0*/  @!P1 BRA `(.L_x_92) ;  /* 0xfffffffc00f09947 */ /* 0x002fea000383ffff */
[----:B------:R-:W-:Y:S05]  /*dbc0*/  BRA `(.L_x_126) ;  /* 0xfffffff000b47947 */ /* 0x000fea000383ffff */
.L_x_93:
[----:B-1----:R1:W2:Y:S02]  /*dbd0*/  SYNCS.PHASECHK.TRANS64.TRYWAIT P1, [R7+URZ], R0 ;  /* 0x00000000070075a7 */ /* 0x0022a4000802017f */
[----:B--2---:R-:W-:Y:S05]  /*dbe0*/  @!P1 NANOSLEEP.SYNCS 0x989680 ;  /* 0x009896800000995d */ /* 0x004fea0003900000 */
[----:B------:R-:W2:Y:S02]  /*dbf0*/  @!P1 SYNCS.PHASECHK.TRANS64 P1, [R7+URZ], R0 ;  /* 0x00000000070095a7 */ /* 0x000ea4000802007f */
[----:B--2---:R-:W-:Y:S05]  /*dc00*/  @!P1 BRA `(.L_x_93) ;  /* 0xfffffffc00f09947 */ /* 0x004fea000383ffff */
[----:B------:R-:W-:Y:S05]  /*dc10*/  BRA `(.L_x_127) ;  /* 0xfffffff000a87947 */ /* 0x000fea000383ffff */
.L_x_95:
[----:B--2---:R2:W3:Y:S02]  /*dc20*/  SYNCS.PHASECHK.TRANS64.TRYWAIT P1, [R17+URZ+0x29860], R4 ;  /* 0x02986004110075a7 */ /* 0x0044e4000802017f */
[----:B---3--:R-:W-:Y:S05]  /*dc30*/  @!P1 NANOSLEEP.SYNCS 0x989680 ;  /* 0x009896800000995d */ /* 0x008fea0003900000 */
[----:B------:R-:W3:Y:S02]  /*dc40*/  @!P1 SYNCS.PHASECHK.TRANS64 P1, [R17+URZ+0x29860], R4 ;  /* 0x02986004110095a7 */ /* 0x000ee4000802007f */
[----:B---3--:R-:W-:Y:S05]  /*dc50*/  @!P1 BRA `(.L_x_95) ;  /* 0xfffffffc00f09947 */ /* 0x008fea000383ffff */
[----:B------:R-:W-:Y:S05]  /*dc60*/  BRA `(.L_x_128) ;  /* 0xfffffff000a87947 */ /* 0x000fea000383ffff */
.L_x_97:
[----:B---3--:R3:W4:Y:S02]  /*dc70*/  SYNCS.PHASECHK.TRANS64.TRYWAIT P1, [R3+URZ+0x29860], R0 ;  /* 0x02986000030075a7 */ /* 0x008724000802017f */
[----:B----4-:R-:W-:Y:S05]  /*dc80*/  @!P1 NANOSLEEP.SYNCS 0x989680 ;  /* 0x009896800000995d */ /* 0x010fea0003900000 */
[----:B------:R-:W4:Y:S02]  /*dc90*/  @!P1 SYNCS.PHASECHK.TRANS64 P1, [R3+URZ+0x29860], R0 ;  /* 0x02986000030095a7 */ /* 0x000f24000802007f */
[----:B----4-:R-:W-:Y:S05]  /*dca0*/  @!P1 BRA `(.L_x_97) ;  /* 0xfffffffc00f09947 */ /* 0x010fea000383ffff */
[----:B------:R-:W-:Y:S05]  /*dcb0*/  BRA `(.L_x_129) ;  /* 0xfffffff000a87947 */ /* 0x000fea000383ffff */
.L_x_99:
[----:B----4-:R4:W0:Y:S02]  /*dcc0*/  SYNCS.PHASECHK.TRANS64.TRYWAIT P0, [R17+URZ+0x29880], R4 ;  /* 0x02988004110075a7 */ /* 0x010824000800017f */
[----:B0-----:R-:W-:Y:S05]  /*dcd0*/  @!P0 NANOSLEEP.SYNCS 0x989680 ;  /* 0x009896800000895d */ /* 0x001fea0003900000 */
[----:B------:R-:W0:Y:S02]  /*dce0*/  @!P0 SYNCS.PHASECHK.TRANS64 P0, [R17+URZ+0x29880], R4 ;  /* 0x02988004110085a7 */ /* 0x000e24000800007f */
[----:B0-----:R-:W-:Y:S05]  /*dcf0*/  @!P0 BRA `(.L_x_99) ;  /* 0xfffffffc00f08947 */ /* 0x001fea000383ffff */
[----:B------:R-:W-:Y:S05]  /*dd00*/  BRA `(.L_x_100) ;  /* 0xfffffff000a47947 */ /* 0x000fea000383ffff */
.L_x_130:
[----:B------:R-:W-:-:S00]  /*dd10*/  BRA `(.L_x_130) ;  /* 0xfffffffc00fc7947 */ /* 0x000fc0000383ffff */
[----:B------:R-:W-:-:S00]  /*dd20*/  NOP ;  /* 0x0000000000007918 */ /* 0x000fc00000000000 */
        /* <DEDUP_REMOVED lines=13> */
.L_x_2849:


//--------------------- .text._ZN7cutlass13device_kernelIN5flash11enable_sm90INS1_16FlashAttnFwdSm90INS1_25CollectiveMainloopFwdSm90ILi2EN4cute5tupleIJNS5_1CILi2EEENS7_ILi1EEES9_EEENS6_IJNS7_ILi128EEENS7_ILi160EEENS7_ILi192EEEEEELi128ENS_12float_e4m3_tEfNS_4arch4Sm90ELb0ELb0ELb0ELb0ELb0ELb0ELb0ELb1ELb1ELb1ELb0ELb0EEENS1_21CollectiveEpilogueFwdINS6_IJSB_SB_SC_EEESA_NS_10bfloat16_tESH_Li256ELb0ELb1ELb0ELb1EEENS1_29StaticPersistentTileSchedulerILb0EEEEEEEEEvNT_6ParamsE --------------------------
	.section	.text._ZN7cutlass13device_kernelIN5flash11enable_sm90INS1_16FlashAttnFwdSm90INS1_25CollectiveMainloopFwdSm90ILi2EN4cute5tupleIJNS5_1CILi2EEENS7_ILi1EEES9_EEENS6_IJNS7_ILi128EEENS7_ILi160EEENS7_ILi192EEEEEELi128ENS_12float_e4m3_tEfNS_4arch4Sm90ELb0ELb0ELb0ELb0ELb0ELb0ELb0ELb1ELb1ELb1ELb0ELb0EEENS1_21CollectiveEpilogueFwdINS6_IJSB_SB_SC_EEESA_NS_10bfloat16_tESH_Li256ELb0ELb1ELb0ELb1EEENS1_29StaticPersistentTileSchedulerILb0EEEEEEEEEvNT_6ParamsE,"ax",@progbits
	.align	128
.text._ZN7cutlass13device_kernelIN5flash11enable_sm90INS1_16FlashAttnFwdSm90INS1_25CollectiveMainloopFwdSm90ILi2EN4cute5tupleIJNS5_1CILi2EEENS7_ILi1EEES9_EEENS6_IJNS7_ILi128EEENS7_ILi160EEENS7_ILi192EEEEEELi128ENS_12float_e4m3_tEfNS_4arch4Sm90ELb0ELb0ELb0ELb0ELb0ELb0ELb0ELb1ELb1ELb1ELb0ELb0EEENS1_21CollectiveEpilogueFwdINS6_IJSB_SB_SC_EEESA_NS_10bfloat16_tESH_Li256ELb0ELb1ELb0ELb1EEENS1_29StaticPersistentTileSchedulerILb0EEEEEEEEEvNT_6ParamsE:
        .type           _ZN7cutlass13device_kernelIN5flash11enable_sm90INS1_16FlashAttnFwdSm90INS1_25CollectiveMainloopFwdSm90ILi2EN4cute5tupleIJNS5_1CILi2EEENS7_ILi1EEES9_EEENS6_IJNS7_ILi128EEENS7_ILi160EEENS7_ILi192EEEEEELi128ENS_12float_e4m3_tEfNS_4arch4Sm90ELb0ELb0ELb0ELb0ELb0ELb0ELb0ELb1ELb1ELb1ELb0ELb0EEENS1_21CollectiveEpilogueFwdINS6_IJSB_SB_SC_EEESA_NS_10bfloat16_tESH_Li256ELb0ELb1ELb0ELb1EEENS1_29StaticPersistentTileSchedulerILb0EEEEEEEEEvNT_6ParamsE,@function
        .size           _ZN7cutlass13device_kernelIN5flash11enable_sm90INS1_16FlashAttnFwdSm90INS1_25CollectiveMainloopFwdSm90ILi2EN4cute5tupleIJNS5_1CILi2EEENS7_ILi1EEES9_EEENS6_IJNS7_ILi128EEENS7_ILi160EEENS7_ILi192EEEEEELi128ENS_12float_e4m3_tEfNS_4arch4Sm90ELb0ELb0ELb0ELb0ELb0ELb0ELb0ELb1ELb1ELb1ELb0ELb0EEENS1_21CollectiveEpilogueFwdINS6_IJSB_SB_SC_EEESA_NS_10bfloat16_tESH_Li256ELb0ELb1ELb0ELb1EEENS1_29StaticPersistentTileSchedulerILb0EEEEEEEEEvNT_6ParamsE,(.L_x_2850 - _ZN7cutlass13device_kernelIN5flash11enable_sm90INS1_16FlashAttnFwdSm90INS1_25CollectiveMainloopFwdSm90ILi2EN4cute5tupleIJNS5_1CILi2EEENS7_ILi1EEES9_EEENS6_IJNS7_ILi128EEENS7_ILi160EEENS7_ILi192EEEEEELi128ENS_12float_e4m3_tEfNS_4arch4Sm90ELb0ELb0ELb0ELb0ELb0ELb0ELb0ELb1ELb1ELb1ELb0ELb0EEENS1_21CollectiveEpilogueFwdINS6_IJSB_SB_SC_EEESA_NS_10bfloat16_tESH_Li256ELb0ELb1ELb0ELb1EEENS1_29StaticPersistentTileSchedulerILb0EEEEEEEEEvNT_6ParamsE)
        .other          _ZN7cutlass13device_kernelIN5flash11enable_sm90INS1_16FlashAttnFwdSm90INS1_25CollectiveMainloopFwdSm90ILi2EN4cute5tupleIJNS5_1CILi2EEENS7_ILi1EEES9_EEENS6_IJNS7_ILi128EEENS7_ILi160EEENS7_ILi192EEEEEELi128ENS_12float_e4m3_tEfNS_4arch4Sm90ELb0ELb0ELb0ELb0ELb0ELb0ELb0ELb1ELb1ELb1ELb0ELb0EEENS1_21CollectiveEpilogueFwdINS6_IJSB_SB_SC_EEESA_NS_10bfloat16_tESH_Li256ELb0ELb1ELb0ELb1EEENS1_29StaticPersistentTileSchedulerILb0EEEEEEEEEvNT_6ParamsE,@"STO_CUDA_ENTRY STV_DEFAULT"
_ZN7cutlass13device_kernelIN5flash11enable_sm90INS1_16FlashAttnFwdSm90INS1_25CollectiveMainloopFwdSm90ILi2EN4cute5tupleIJNS5_1CILi2EEENS7_ILi1EEES9_EEENS6_IJNS7_ILi128EEENS7_ILi160EEENS7_ILi192EEEEEELi128ENS_12float_e4m3_tEfNS_4arch4Sm90ELb0ELb0ELb0ELb0ELb0ELb0ELb0ELb1ELb1ELb1ELb0ELb0EEENS1_21CollectiveEpilogueFwdINS6_IJSB_SB_SC_EEESA_NS_10bfloat16_tESH_Li256ELb0ELb1ELb0ELb1EEENS1_29StaticPersistentTileSchedulerILb0EEEEEEEEEvNT_6ParamsE:
        /* <DEDUP_REMOVED lines=18> */
.L_x_132:
[----:B------:R-:W-:Y:S05]  /*0120*/  BSYNC B0 ;  /* 0x0000000000007941 */ /* 0x000fea0003800000 */
.L_x_131:
        /* <DEDUP_REMOVED lines=41> */
.L_x_133:
[----:B0-----:R-:W0:Y:S01]  /*03c0*/  S2UR UR4, SR_CTAID.Y ;  /* 0x00000000000479c3 */ /* 0x001e220000002600 */
[----:B------:R-:W3:Y:S01]  /*03d0*/  SHFL.IDX PT, R4, R0, RZ, 0x1f ;  /* 0x00001fff00047589 */ /* 0x000ee200000e0000 */
[----:B------:R-:W-:Y:S01]  /*03e0*/  ULDC UR5, c[0x0][0x154] ;  /* 0x0000550000057ab9 */ /* 0x000fe20000000800 */
[----:B------:R-:W-:-:S05]  /*03f0*/  NOP ;  /* 0x0000000000007918 */ /* 0x000fca0000000000 */
[----:B------:R-:W5:Y:S08]  /*0400*/  S2UR UR50, SR_CTAID.X ;  /* 0x00000000003279c3 */ /* 0x000f700000002500 */
[----:B------:R-:W1:Y:S01]  /*0410*/  LDC R6, c[0x0][0x148] ;  /* 0x00005200ff067b82 */ /* 0x000e620000000800 */
[----:B0-----:R-:W-:Y:S02]  /*0420*/  I2FP.F32.U32 R3, UR4 ;  /* 0x0000000400037c45 */ /* 0x001fe40008201000 */
[----:B---3--:R-:W-:-:S03]  /*0430*/  ISETP.NE.AND P0, PT, R4, RZ, PT ;  /* 0x000000ff0400720c */ /* 0x008fc60003f05270 */
[----:B------:R-:W-:Y:S01]  /*0440*/  FMUL R5, R3, UR5 ;  /* 0x0000000503057c20 */ /* 0x000fe20008400000 */
[----:B------:R-:W-:Y:S02]  /*0450*/  SHF.R.S32.HI R3, RZ, 0x1f, R7 ;  /* 0x0000001fff037819 */ /* 0x000fe40000011407 */
[----:B-----5:R-:W-:-:S03]  /*0460*/  I2FP.F32.U32 R4, UR50 ;  /* 0x0000003200047c45 */ /* 0x020fc60008201000 */
[----:B------:R-:W0:Y:S02]  /*0470*/  F2I.U32.TRUNC.NTZ R5, R5 ;  /* 0x0000000500057305 */ /* 0x000e24000020f000 */
[----:B0-----:R-:W-:-:S04]  /*0480*/  IMAD.MOV R11, RZ, RZ, -R5 ;  /* 0x000000ffff0b7224 */ /* 0x001fc800078e0a05 */
[----:B-1----:R-:W-:Y:S01]  /*0490*/  IMAD R11, R6, R11, UR4 ;  /* 0x00000004060b7e24 */ /* 0x002fe2000f8e020b */
[----:B------:R-:W-:Y:S02]  /*04a0*/  ULDC UR4, c[0x0][0x150] ;  /* 0x0000540000047ab9 */ /* 0x000fe40000000800 */
[----:B------:R-:W-:Y:S01]  /*04b0*/  FMUL R8, R4, UR4 ;  /* 0x0000000404087c20 */ /* 0x000fe20008400000 */
[----:B------:R-:W-:Y:S06]  /*04c0*/  @P0 BRA `(.L_x_134) ;  /* 0x0000000000480947 */ /* 0x000fec0003800000 */
[----:B------:R-:W0:Y:S01]  /*04d0*/  S2UR UR5, SR_CgaCtaId ;  /* 0x00000000000579c3 */ /* 0x000e220000008800 */
[----:B------:R-:W-:Y:S01]  /*04e0*/  UMOV UR4, 0x400 ;  /* 0x0000040000047882 */ /* 0x000fe20000000000 */
[----:B------:R-:W-:Y:S01]  /*04f0*/  UMOV UR6, 0x80 ;  /* 0x0000008000067882 */ /* 0x000fe20000000000 */
[----:B------:R-:W-:Y:S01]  /*0500*/  UMOV UR9, 0x100 ;  /* 0x0000010000097882 */ /* 0x000fe20000000000 */
[----:B------:R-:W-:-:S04]  /*0510*/  UIADD3 UR6, -UR6, 0x100000, URZ ;  /* 0x0010000006067890 */ /* 0x000fc8000fffe13f */
[----:B------:R-:W-:Y:S02]  /*0520*/  USHF.L.U32 UR7, UR6, 0xb, URZ ;  /* 0x0000000b06077899 */ /* 0x000fe4000800063f */
[----:B------:R-:W-:Y:S01]  /*0530*/  USHF.L.U32 UR6, UR6, 0x1, URZ ;  /* 0x0000000106067899 */ /* 0x000fe2000800063f */
[----:B------:R-:W-:Y:S01]  /*0540*/  ELECT P0, URZ, PT ;  /* 0x00000000003f782f */ /* 0x000fe20003800000 */
[----:B0-----:R-:W-:Y:S02]  /*0550*/  ULEA UR8, UR5, UR4, 0x18 ;  /* 0x0000000405087291 */ /* 0x001fe4000f8ec03f */
[----:B------:R-:W-:-:S04]  /*0560*/  UIADD3 UR4, -UR9, 0x100000, URZ ;  /* 0x0010000009047890 */ /* 0x000fc8000fffe13f */
[----:B------:R-:W-:Y:S02]  /*0570*/  USHF.L.U32 UR5, UR4, 0xb, URZ ;  /* 0x0000000b04057899 */ /* 0x000fe4000800063f */
[----:B------:R-:W-:Y:S01]  /*0580*/  USHF.L.U32 UR4, UR4, 0x1, URZ ;  /* 0x0000000104047899 */ /* 0x000fe2000800063f */
[----:B------:R-:W0:Y:S03]  /*0590*/  FENCE.VIEW.ASYNC.S ;  /* 0x00000000000073c6 */ /* 0x000e260000000000 */
[----:B0-----:R0:W1:Y:S08]  /*05a0*/  SYNCS.EXCH.64 URZ, [UR8+0x29850], UR6 ;  /* 0x02985006083f75b2 */ /* 0x0010700008000100 */
[----:B------:R0:W3:Y:S01]  /*05b0*/  SYNCS.EXCH.64 URZ, [UR8+0x29860], UR4 ;  /* 0x02986004083f75b2 */ /* 0x0000e20008000100 */
[----:B------:R0:W0:Y:S01]  /*05c0*/  SYNCS.EXCH.64 URZ, [UR8+0x29858], UR6 ;  /* 0x02985806083f75b2 */ /* 0x0000220008000100 */
[----:B------:R0:W0:Y:S01]  /*05d0*/  SYNCS.EXCH.64 URZ, [UR8+0x29868], UR4 ;  /* 0x02986804083f75b2 */ /* 0x0000220008000100 */
[----:B------:R-:W-:Y:S01]  /*05e0*/  NOP ;  /* 0x0000000000007918 */ /* 0x000fe20000000000 */
.L_x_134:
[----:B------:R-:W5:Y:S01]  /*05f0*/  SHFL.IDX PT, R6, R0, RZ, 0x1f ;  /* 0x00001fff00067589 */ /* 0x000f6200000e0000 */
[----:B------:R-:W-:Y:S01]  /*0600*/  LEA.HI R3, R3, R7, RZ, 0x7 ;  /* 0x0000000703037211 */ /* 0x000fe200078f38ff */
[----:B------:R-:W0:Y:S01]  /*0610*/  LDC R9, c[0x0][0x144] ;  /* 0x00005100ff097b82 */ /* 0x000e220000000800 */
[----:B------:R-:W0:Y:S01]  /*0620*/  F2I.U32.TRUNC.NTZ R8, R8 ;  /* 0x0000000800087305 */ /* 0x000e22000020f000 */
[----:B------:R-:W-:Y:S01]  /*0630*/  NOP ;  /* 0x0000000000007918 */ /* 0x000fe20000000000 */
[----:B------:R-:W-:-:S05]  /*0640*/  LOP3.LUT R3, R3, 0xffffff80, RZ, 0xc0, !PT ;  /* 0xffffff8003037812 */ /* 0x000fca00078ec0ff */
[----:B------:R-:W-:Y:S01]  /*0650*/  IMAD.IADD R3, R7, 0x1, -R3 ;  /* 0x0000000107037824 */ /* 0x000fe200078e0a03 */
[----:B------:R-:W-:-:S04]  /*0660*/  SHF.R.S32.HI R7, RZ, 0x1f, R2 ;  /* 0x0000001fff077819 */ /* 0x000fc80000011402 */
[----:B------:R-:W-:Y:S02]  /*0670*/  SHF.R.S32.HI R4, RZ, 0x1f, R3 ;  /* 0x0000001fff047819 */ /* 0x000fe40000011403 */
[----:B------:R-:W-:Y:S02]  /*0680*/  LEA.HI R7, R7, R2, RZ, 0x2 ;  /* 0x0000000207077211 */ /* 0x000fe400078f10ff */
[----:B------:R-:W-:-:S04]  /*0690*/  LEA.HI R4, R4, R3, RZ, 0x3 ;  /* 0x0000000304047211 */ /* 0x000fc800078f18ff */
[--C-:B------:R-:W-:Y:S02]  /*06a0*/  SHF.R.S32.HI R5, RZ, 0x3, R4.reuse ;  /* 0x00000003ff057819 */ /* 0x100fe40000011404 */
[----:B-----5:R-:W-:Y:S02]  /*06b0*/  ISETP.NE.AND P0, PT, R6, RZ, PT ;  /* 0x000000ff0600720c */ /* 0x020fe40003f05270 */
[----:B------:R-:W-:-:S04]  /*06c0*/  SHF.R.S32.HI R4, RZ, 0x1f, R4 ;  /* 0x0000001fff047819 */ /* 0x000fc80000011404 */
[----:B------:R-:W-:-:S04]  /*06d0*/  LEA.HI R4, R4, R5, RZ, 0x2 ;  /* 0x0000000504047211 */ /* 0x000fc800078f10ff */
[----:B------:R-:W-:-:S03]  /*06e0*/  LOP3.LUT R4, R4, 0xfffffffc, RZ, 0xc0, !PT ;  /* 0xfffffffc04047812 */ /* 0x000fc600078ec0ff */
[----:B------:R-:W-:Y:S05]  /*06f0*/  @P0 BRA `(.L_x_135) ;  /* 0x0000000000480947 */ /* 0x000fea0003800000 */
[----:B0-----:R-:W0:Y:S01]  /*0700*/  S2UR UR5, SR_CgaCtaId ;  /* 0x00000000000579c3 */ /* 0x001e220000008800 */
        /* <DEDUP_REMOVED lines=12> */
[----:B0-----:R0:W0:Y:S08]  /*07d0*/  SYNCS.EXCH.64 URZ, [UR8+0x29870], UR6 ;  /* 0x02987006083f75b2 */ /* 0x0010300008000100 */
[----:B------:R0:W0:Y:S01]  /*07e0*/  SYNCS.EXCH.64 URZ, [UR8+0x29880], UR4 ;  /* 0x02988004083f75b2 */ /* 0x0000220008000100 */
[----:B------:R0:W0:Y:S01]  /*07f0*/  SYNCS.EXCH.64 URZ, [UR8+0x29878], UR6 ;  /* 0x02987806083f75b2 */ /* 0x0000220008000100 */
[----:B------:R0:W0:Y:S01]  /*0800*/  SYNCS.EXCH.64 URZ, [UR8+0x29888], UR4 ;  /* 0x02988804083f75b2 */ /* 0x0000220008000100 */
[----:B------:R-:W-:Y:S01]  /*0810*/  NOP ;  /* 0x0000000000007918 */ /* 0x000fe20000000000 */
.L_x_135:
[----:B------:R-:W5:Y:S01]  /*0820*/  SHFL.IDX PT, R12, R0, RZ, 0x1f ;  /* 0x00001fff000c7589 */ /* 0x000f6200000e0000 */
[----:B------:R-:W-:Y:S01]  /*0830*/  LOP3.LUT R7, R7, 0x3ffffffc, RZ, 0xc0, !PT ;  /* 0x3ffffffc07077812 */ /* 0x000fe200078ec0ff */
[----:B------:R-:W-:Y:S01]  /*0840*/  IMAD.IADD R4, R5, 0x1, -R4 ;  /* 0x0000000105047824 */ /* 0x000fe200078e0a04 */
[----:B------:R-:W-:Y:S01]  /*0850*/  SHF.R.S32.HI R5, RZ, 0x1f, R6 ;  /* 0x0000001fff057819 */ /* 0x000fe20000011406 */
[----:B------:R-:W1:Y:S01]  /*0860*/  LDC R10, c[0x0][0x140] ;  /* 0x00005000ff0a7b82 */ /* 0x000e620000000800 */
[----:B0-----:R-:W-:Y:S01]  /*0870*/  IMAD.MOV R8, RZ, RZ, -R8 ;  /* 0x000000ffff087224 */ /* 0x001fe200078e0a08 */
[----:B------:R-:W-:Y:S01]  /*0880*/  NOP ;  /* 0x0000000000007918 */ /* 0x000fe20000000000 */
[----:B------:R-:W-:Y:S01]  /*0890*/  IMAD.IADD R7, R2, 0x1, -R7 ;  /* 0x0000000102077824 */ /* 0x000fe200078e0a07 */
[----:B------:R-:W-:Y:S01]  /*08a0*/  LEA.HI R5, R5, R6, RZ, 0x2 ;  /* 0x0000000605057211 */ /* 0x000fe200078f10ff */
[----:B------:R-:W-:Y:S02]  /*08b0*/  IMAD R9, R9, R8, UR50 ;  /* 0x0000003209097e24 */ /* 0x000fe4000f8e0208 */
[----:B------:R-:W-:Y:S01]  /*08c0*/  IMAD R7, R7, 0x4, R4 ;  /* 0x0000000407077824 */ /* 0x000fe200078e0204 */
[----:B------:R-:W-:-:S04]  /*08d0*/  LOP3.LUT R5, R5, 0x3ffffffc, RZ, 0xc0, !PT ;  /* 0x3ffffffc05057812 */ /* 0x000fc800078ec0ff */
[----:B------:R-:W-:Y:S01]  /*08e0*/  LEA.HI R2, R7, R7, RZ, 0x1 ;  /* 0x0000000707027211 */ /* 0x000fe200078f08ff */
[----:B------:R-:W-:-:S03]  /*08f0*/  IMAD.IADD R5, R6, 0x1, -R5 ;  /* 0x0000000106057824 */ /* 0x000fc600078e0a05 */
[----:B------:R-:W-:Y:S01]  /*0900*/  LOP3.LUT R2, R2, 0xfffffffe, RZ, 0xc0, !PT ;  /* 0xfffffffe02027812 */ /* 0x000fe200078ec0ff */
[----:B------:R-:W-:Y:S01]  /*0910*/  IMAD R5, R5, 0x4, R4 ;  /* 0x0000000405057824 */ /* 0x000fe200078e0204 */
[----:B-----5:R-:W-:-:S03]  /*0920*/  ISETP.NE.AND P0, PT, R12, RZ, PT ;  /* 0x000000ff0c00720c */ /* 0x020fc60003f05270 */
[----:B------:R-:W-:-:S05]  /*0930*/  IMAD.IADD R2, R7, 0x1, -R2 ;  /* 0x0000000107027824 */ /* 0x000fca00078e0a02 */
[----:B------:R-:W-:Y:S02]  /*0940*/  ISETP.NE.AND P5, PT, R2, R9, PT ;  /* 0x000000090200720c */ /* 0x000fe40003fa5270 */
[----:B------:R-:W-:-:S04]  /*0950*/  LEA.HI R2, R5, R5, RZ, 0x1 ;  /* 0x0000000505027211 */ /* 0x000fc800078f08ff */
[----:B------:R-:W-:Y:S01]  /*0960*/  LOP3.LUT R2, R2, 0xfffffffe, RZ, 0xc0, !PT ;  /* 0xfffffffe02027812 */ /* 0x000fe200078ec0ff */
[----:B------:R-:W-:Y:S06]  /*0970*/  @P0 BRA `(.L_x_136) ;  /* 0x0000000000480947 */ /* 0x000fec0003800000 */
[----:B------:R-:W0:Y:S01]  /*0980*/  S2UR UR5, SR_CgaCtaId ;  /* 0x00000000000579c3 */ /* 0x000e220000008800 */
        /* <DEDUP_REMOVED lines=17> */
.L_x_136:
[----:B------:R-:W5:Y:S01]  /*0aa0*/  SHFL.IDX PT, R6, R0, RZ, 0x1f ;  /* 0x00001fff00067589 */ /* 0x000f6200000e0000 */
[----:B------:R-:W-:Y:S01]  /*0ab0*/  IMAD.IADD R2, R5, 0x1, -R2 ;  /* 0x0000000105027824 */ /* 0x000fe200078e0a02 */
[----:B------:R-:W-:Y:S01]  /*0ac0*/  LOP3.LUT P0, RZ, R3, 0x7, RZ, 0xc0, !PT ;  /* 0x0000000703ff7812 */ /* 0x000fe2000780c0ff */
[----:B------:R-:W-:Y:S01]  /*0ad0*/  IMAD.SHL.U32 R4, R5, 0x4, RZ ;  /* 0x0000000405047824 */ /* 0x000fe200078e00ff */
[----:B-1----:R-:W-:Y:S01]  /*0ae0*/  ISETP.EQ.U32.AND P1, PT, R10, 0x1, PT ;  /* 0x000000010a00780c */ /* 0x002fe20003f22070 */
[----:B------:R-:W-:Y:S01]  /*0af0*/  IMAD.SHL.U32 R16, R7, 0x4, RZ ;  /* 0x0000000407107824 */ /* 0x000fe200078e00ff */
[----:B------:R-:W-:Y:S01]  /*0b00*/  ISETP.NE.AND P2, PT, R2, R9, PT ;  /* 0x000000090200720c */ /* 0x000fe20003f45270 */
[----:B------:R-:W-:Y:S01]  /*0b10*/  NOP ;  /* 0x0000000000007918 */ /* 0x000fe20000000000 */
[----:B------:R-:W-:Y:S02]  /*0b20*/  LOP3.LUT R8, R5, 0xc, R4, 0x78, !PT ;  /* 0x0000000c05087812 */ /* 0x000fe400078e7804 */
[----:B------:R-:W-:-:S03]  /*0b30*/  LOP3.LUT R16, R7, 0xc, R16, 0x78, !PT ;  /* 0x0000000c07107812 */ /* 0x000fc600078e7810 */
[----:B------:R1:W-:Y:S01]  /*0b40*/  STL [R1+0x10], R8 ;  /* 0x0000100801007387 */ /* 0x0003e20000100800 */
[C---:B------:R-:W-:Y:S02]  /*0b50*/  @P5 LEA.HI R2, R16.reuse, R16, RZ, 0x1 ;  /* 0x0000001010025211 */ /* 0x040fe400078f08ff */
[----:B------:R-:W-:Y:S02]  /*0b60*/  ISETP.LT.U32.AND P4, PT, R16, 0x2, !P0 ;  /* 0x000000021000780c */ /* 0x000fe40004781070 */
[----:B------:R-:W-:Y:S02]  /*0b70*/  @P5 SHF.R.S32.HI R2, RZ, 0x1, R2 ;  /* 0x00000001ff025819 */ /* 0x000fe40000011402 */
[----:B------:R-:W-:Y:S02]  /*0b80*/  @P2 LEA.HI R3, R8, R8, RZ, 0x1 ;  /* 0x0000000808032211 */ /* 0x000fe400078f08ff */
[----:B------:R-:W-:Y:S01]  /*0b90*/  @P5 ISETP.NE.AND P6, PT, R2, R11, PT ;  /* 0x0000000b0200520c */ /* 0x000fe20003fc5270 */
[----:B------:R-:W-:Y:S01]  /*0ba0*/  IMAD.MOV.U32 R2, RZ, RZ, 0x1 ;  /* 0x00000001ff027424 */ /* 0x000fe200078e00ff */
[----:B-----5:R-:W-:-:S02]  /*0bb0*/  ISETP.NE.AND P3, PT, R6, RZ, PT ;  /* 0x000000ff0600720c */ /* 0x020fc40003f65270 */
[----:B------:R-:W-:Y:S02]  /*0bc0*/  @P2 SHF.R.S32.HI R4, RZ, 0x1, R3 ;  /* 0x00000001ff042819 */ /* 0x000fe40000011403 */
[----:B------:R-:W-:Y:S02]  /*0bd0*/  SEL R3, RZ, 0x1, !P4 ;  /* 0x00000001ff037807 */ /* 0x000fe40006000000 */
[----:B------:R-:W-:Y:S02]  /*0be0*/  @P5 SEL R2, RZ, 0x1, P6 ;  /* 0x00000001ff025807 */ /* 0x000fe40003000000 */
[----:B------:R-:W-:Y:S01]  /*0bf0*/  @P2 ISETP.NE.AND P4, PT, R4, R11, PT ;  /* 0x0000000b0400220c */ /* 0x000fe20003f85270 */
[----:B------:R-:W-:Y:S01]  /*0c00*/  IMAD.MOV.U32 R4, RZ, RZ, 0x1 ;  /* 0x00000001ff047424 */ /* 0x000fe200078e00ff */
[----:B------:R-:W-:Y:S02]  /*0c10*/  ISETP.LT.U32.AND P0, PT, R8, 0x2, !P0 ;  /* 0x000000020800780c */ /* 0x000fe40004701070 */
[----:B------:R-:W-:-:S02]  /*0c20*/  LOP3.LUT R2, R2, R3, RZ, 0xc0, !PT ;  /* 0x0000000302027212 */ /* 0x000fc400078ec0ff */
[----:B------:R-:W-:Y:S02]  /*0c30*/  SEL R3, RZ, 0x1, !P0 ;  /* 0x00000001ff037807 */ /* 0x000fe40004000000 */
[----:B------:R-:W-:Y:S01]  /*0c40*/  @P2 SEL R4, RZ, 0x1, P4 ;  /* 0x00000001ff042807 */ /* 0x000fe20002000000 */
[----:B-1----:R-:W-:Y:S06]  /*0c50*/  @P3 BRA `(.L_x_137) ;  /* 0x0000000000483947 */ /* 0x002fec0003800000 */
        /* <DEDUP_REMOVED lines=17> */
[----:B-1----:R-:W-:Y:S01]  /*0d70*/  NOP ;  /* 0x0000000000007918 */ /* 0x002fe20000000000 */
.L_x_137:
[----:B------:R-:W-:Y:S01]  /*0d80*/  LOP3.LUT R3, R4, R3, RZ, 0xc0, !PT ;  /* 0x0000000304037212 */ /* 0x000fe200078ec0ff */
[----:B------:R-:W-:-:S04]  /*0d90*/  NOP ;  /* 0x0000000000007918 */ /* 0x000fc80000000000 */
[----:B------:R1:W-:Y:S01]  /*0da0*/  STL [R1+0xc], R3 ;  /* 0x00000c0301007387 */ /* 0x0003e20000100800 */
[----:B------:R-:W-:Y:S05]  /*0db0*/  @!P1 BRA `(.L_x_138) ;  /* 0x0000000000089947 */ /* 0x000fea0003800000 */
[----:B0-234-:R-:W-:Y:S01]  /*0dc0*/  UCGABAR_ARV ;  /* 0x00000000000079c7 */ /* 0x01dfe20008000000 */
[----:B------:R-:W-:Y:S05]  /*0dd0*/  BRA `(.L_x_139) ;  /* 0x0000000000047947 */ /* 0x000fea0003800000 */
.L_x_138:
[----:B0-234-:R-:W-:Y:S01]  /*0de0*/  NOP ;  /* 0x0000000000007918 */ /* 0x01dfe20000000000 */
.L_x_139:
[----:B------:R-:W-:Y:S05]  /*0df0*/  @!P1 BRA `(.L_x_140) ;  /* 0x00000000000c9947 */ /* 0x000fea0003800000 */
[----:B------:R-:W-:Y:S01]  /*0e00*/  UCGABAR_WAIT ;  /* 0x0000000000007dc7 */ /* 0x000fe20008000000 */
[----:B------:R-:W-:Y:S01]  /*0e10*/  CCTL.IVALL ;  /* 0x00000000ff00798f */ /* 0x000fe20002000000 */
[----:B------:R-:W-:Y:S05]  /*0e20*/  BRA `(.L_x_141) ;  /* 0x0000000000047947 */ /* 0x000fea0003800000 */
.L_x_140:
[----:B------:R-:W-:Y:S06]  /*0e30*/  BAR.SYNC.DEFER_BLOCKING 0x0 ;  /* 0x0000000000007b1d */ /* 0x000fec0000010000 */
.L_x_141:
[----:B------:R-:W-:Y:S01]  /*0e40*/  PLOP3.LUT P0, PT, PT, PT, UP0, 0x80, 0x0 ;  /* 0x000000000000781c */ /* 0x000fe20003f0f008 */
[----:B------:R-:W-:Y:S01]  /*0e50*/  UMOV UR38, 0x1 ;  /* 0x0000000100267882 */ /* 0x000fe20000000000 */
[----:B------:R-:W-:Y:S01]  /*0e60*/  ULDC.64 UR48, c[0x0][0x208] ;  /* 0x0000820000307ab9 */ /* 0x000fe20000000a00 */
[----:B------:R-:W-:-:S10]  /*0e70*/  USEL UR38, UR38, 0x2, !UP0 ;  /* 0x0000000226267887 */ /* 0x000fd4000c000000 */
[----:B------:R-:W-:Y:S05]  /*0e80*/  @!P0 BRA `(.L_x_142) ;  /* 0x0000008c00488947 */ /* 0x000fea0003800000 */
.L_x_143:
[----:B------:R-:W-:-:S08]  /*0e90*/  NOP ;  /* 0x0000000000007918 */ /* 0x000fd00000000000 */
[----:B------:R-:W0:Y:S02]  /*0ea0*/  USETMAXREG.TRY_ALLOC.CTAPOOL UP0, 0xf0 ;  /* 0x000000f0000079c8 */ /* 0x000e240008000600 */
[----:B0-----:R-:W-:-:S13]  /*0eb0*/  PLOP3.LUT P0, PT, PT, PT, UP0, 0x80, 0x0 ;  /* 0x000000000000781c */ /* 0x001fda0003f0f008 */
[----:B------:R-:W-:Y:S05]  /*0ec0*/  @!P0 BRA `(.L_x_143) ;  /* 0xfffffffc00f08947 */ /* 0x000fea000383ffff */
[----:B-1----:R-:W0:Y:S01]  /*0ed0*/  S2R R3, SR_TID.X ;  /* 0x0000000000037919 */ /* 0x002e220000002100 */
        /* <DEDUP_REMOVED lines=10> */
[----:B------:R-:W-:Y:S01]  /*0f80*/  UMOV UR45, URZ ;  /* 0x0000003f002d7c82 */ /* 0x000fe20008000000 */
[----:B------:R-:W-:Y:S02]  /*0f90*/  UMOV UR44, URZ ;  /* 0x0000003f002c7c82 */ /* 0x000fe40008000000 */
[----:B------:R-:W-:Y:S01]  /*0fa0*/  SHF.R.S32.HI R0, RZ, 0x1f, R19 ;  /* 0x0000001fff007819 */ /* 0x000fe20000011413 */
[----:B------:R-:W-:-:S03]  /*0fb0*/  UMOV UR52, URZ ;  /* 0x0000003f00347c82 */ /* 0x000fc60008000000 */
[CC--:B------:R-:W-:Y:S02]  /*0fc0*/  LEA.HI R3, R0.reuse, R19.reuse, RZ, 0x7 ;  /* 0x0000001300037211 */ /* 0x0c0fe400078f38ff */
[CC--:B------:R-:W-:Y:S02]  /*0fd0*/  LEA.HI R5, R0.reuse, R19.reuse, RZ, 0x5 ;  /* 0x0000001300057211 */ /* 0x0c0fe400078f28ff */
[----:B------:R-:W-:Y:S02]  /*0fe0*/  LOP3.LUT R4, R3, 0xffffff80, RZ, 0xc0, !PT ;  /* 0xffffff8003047812 */ /* 0x000fe400078ec0ff */
[CC--:B------:R-:W-:Y:S01]  /*0ff0*/  LEA.HI R6, R0.reuse, R19.reuse, RZ, 0x4 ;  /* 0x0000001300067211 */ /* 0x0c0fe200078f20ff */
[----:B------:R-:W-:Y:S01]  /*1000*/  IMAD.SHL.U32 R5, R5, 0x20, RZ ;  /* 0x0000002005057824 */ /* 0x000fe200078e00ff */
[----:B------:R-:W-:Y:S01]  /*1010*/  LEA.HI R10, R0, R19, RZ, 0x2 ;  /* 0x00000013000a7211 */ /* 0x000fe200078f10ff */
[----:B------:R-:W-:Y:S01]  /*1020*/  IMAD.IADD R23, R19, 0x1, -R4 ;  /* 0x0000000113177824 */ /* 0x000fe200078e0a04 */
[----:B------:R-:W-:-:S02]  /*1030*/  LOP3.LUT R8, R6, 0x3fffff0, RZ, 0xc0, !PT ;  /* 0x03fffff006087812 */ /* 0x000fc400078ec0ff */
[----:B------:R-:W-:Y:S02]  /*1040*/  LOP3.LUT R9, R5, 0xfffffc00, RZ, 0xc0, !PT ;  /* 0xfffffc0005097812 */ /* 0x000fe400078ec0ff */
[----:B------:R-:W-:Y:S01]  /*1050*/  SHF.R.S32.HI R4, RZ, 0x1f, R23 ;  /* 0x0000001fff047819 */ /* 0x000fe20000011417 */
[----:B------:R-:W-:Y:S01]  /*1060*/  IMAD.IADD R8, R19, 0x1, -R8 ;  /* 0x0000000113087824 */ /* 0x000fe200078e0a08 */
[----:B------:R-:W-:Y:S02]  /*1070*/  SHF.R.S32.HI R7, RZ, 0x4, R6 ;  /* 0x00000004ff077819 */ /* 0x000fe40000011406 */
[----:B------:R-:W-:Y:S01]  /*1080*/  LEA.HI R5, R4, R23, RZ, 0x2 ;  /* 0x0000001704057211 */ /* 0x000fe200078f10ff */
[----:B------:R-:W-:Y:S01]  /*1090*/  IMAD R9, R8, 0x40, R9 ;  /* 0x0000004008097824 */ /* 0x000fe200078e0209 */
[----:B------:R-:W-:Y:S02]  /*10a0*/  LEA.HI R6, R6, R7, RZ, 0x1 ;  /* 0x0000000706067211 */ /* 0x000fe400078f08ff */
[----:B------:R-:W-:-:S02]  /*10b0*/  SHF.R.S32.HI R8, RZ, 0x2, R5 ;  /* 0x00000002ff087819 */ /* 0x000fc40000011405 */
[----:B------:R-:W-:Y:S02]  /*10c0*/  SHF.R.S32.HI R11, RZ, 0x1f, R5 ;  /* 0x0000001fff0b7819 */ /* 0x000fe40000011405 */
[----:B------:R-:W-:Y:S02]  /*10d0*/  LOP3.LUT R6, R6, 0x1ffffffe, RZ, 0xc0, !PT ;  /* 0x1ffffffe06067812 */ /* 0x000fe400078ec0ff */
[----:B------:R-:W-:Y:S02]  /*10e0*/  LOP3.LUT R10, R10, 0xfffffffc, RZ, 0xc0, !PT ;  /* 0xfffffffc0a0a7812 */ /* 0x000fe400078ec0ff */
[----:B------:R-:W-:Y:S01]  /*10f0*/  LEA.HI R22, R0, R19, RZ, 0x3 ;  /* 0x0000001300167211 */ /* 0x000fe200078f18ff */
[----:B------:R-:W-:Y:S01]  /*1100*/  IMAD.IADD R6, R7, 0x1, -R6 ;  /* 0x0000000107067824 */ /* 0x000fe200078e0a06 */
[----:B------:R-:W-:Y:S01]  /*1110*/  LEA.HI R11, R11, R8, RZ, 0x3 ;  /* 0x000000080b0b7211 */ /* 0x000fe200078f18ff */
[----:B------:R-:W-:Y:S01]  /*1120*/  IMAD.IADD R10, R19, 0x1, -R10 ;  /* 0x00000001130a7824 */ /* 0x000fe200078e0a0a */
[----:B------:R-:W-:Y:S01]  /*1130*/  SHF.R.S32.HI R168, RZ, 0x7, R3 ;  /* 0x00000007ffa87819 */ /* 0x000fe20000011403 */
[----:B------:R-:W-:Y:S01]  /*1140*/  IMAD R171, R6, 0x8, R9 ;  /* 0x0000000806ab7824 */ /* 0x000fe200078e0209 */
[----:B------:R-:W-:Y:S01]  /*1150*/  LOP3.LUT R0, R22, 0xfffffff8, RZ, 0xc0, !PT ;  /* 0xfffffff816007812 */ /* 0x000fe200078ec0ff */
[----:B------:R-:W-:Y:S01]  /*1160*/  IMAD.MOV.U32 R7, RZ, RZ, -0x2 ;  /* 0xfffffffeff077424 */ /* 0x000fe200078e00ff */
[----:B------:R-:W-:-:S02]  /*1170*/  LOP3.LUT R11, R11, 0xfffffff8, RZ, 0xc0, !PT ;  /* 0xfffffff80b0b7812 */ /* 0x000fc400078ec0ff */
[----:B------:R-:W-:Y:S01]  /*1180*/  LEA.HI R4, R4, R23, RZ, 0x5 ;  /* 0x0000001704047211 */ /* 0x000fe200078f28ff */
[----:B------:R-:W-:Y:S01]  /*1190*/  IMAD.IADD R19, R19, 0x1, -R0 ;  /* 0x0000000113137824 */ /* 0x000fe200078e0a00 */
[----:B------:R-:W-:Y:S01]  /*11a0*/  LEA.HI R3, R3, R168, RZ, 0x1 ;  /* 0x000000a803037211 */ /* 0x000fe200078f08ff */
[----:B------:R-:W-:Y:S01]  /*11b0*/  IMAD.IADD R11, R8, 0x1, -R11 ;  /* 0x00000001080b7824 */ /* 0x000fe200078e0a0b */
[----:B------:R-:W-:Y:S01]  /*11c0*/  LEA.HI R6, R10, R10, RZ, 0x1 ;  /* 0x0000000a0a067211 */ /* 0x000fe200078f08ff */
[----:B------:R-:W-:Y:S01]  /*11d0*/  IMAD.SHL.U32 R17, R19, 0x8, RZ ;  /* 0x0000000813117824 */ /* 0x000fe200078e00ff */
[----:B------:R-:W-:Y:S02]  /*11e0*/  SHF.R.S32.HI R4, RZ, 0x5, R4 ;  /* 0x00000005ff047819 */ /* 0x000fe40000011404 */
[----:B------:R-:W-:Y:S01]  /*11f0*/  LOP3.LUT R3, R3, 0x3fffffe, RZ, 0xc0, !PT ;  /* 0x03fffffe03037812 */ /* 0x000fe200078ec0ff */
[----:B------:R-:W-:Y:S01]  /*1200*/  VIADD R18, R17, 0x40 ;  /* 0x0000004011127836 */ /* 0x000fe20000000000 */
[----:B------:R-:W-:Y:S01]  /*1210*/  LOP3.LUT R0, R5, 0x7ffffffc, RZ, 0xc0, !PT ;  /* 0x7ffffffc05007812 */ /* 0x000fe200078ec0ff */
[----:B------:R-:W-:Y:S01]  /*1220*/  IMAD R4, R4, 0x10, R11 ;  /* 0x0000001004047824 */ /* 0x000fe200078e020b */
[----:B------:R-:W-:Y:S01]  /*1230*/  LOP3.LUT R5, R6, 0x1ffffffe, RZ, 0xc0, !PT ;  /* 0x1ffffffe06057812 */ /* 0x000fe200078ec0ff */
[----:B------:R-:W-:Y:S01]  /*1240*/  IMAD.IADD R3, R168, 0x1, -R3 ;  /* 0x00000001a8037824 */ /* 0x000fe200078e0a03 */
[----:B------:R-:W-:Y:S01]  /*1250*/  SHF.R.S32.HI R22, RZ, 0x3, R22 ;  /* 0x00000003ff167819 */ /* 0x000fe20000011416 */
[----:B------:R-:W-:Y:S01]  /*1260*/  IMAD.IADD R0, R23, 0x1, -R0 ;  /* 0x0000000117007824 */ /* 0x000fe200078e0a00 */
[----:B------:R-:W-:Y:S01]  /*1270*/  SHF.R.S32.HI R193, RZ, 0x1f, R18 ;  /* 0x0000001fffc17819 */ /* 0x000fe20000011412 */
[----:B------:R-:W-:-:S02]  /*1280*/  IMAD.IADD R170, R10, 0x1, -R5 ;  /* 0x000000010aaa7824 */ /* 0x000fc400078e0a05 */
[----:B------:R-:W-:Y:S02]  /*1290*/  IMAD R169, R3, 0x40, R4 ;  /* 0x0000004003a97824 */ /* 0x000fe400078e0204 */
[----:B------:R-:W-:Y:S02]  /*12a0*/  IMAD R192, R0, R7, 0xa0 ;  /* 0x000000a000c07424 */ /* 0x000fe400078e0207 */
[----:B------:R-:W-:-:S07]  /*12b0*/  IMAD R170, R170, 0x8, R169 ;  /* 0x00000008aaaa7824 */ /* 0x000fce00078e02a9 */
.L_x_176:
        /* <DEDUP_REMOVED lines=107> */
.L_x_144:
[----:B------:R-:W-:Y:S01]  /*1970*/  ULOP3.LUT UR4, UR45, 0x1, URZ, 0xc0, !UPT ;  /* 0x000000012d047892 */ /* 0x000fe2000f8ec03f */
[----:B------:R-:W-:-:S05]  /*1980*/  IMAD.U32 R3, RZ, RZ, UR46 ;  /* 0x0000002eff037e24 */ /* 0x000fca000f8e00ff */
[----:B------:R-:W-:Y:S01]  /*1990*/  IMAD.U32 R0, RZ, RZ, UR4 ;  /* 0x00000004ff007e24 */ /* 0x000fe2000f8e00ff */
[----:B------:R-:W-:-:S04]  /*19a0*/  ISETP.NE.AND P0, PT, R3, 0x3, PT ;  /* 0x000000030300780c */ /* 0x000fc80003f05270 */
[----:B------:R-:W-:-:S04]  /*19b0*/  SHF.L.U32 R0, R0, 0x1f, RZ ;  /* 0x0000001f00007819 */ /* 0x000fc800000006ff */
[----:B------:R-:W0:Y:S02]  /*19c0*/  SYNCS.PHASECHK.TRANS64.TRYWAIT P1, [UR39+0x29800], R0 ;  /* 0x02980000ff0075a7 */ /* 0x000e240008020167 */
[----:B0-----:R-:W-:Y:S05]  /*19d0*/  @!P1 BRA `(.L_x_145) ;  /* 0x000000b800a89947 */ /* 0x001fea0003800000 */
.L_x_244:
[----:B------:R-:W-:Y:S05]  /*19e0*/  @!P0 BRA `(.L_x_146) ;  /* 0x0000000000048947 */ /* 0x000fea0003800000 */
[----:B------:R-:W-:Y:S01]  /*19f0*/  BPT.TRAP 0x1 ;  /* 0x000000040000795c */ /* 0x000fe20000300000 */
.L_x_146:
[----:B------:R-:W-:Y:S02]  /*1a00*/  IMAD.U32 R4, RZ, RZ, UR52 ;  /* 0x00000034ff047e24 */ /* 0x000fe4000f8e00ff */
[----:B0-----:R-:W-:-:S03]  /*1a10*/  IMAD.U32 R3, RZ, RZ, UR44 ;  /* 0x0000002cff037e24 */ /* 0x001fc6000f8e00ff */
[----:B------:R-:W-:Y:S02]  /*1a20*/  LEA R4, R4, UR39, 0x3 ;  /* 0x0000002704047c11 */ /* 0x000fe4000f8e18ff */
[----:B------:R-:W-:-:S04]  /*1a30*/  SHF.L.U32 R3, R3, 0x1f, RZ ;  /* 0x0000001f03037819 */ /* 0x000fc800000006ff */
[----:B------:R0:W1:Y:S01]  /*1a40*/  SYNCS.PHASECHK.TRANS64.TRYWAIT P1, [R4+URZ+0x29830], R3 ;  /* 0x02983003040075a7 */ /* 0x000062000802017f */
[----:B------:R-:W-:Y:S05]  /*1a50*/  @!P0 BRA `(.L_x_147) ;  /* 0x0000000000048947 */ /* 0x000fea0003800000 */
[----:B------:R-:W-:Y:S01]  /*1a60*/  BPT.TRAP 0x1 ;  /* 0x000000040000795c */ /* 0x000fe20000300000 */
.L_x_147:
[----:B-1----:R-:W-:Y:S05]  /*1a70*/  @P1 BRA `(.L_x_148) ;  /* 0x0000000000081947 */ /* 0x002fea0003800000 */
[----:B------:R-:W1:Y:S02]  /*1a80*/  SYNCS.PHASECHK.TRANS64.TRYWAIT P1, [R4+URZ+0x29830], R3 ;  /* 0x02983003040075a7 */ /* 0x000e64000802017f */
[----:B-1----:R-:W-:Y:S05]  /*1a90*/  @!P1 BRA `(.L_x_149) ;  /* 0x000000b800909947 */ /* 0x002fea0003800000 */
.L_x_148:
[----:B------:R-:W-:Y:S05]  /*1aa0*/  WARPSYNC.ALL ;  /* 0x0000000000007948 */ /* 0x000fea0003800000 */
[----:B------:R-:W-:Y:S01]  /*1ab0*/  UIADD3 UR4, UR39, 0x1a400, URZ ;  /* 0x0001a40027047890 */ /* 0x000fe2000fffe03f */
[----:B------:R-:W-:Y:S01]  /*1ac0*/  WARPGROUP.ARRIVE ;  /* 0x00000000000079c5 */ /* 0x000fe20000000000 */
[----:B------:R-:W-:Y:S02]  /*1ad0*/  ULOP3.LUT UR28, UR47, 0x10000, URZ, 0xfc, !UPT ;  /* 0x000100002f1c7892 */ /* 0x000fe4000f8efc3f */
[----:B------:R-:W-:Y:S01]  /*1ae0*/  USHF.R.U32.HI UR4, URZ, 0x4, UR4 ;  /* 0x000000043f047899 */ /* 0x000fe20008011604 */
[----:B------:R-:W-:Y:S01]  /*1af0*/  UMOV UR25, 0x80000020 ;  /* 0x8000002000197882 */ /* 0x000fe20000000000 */
[----:B------:R-:W-:-:S02]  /*1b00*/  UMOV UR27, 0x80000020 ;  /* 0x80000020001b7882 */ /* 0x000fc40000000000 */
[----:B------:R-:W-:Y:S01]  /*1b10*/  ULOP3.LUT UR4, UR4, 0x3fff, URZ, 0xc0, !UPT ;  /* 0x00003fff04047892 */ /* 0x000fe2000f8ec03f */
[----:B------:R-:W-:Y:S01]  /*1b20*/  UMOV UR24, UR28 ;  /* 0x0000001c00187c82 */ /* 0x000fe20008000000 */
[----:B------:R-:W-:Y:S02]  /*1b30*/  UMOV UR5, UR25 ;  /* 0x0000001900057c82 */ /* 0x000fe40008000000 */
[----:B------:R-:W-:Y:S01]  /*1b40*/  ULOP3.LUT UR47, UR4, 0x10000, URZ, 0xfc, !UPT ;  /* 0x00010000042f7892 */ /* 0x000fe2000f8efc3f */
[----:B------:R-:W-:Y:S02]  /*1b50*/  UMOV UR7, 0x80000020 ;  /* 0x8000002000077882 */ /* 0x000fe40000000000 */
[----:B------:R-:W-:Y:S01]  /*1b60*/  UMOV UR4, UR24 ;  /* 0x0000001800047c82 */ /* 0x000fe20008000000 */
[----:B------:R-:W-:Y:S01]  /*1b70*/  UIMAD UR30, UR52, 0x780, UR47 ;  /* 0x00000780341e78a4 */ /* 0x000fe2000f8e022f */
[----:B------:R-:W-:Y:S01]  /*1b80*/  UMOV UR11, 0x80000020 ;  /* 0x80000020000b7882 */ /* 0x000fe20000000000 */
[----:B------:R-:W-:-:S02]  /*1b90*/  UMOV UR15, 0x80000020 ;  /* 0x80000020000f7882 */ /* 0x000fc40000000000 */
[----:B------:R-:W-:Y:S02]  /*1ba0*/  UIADD3 UR6, UR30, 0x80, URZ ;  /* 0x000000801e067890 */ /* 0x000fe4000fffe03f */
[----:B------:R-:W-:Y:S02]  /*1bb0*/  UIADD3 UR8, UR30, 0x100, URZ ;  /* 0x000001001e087890 */ /* 0x000fe4000fffe03f */
[----:B------:R-:W-:Y:S01]  /*1bc0*/  UMOV UR26, UR30 ;  /* 0x0000001e001a7c82 */ /* 0x000fe20008000000 */
[----:B------:R-:W-:Y:S01]  /*1bd0*/  UIADD3 UR9, UR30, 0x180, URZ ;  /* 0x000001801e097890 */ /* 0x000fe2000fffe03f */
[----:B------:R-:W-:Y:S01]  /*1be0*/  QGMMA.64x32x32.F32.E4M3.E4M3 R88, gdesc[UR24], RZ, !UPT, gsb0 ;  /* 0x00600000185879f3 */ /* 0x000fe2000c0008ff */
[----:B------:R-:W-:Y:S01]  /*1bf0*/  UMOV UR26, UR6 ;  /* 0x00000006001a7c82 */ /* 0x000fe20008000000 */
[----:B------:R-:W-:Y:S01]  /*1c00*/  UMOV UR27, 0x80000020 ;  /* 0x80000020001b7882 */ /* 0x000fe20000000000 */
[----:B------:R-:W-:Y:S01]  /*1c10*/  UMOV UR6, UR8 ;  /* 0x0000000800067c82 */ /* 0x000fe20008000000 */
[----:B------:R-:W-:-:S02]  /*1c20*/  UIADD3 UR10, UR30, 0x200, URZ ;  /* 0x000002001e0a7890 */ /* 0x000fc4000fffe03f */
[----:B------:R-:W-:Y:S02]  /*1c30*/  UIADD3 UR12, UR30, 0x102, URZ ;  /* 0x000001021e0c7890 */ /* 0x000fe4000fffe03f */
[----:B------:R-:W-:Y:S02]  /*1c40*/  UIADD3 UR13, UR30, 0x182, URZ ;  /* 0x000001821e0d7890 */ /* 0x000fe4000fffe03f */
[----:B------:R-:W-:Y:S02]  /*1c50*/  UIADD3 UR14, UR30, 0x202, URZ ;  /* 0x000002021e0e7890 */ /* 0x000fe4000fffe03f */
[----:B------:R-:W-:Y:S01]  /*1c60*/  UIADD3 UR18, UR30, 0x382, URZ ;  /* 0x000003821e127890 */ /* 0x000fe2000fffe03f */
[----:B------:R-:W-:Y:S01]  /*1c70*/  UMOV UR19, 0x80000020 ;  /* 0x8000002000137882 */ /* 0x000fe20000000000 */
[----:B------:R-:W-:Y:S01]  /*1c80*/  UIADD3 UR22, UR30, 0x600, URZ ;  /* 0x000006001e167890 */ /* 0x000fe2000fffe03f */
[----:B------:R-:W-:Y:S01]  /*1c90*/  UMOV UR23, 0x80000020 ;  /* 0x8000002000177882 */ /* 0x000fe20000000000 */
[----:B------:R-:W-:Y:S01]  /*1ca0*/  UMOV UR31, 0x80000020 ;  /* 0x80000020001f7882 */ /* 0x000fe20000000000 */
[----:B------:R-:W-:-:S02]  /*1cb0*/  WARPGROUP.DEPBAR.LE gsb0, 0x0 ;  /* 0x00008000000079c5 */ /* 0x000fc40000010000 */
[----:B------:R-:W-:-:S06]  /*1cc0*/  WARPGROUP.ARRIVE ;  /* 0x00000000000079c5 */ /* 0x000fcc0000000000 */
[----:B------:R-:W-:Y:S01]  /*1cd0*/  QGMMA.64x32x32.F32.E4M3.E4M3 R72, gdesc[UR24], RZ, !UPT, gsb0 ;  /* 0x00600000184879f3 */ /* 0x000fe2000c0008ff */
[----:B------:R-:W-:Y:S01]  /*1ce0*/  UMOV UR26, UR9 ;  /* 0x00000009001a7c82 */ /* 0x000fe20008000000 */
[----:B------:R-:W-:Y:S01]  /*1cf0*/  UMOV UR27, 0x80000020 ;  /* 0x80000020001b7882 */ /* 0x000fe20000000000 */
[----:B------:R-:W-:Y:S02]  /*1d00*/  WARPGROUP.DEPBAR.LE gsb0, 0x0 ;  /* 0x00008000000079c5 */ /* 0x000fe40000010000 */
[----:B------:R-:W-:-:S06]  /*1d10*/  WARPGROUP.ARRIVE ;  /* 0x00000000000079c5 */ /* 0x000fcc0000000000 */
[----:B------:R-:W-:Y:S01]  /*1d20*/  QGMMA.64x32x32.F32.E4M3.E4M3 R56, gdesc[UR4], RZ, !UPT, gsb0 ;  /* 0x00600000043879f3 */ /* 0x000fe2000c0008ff */
[----:B------:R-:W-:Y:S02]  /*1d30*/  UIADD3 UR4, UR28, 0x2, URZ ;  /* 0x000000021c047890 */ /* 0x000fe4000fffe03f */
[----:B------:R-:W-:Y:S01]  /*1d40*/  UIADD3 UR6, UR30, 0x2, URZ ;  /* 0x000000021e067890 */ /* 0x000fe2000fffe03f */
[----:B------:R-:W-:Y:S01]  /*1d50*/  UMOV UR5, 0x80000020 ;  /* 0x8000002000057882 */ /* 0x000fe20000000000 */
[----:B------:R-:W-:Y:S01]  /*1d60*/  UMOV UR7, 0x80000020 ;  /* 0x8000002000077882 */ /* 0x000fe20000000000 */
[----:B------:R-:W-:Y:S02]  /*1d70*/  UMOV UR9, UR5 ;  /* 0x0000000500097c82 */ /* 0x000fe40008000000 */
[----:B------:R-:W-:Y:S01]  /*1d80*/  UMOV UR8, UR4 ;  /* 0x0000000400087c82 */ /* 0x000fe20008000000 */
        /* <DEDUP_REMOVED lines=12> */
[----:B------:R-:W-:Y:S01]  /*1e50*/  UMOV UR6, UR10 ;  /* 0x0000000a00067c82 */ /* 0x000fe20008000000 */
[----:B------:R-:W-:Y:S01]  /*1e60*/  UMOV UR7, 0x80000020 ;  /* 0x8000002000077882 */ /* 0x000fe20000000000 */
[----:B------:R-:W-:Y:S01]  /*1e70*/  UMOV UR10, UR12 ;  /* 0x0000000c000a7c82 */ /* 0x000fe20008000000 */
        /* <DEDUP_REMOVED lines=121> */
[----:B------:R-:W-:-:S03]  /*2610*/  UIADD3 UR6, UR30, 0x702, URZ ;  /* 0x000007021e067890 */ /* 0x000fc6000fffe03f */
        /* <DEDUP_REMOVED lines=18> */
[----:B------:R-:W-:Y:S05]  /*2740*/  @!P0 BRA `(.L_x_150) ;  /* 0x0000000000048947 */ /* 0x000fea0003800000 */
[----:B------:R-:W-:Y:S01]  /*2750*/  BPT.TRAP 0x1 ;  /* 0x000000040000795c */ /* 0x000fe20000300000 */
.L_x_150:
[----:B------:R-:W-:Y:S01]  /*2760*/  VIADD R0, R192, UR51 ;  /* 0x00000033c0007c36 */ /* 0x000fe20008000000 */
[----:B------:R-:W-:Y:S01]  /*2770*/  P2R R20, PR, RZ, 0x1 ;  /* 0x00000001ff147803 */ /* 0x000fe20000000000 */
[----:B------:R-:W-:Y:S01]  /*2780*/  IMAD.U32 R5, RZ, RZ, UR50 ;  /* 0x00000032ff057e24 */ /* 0x000fe2000f8e00ff */
[----:B------:R-:W-:Y:S01]  /*2790*/  UISETP.GE.AND UP0, UPT, UR51, 0xa1, UPT ;  /* 0x000000a13300788c */ /* 0x000fe2000bf06270 */
[----:B------:R-:W-:Y:S02]  /*27a0*/  IMAD.U32 R9, RZ, RZ, UR40 ;  /* 0x00000028ff097e24 */ /* 0x000fe4000f8e00ff */
[----:B------:R-:W-:-:S05]  /*27b0*/  IMAD R5, R5, -0xa0, R0 ;  /* 0xffffff6005057824 */ /* 0x000fca00078e0200 */
[C---:B------:R-:W-:Y:S02]  /*27c0*/  ISETP.GT.AND P6, PT, R5.reuse, RZ, PT ;  /* 0x000000ff0500720c */ /* 0x040fe40003fc4270 */
[C---:B------:R-:W-:Y:S02]  /*27d0*/  ISETP.GT.AND P5, PT, R5.reuse, 0x1, PT ;  /* 0x000000010500780c */ /* 0x040fe40003fa4270 */
[----:B------:R-:W-:Y:S02]  /*27e0*/  ISETP.GT.AND P4, PT, R5, 0x8, PT ;  /* 0x000000080500780c */ /* 0x000fe40003f84270 */
[----:B------:R-:W-:Y:S02]  /*27f0*/  FSEL R90, R90, -INF , P6 ;  /* 0xff8000005a5a7808 */ /* 0x000fe40003000000 */
[----:B------:R-:W-:Y:S02]  /*2800*/  FSEL R91, R91, -INF , P5 ;  /* 0xff8000005b5b7808 */ /* 0x000fe40002800000 */
[----:B------:R-:W-:-:S02]  /*2810*/  ISETP.GT.AND P3, PT, R5, 0x9, PT ;  /* 0x000000090500780c */ /* 0x000fc40003f64270 */
[----:B------:R-:W-:Y:S02]  /*2820*/  FSEL R94, R94, -INF , P4 ;  /* 0xff8000005e5e7808 */ /* 0x000fe40002000000 */
[----:B01----:R-:W-:Y:S02]  /*2830*/  FMNMX.FTZ R3, R90, R91, !PT ;  /* 0x0000005b5a037209 */ /* 0x003fe40007810000 */
[----:B------:R-:W-:Y:S02]  /*2840*/  ISETP.GT.AND P1, PT, R5, 0x10, PT ;  /* 0x000000100500780c */ /* 0x000fe40003f24270 */
[----:B------:R-:W-:Y:S02]  /*2850*/  FSEL R95, R95, -INF , P3 ;  /* 0xff8000005f5f7808 */ /* 0x000fe40001800000 */
[----:B------:R-:W-:Y:S02]  /*2860*/  FMNMX.FTZ R0, R94, R3, !PT ;  /* 0x000000035e007209 */ /* 0x000fe40007810000 */
        /* <DEDUP_REMOVED lines=56> */
[C---:B------:R-:W-:Y:S02]  /*2bf0*/  ISETP.GT.AND P5, PT, R5.reuse, 0x49, PT ;  /* 0x000000490500780c */ /* 0x040fe40003fa4270 */
        /* <DEDUP_REMOVED lines=39> */
[----:B------:R-:W-:-:S02]  /*2e70*/  FMNMX.FTZ R3, R47, R0, !PT ;  /* 0x000000002f037209 */ /* 0x000fc40007810000 */
[----:B------:R-:W-:Y:S02]  /*2e80*/  ISETP.GT.AND P0, PT, R5, 0x79, PT ;  /* 0x000000790500780c */ /* 0x000fe40003f04270 */
[----:B------:R-:W-:Y:S02]  /*2e90*/  FSEL R69, R69, -INF , P2 ;  /* 0xff80000045457808 */ /* 0x000fe40001000000 */
[----:B------:R-:W-:Y:S02]  /*2ea0*/  ISETP.GT.AND P2, PT, R5, 0x71, PT ;  /* 0x000000710500780c */ /* 0x000fe40003f44270 */
[----:B------:R-:W-:Y:S02]  /*2eb0*/  FMNMX.FTZ R0, R50, R3, !PT ;  /* 0x0000000332007209 */ /* 0x000fe40007810000 */
[----:B------:R-:W-:Y:S02]  /*2ec0*/  FSEL R3, R55, -INF , P0 ;  /* 0xff80000037037808 */ /* 0x000fe40000000000 */
[----:B------:R-:W-:-:S02]  /*2ed0*/  ISETP.GT.AND P0, PT, R5, 0x81, PT ;  /* 0x000000810500780c */ /* 0x000fc40003f04270 */
[----:B------:R-:W-:Y:S02]  /*2ee0*/  FSEL R40, R40, -INF , P6 ;  /* 0xff80000028287808 */ /* 0x000fe40003000000 */
[----:B------:R-:W-:Y:S02]  /*2ef0*/  ISETP.GT.AND P6, PT, R5, 0x78, PT ;  /* 0x000000780500780c */ /* 0x000fe40003fc4270 */
[----:B------:R-:W-:Y:S02]  /*2f00*/  FSEL R51, R51, -INF , P2 ;  /* 0xff80000033337808 */ /* 0x000fe40001000000 */
[----:B------:R-:W-:Y:S02]  /*2f10*/  FSEL R62, R27, -INF , P0 ;  /* 0xff8000001b3e7808 */ /* 0x000fe40000000000 */
[----:B------:R-:W-:Y:S02]  /*2f20*/  P2R R15, PR, RZ, 0x1 ;  /* 0x00000001ff0f7803 */ /* 0x000fe40000000000 */
[----:B------:R-:W-:-:S02]  /*2f30*/  ISETP.GT.AND P0, PT, R5, 0x80, PT ;  /* 0x000000800500780c */ /* 0x000fc40003f04270 */
[----:B------:R-:W-:Y:S02]  /*2f40*/  FSEL R54, R54, -INF , P6 ;  /* 0xff80000036367808 */ /* 0x000fe40003000000 */
[----:B------:R-:W-:Y:S02]  /*2f50*/  FMNMX.FTZ R7, R51, R0, !PT ;  /* 0x0000000033077209 */ /* 0x000fe40007810000 */
[----:B------:R-:W-:Y:S02]  /*2f60*/  FSEL R41, R41, -INF , P5 ;  /* 0xff80000029297808 */ /* 0x000fe40002800000 */
[----:B------:R-:W-:Y:S02]  /*2f70*/  FSEL R24, R24, -INF , P0 ;  /* 0xff80000018187808 */ /* 0x000fe40000000000 */
[----:B------:R-:W-:Y:S02]  /*2f80*/  ISETP.GT.AND P5, PT, R5, 0x80, PT ;  /* 0x000000800500780c */ /* 0x000fe40003fa4270 */
[----:B------:R-:W-:-:S02]  /*2f90*/  FMNMX.FTZ R0, R54, R7, !PT ;  /* 0x0000000736007209 */ /* 0x000fc40007810000 */
[----:B------:R-:W-:Y:S02]  /*2fa0*/  ISETP.NE.AND P0, PT, R15, RZ, PT ;  /* 0x000000ff0f00720c */ /* 0x000fe40003f05270 */
[----:B------:R-:W-:Y:S02]  /*2fb0*/  FMNMX.FTZ R15, R88, R89, !PT ;  /* 0x00000059580f7209 */ /* 0x000fe40007810000 */
[----:B------:R-:W-:Y:S02]  /*2fc0*/  FSEL R63, R26, -INF , P5 ;  /* 0xff8000001a3f7808 */ /* 0x000fe40002800000 */
[----:B------:R-:W-:Y:S02]  /*2fd0*/  FMNMX.FTZ R0, R3, R0, !PT ;  /* 0x0000000003007209 */ /* 0x000fe40007810000 */
[----:B------:R-:W-:Y:S02]  /*2fe0*/  FSEL R25, R25, -INF , P0 ;  /* 0xff80000019197808 */ /* 0x000fe40000000000 */
[----:B------:R-:W-:-:S02]  /*2ff0*/  ISETP.NE.AND P0, PT, R20, RZ, PT ;  /* 0x000000ff1400720c */ /* 0x000fc40003f05270 */
[----:B------:R-:W-:Y:S02]  /*3000*/  FMNMX.FTZ R20, R92, R15, !PT ;  /* 0x0000000f5c147209 */ /* 0x000fe40007810000 */
[----:B------:R-:W-:Y:S02]  /*3010*/  FSEL R48, R48, -INF , P1 ;  /* 0xff80000030307808 */ /* 0x000fe40000800000 */
[----:B------:R-:W-:Y:S02]  /*3020*/  ISETP.GT.AND P1, PT, R5, 0x88, PT ;  /* 0x000000880500780c */ /* 0x000fe40003f24270 */
[----:B------:R-:W-:Y:S02]  /*3030*/  FMNMX.FTZ R7, R63, R0, !PT ;  /* 0x000000003f077209 */ /* 0x000fe40007810000 */
[----:B------:R-:W-:Y:S02]  /*3040*/  FMNMX.FTZ R15, R93, R20, !PT ;  /* 0x000000145d0f7209 */ /* 0x000fe40007810000 */
[----:B------:R-:W-:-:S02]  /*3050*/  FSEL R49, R49, -INF , P2 ;  /* 0xff80000031317808 */ /* 0x000fc40001000000 */
[----:B------:R-:W-:Y:S02]  /*3060*/  ISETP.GT.AND P2, PT, R5, 0x89, PT ;  /* 0x000000890500780c */ /* 0x000fe40003f44270 */
[----:B------:R-:W-:Y:S02]  /*3070*/  FSEL R74, R30, -INF , P1 ;  /* 0xff8000001e4a7808 */ /* 0x000fe40000800000 */
[----:B------:R-:W-:Y:S02]  /*3080*/  FMNMX.FTZ R7, R62, R7, !PT ;  /* 0x000000073e077209 */ /* 0x000fe40007810000 */
[----:B------:R-:W-:Y:S02]  /*3090*/  FMNMX.FTZ R20, R96, R15, !PT ;  /* 0x0000000f60147209 */ /* 0x000fe40007810000 */
[----:B------:R-:W-:Y:S02]  /*30a0*/  FSEL R45, R45, -INF , P3 ;  /* 0xff8000002d2d7808 */ /* 0x000fe40001800000 */
[----:B------:R-:W-:-:S02]  /*30b0*/  FSEL R71, R31, -INF , P2 ;  /* 0xff8000001f477808 */ /* 0x000fc40001000000 */
[----:B------:R-:W-:Y:S02]  /*30c0*/  FMNMX.FTZ R0, R74, R7, !PT ;  /* 0x000000074a007209 */ /* 0x000fe40007810000 */
[----:B------:R-:W-:Y:S02]  /*30d0*/  ISETP.GT.AND P3, PT, R5, 0x90, PT ;  /* 0x000000900500780c */ /* 0x000fe40003f64270 */
[----:B------:R-:W-:Y:S02]  /*30e0*/  FMNMX.FTZ R15, R97, R20, !PT ;  /* 0x00000014610f7209 */ /* 0x000fe40007810000 */
[----:B------:R-:W-:Y:S02]  /*30f0*/  FSEL R44, R44, -INF , P4 ;  /* 0xff8000002c2c7808 */ /* 0x000fe40002000000 */
[----:B------:R-:W-:Y:S02]  /*3100*/  FSEL R70, R34, -INF , P3 ;  /* 0xff80000022467808 */ /* 0x000fe40001800000 */
[----:B------:R-:W-:-:S02]  /*3110*/  FMNMX.FTZ R7, R71, R0, !PT ;  /* 0x0000000047077209 */ /* 0x000fc40007810000 */
[----:B------:R-:W-:Y:S02]  /*3120*/  ISETP.GT.AND P4, PT, R5, 0x91, PT ;  /* 0x000000910500780c */ /* 0x000fe40003f84270 */
[----:B------:R-:W-:Y:S02]  /*3130*/  FMNMX.FTZ R20, R100, R15, !PT ;  /* 0x0000000f64147209 */ /* 0x000fe40007810000 */
[----:B------:R-:W-:Y:S02]  /*3140*/  FSEL R66, R35, -INF , P4 ;  /* 0xff80000023427808 */ /* 0x000fe40002000000 */
[----:B------:R-:W-:Y:S02]  /*3150*/  FMNMX.FTZ R7, R70, R7, !PT ;  /* 0x0000000746077209 */ /* 0x000fe40007810000 */
[----:B------:R-:W-:Y:S02]  /*3160*/  ISETP.GT.AND P5, PT, R5, 0x98, PT ;  /* 0x000000980500780c */ /* 0x000fe40003fa4270 */
[----:B------:R-:W-:-:S02]  /*3170*/  FMNMX.FTZ R15, R101, R20, !PT ;  /* 0x00000014650f7209 */ /* 0x000fc40007810000 */
[----:B------:R-:W-:Y:S02]  /*3180*/  FSEL R67, R38, -INF , P5 ;  /* 0xff80000026437808 */ /* 0x000fe40002800000 */
        /* <DEDUP_REMOVED lines=8> */
[----:B------:R-:W-:Y:S01]  /*3210*/  P2R R10, PR, RZ, 0x8 ;  /* 0x00000008ff0a7803 */ /* 0x000fe20000000000 */
[----:B------:R-:W0:Y:S01]  /*3220*/  SHFL.BFLY PT, R7, R6, 0x2, 0x1f ;  /* 0x0c401f0006077f89 */ /* 0x000e2200000e0000 */
[----:B------:R-:W-:Y:S02]  /*3230*/  FMNMX.FTZ R21, R77, R20, !PT ;  /* 0x000000144d157209 */ /* 0x000fe40007810000 */
[----:B------:R-:W-:-:S02]  /*3240*/  P2R R11, PR, RZ, 0x4 ;  /* 0x00000004ff0b7803 */ /* 0x000fc40000000000 */
[----:B------:R-:W-:Y:S02]  /*3250*/  FMNMX.FTZ R30, R80, R21, !PT ;  /* 0x00000015501e7209 */ /* 0x000fe40007810000 */
[----:B------:R-:W-:Y:S02]  /*3260*/  ISETP.GT.AND P2, PT, R5, 0x78, PT ;  /* 0x000000780500780c */ /* 0x000fe40003f44270 */
[----:B------:R-:W-:Y:S02]  /*3270*/  FMNMX.FTZ R21, R81, R30, !PT ;  /* 0x0000001e51157209 */ /* 0x000fe40007810000 */
[----:B------:R-:W-:Y:S02]  /*3280*/  P2R R12, PR, RZ, 0x2 ;  /* 0x00000002ff0c7803 */ /* 0x000fe40000000000 */
[----:B------:R-:W-:Y:S02]  /*3290*/  FMNMX.FTZ R30, R84, R21, !PT ;  /* 0x00000015541e7209 */ /* 0x000fe40007810000 */
[----:B------:R-:W-:-:S02]  /*32a0*/  ISETP.GT.AND P1, PT, R5, 0x79, PT ;  /* 0x000000790500780c */ /* 0x000fc40003f24270 */
[----:B------:R-:W-:Y:S02]  /*32b0*/  FMNMX.FTZ R27, R85, R30, !PT ;  /* 0x0000001e551b7209 */ /* 0x000fe40007810000 */
[----:B------:R-:W-:Y:S02]  /*32c0*/  FSEL R52, R52, -INF , P2 ;  /* 0xff80000034347808 */ /* 0x000fe40001000000 */
[----:B------:R-:W-:Y:S02]  /*32d0*/  FMNMX.FTZ R30, R56, R27, !PT ;  /* 0x0000001b381e7209 */ /* 0x000fe40007810000 */
[----:B------:R-:W-:Y:S02]  /*32e0*/  FSEL R53, R53, -INF , P1 ;  /* 0xff80000035357808 */ /* 0x000fe40000800000 */
[----:B0-----:R-:W-:Y:S02]  /*32f0*/  FMNMX.FTZ R7, R6, R7, !PT ;  /* 0x0000000706077209 */ /* 0x001fe40007810000 */
[----:B------:R-:W-:-:S02]  /*3300*/  FMNMX.FTZ R31, R57, R30, !PT ;  /* 0x0000001e391f7209 */ /* 0x000fc40007810000 */
[----:B------:R-:W-:Y:S01]  /*3310*/  ISETP.NE.AND P1, PT, R12, RZ, PT ;  /* 0x000000ff0c00720c */ /* 0x000fe20003f25270 */
[----:B------:R-:W0:Y:S01]  /*3320*/  SHFL.BFLY PT, R0, R7, 0x1, 0x1f ;  /* 0x0c201f0007007f89 */ /* 0x000e2200000e0000 */
[----:B------:R-:W-:Y:S02]  /*3330*/  FMNMX.FTZ R30, R60, R31, !PT ;  /* 0x0000001f3c1e7209 */ /* 0x000fe40007810000 */
[----:B------:R-:W-:Y:S02]  /*3340*/  ISETP.NE.AND P2, PT, R11, RZ, PT ;  /* 0x000000ff0b00720c */ /* 0x000fe40003f45270 */
        /* <DEDUP_REMOVED lines=15> */
[----:B------:R-:W-:Y:S01]  /*3440*/  FMNMX.FTZ R58, R48, R55, !PT ;  /* 0x00000037303a7209 */ /* 0x000fe20007810000 */
[--C-:B------:R-:W-:Y:S01]  /*3450*/  FFMA.FTZ R26, R79, UR40, -R110.reuse ;  /* 0x000000284f1a7c23 */ /* 0x100fe2000801086e */
[----:B------:R-:W-:-:S01]  /*3460*/  FFMA.FTZ R78, R78, UR40, -R110 ;  /* 0x000000284e4e7c23 */ /* 0x000fc2000801086e */
[--C-:B------:R-:W-:Y:S01]  /*3470*/  FFMA.FTZ R83, R83, UR40, -R110.reuse ;  /* 0x0000002853537c23 */ /* 0x100fe2000801086e */
[----:B------:R-:W-:Y:S01]  /*3480*/  FMNMX.FTZ R55, R49, R58, !PT ;  /* 0x0000003a31377209 */ /* 0x000fe20007810000 */
[--C-:B------:R-:W-:Y:S01]  /*3490*/  FFMA.FTZ R86, R86, UR40, -R110.reuse ;  /* 0x0000002856567c23 */ /* 0x100fe2000801086e */
[----:B------:R0:W-:Y:S01]  /*34a0*/  MUFU.EX2 R15, R78 ;  /* 0x0000004e000f7308 */ /* 0x0001e20000000800 */
[----:B------:R-:W-:-:S01]  /*34b0*/  FFMA.FTZ R20, R82, UR40, -R110 ;  /* 0x0000002852147c23 */ /* 0x000fc2000801086e */
[----:B------:R-:W-:Y:S01]  /*34c0*/  FMNMX.FTZ R58, R52, R55, !PT ;  /* 0x00000037343a7209 */ /* 0x000fe20007810000 */
[----:B------:R-:W-:-:S01]  /*34d0*/  FFMA.FTZ R34, R87, UR40, -R110 ;  /* 0x0000002857227c23 */ /* 0x000fc2000801086e */
[----:B------:R-:W-:Y:S01]  /*34e0*/  FSEL R82, R36, -INF , P5 ;  /* 0xff80000024527808 */ /* 0x000fe20002800000 */
[----:B------:R-:W-:-:S01]  /*34f0*/  FFMA.FTZ R5, R90, UR40, -R110 ;  /* 0x000000285a057c23 */ /* 0x000fc2000801086e */
[----:B------:R-:W-:Y:S01]  /*3500*/  FMNMX.FTZ R79, R53, R58, !PT ;  /* 0x0000003a354f7209 */ /* 0x000fe20007810000 */
[----:B------:R-:W-:-:S01]  /*3510*/  FFMA.FTZ R90, R43, UR40, -R110 ;  /* 0x000000282b5a7c23 */ /* 0x000fc2000801086e */
[----:B------:R1:W-:Y:S01]  /*3520*/  MUFU.EX2 R21, R83 ;  /* 0x0000005300157308 */ /* 0x0003e20000000800 */
[----:B------:R-:W-:Y:S01]  /*3530*/  FSEL R87, R37, -INF , P6 ;  /* 0xff80000025577808 */ /* 0x000fe20003000000 */
[--C-:B------:R-:W-:Y:S01]  /*3540*/  FFMA.FTZ R37, R50, UR40, -R110.reuse ;  /* 0x0000002832257c23 */ /* 0x100fe2000801086e */
[----:B------:R-:W-:Y:S01]  /*3550*/  FMNMX.FTZ R58, R24, R79, !PT ;  /* 0x0000004f183a7209 */ /* 0x000fe20007810000 */
[--C-:B------:R-:W-:Y:S01]  /*3560*/  FFMA.FTZ R50, R3, UR40, -R110.reuse ;  /* 0x0000002803327c23 */ /* 0x100fe2000801086e */
[----:B------:R-:W-:Y:S01]  /*3570*/  FSEL R79, R32, -INF , P3 ;  /* 0xff800000204f7808 */ /* 0x000fe20001800000 */
[--C-:B------:R-:W-:Y:S01]  /*3580*/  FFMA.FTZ R43, R47, UR40, -R110.reuse ;  /* 0x000000282f2b7c23 */ /* 0x100fe2000801086e */
[----:B0-----:R-:W-:Y:S01]  /*3590*/  FMNMX.FTZ R78, R25, R58, !PT ;  /* 0x0000003a194e7209 */ /* 0x001fe20007810000 */
[----:B------:R0:W-:Y:S01]  /*35a0*/  MUFU.EX2 R27, R86 ;  /* 0x00000056001b7308 */ /* 0x0001e20000000800 */
[----:B-1----:R-:W-:Y:S01]  /*35b0*/  FSEL R83, R28, -INF , P1 ;  /* 0xff8000001c537808 */ /* 0x002fe20000800000 */
[--C-:B------:R-:W-:Y:S01]  /*35c0*/  FFMA.FTZ R47, R54, UR40, -R110.reuse ;  /* 0x00000028362f7c23 */ /* 0x100fe2000801086e */
[----:B------:R-:W-:Y:S01]  /*35d0*/  FSEL R58, R29, -INF , P2 ;  /* 0xff8000001d3a7808 */ /* 0x000fe20001000000 */
[--C-:B------:R-:W-:Y:S01]  /*35e0*/  FFMA.FTZ R29, R75, UR40, -R110.reuse ;  /* 0x000000284b1d7c23 */ /* 0x100fe2000801086e */
[----:B------:R-:W-:Y:S01]  /*35f0*/  FMNMX.FTZ R75, R83, R78, !PT ;  /* 0x0000004e534b7209 */ /* 0x000fe20007810000 */
[--C-:B------:R-:W-:Y:S01]  /*3600*/  FFMA.FTZ R54, R62, UR40, -R110.reuse ;  /* 0x000000283e367c23 */ /* 0x100fe2000801086e */
[----:B------:R-:W-:-:S01]  /*3610*/  FFMA.FTZ R6, R91, UR40, -R110 ;  /* 0x000000285b067c23 */ /* 0x000fc2000801086e */
[--C-:B------:R-:W-:Y:S01]  /*3620*/  FFMA.FTZ R7, R94, UR40, -R110.reuse ;  /* 0x000000285e077c23 */ /* 0x100fe2000801086e */
[----:B------:R-:W-:Y:S01]  /*3630*/  FMNMX.FTZ R32, R58, R75, !PT ;  /* 0x0000004b3a207209 */ /* 0x000fe20007810000 */
[--C-:B------:R-:W-:Y:S01]  /*3640*/  FFMA.FTZ R75, R59, UR40, -R110.reuse ;  /* 0x000000283b4b7c23 */ /* 0x100fe2000801086e */
[----:B0-----:R-:W-:Y:S01]  /*3650*/  FSEL R86, R33, -INF , P4 ;  /* 0xff80000021567808 */ /* 0x001fe20002000000 */
[--C-:B------:R-:W-:Y:S01]  /*3660*/  FFMA.FTZ R8, R95, UR40, -R110.reuse ;  /* 0x000000285f087c23 */ /* 0x100fe2000801086e */
[----:B------:R-:W-:Y:S01]  /*3670*/  FMNMX.FTZ R33, R79, R32, !PT ;  /* 0x000000204f217209 */ /* 0x000fe20007810000 */
[--C-:B------:R-:W-:Y:S01]  /*3680*/  FFMA.FTZ R9, R98, UR40, -R110.reuse ;  /* 0x0000002862097c23 */ /* 0x100fe2000801086e */
[----:B------:R-:W-:-:S01]  /*3690*/  FFMA.FTZ R10, R99, UR40, -R110 ;  /* 0x00000028630a7c23 */ /* 0x000fc2000801086e */
        /* <DEDUP_REMOVED lines=11> */
[--C-:B------:R-:W-:Y:S01]  /*3750*/  FFMA.FTZ R46, R51, UR40, -R110.reuse ;  /* 0x00000028332e7c23 */ /* 0x100fe2000801086e */
[----:B------:R-:W-:-:S01]  /*3760*/  FFMA.FTZ R51, R63, UR40, -R110 ;  /* 0x000000283f337c23 */ /* 0x000fc2000801086e */
[----:B------:R-:W-:Y:S01]  /*3770*/  FFMA.FTZ R63, R70, UR40, -R110 ;  /* 0x00000028463f7c23 */ /* 0x000fe2000801086e */
[----:B------:R-:W1:Y:S01]  /*3780*/  SHFL.BFLY PT, R78, R59, 0x2, 0x1f ;  /* 0x0c401f003b4e7f89 */ /* 0x000e6200000e0000 */
[----:B------:R-:W-:-:S02]  /*3790*/  IMAD.U32 R70, RZ, RZ, UR40 ;  /* 0x00000028ff467e24 */ /* 0x000fc4000f8e00ff */
[--C-:B------:R-:W-:Y:S01]  /*37a0*/  FFMA.FTZ R42, R106, UR40, -R110.reuse ;  /* 0x000000286a2a7c23 */ /* 0x100fe2000801086e */
[----:B------:R-:W-:-:S01]  /*37b0*/  FFMA.FTZ R38, R107, UR40, -R110 ;  /* 0x000000286b267c23 */ /* 0x000fc2000801086e */
[--C-:B------:R-:W-:Y:S01]  /*37c0*/  FFMA.FTZ R108, R108, UR40, -R110.reuse ;  /* 0x000000286c6c7c23 */ /* 0x100fe2000801086e */
[----:B------:R-:W-:-:S01]  /*37d0*/  FFMA.FTZ R109, R109, UR40, -R110 ;  /* 0x000000286d6d7c23 */ /* 0x000fc2000801086e */
[--C-:B------:R-:W-:Y:S01]  /*37e0*/  FFMA.FTZ R62, R71, UR40, -R110.reuse ;  /* 0x00000028473e7c23 */ /* 0x100fe2000801086e */
[----:B------:R-:W-:-:S01]  /*37f0*/  FFMA.FTZ R66, R66, UR40, -R110 ;  /* 0x0000002842427c23 */ /* 0x000fc2000801086e */
[--C-:B------:R-:W-:Y:S01]  /*3800*/  FFMA.FTZ R67, R67, UR40, -R110.reuse ;  /* 0x0000002843437c23 */ /* 0x100fe2000801086e */
[----:B------:R-:W-:Y:S08]  /*3810*/  MUFU.EX2 R5, R5 ;  /* 0x0000000500057308 */ /* 0x000ff00000000800 */
[----:B------:R-:W2:Y:S01]  /*3820*/  MUFU.EX2 R6, R6 ;  /* 0x0000000600067308 */ /* 0x000ea20000000800 */
[----:B-1----:R-:W-:Y:S01]  /*3830*/  FMNMX.FTZ R78, R59, R78, !PT ;  /* 0x0000004e3b4e7209 */ /* 0x002fe20007810000 */
[--C-:B------:R-:W-:Y:S01]  /*3840*/  FFMA.FTZ R59, R74, UR40, -R110.reuse ;  /* 0x000000284a3b7c23 */ /* 0x100fe2000801086e */
[----:B------:R-:W-:-:S05]  /*3850*/  FFMA.FTZ R110, R39, UR40, -R110 ;  /* 0x00000028276e7c23 */ /* 0x000fca000801086e */
[----:B------:R-:W1:Y:S01]  /*3860*/  MUFU.EX2 R7, R7 ;  /* 0x0000000700077308 */ /* 0x000e620000000800 */
[----:B------:R-:W3:Y:S07]  /*3870*/  SHFL.BFLY PT, R3, R78, 0x1, 0x1f ;  /* 0x0c201f004e037f89 */ /* 0x000eee00000e0000 */
[----:B------:R-:W4:Y:S08]  /*3880*/  MUFU.EX2 R8, R8 ;  /* 0x0000000800087308 */ /* 0x000f300000000800 */
[----:B------:R-:W5:Y:S08]  /*3890*/  MUFU.EX2 R9, R9 ;  /* 0x0000000900097308 */ /* 0x000f700000000800 */
[----:B------:R2:W-:Y:S01]  /*38a0*/  MUFU.EX2 R32, R75 ;  /* 0x0000004b00207308 */ /* 0x0005e20000000800 */
[----:B---3--:R-:W-:-:S04]  /*38b0*/  FMNMX.FTZ R3, R78, R3, !PT ;  /* 0x000000034e037209 */ /* 0x008fc80007810000 */
[C---:B------:R-:W-:Y:S01]  /*38c0*/  FSETP.NEU.FTZ.AND P1, PT, R3.reuse, -INF , PT ;  /* 0xff8000000300780b */ /* 0x040fe20003f3d000 */
[----:B------:R-:W-:-:S02]  /*38d0*/  FFMA.FTZ R70, R3, R70, -8 ;  /* 0xc100000003467423 */ /* 0x000fc40000010046 */
[----:B------:R-:W-:Y:S03]  /*38e0*/  MUFU.EX2 R10, R10 ;  /* 0x0000000a000a7308 */ /* 0x000fe60000000800 */
[----:B0-----:R-:W-:Y:S02]  /*38f0*/  FSEL R90, R70, RZ, P1 ;  /* 0x000000ff465a7208 */ /* 0x001fe40000800000 */
[----:B------:R-:W-:-:S03]  /*3900*/  ISETP.NE.AND P1, PT, R2, RZ, PT ;  /* 0x000000ff0200720c */ /* 0x000fc60003f25270 */
        /* <DEDUP_REMOVED lines=8> */
[----:B------:R-:W-:Y:S01]  /*3990*/  MUFU.EX2 R39, R39 ;  /* 0x0000002700277308 */ /* 0x000fe20000000800 */
[----:B--2---:R-:W-:-:S01]  /*39a0*/  FFMA.FTZ R75, R80, UR40, -R90 ;  /* 0x00000028504b7c23 */ /* 0x004fc2000801085a */
[--C-:B------:R-:W-:Y:S01]  /*39b0*/  FFMA.FTZ R100, R100, UR40, -R90.reuse ;  /* 0x0000002864647c23 */ /* 0x100fe2000801085a */
[----:B------:R-:W-:-:S01]  /*39c0*/  FFMA.FTZ R76, R81, UR40, -R90 ;  /* 0x00000028514c7c23 */ /* 0x000fc2000801085a */
[--C-:B------:R-:W-:Y:S01]  /*39d0*/  FFMA.FTZ R80, R60, UR40, -R90.reuse ;  /* 0x000000283c507c23 */ /* 0x100fe2000801085a */
[----:B------:R-:W-:-:S01]  /*39e0*/  FFMA.FTZ R81, R61, UR40, -R90 ;  /* 0x000000283d517c23 */ /* 0x000fc2000801085a */
[--C-:B------:R-:W-:Y:S01]  /*39f0*/  FFMA.FTZ R60, R64, UR40, -R90.reuse ;  /* 0x00000028403c7c23 */ /* 0x100fe2000801085a */
[----:B------:R-:W-:-:S01]  /*3a00*/  FFMA.FTZ R61, R65, UR40, -R90 ;  /* 0x00000028413d7c23 */ /* 0x000fc2000801085a */
[----:B------:R-:W0:Y:S01]  /*3a10*/  MUFU.EX2 R74, R74 ;  /* 0x0000004a004a7308 */ /* 0x000e220000000800 */
[----:B------:R-:W-:-:S01]  /*3a20*/  FADD.FTZ R64, R5, R6 ;  /* 0x0000000605407221 */ /* 0x000fc20000010000 */
[--C-:B------:R-:W-:Y:S01]  /*3a30*/  FFMA.FTZ R101, R101, UR40, -R90.reuse ;  /* 0x0000002865657c23 */ /* 0x100fe2000801085a */
[----:B------:R-:W-:-:S01]  /*3a40*/  FFMA.FTZ R72, R72, UR40, -R90 ;  /* 0x0000002848487c23 */ /* 0x000fc2000801085a */
[----:B------:R-:W-:Y:S01]  /*3a50*/  FFMA.FTZ R73, R73, UR40, -R90 ;  /* 0x0000002849497c23 */ /* 0x000fe2000801085a */
[----:B-1----:R-:W-:-:S01]  /*3a60*/  FADD.FTZ R89, R7, R64 ;  /* 0x0000004007597221 */ /* 0x002fc20000010000 */
[--C-:B------:R-:W-:Y:S01]  /*3a70*/  FFMA.FTZ R77, R77, UR40, -R90.reuse ;  /* 0x000000284d4d7c23 */ /* 0x100fe2000801085a */
[----:B------:R-:W-:-:S01]  /*3a80*/  FFMA.FTZ R84, R84, UR40, -R90 ;  /* 0x0000002854547c23 */ /* 0x000fc2000801085a */
[----:B------:R-:W1:Y:S01]  /*3a90*/  MUFU.EX2 R92, R92 ;  /* 0x0000005c005c7308 */ /* 0x000e620000000800 */
[----:B----4-:R-:W-:-:S01]  /*3aa0*/  FADD.FTZ R94, R8, R89 ;  /* 0x00000059085e7221 */ /* 0x010fc20000010000 */
[--C-:B------:R-:W-:Y:S01]  /*3ab0*/  FFMA.FTZ R85, R85, UR40, -R90.reuse ;  /* 0x0000002855557c23 */ /* 0x100fe2000801085a */
[----:B------:R-:W-:-:S01]  /*3ac0*/  FFMA.FTZ R56, R56, UR40, -R90 ;  /* 0x0000002838387c23 */ /* 0x000fc2000801085a */
[----:B------:R-:W-:Y:S01]  /*3ad0*/  FFMA.FTZ R57, R57, UR40, -R90 ;  /* 0x0000002839397c23 */ /* 0x000fe2000801085a */
[----:B-----5:R-:W-:-:S01]  /*3ae0*/  FADD.FTZ R91, R9, R94 ;  /* 0x0000005e095b7221 */ /* 0x020fc20000010000 */
        /* <DEDUP_REMOVED lines=10> */
[----:B------:R-:W0:Y:S01]  /*3b90*/  MUFU.EX2 R71, R71 ;  /* 0x0000004700477308 */ /* 0x000e220000000800 */
[----:B-1----:R-:W-:-:S01]  /*3ba0*/  FADD.FTZ R64, R92, R65 ;  /* 0x000000415c407221 */ /* 0x002fc20000010000 */
[----:B------:R-:W-:-:S02]  /*3bb0*/  @P1 VIADD R65, R4, 0x29840 ;  /* 0x0002984004411836 */ /* 0x000fc40000000000 */
[----:B------:R-:W-:-:S01]  /*3bc0*/  FADD.FTZ R4, R10, R91 ;  /* 0x0000005b0a047221 */ /* 0x000fc20000010000 */
[--C-:B------:R-:W-:Y:S01]  /*3bd0*/  FFMA.FTZ R52, R52, UR40, -R90.reuse ;  /* 0x0000002834347c23 */ /* 0x100fe2000801085a */
[----:B------:R-:W-:-:S01]  /*3be0*/  FFMA.FTZ R53, R53, UR40, -R90 ;  /* 0x0000002835357c23 */ /* 0x000fc2000801085a */
[----:B------:R-:W-:Y:S01]  /*3bf0*/  FFMA.FTZ R24, R24, UR40, -R90 ;  /* 0x0000002818187c23 */ /* 0x000fe2000801085a */
[----:B------:R-:W-:Y:S01]  /*3c00*/  @P1 PRMT R65, R16, 0x654, R65 ;  /* 0x0000065410411816 */ /* 0x000fe20000000041 */
[----:B------:R-:W1:Y:S01]  /*3c10*/  MUFU.EX2 R78, R78 ;  /* 0x0000004e004e7308 */ /* 0x000e620000000800 */
[----:B--2---:R-:W-:-:S01]  /*3c20*/  FADD.FTZ R64, R93, R64 ;  /* 0x000000405d407221 */ /* 0x004fc20000010000 */
[--C-:B------:R-:W-:Y:S01]  /*3c30*/  FFMA.FTZ R25, R25, UR40, -R90.reuse ;  /* 0x0000002819197c23 */ /* 0x100fe2000801085a */
[----:B------:R2:W-:Y:S01]  /*3c40*/  @P1 SYNCS.ARRIVE.TRANS64.RED.A1T0 RZ, [R65+URZ], RZ ;  /* 0x000000ff41ff19a7 */ /* 0x0005e2000810043f */
[----:B------:R-:W-:-:S01]  /*3c50*/  FFMA.FTZ R83, R83, UR40, -R90 ;  /* 0x0000002853537c23 */ /* 0x000fc2000801085a */
[--C-:B------:R-:W-:Y:S01]  /*3c60*/  FFMA.FTZ R58, R58, UR40, -R90.reuse ;  /* 0x000000283a3a7c23 */ /* 0x100fe2000801085a */
[----:B------:R-:W-:-:S01]  /*3c70*/  FFMA.FTZ R79, R79, UR40, -R90 ;  /* 0x000000284f4f7c23 */ /* 0x000fc2000801085a */
[----:B------:R-:W-:Y:S01]  /*3c80*/  FFMA.FTZ R86, R86, UR40, -R90 ;  /* 0x0000002856567c23 */ /* 0x000fe2000801085a */
[----:B------:R-:W3:Y:S01]  /*3c90*/  MUFU.EX2 R100, R100 ;  /* 0x0000006400647308 */ /* 0x000ee20000000800 */
[----:B0-----:R-:W-:-:S01]  /*3ca0*/  FADD.FTZ R89, R71, R64 ;  /* 0x0000004047597221 */ /* 0x001fc20000010000 */
[----:B------:R-:W-:Y:S01]  /*3cb0*/  FFMA.FTZ R82, R82, UR40, -R90 ;  /* 0x0000002852527c23 */ /* 0x000fe2000801085a */
[----:B--2---:R-:W-:-:S01]  /*3cc0*/  FADD.FTZ R65, R11, R4 ;  /* 0x000000040b417221 */ /* 0x004fc20000010000 */
[----:B------:R-:W-:Y:S01]  /*3cd0*/  FFMA.FTZ R87, R87, UR40, -R90 ;  /* 0x0000002857577c23 */ /* 0x000fe2000801085a */
[----:B------:R-:W-:-:S02]  /*3ce0*/  PLOP3.LUT P1, PT, PT, PT, UP0, 0x80, 0x0 ;  /* 0x000000000000781c */ /* 0x000fc40003f2f008 */
[----:B------:R-:W-:Y:S01]  /*3cf0*/  F2FP.SATFINITE.E4M3.F32.PACK_AB_MERGE_C R92, R93, R92, RZ ;  /* 0x0000005c5d5c723e */ /* 0x000fe200048070ff */
[----:B------:R-:W0:Y:S01]  /*3d00*/  MUFU.EX2 R12, R12 ;  /* 0x0000000c000c7308 */ /* 0x000e220000000800 */
[----:B-1----:R-:W-:-:S02]  /*3d10*/  FADD.FTZ R89, R78, R89 ;  /* 0x000000594e597221 */ /* 0x002fc40000010000 */
[----:B------:R-:W-:-:S05]  /*3d20*/  F2FP.SATFINITE.E4M3.F32.PACK_AB_MERGE_C R172, R74, R39, R92 ;  /* 0x000000274aac723e */ /* 0x000fca000480705c */
[----:B------:R-:W1:Y:S01]  /*3d30*/  MUFU.EX2 R101, R101 ;  /* 0x0000006500657308 */ /* 0x000e620000000800 */
[----:B---3--:R-:W-:-:S07]  /*3d40*/  FADD.FTZ R4, R100, R89 ;  /* 0x0000005964047221 */ /* 0x008fce0000010000 */
[----:B------:R-:W2:Y:S01]  /*3d50*/  MUFU.EX2 R13, R13 ;  /* 0x0000000d000d7308 */ /* 0x000ea20000000800 */
[----:B0-----:R-:W-:-:S01]  /*3d60*/  FADD.FTZ R64, R12, R65 ;  /* 0x000000410c407221 */ /* 0x001fc20000010000 */
[----:B------:R-:W-:-:S04]  /*3d70*/  F2FP.SATFINITE.E4M3.F32.PACK_AB_MERGE_C R12, R12, R11, RZ ;  /* 0x0000000b0c0c723e */ /* 0x000fc800048070ff */
[----:B------:R-:W-:Y:S02]  /*3d80*/  F2FP.SATFINITE.E4M3.F32.PACK_AB_MERGE_C R175, R10, R9, R12 ;  /* 0x000000090aaf723e */ /* 0x000fe4000480700c */
[----:B------:R-:W0:Y:S01]  /*3d90*/  MUFU.EX2 R72, R72 ;  /* 0x0000004800487308 */ /* 0x000e220000000800 */
[----:B-1----:R-:W-:-:S01]  /*3da0*/  FADD.FTZ R65, R101, R4 ;  /* 0x0000000465417221 */ /* 0x002fc20000010000 */
[----:B------:R-:W-:-:S04]  /*3db0*/  F2FP.SATFINITE.E4M3.F32.PACK_AB_MERGE_C R100, R101, R100, RZ ;  /* 0x000000646564723e */ /* 0x000fc800048070ff */
[----:B------:R-:W-:Y:S02]  /*3dc0*/  F2FP.SATFINITE.E4M3.F32.PACK_AB_MERGE_C R174, R78, R71, R100 ;  /* 0x000000474eae723e */ /* 0x000fe40004807064 */
[----:B------:R-:W1:Y:S01]  /*3dd0*/  MUFU.EX2 R14, R14 ;  /* 0x0000000e000e7308 */ /* 0x000e620000000800 */
[----:B--2---:R-:W-:-:S07]  /*3de0*/  FADD.FTZ R89, R13, R64 ;  /* 0x000000400d597221 */ /* 0x004fce0000010000 */
        /* <DEDUP_REMOVED lines=11> */
[----:B------:R-:W-:-:S04]  /*3ea0*/  F2FP.SATFINITE.E4M3.F32.PACK_AB_MERGE_C R15, R26, R15, RZ ;  /* 0x0000000f1a0f723e */ /* 0x000fc800048070ff */
[----:B------:R-:W-:Y:S02]  /*3eb0*/  F2FP.SATFINITE.E4M3.F32.PACK_AB_MERGE_C R177, R14, R13, R15 ;  /* 0x0000000d0eb1723e */ /* 0x000fe4000480700f */
[----:B------:R-:W1:Y:S01]  /*3ec0*/  MUFU.EX2 R75, R75 ;  /* 0x0000004b004b7308 */ /* 0x000e620000000800 */
[----:B--2---:R-:W-:-:S01]  /*3ed0*/  FADD.FTZ R4, R77, R4 ;  /* 0x000000044d047221 */ /* 0x004fc20000010000 */
[----:B------:R-:W-:-:S04]  /*3ee0*/  F2FP.SATFINITE.E4M3.F32.PACK_AB_MERGE_C R77, R77, R88, RZ ;  /* 0x000000584d4d723e */ /* 0x000fc800048070ff */
[----:B------:R-:W-:Y:S02]  /*3ef0*/  F2FP.SATFINITE.E4M3.F32.PACK_AB_MERGE_C R176, R73, R72, R77 ;  /* 0x0000004849b0723e */ /* 0x000fe4000480704d */
[----:B------:R-:W-:Y:S01]  /*3f00*/  CS2R R72, SRZ ;  /* 0x0000000000487805 */ /* 0x000fe2000001ff00 */
[----:B------:R-:W2:Y:S01]  /*3f10*/  MUFU.EX2 R76, R76 ;  /* 0x0000004c004c7308 */ /* 0x000ea20000000800 */
[----:B0-----:R-:W-:-:S04]  /*3f20*/  FADD.FTZ R64, R20, R89 ;  /* 0x0000005914407221 */ /* 0x001fc80000010000 */
[----:B------:R-:W-:-:S03]  /*3f30*/  FADD.FTZ R64, R21, R64 ;  /* 0x0000004015407221 */ /* 0x000fc60000010000 */
[----:B------:R-:W0:Y:S01]  /*3f40*/  MUFU.EX2 R84, R84 ;  /* 0x0000005400547308 */ /* 0x000e220000000800 */
[----:B-1----:R-:W-:-:S01]  /*3f50*/  FADD.FTZ R65, R75, R4 ;  /* 0x000000044b417221 */ /* 0x002fc20000010000 */
[----:B------:R-:W-:Y:S01]  /*3f60*/  FADD.FTZ R89, R27, R64 ;  /* 0x000000401b597221 */ /* 0x000fe20000010000 */
[----:B------:R-:W-:-:S04]  /*3f70*/  F2FP.SATFINITE.E4M3.F32.PACK_AB_MERGE_C R64, R8, R7, RZ ;  /* 0x000000070840723e */ /* 0x000fc800048070ff */
[----:B------:R-:W-:Y:S01]  /*3f80*/  F2FP.SATFINITE.E4M3.F32.PACK_AB_MERGE_C R173, R6, R5, R64 ;  /* 0x0000000506ad723e */ /* 0x000fe20004807040 */
[----:B------:R-:W1:Y:S01]  /*3f90*/  MUFU.EX2 R34, R34 ;  /* 0x0000002200227308 */ /* 0x000e620000000800 */
[----:B--2---:R-:W-:-:S07]  /*3fa0*/  FADD.FTZ R65, R76, R65 ;  /* 0x000000414c417221 */ /* 0x004fce0000010000 */
[----:B------:R-:W2:Y:S01]  /*3fb0*/  MUFU.EX2 R85, R85 ;  /* 0x0000005500557308 */ /* 0x000ea20000000800 */
[----:B0-----:R-:W-:-:S01]  /*3fc0*/  FADD.FTZ R4, R84, R65 ;  /* 0x0000004154047221 */ /* 0x001fc20000010000 */
[----:B------:R-:W-:-:S06]  /*3fd0*/  CS2R R64, SRZ ;  /* 0x0000000000407805 */ /* 0x000fcc000001ff00 */
[----:B------:R-:W0:Y:S01]  /*3fe0*/  MUFU.EX2 R30, R30 ;  /* 0x0000001e001e7308 */ /* 0x000e220000000800 */
[----:B-1----:R-:W-:-:S01]  /*3ff0*/  FADD.FTZ R89, R34, R89 ;  /* 0x0000005922597221 */ /* 0x002fc20000010000 */
[----:B------:R-:W-:-:S04]  /*4000*/  F2FP.SATFINITE.E4M3.F32.PACK_AB_MERGE_C R27, R34, R27, RZ ;  /* 0x0000001b221b723e */ /* 0x000fc800048070ff */
[----:B------:R-:W-:Y:S02]  /*4010*/  F2FP.SATFINITE.E4M3.F32.PACK_AB_MERGE_C R179, R21, R20, R27 ;  /* 0x0000001415b3723e */ /* 0x000fe4000480701b */
[----:B------:R-:W-:Y:S01]  /*4020*/  CS2R R26, SRZ ;  /* 0x00000000001a7805 */ /* 0x000fe2000001ff00 */
[----:B------:R-:W1:Y:S01]  /*4030*/  MUFU.EX2 R56, R56 ;  /* 0x0000003800387308 */ /* 0x000e620000000800 */
[----:B--2---:R-:W-:-:S01]  /*4040*/  FADD.FTZ R7, R85, R4 ;  /* 0x0000000455077221 */ /* 0x004fc20000010000 */
[----:B------:R-:W-:-:S04]  /*4050*/  F2FP.SATFINITE.E4M3.F32.PACK_AB_MERGE_C R84, R85, R84, RZ ;  /* 0x000000545554723e */ /* 0x000fc800048070ff */
[----:B------:R-:W-:Y:S02]  /*4060*/  F2FP.SATFINITE.E4M3.F32.PACK_AB_MERGE_C R178, R76, R75, R84 ;  /* 0x0000004b4cb2723e */ /* 0x000fe40004807054 */
[----:B------:R-:W-:Y:S01]  /*4070*/  CS2R R84, SRZ ;  /* 0x0000000000547805 */ /* 0x000fe2000001ff00 */
[----:B------:R-:W2:Y:S01]  /*4080*/  MUFU.EX2 R31, R104 ;  /* 0x00000068001f7308 */ /* 0x000ea20000000800 */
[----:B0-----:R-:W-:-:S01]  /*4090*/  FADD.FTZ R8, R30, R89 ;  /* 0x000000591e087221 */ /* 0x001fc20000010000 */
[----:B------:R-:W-:Y:S02]  /*40a0*/  CS2R R76, SRZ ;  /* 0x00000000004c7805 */ /* 0x000fe4000001ff00 */
[----:B------:R-:W-:-:S04]  /*40b0*/  CS2R R74, SRZ ;  /* 0x00000000004a7805 */ /* 0x000fc8000001ff00 */
        /* <DEDUP_REMOVED lines=12> */
[----:B------:R-:W-:-:S04]  /*4180*/  F2FP.SATFINITE.E4M3.F32.PACK_AB_MERGE_C R35, R42, R35, RZ ;  /* 0x000000232a23723e */ /* 0x000fc800048070ff */
[----:B------:R-:W-:Y:S02]  /*4190*/  F2FP.SATFINITE.E4M3.F32.PACK_AB_MERGE_C R181, R31, R30, R35 ;  /* 0x0000001e1fb5723e */ /* 0x000fe40004807023 */
[----:B------:R-:W-:Y:S01]  /*41a0*/  CS2R R34, SRZ ;  /* 0x0000000000227805 */ /* 0x000fe2000001ff00 */
[----:B------:R-:W0:Y:S01]  /*41b0*/  MUFU.EX2 R60, R60 ;  /* 0x0000003c003c7308 */ /* 0x000e220000000800 */
[----:B-1----:R-:W-:-:S01]  /*41c0*/  FADD.FTZ R7, R81, R4 ;  /* 0x0000000451077221 */ /* 0x002fc20000010000 */
[----:B------:R-:W-:Y:S02]  /*41d0*/  F2FP.SATFINITE.E4M3.F32.PACK_AB_MERGE_C R80, R81, R80, RZ ;  /* 0x000000505150723e */ /* 0x000fe400048070ff */
[----:B------:R-:W-:Y:S02]  /*41e0*/  CS2R R30, SRZ ;  /* 0x00000000001e7805 */ /* 0x000fe4000001ff00 */
[----:B------:R-:W-:Y:S02]  /*41f0*/  F2FP.SATFINITE.E4M3.F32.PACK_AB_MERGE_C R180, R57, R56, R80 ;  /* 0x0000003839b4723e */ /* 0x000fe40004807050 */
[----:B------:R-:W-:Y:S01]  /*4200*/  CS2R R80, SRZ ;  /* 0x0000000000507805 */ /* 0x000fe2000001ff00 */
[----:B------:R-:W1:Y:S01]  /*4210*/  MUFU.EX2 R55, R108 ;  /* 0x0000006c00377308 */ /* 0x000e620000000800 */
[----:B--2---:R-:W-:-:S01]  /*4220*/  FADD.FTZ R8, R38, R11 ;  /* 0x0000000b26087221 */ /* 0x004fc20000010000 */
[----:B------:R-:W-:-:S06]  /*4230*/  CS2R R56, SRZ ;  /* 0x0000000000387805 */ /* 0x000fcc000001ff00 */
        /* <DEDUP_REMOVED lines=14> */
[----:B------:R-:W-:-:S01]  /*4320*/  FADD.FTZ R6, R32, R29 ;  /* 0x0000001d20067221 */ /* 0x000fc20000010000 */
[----:B------:R-:W-:Y:S01]  /*4330*/  CS2R R38, SRZ ;  /* 0x0000000000267805 */ /* 0x000fe2000001ff00 */
[----:B------:R-:W2:Y:S01]  /*4340*/  MUFU.EX2 R41, R41 ;  /* 0x0000002900297308 */ /* 0x000ea20000000800 */
[C---:B0-----:R-:W-:Y:S01]  /*4350*/  F2FP.SATFINITE.E4M3.F32.PACK_AB_MERGE_C R68, R69.reuse, R68, RZ ;  /* 0x000000444544723e */ /* 0x041fe200048070ff */
[----:B------:R-:W-:Y:S01]  /*4360*/  FADD.FTZ R69, R69, R4 ;  /* 0x0000000445457221 */ /* 0x000fe20000010000 */
[----:B------:R-:W-:-:S01]  /*4370*/  FADD.FTZ R7, R33, R6 ;  /* 0x0000000621077221 */ /* 0x000fc20000010000 */
[----:B------:R-:W-:Y:S02]  /*4380*/  CS2R R28, SRZ ;  /* 0x00000000001c7805 */ /* 0x000fe4000001ff00 */
[----:B------:R-:W-:Y:S02]  /*4390*/  F2FP.SATFINITE.E4M3.F32.PACK_AB_MERGE_C R182, R61, R60, R68 ;  /* 0x0000003c3db6723e */ /* 0x000fe40004807044 */
[----:B------:R-:W-:Y:S01]  /*43a0*/  CS2R R60, SRZ ;  /* 0x00000000003c7805 */ /* 0x000fe2000001ff00 */
[----:B------:R-:W0:Y:S01]  /*43b0*/  MUFU.EX2 R36, R36 ;  /* 0x0000002400247308 */ /* 0x000e220000000800 */
[----:B-1----:R-:W-:-:S01]  /*43c0*/  FADD.FTZ R4, R40, R69 ;  /* 0x0000004528047221 */ /* 0x002fc20000010000 */
[----:B------:R-:W-:-:S06]  /*43d0*/  CS2R R68, SRZ ;  /* 0x0000000000447805 */ /* 0x000fcc000001ff00 */
        /* <DEDUP_REMOVED lines=8> */
[----:B------:R-:W-:Y:S02]  /*4460*/  F2FP.SATFINITE.E4M3.F32.PACK_AB_MERGE_C R36, R43, R36, RZ ;  /* 0x000000242b24723e */ /* 0x000fe400048070ff */
[----:B------:R-:W-:Y:S02]  /*4470*/  CS2R R42, SRZ ;  /* 0x00000000002a7805 */ /* 0x000fe4000001ff00 */
[----:B------:R-:W-:Y:S02]  /*4480*/  F2FP.SATFINITE.E4M3.F32.PACK_AB_MERGE_C R185, R33, R32, R36 ;  /* 0x0000002021b9723e */ /* 0x000fe40004807024 */
[----:B------:R-:W-:Y:S01]  /*4490*/  CS2R R32, SRZ ;  /* 0x0000000000207805 */ /* 0x000fe2000001ff00 */
[----:B------:R-:W2:Y:S01]  /*44a0*/  MUFU.EX2 R48, R48 ;  /* 0x0000003000307308 */ /* 0x000ea20000000800 */
[C---:B0-----:R-:W-:Y:S01]  /*44b0*/  F2FP.SATFINITE.E4M3.F32.PACK_AB_MERGE_C R44, R45.reuse, R44, RZ ;  /* 0x0000002c2d2c723e */ /* 0x041fe200048070ff */
[----:B------:R-:W-:-:S03]  /*44c0*/  FADD.FTZ R45, R45, R4 ;  /* 0x000000042d2d7221 */ /* 0x000fc60000010000 */
[----:B------:R-:W-:Y:S02]  /*44d0*/  F2FP.SATFINITE.E4M3.F32.PACK_AB_MERGE_C R184, R41, R40, R44 ;  /* 0x0000002829b8723e */ /* 0x000fe4000480702c */
[----:B------:R-:W-:Y:S01]  /*44e0*/  CS2R R40, SRZ ;  /* 0x0000000000287805 */ /* 0x000fe2000001ff00 */
[----:B------:R-:W0:Y:S01]  /*44f0*/  MUFU.EX2 R46, R46 ;  /* 0x0000002e002e7308 */ /* 0x000e220000000800 */
[----:B-1----:R-:W-:-:S07]  /*4500*/  FADD.FTZ R5, R37, R6 ;  /* 0x0000000625057221 */ /* 0x002fce0000010000 */
[----:B------:R-:W1:Y:S01]  /*4510*/  MUFU.EX2 R49, R49 ;  /* 0x0000003100317308 */ /* 0x000e620000000800 */
[----:B--2---:R-:W-:-:S01]  /*4520*/  FADD.FTZ R4, R48, R45 ;  /* 0x0000002d30047221 */ /* 0x004fc20000010000 */
[----:B------:R-:W-:-:S06]  /*4530*/  CS2R R44, SRZ ;  /* 0x00000000002c7805 */ /* 0x000fcc000001ff00 */
[----:B------:R-:W-:Y:S01]  /*4540*/  MUFU.EX2 R47, R47 ;  /* 0x0000002f002f7308 */ /* 0x000fe20000000800 */
[----:B0-----:R-:W-:-:S07]  /*4550*/  FADD.FTZ R6, R46, R5 ;  /* 0x000000052e067221 */ /* 0x001fce0000010000 */
[----:B------:R-:W0:Y:S01]  /*4560*/  MUFU.EX2 R50, R50 ;  /* 0x0000003200327308 */ /* 0x000e220000000800 */
[----:B-1----:R-:W-:-:S07]  /*4570*/  FADD.FTZ R5, R49, R4 ;  /* 0x0000000431057221 */ /* 0x002fce0000010000 */
[----:B------:R-:W1:Y:S08]  /*4580*/  MUFU.EX2 R52, R52 ;  /* 0x0000003400347308 */ /* 0x000e700000000800 */
[----:B------:R-:W2:Y:S01]  /*4590*/  MUFU.EX2 R53, R53 ;  /* 0x0000003500357308 */ /* 0x000ea20000000800 */
[----:B0-----:R-:W-:Y:S01]  /*45a0*/  F2FP.SATFINITE.E4M3.F32.PACK_AB_MERGE_C R7, R50, R47, RZ ;  /* 0x0000002f3207723e */ /* 0x001fe200048070ff */
[----:B------:R-:W-:-:S03]  /*45b0*/  FADD.FTZ R47, R47, R6 ;  /* 0x000000062f2f7221 */ /* 0x000fc60000010000 */
[----:B------:R-:W-:Y:S01]  /*45c0*/  F2FP.SATFINITE.E4M3.F32.PACK_AB_MERGE_C R187, R46, R37, R7 ;  /* 0x000000252ebb723e */ /* 0x000fe20004807007 */
[----:B------:R-:W-:-:S01]  /*45d0*/  FADD.FTZ R50, R50, R47 ;  /* 0x0000002f32327221 */ /* 0x000fc20000010000 */
[----:B------:R-:W-:Y:S01]  /*45e0*/  CS2R R46, SRZ ;  /* 0x00000000002e7805 */ /* 0x000fe2000001ff00 */
[----:B------:R-:W-:Y:S01]  /*45f0*/  MUFU.EX2 R59, R59 ;  /* 0x0000003b003b7308 */ /* 0x000fe20000000800 */
[----:B-1----:R-:W-:-:S01]  /*4600*/  FADD.FTZ R4, R52, R5 ;  /* 0x0000000534047221 */ /* 0x002fc20000010000 */
[----:B------:R-:W-:-:S06]  /*4610*/  CS2R R36, SRZ ;  /* 0x0000000000247805 */ /* 0x000fcc000001ff00 */
[----:B------:R-:W0:Y:S01]  /*4620*/  MUFU.EX2 R62, R62 ;  /* 0x0000003e003e7308 */ /* 0x000e220000000800 */
[C---:B--2---:R-:W-:Y:S01]  /*4630*/  F2FP.SATFINITE.E4M3.F32.PACK_AB_MERGE_C R52, R53.reuse, R52, RZ ;  /* 0x000000343534723e */ /* 0x044fe200048070ff */
[----:B------:R-:W-:-:S03]  /*4640*/  FADD.FTZ R53, R53, R4 ;  /* 0x0000000435357221 */ /* 0x000fc60000010000 */
[----:B------:R-:W-:Y:S02]  /*4650*/  F2FP.SATFINITE.E4M3.F32.PACK_AB_MERGE_C R186, R49, R48, R52 ;  /* 0x0000003031ba723e */ /* 0x000fe40004807034 */
[----:B------:R-:W-:Y:S01]  /*4660*/  CS2R R48, SRZ ;  /* 0x0000000000307805 */ /* 0x000fe2000001ff00 */
[----:B------:R-:W1:Y:S08]  /*4670*/  MUFU.EX2 R51, R51 ;  /* 0x0000003300337308 */ /* 0x000e700000000800 */
[----:B------:R-:W2:Y:S01]  /*4680*/  MUFU.EX2 R24, R24 ;  /* 0x0000001800187308 */ /* 0x000ea20000000800 */
[----:B0-----:R-:W-:-:S07]  /*4690*/  F2FP.SATFINITE.E4M3.F32.PACK_AB_MERGE_C R6, R62, R59, RZ ;  /* 0x0000003b3e06723e */ /* 0x001fce00048070ff */
[----:B------:R-:W0:Y:S01]  /*46a0*/  MUFU.EX2 R54, R54 ;  /* 0x0000003600367308 */ /* 0x000e220000000800 */
[----:B-1----:R-:W-:-:S07]  /*46b0*/  FADD.FTZ R5, R51, R50 ;  /* 0x0000003233057221 */ /* 0x002fce0000010000 */
[----:B------:R-:W1:Y:S01]  /*46c0*/  MUFU.EX2 R25, R25 ;  /* 0x0000001900197308 */ /* 0x000e620000000800 */
[----:B--2---:R-:W-:-:S01]  /*46d0*/  FADD.FTZ R4, R24, R53 ;  /* 0x0000003518047221 */ /* 0x004fc20000010000 */
[----:B------:R-:W-:-:S06]  /*46e0*/  CS2R R52, SRZ ;  /* 0x0000000000347805 */ /* 0x000fcc000001ff00 */
[----:B------:R-:W2:Y:S01]  /*46f0*/  MUFU.EX2 R83, R83 ;  /* 0x0000005300537308 */ /* 0x000ea20000000800 */
[C---:B0-----:R-:W-:Y:S01]  /*4700*/  F2FP.SATFINITE.E4M3.F32.PACK_AB_MERGE_C R189, R54.reuse, R51, R6 ;  /* 0x0000003336bd723e */ /* 0x041fe20004807006 */
[----:B------:R-:W-:Y:S01]  /*4710*/  FADD.FTZ R54, R54, R5 ;  /* 0x0000000536367221 */ /* 0x000fe20000010000 */
[----:B------:R-:W-:-:S03]  /*4720*/  CS2R R50, SRZ ;  /* 0x0000000000327805 */ /* 0x000fc6000001ff00 */
[----:B------:R-:W-:Y:S01]  /*4730*/  FADD.FTZ R59, R59, R54 ;  /* 0x000000363b3b7221 */ /* 0x000fe20000010000 */
[----:B------:R-:W-:Y:S01]  /*4740*/  CS2R R54, SRZ ;  /* 0x0000000000367805 */ /* 0x000fe2000001ff00 */
[----:B------:R-:W0:Y:S01]  /*4750*/  MUFU.EX2 R58, R58 ;  /* 0x0000003a003a7308 */ /* 0x000e220000000800 */
[----:B-1----:R-:W-:-:S01]  /*4760*/  FADD.FTZ R4, R25, R4 ;  /* 0x0000000419047221 */ /* 0x002fc20000010000 */
[----:B------:R-:W-:-:S06]  /*4770*/  FADD.FTZ R62, R62, R59 ;  /* 0x0000003b3e3e7221 */ /* 0x000fcc0000010000 */
[----:B------:R-:W-:Y:S01]  /*4780*/  MUFU.EX2 R67, R67 ;  /* 0x0000004300437308 */ /* 0x000fe20000000800 */
[----:B--2---:R-:W-:-:S07]  /*4790*/  FADD.FTZ R5, R83, R4 ;  /* 0x0000000453057221 */ /* 0x004fce0000010000 */
[----:B------:R-:W1:Y:S01]  /*47a0*/  MUFU.EX2 R70, R110 ;  /* 0x0000006e00467308 */ /* 0x000e620000000800 */
[C---:B0-----:R-:W-:Y:S01]  /*47b0*/  F2FP.SATFINITE.E4M3.F32.PACK_AB_MERGE_C R83, R58.reuse, R83, RZ ;  /* 0x000000533a53723e */ /* 0x041fe200048070ff */
[----:B------:R-:W-:-:S03]  /*47c0*/  FADD.FTZ R58, R58, R5 ;  /* 0x000000053a3a7221 */ /* 0x000fc60000010000 */
[----:B------:R-:W-:Y:S02]  /*47d0*/  F2FP.SATFINITE.E4M3.F32.PACK_AB_MERGE_C R188, R25, R24, R83 ;  /* 0x0000001819bc723e */ /* 0x000fe40004807053 */
[----:B------:R-:W-:Y:S01]  /*47e0*/  CS2R R24, SRZ ;  /* 0x0000000000187805 */ /* 0x000fe2000001ff00 */
[----:B------:R-:W0:Y:S08]  /*47f0*/  MUFU.EX2 R63, R63 ;  /* 0x0000003f003f7308 */ /* 0x000e300000000800 */
[----:B------:R-:W2:Y:S01]  /*4800*/  MUFU.EX2 R79, R79 ;  /* 0x0000004f004f7308 */ /* 0x000ea20000000800 */
[----:B-1----:R-:W-:-:S07]  /*4810*/  F2FP.SATFINITE.E4M3.F32.PACK_AB_MERGE_C R4, R70, R67, RZ ;  /* 0x000000434604723e */ /* 0x002fce00048070ff */
[----:B------:R-:W1:Y:S01]  /*4820*/  MUFU.EX2 R66, R66 ;  /* 0x0000004200427308 */ /* 0x000e620000000800 */
[----:B0-----:R-:W-:-:S07]  /*4830*/  FADD.FTZ R7, R63, R62 ;  /* 0x0000003e3f077221 */ /* 0x001fce0000010000 */
[----:B------:R-:W0:Y:S01]  /*4840*/  MUFU.EX2 R86, R86 ;  /* 0x0000005600567308 */ /* 0x000e220000000800 */
[----:B--2---:R-:W-:-:S01]  /*4850*/  FADD.FTZ R5, R79, R58 ;  /* 0x0000003a4f057221 */ /* 0x004fc20000010000 */
[----:B------:R-:W-:-:S06]  /*4860*/  CS2R R58, SRZ ;  /* 0x00000000003a7805 */ /* 0x000fcc000001ff00 */
[----:B------:R-:W2:Y:S01]  /*4870*/  MUFU.EX2 R82, R82 ;  /* 0x0000005200527308 */ /* 0x000ea20000000800 */
[C---:B-1----:R-:W-:Y:S01]  /*4880*/  F2FP.SATFINITE.E4M3.F32.PACK_AB_MERGE_C R191, R66.reuse, R63, R4 ;  /* 0x0000003f42bf723e */ /* 0x042fe20004807004 */
[----:B------:R-:W-:Y:S01]  /*4890*/  FADD.FTZ R66, R66, R7 ;  /* 0x0000000742427221 */ /* 0x000fe20000010000 */
[----:B------:R-:W-:-:S03]  /*48a0*/  CS2R R62, SRZ ;  /* 0x00000000003e7805 */ /* 0x000fc6000001ff00 */
[----:B------:R-:W-:Y:S02]  /*48b0*/  FADD.FTZ R67, R67, R66 ;  /* 0x0000004243437221 */ /* 0x000fe40000010000 */
[----:B------:R-:W1:Y:S01]  /*48c0*/  MUFU.EX2 R87, R87 ;  /* 0x0000005700577308 */ /* 0x000e620000000800 */
[----:B0-----:R-:W-:-:S04]  /*48d0*/  FADD.FTZ R5, R86, R5 ;  /* 0x0000000556057221 */ /* 0x001fc80000010000 */
[----:B--2---:R-:W-:Y:S01]  /*48e0*/  FADD.FTZ R4, R82, R5 ;  /* 0x0000000552047221 */ /* 0x004fe20000010000 */
[----:B------:R-:W-:-:S01]  /*48f0*/  FADD.FTZ R5, R70, R67 ;  /* 0x0000004346057221 */ /* 0x000fc20000010000 */
[----:B------:R-:W-:Y:S02]  /*4900*/  CS2R R70, SRZ ;  /* 0x0000000000467805 */ /* 0x000fe4000001ff00 */
[----:B------:R-:W-:Y:S02]  /*4910*/  CS2R R66, SRZ ;  /* 0x0000000000427805 */ /* 0x000fe4000001ff00 */
[C---:B-1----:R-:W-:Y:S01]  /*4920*/  F2FP.SATFINITE.E4M3.F32.PACK_AB_MERGE_C R6, R87.reuse, R82, RZ ;  /* 0x000000525706723e */ /* 0x042fe200048070ff */
[----:B------:R-:W-:-:S01]  /*4930*/  FADD.FTZ R4, R87, R4 ;  /* 0x0000000457047221 */ /* 0x000fc20000010000 */
[----:B------:R-:W-:Y:S02]  /*4940*/  CS2R R82, SRZ ;  /* 0x0000000000527805 */ /* 0x000fe4000001ff00 */
[----:B------:R-:W-:-:S02]  /*4950*/  F2FP.SATFINITE.E4M3.F32.PACK_AB_MERGE_C R190, R86, R79, R6 ;  /* 0x0000004f56be723e */ /* 0x000fc40004807006 */
[----:B------:R-:W-:Y:S02]  /*4960*/  CS2R R86, SRZ ;  /* 0x0000000000567805 */ /* 0x000fe4000001ff00 */
[----:B------:R-:W-:Y:S01]  /*4970*/  CS2R R78, SRZ ;  /* 0x00000000004e7805 */ /* 0x000fe2000001ff00 */
[----:B------:R-:W-:Y:S06]  /*4980*/  @!P1 BRA `(.L_x_151) ;  /* 0x0000002c004c9947 */ /* 0x000fec0003800000 */
[----:B------:R-:W-:Y:S01]  /*4990*/  IMAD.MOV.U32 R7, RZ, RZ, R0 ;  /* 0x000000ffff077224 */ /* 0x000fe200078e0000 */
[----:B------:R-:W-:Y:S01]  /*49a0*/  UIADD3 UR50, UR50, -0x2, URZ ;  /* 0xfffffffe32327890 */ /* 0x000fe2000fffe03f */
[----:B------:R-:W-:Y:S01]  /*49b0*/  IMAD.MOV.U32 R6, RZ, RZ, R3 ;  /* 0x000000ffff067224 */ /* 0x000fe200078e0003 */
[----:B------:R-:W-:Y:S01]  /*49c0*/  UMOV UR53, UR44 ;  /* 0x0000002c00357c82 */ /* 0x000fe20008000000 */
[----:B------:R-:W-:Y:S01]  /*49d0*/  IMAD.MOV.U32 R87, RZ, RZ, RZ ;  /* 0x000000ffff577224 */ /* 0x000fe200078e00ff */
[----:B------:R-:W-:-:S08]  /*49e0*/  UMOV UR51, UR52 ;  /* 0x0000003400337c82 */ /* 0x000fd00008000000 */
.L_x_162:
[----:B------:R-:W-:Y:S01]  /*49f0*/  ISETP.NE.AND P2, PT, RZ, UR37, PT ;  /* 0x00000025ff007c0c */ /* 0x000fe2000bf45270 */
[----:B------:R-:W-:-:S04]  /*4a00*/  UISETP.NE.AND UP0, UPT, UR51, 0x1, UPT ;  /* 0x000000013300788c */ /* 0x000fc8000bf05270 */
[----:B------:R-:W-:-:S04]  /*4a10*/  USEL UR44, URZ, 0x1, UP0 ;  /* 0x000000013f2c7887 */ /* 0x000fc80008000000 */
[----:B------:R-:W-:-:S04]  /*4a20*/  ULOP3.LUT UR44, UR53, UR44, URZ, 0x3c, !UPT ;  /* 0x0000002c352c7292 */ /* 0x000fc8000f8e3c3f */
[----:B------:R-:W-:Y:S08]  /*4a30*/  @P2 BRA `(.L_x_152) ;  /* 0x0000000000382947 */ /* 0x000ff00003800000 */
[----:B------:R-:W-:Y:S05]  /*4a40*/  @!P0 BRA `(.L_x_153) ;  /* 0x0000000000048947 */ /* 0x000fea0003800000 */
[----:B------:R-:W-:Y:S01]  /*4a50*/  BPT.TRAP 0x1 ;  /* 0x000000040000795c */ /* 0x000fe20000300000 */
.L_x_153:
        /* <DEDUP_REMOVED lines=9> */
.L_x_154:
[----:B-1----:R-:W-:Y:S05]  /*4af0*/  @P1 BRA `(.L_x_152) ;  /* 0x0000000000081947 */ /* 0x002fea0003800000 */
[----:B------:R-:W1:Y:S02]  /*4b00*/  SYNCS.PHASECHK.TRANS64.TRYWAIT P1, [UR6+0x29830], R0 ;  /* 0x02983000ff0075a7 */ /* 0x000e640008020146 */
[----:B-1----:R-:W-:Y:S05]  /*4b10*/  @!P1 BRA `(.L_x_155) ;  /* 0x0000008800849947 */ /* 0x002fea0003800000 */
.L_x_152:
[----:B-1----:R-:W1:Y:S01]  /*4b20*/  S2R R3, SR_TID.X ;  /* 0x0000000000037919 */ /* 0x002e620000002100 */
[----:B------:R-:W-:Y:S01]  /*4b30*/  UIADD3 UR52, UR51, 0x1, URZ ;  /* 0x0000000133347890 */ /* 0x000fe2000fffe03f */
[----:B------:R-:W-:Y:S01]  /*4b40*/  UMOV UR27, 0x80000020 ;  /* 0x80000020001b7882 */ /* 0x000fe20000000000 */
[----:B------:R-:W-:Y:S02]  /*4b50*/  UMOV UR28, UR24 ;  /* 0x00000018001c7c82 */ /* 0x000fe40008000000 */
[----:B------:R-:W-:Y:S01]  /*4b60*/  UISETP.NE.AND UP0, UPT, UR52, 0x2, UPT ;  /* 0x000000023400788c */ /* 0x000fe2000bf05270 */
[----:B------:R-:W-:Y:S01]  /*4b70*/  UMOV UR29, UR25 ;  /* 0x00000019001d7c82 */ /* 0x000fe20008000000 */
[----:B------:R-:W-:Y:S02]  /*4b80*/  UMOV UR31, 0x80000020 ;  /* 0x80000020001f7882 */ /* 0x000fe40000000000 */
[----:B------:R-:W-:Y:S01]  /*4b90*/  USEL UR52, UR52, URZ, UP0 ;  /* 0x0000003f34347287 */ /* 0x000fe20008000000 */
[----:B------:R-:W-:Y:S01]  /*4ba0*/  UMOV UR32, UR24 ;  /* 0x0000001800207c82 */ /* 0x000fe20008000000 */
[----:B------:R-:W-:-:S02]  /*4bb0*/  UMOV UR33, UR25 ;  /* 0x0000001900217c82 */ /* 0x000fc40008000000 */
[----:B------:R-:W-:Y:S01]  /*4bc0*/  UIMAD UR54, UR52, 0x780, UR47 ;  /* 0x00000780343678a4 */ /* 0x000fe2000f8e022f */
[----:B------:R-:W-:Y:S01]  /*4bd0*/  UMOV UR35, 0x80000020 ;  /* 0x8000002000237882 */ /* 0x000fe20000000000 */
[----:B------:R-:W-:Y:S02]  /*4be0*/  UMOV UR7, 0x80000020 ;  /* 0x8000002000077882 */ /* 0x000fe40000000000 */
[----:B------:R-:W-:Y:S02]  /*4bf0*/  UIADD3 UR30, UR54, 0x80, URZ ;  /* 0x00000080361e7890 */ /* 0x000fe4000fffe03f */
[----:B------:R-:W-:Y:S02]  /*4c00*/  UIADD3 UR34, UR54, 0x100, URZ ;  /* 0x0000010036227890 */ /* 0x000fe4000fffe03f */
[----:B------:R-:W-:Y:S01]  /*4c10*/  UMOV UR26, UR54 ;  /* 0x00000036001a7c82 */ /* 0x000fe20008000000 */
[----:B------:R-:W-:Y:S02]  /*4c20*/  UIADD3 UR6, UR54, 0x200, URZ ;  /* 0x0000020036067890 */ /* 0x000fe4000fffe03f */
[----:B------:R-:W-:Y:S01]  /*4c30*/  UIADD3 UR10, UR54, 0x202, URZ ;  /* 0x00000202360a7890 */ /* 0x000fe2000fffe03f */
[----:B------:R-:W-:Y:S01]  /*4c40*/  UMOV UR11, 0x80000020 ;  /* 0x80000020000b7882 */ /* 0x000fe20000000000 */
[----:B------:R-:W-:Y:S01]  /*4c50*/  UIADD3 UR14, UR54, 0x282, URZ ;  /* 0x00000282360e7890 */ /* 0x000fe2000fffe03f */
[----:B------:R-:W-:Y:S01]  /*4c60*/  UMOV UR15, 0x80000020 ;  /* 0x80000020000f7882 */ /* 0x000fe20000000000 */
[----:B------:R-:W-:Y:S01]  /*4c70*/  UIADD3 UR18, UR54, 0x500, URZ ;  /* 0x0000050036127890 */ /* 0x000fe2000fffe03f */
[----:B-1----:R-:W-:Y:S01]  /*4c80*/  SHF.R.U32.HI R3, RZ, 0x7, R3 ;  /* 0x00000007ff037819 */ /* 0x002fe20000011603 */
[----:B------:R-:W-:Y:S01]  /*4c90*/  UMOV UR19, 0x80000020 ;  /* 0x8000002000137882 */ /* 0x000fe20000000000 */
[----:B------:R-:W-:Y:S01]  /*4ca0*/  UIADD3 UR22, UR54, 0x502, URZ ;  /* 0x0000050236167890 */ /* 0x000fe2000fffe03f */
[----:B------:R-:W-:-:S02]  /*4cb0*/  UMOV UR23, 0x80000020 ;  /* 0x8000002000177882 */ /* 0x000fc40000000000 */
[----:B0-----:R-:W-:-:S05]  /*4cc0*/  VIADD R0, R3, 0x8 ;  /* 0x0000000803007836 */ /* 0x001fca0000000000 */
[----:B------:R0:W-:Y:S06]  /*4cd0*/  BAR.SYNC.DEFER_BLOCKING R0, 0x100 ;  /* 0x000400000000751d */ /* 0x0001ec0000010000 */
[----:B------:R-:W-:-:S06]  /*4ce0*/  WARPGROUP.ARRIVE ;  /* 0x00000000000079c5 */ /* 0x000fcc0000000000 */
[----:B------:R-:W-:Y:S01]  /*4cf0*/  QGMMA.64x32x32.F32.E4M3.E4M3 R152, gdesc[UR24], RZ, !UPT, gsb0 ;  /* 0x00600000189879f3 */ /* 0x000fe2000c0008ff */
[----:B------:R-:W-:Y:S01]  /*4d00*/  UIADD3 UR26, UR54, 0x180, URZ ;  /* 0x00000180361a7890 */ /* 0x000fe2000fffe03f */
        /* <DEDUP_REMOVED lines=160> */
.L_x_157:
[----:B------:R-:W-:Y:S01]  /*5710*/  ULEA UR6, UR51, UR39, 0x3 ;  /* 0x0000002733067291 */ /* 0x000fe2000f8e183f */
[----:B------:R-:W-:-:S05]  /*5720*/  IMAD.U32 R0, RZ, RZ, UR53 ;  /* 0x00000035ff007e24 */ /* 0x000fca000f8e00ff */
[----:B------:R-:W-:-:S04]  /*5730*/  SHF.L.U32 R0, R0, 0x1f, RZ ;  /* 0x0000001f00007819 */ /* 0x000fc800000006ff */
[----:B------:R0:W1:Y:S01]  /*5740*/  SYNCS.PHASECHK.TRANS64.TRYWAIT P1, [UR6+0x29850], R0 ;  /* 0x02985000ff0075a7 */ /* 0x0000620008020146 */
[----:B------:R-:W-:Y:S05]  /*5750*/  @!P0 BRA `(.L_x_158) ;  /* 0x0000000000048947 */ /* 0x000fea0003800000 */
[----:B------:R-:W-:Y:S01]  /*5760*/  BPT.TRAP 0x1 ;  /* 0x000000040000795c */ /* 0x000fe20000300000 */
.L_x_158:
[----:B-1----:R-:W-:Y:S05]  /*5770*/  @P1 BRA `(.L_x_156) ;  /* 0x0000000000081947 */ /* 0x002fea0003800000 */
[----:B------:R-:W1:Y:S02]  /*5780*/  SYNCS.PHASECHK.TRANS64.TRYWAIT P1, [UR6+0x29850], R0 ;  /* 0x02985000ff0075a7 */ /* 0x000e640008020146 */
[----:B-1----:R-:W-:Y:S05]  /*5790*/  @!P1 BRA `(.L_x_159) ;  /* 0x0000007c007c9947 */ /* 0x002fea0003800000 */
.L_x_156:
[----:B------:R-:W-:Y:S01]  /*57a0*/  UIADD3 UR6, UR39, 0x400, URZ ;  /* 0x0000040027067890 */ /* 0x000fe2000fffe03f */
[----:B------:R-:W-:Y:S01]  /*57b0*/  WARPGROUP.ARRIVE ;  /* 0x00000000000079c5 */ /* 0x000fe20000000000 */
[----:B------:R-:W-:-:S05]  /*57c0*/  UMOV UR7, 0xc0000010 ;  /* 0xc000001000077882 */ /* 0x000fca0000000000 */
[----:B-1----:R-:W1:Y:S01]  /*57d0*/  S2R R3, SR_TID.X ;  /* 0x0000000000037919 */ /* 0x002e620000002100 */
        /* <DEDUP_REMOVED lines=8> */
[----:B-1----:R-:W-:-:S04]  /*5860*/  SHF.R.U32.HI R3, RZ, 0x7, R3 ;  /* 0x00000007ff037819 */ /* 0x002fc80000011603 */
[----:B0-----:R-:W-:Y:S01]  /*5870*/  IADD3 R0, -R3, 0xb, RZ ;  /* 0x0000000b03007810 */ /* 0x001fe20007ffe1ff */
[----:B------:R-:W-:Y:S02]  /*5880*/  WARPGROUP.DEPBAR.LE gsb0, 0x0 ;  /* 0x00008000000079c5 */ /* 0x000fe40000010000 */
[----:B------:R-:W-:-:S06]  /*5890*/  WARPGROUP.ARRIVE ;  /* 0x00000000000079c5 */ /* 0x000fcc0000000000 */
[----:B------:R-:W-:Y:S01]  /*58a0*/  QGMMA.64x128x32.F32.E4M3.E4M3 R24, R176, gdesc[UR4], R24, gsb0 ;  /* 0x01e00004b0187df3 */ /* 0x000fe20008000818 */
[----:B------:R-:W-:Y:S01]  /*58b0*/  UIADD3 UR6, UR10, 0x200, URZ ;  /* 0x000002000a067890 */ /* 0x000fe2000fffe03f */
[----:B------:R-:W-:Y:S01]  /*58c0*/  UMOV UR7, 0xc0000010 ;  /* 0xc000001000077882 */ /* 0x000fe20000000000 */
[----:B------:R-:W-:Y:S02]  /*58d0*/  WARPGROUP.DEPBAR.LE gsb0, 0x0 ;  /* 0x00008000000079c5 */ /* 0x000fe40000010000 */
[----:B------:R-:W-:-:S07]  /*58e0*/  WARPGROUP.ARRIVE ;  /* 0x00000000000079c5 */ /* 0x000fce0000000000 */
        /* <DEDUP_REMOVED lines=10> */
[----:B------:R-:W-:Y:S03]  /*5990*/  QGMMA.64x128x32.F32.E4M3.E4M3 R24, R188, gdesc[UR4], R24, gsb0 ;  /* 0x01e00004bc187df3 */ /* 0x000fe60008000818 */
[----:B------:R-:W-:Y:S02]  /*59a0*/  WARPGROUP.DEPBAR.LE gsb0, 0x0 ;  /* 0x00008000000079c5 */ /* 0x000fe40000010000 */
[----:B------:R0:W-:Y:S06]  /*59b0*/  BAR.ARV R0, 0x100 ;  /* 0x000400000000751d */ /* 0x0001ec0000002000 */
[----:B------:R-:W-:Y:S05]  /*59c0*/  @!P0 BRA `(.L_x_160) ;  /* 0x0000000000048947 */ /* 0x000fea0003800000 */
[----:B------:R-:W-:Y:S01]  /*59d0*/  BPT.TRAP 0x1 ;  /* 0x000000040000795c */ /* 0x000fe20000300000 */
.L_x_160:
[----:B0-----:R-:W-:Y:S01]  /*59e0*/  FMNMX.FTZ R0, R152, R6, !PT ;  /* 0x0000000698007209 */ /* 0x001fe20007810000 */
[----:B------:R-:W-:Y:S01]  /*59f0*/  IMAD.U32 R172, RZ, RZ, UR40 ;  /* 0x00000028ffac7e24 */ /* 0x000fe2000f8e00ff */
        /* <DEDUP_REMOVED lines=79> */
[----:B------:R-:W-:Y:S01]  /*5ef0*/  ISETP.NE.AND P1, PT, R2, RZ, PT ;  /* 0x000000ff0200720c */ /* 0x000fe20003f25270 */
[----:B------:R-:W0:Y:S04]  /*5f00*/  SHFL.BFLY PT, R0, R9, 0x2, 0x1f ;  /* 0x0c401f0009007f89 */ /* 0x000e2800000e0000 */
[----:B------:R-:W1:Y:S01]  /*5f10*/  SHFL.BFLY PT, R3, R8, 0x2, 0x1f ;  /* 0x0c401f0008037f89 */ /* 0x000e6200000e0000 */
[----:B0-----:R-:W-:-:S02]  /*5f20*/  FMNMX.FTZ R10, R9, R0, !PT ;  /* 0x00000000090a7209 */ /* 0x001fc40007810000 */
[----:B-1----:R-:W-:-:S03]  /*5f30*/  FMNMX.FTZ R11, R8, R3, !PT ;  /* 0x00000003080b7209 */ /* 0x002fc60007810000 */
[----:B------:R-:W0:Y:S04]  /*5f40*/  SHFL.BFLY PT, R3, R10, 0x1, 0x1f ;  /* 0x0c201f000a037f89 */ /* 0x000e2800000e0000 */
[----:B------:R-:W1:Y:S01]  /*5f50*/  SHFL.BFLY PT, R0, R11, 0x1, 0x1f ;  /* 0x0c201f000b007f89 */ /* 0x000e6200000e0000 */
[----:B0-----:R-:W-:Y:S02]  /*5f60*/  FMNMX.FTZ R3, R10, R3, !PT ;  /* 0x000000030a037209 */ /* 0x001fe40007810000 */
[----:B-1----:R-:W-:-:S03]  /*5f70*/  FMNMX.FTZ R0, R11, R0, !PT ;  /* 0x000000000b007209 */ /* 0x002fc60007810000 */
[C---:B------:R-:W-:Y:S01]  /*5f80*/  FFMA.FTZ R172, R3.reuse, R172, -8 ;  /* 0xc100000003ac7423 */ /* 0x040fe200000100ac */
[----:B------:R-:W-:-:S03]  /*5f90*/  FADD.FTZ R6, -R3, R6 ;  /* 0x0000000603067221 */ /* 0x000fc60000010100 */
        /* <DEDUP_REMOVED lines=14> */
[--C-:B------:R-:W-:Y:S01]  /*6080*/  FFMA.FTZ R136, R140, UR40, -R172.reuse ;  /* 0x000000288c887c23 */ /* 0x100fe200080108ac */
        /* <DEDUP_REMOVED lines=9> */
[----:B------:R-:W-:Y:S01]  /*6120*/  FFMA.FTZ R13, R161, UR40, -R172 ;  /* 0x00000028a10d7c23 */ /* 0x000fe200080108ac */
[----:B------:R-:W-:-:S01]  /*6130*/  FFMA.FTZ R157, R163, UR40, -R101 ;  /* 0x00000028a39d7c23 */ /* 0x000fc20008010865 */
[----:B------:R-:W-:Y:S01]  /*6140*/  MUFU.EX2 R6, R6 ;  /* 0x0000000600067308 */ /* 0x000fe20000000800 */
[----:B0-----:R-:W-:-:S01]  /*6150*/  FFMA.FTZ R12, R160, UR40, -R172 ;  /* 0x00000028a00c7c23 */ /* 0x001fc200080108ac */
[----:B------:R-:W-:Y:S01]  /*6160*/  FFMA.FTZ R14, R164, UR40, -R172 ;  /* 0x00000028a40e7c23 */ /* 0x000fe200080108ac */
[----:B------:R-:W-:-:S01]  /*6170*/  FFMA.FTZ R156, R166, UR40, -R101 ;  /* 0x00000028a69c7c23 */ /* 0x000fc20008010865 */
[----:B------:R-:W-:Y:S01]  /*6180*/  FFMA.FTZ R15, R165, UR40, -R172 ;  /* 0x00000028a50f7c23 */ /* 0x000fe200080108ac */
        /* <DEDUP_REMOVED lines=39> */
[----:B------:R-:W-:Y:S01]  /*6400*/  FFMA.FTZ R109, R109, UR40, -R172 ;  /* 0x000000286d6d7c23 */ /* 0x000fe200080108ac */
[----:B------:R-:W-:-:S01]  /*6410*/  FFMA.FTZ R111, R111, UR40, -R101 ;  /* 0x000000286f6f7c23 */ /* 0x000fc20008010865 */
[----:B------:R-:W-:Y:S01]  /*6420*/  FFMA.FTZ R112, R112, UR40, -R172 ;  /* 0x0000002870707c23 */ /* 0x000fe200080108ac */
[----:B------:R-:W-:-:S01]  /*6430*/  FFMA.FTZ R114, R114, UR40, -R101 ;  /* 0x0000002872727c23 */ /* 0x000fc20008010865 */
[----:B------:R-:W2:Y:S01]  /*6440*/  MUFU.EX2 R152, R152 ;  /* 0x0000009800987308 */ /* 0x000ea20000000800 */
[----:B0-----:R-:W-:-:S01]  /*6450*/  FADD.FTZ R5, R148, R5 ;  /* 0x0000000594057221 */ /* 0x001fc20000010000 */
        /* <DEDUP_REMOVED lines=26> */
[----:B------:R-:W-:-:S04]  /*6600*/  FFMA.FTZ R101, R103, UR40, -R101 ;  /* 0x0000002867657c23 */ /* 0x000fc80008010865 */
        /* <DEDUP_REMOVED lines=98> */
[----:B------:R-:W-:-:S05]  /*6c30*/  IMAD.U32 R158, RZ, RZ, UR52 ;  /* 0x00000034ff9e7e24 */ /* 0x000fca000f8e00ff */
[----:B------:R-:W-:Y:S01]  /*6c40*/  @P1 LEA R158, R158, UR39, 0x3 ;  /* 0x000000279e9e1c11 */ /* 0x000fe2000f8e18ff */
        /* <DEDUP_REMOVED lines=8> */
[----:B------:R-:W-:Y:S08]  /*6cd0*/  MUFU.EX2 R119, R119 ;  /* 0x0000007700777308 */ /* 0x000ff00000000800 */
[----:B------:R-:W1:Y:S01]  /*6ce0*/  MUFU.EX2 R88, R88 ;  /* 0x0000005800587308 */ /* 0x000e620000000800 */
[----:B0-----:R-:W-:-:S07]  /*6cf0*/  FADD.FTZ R5, R117, R4 ;  /* 0x0000000475057221 */ /* 0x001fce0000010000 */
[----:B------:R-:W0:Y:S08]  /*6d00*/  MUFU.EX2 R90, R90 ;  /* 0x0000005a005a7308 */ /* 0x000e300000000800 */
[----:B------:R2:W-:Y:S01]  /*6d10*/  MUFU.EX2 R163, R94 ;  /* 0x0000005e00a37308 */ /* 0x0005e20000000800 */
[----:B-1----:R-:W-:-:S01]  /*6d20*/  FADD.FTZ R4, R88, R5 ;  /* 0x0000000558047221 */ /* 0x002fc20000010000 */
[----:B------:R-:W-:-:S05]  /*6d30*/  @P1 VIADD R5, R158, 0x29840 ;  /* 0x000298409e051836 */ /* 0x000fca0000000000 */
[----:B------:R-:W-:Y:S01]  /*6d40*/  @P1 PRMT R5, R16, 0x654, R5 ;  /* 0x0000065410051816 */ /* 0x000fe20000000005 */
[----:B------:R-:W1:Y:S01]  /*6d50*/  MUFU.EX2 R89, R89 ;  /* 0x0000005900597308 */ /* 0x000e620000000800 */
[----:B--2---:R-:W-:-:S02]  /*6d60*/  FADD.FTZ R94, R114, R161 ;  /* 0x000000a1725e7221 */ /* 0x004fc40000010000 */
[----:B------:R2:W-:Y:S02]  /*6d70*/  @P1 SYNCS.ARRIVE.TRANS64.RED.A1T0 RZ, [R5+URZ], RZ ;  /* 0x000000ff05ff19a7 */ /* 0x0005e4000810043f */
[----:B------:R-:W-:-:S03]  /*6d80*/  FADD.FTZ R161, R115, R94 ;  /* 0x0000005e73a17221 */ /* 0x000fc60000010000 */
[----:B------:R-:W3:Y:S01]  /*6d90*/  MUFU.EX2 R91, R91 ;  /* 0x0000005b005b7308 */ /* 0x000ee20000000800 */
[----:B------:R-:W-:-:S07]  /*6da0*/  FADD.FTZ R94, R118, R161 ;  /* 0x000000a1765e7221 */ /* 0x000fce0000010000 */
[----:B------:R-:W4:Y:S08]  /*6db0*/  MUFU.EX2 R92, R92 ;  /* 0x0000005c005c7308 */ /* 0x000f300000000800 */
[----:B------:R-:W2:Y:S08]  /*6dc0*/  MUFU.EX2 R93, R93 ;  /* 0x0000005d005d7308 */ /* 0x000eb00000000800 */
[----:B------:R5:W2:Y:S08]  /*6dd0*/  MUFU.EX2 R160, R95 ;  /* 0x0000005f00a07308 */ /* 0x000ab00000000800 */
[----:B------:R-:W2:Y:S01]  /*6de0*/  MUFU.EX2 R96, R96 ;  /* 0x0000006000607308 */ /* 0x000ea20000000800 */
[----:B-----5:R-:W-:-:S04]  /*6df0*/  FADD.FTZ R95, R119, R94 ;  /* 0x0000005e775f7221 */ /* 0x020fc80000010000 */
[----:B0-----:R-:W-:Y:S01]  /*6e00*/  FADD.FTZ R94, R90, R95 ;  /* 0x0000005f5a5e7221 */ /* 0x001fe20000010000 */
[----:B-1----:R-:W-:-:S02]  /*6e10*/  FADD.FTZ R95, R89, R4 ;  /* 0x00000004595f7221 */ /* 0x002fc40000010000 */
[----:B------:R-:W0:Y:S01]  /*6e20*/  MUFU.EX2 R98, R98 ;  /* 0x0000006200627308 */ /* 0x000e220000000800 */
[----:B---3--:R-:W-:-:S01]  /*6e30*/  FADD.FTZ R94, R91, R94 ;  /* 0x0000005e5b5e7221 */ /* 0x008fc20000010000 */
[----:B----4-:R-:W-:-:S03]  /*6e40*/  FADD.FTZ R4, R92, R95 ;  /* 0x0000005f5c047221 */ /* 0x010fc60000010000 */
[----:B------:R-:W-:Y:S01]  /*6e50*/  FADD.FTZ R94, R163, R94 ;  /* 0x0000005ea35e7221 */ /* 0x000fe20000010000 */
[----:B--2---:R-:W-:-:S02]  /*6e60*/  FADD.FTZ R5, R93, R4 ;  /* 0x000000045d057221 */ /* 0x004fc40000010000 */
[----:B------:R-:W1:Y:S01]  /*6e70*/  MUFU.EX2 R97, R97 ;  /* 0x0000006100617308 */ /* 0x000e620000000800 */
[----:B------:R-:W-:-:S01]  /*6e80*/  FADD.FTZ R94, R160, R94 ;  /* 0x0000005ea05e7221 */ /* 0x000fc20000010000 */
[----:B------:R-:W-:-:S06]  /*6e90*/  FADD.FTZ R4, R96, R5 ;  /* 0x0000000560047221 */ /* 0x000fcc0000010000 */
        /* <DEDUP_REMOVED lines=14> */
.L_x_161:
        /* <DEDUP_REMOVED lines=14> */
[-C--:B------:R-:W-:Y:S01]  /*7060*/  FMUL.FTZ R24, R24, R7.reuse ;  /* 0x0000000718187220 */ /* 0x080fe20000410000 */
[----:B------:R-:W-:Y:S01]  /*7070*/  F2FP.SATFINITE.E4M3.F32.PACK_AB_MERGE_C R144, R145, R144, RZ ;  /* 0x000000909190723e */ /* 0x000fe200048070ff */
[-C--:B------:R-:W-:Y:S01]  /*7080*/  FMUL.FTZ R25, R25, R7.reuse ;  /* 0x0000000719197220 */ /* 0x080fe20000410000 */
[----:B------:R-:W-:Y:S01]  /*7090*/  F2FP.SATFINITE.E4M3.F32.PACK_AB_MERGE_C R150, R151, R150, RZ ;  /* 0x000000969796723e */ /* 0x000fe200048070ff */
[----:B------:R-:W-:Y:S01]  /*70a0*/  SYNCS.ARRIVE.TRANS64.RED.A1T0 RZ, [UR6], RZ ;  /* 0x000000ffffff79a7 */ /* 0x000fe20008100406 */
[----:B------:R-:W-:Y:S01]  /*70b0*/  F2FP.SATFINITE.E4M3.F32.PACK_AB_MERGE_C R124, R125, R124, RZ ;  /* 0x0000007c7d7c723e */ /* 0x000fe200048070ff */
[-C--:B------:R-:W-:Y:S01]  /*70c0*/  FMUL.FTZ R28, R28, R7.reuse ;  /* 0x000000071c1c7220 */ /* 0x080fe20000410000 */
        /* <DEDUP_REMOVED lines=95> */
.L_x_151:
[----:B------:R-:W-:Y:S06]  /*76c0*/  BAR.ARV 0x8, 0x180 ;  /* 0x0206000000007b1d */ /* 0x000fec0000002000 */
[----:B------:R-:W-:Y:S05]  /*76d0*/  @!P0 BRA `(.L_x_163) ;  /* 0x0000000000048947 */ /* 0x000fea0003800000 */
[----:B------:R-:W-:Y:S01]  /*76e0*/  BPT.TRAP 0x1 ;  /* 0x000000040000795c */ /* 0x000fe20000300000 */
.L_x_163:
[----:B------:R-:W-:Y:S01]  /*76f0*/  ULEA UR4, UR52, UR39, 0x3 ;  /* 0x0000002734047291 */ /* 0x000fe2000f8e183f */
[----:B------:R-:W-:-:S05]  /*7700*/  IMAD.U32 R6, RZ, RZ, UR44 ;  /* 0x0000002cff067e24 */ /* 0x000fca000f8e00ff */
[----:B------:R-:W-:-:S04]  /*7710*/  SHF.L.U32 R6, R6, 0x1f, RZ ;  /* 0x0000001f06067819 */ /* 0x000fc800000006ff */
[----:B------:R0:W1:Y:S01]  /*7720*/  SYNCS.PHASECHK.TRANS64.TRYWAIT P1, [UR4+0x29850], R6 ;  /* 0x02985006ff0075a7 */ /* 0x0000620008020144 */
[----:B------:R-:W-:Y:S05]  /*7730*/  @!P0 BRA `(.L_x_164) ;  /* 0x0000000000048947 */ /* 0x000fea0003800000 */
[----:B------:R-:W-:Y:S01]  /*7740*/  BPT.TRAP 0x1 ;  /* 0x000000040000795c */ /* 0x000fe20000300000 */
.L_x_164:
[----:B-1----:R-:W-:Y:S05]  /*7750*/  @P1 BRA `(.L_x_165) ;  /* 0x0000000000081947 */ /* 0x002fea0003800000 */
[----:B------:R-:W1:Y:S02]  /*7760*/  SYNCS.PHASECHK.TRANS64.TRYWAIT P1, [UR4+0x29850], R6 ;  /* 0x02985006ff0075a7 */ /* 0x000e640008020144 */
[----:B-1----:R-:W-:Y:S05]  /*7770*/  @!P1 BRA `(.L_x_166) ;  /* 0x0000005c009c9947 */ /* 0x002fea0003800000 */
.L_x_165:
        /* <DEDUP_REMOVED lines=73> */
[----:B------:R2:W3:Y:S01]  /*7c10*/  @P1 MUFU.RCP R11, R12 ;  /* 0x0000000c000b1308 */ /* 0x0004e20000001000 */
        /* <DEDUP_REMOVED lines=15> */
.L_x_167:
[----:B------:R-:W0:Y:S01]  /*7d10*/  S2R R89, SR_TID.X ;  /* 0x0000000000597919 */ /* 0x000e220000002100 */
[----:B------:R-:W-:Y:S01]  /*7d20*/  ULDC.64 UR6, c[0x4][0x40] ;  /* 0x0100100000067ab9 */ /* 0x000fe20000000a00 */
[----:B------:R-:W1:Y:S01]  /*7d30*/  S2UR UR5, SR_SWINHI ;  /* 0x00000000000579c3 */ /* 0x000e620000002f00 */
[-C--:B------:R-:W-:Y:S01]  /*7d40*/  FMUL.FTZ R28, R28, R12.reuse ;  /* 0x0000000c1c1c7220 */ /* 0x080fe20000410000 */
[----:B------:R-:W-:Y:S01]  /*7d50*/  FMUL.FTZ R3, R24, R12 ;  /* 0x0000000c18037220 */ /* 0x000fe20000410000 */
[----:B------:R-:W-:Y:S01]  /*7d60*/  FMUL.FTZ R55, R55, R88 ;  /* 0x0000005837377220 */ /* 0x000fe20000410000 */
        /* <DEDUP_REMOVED lines=25> */
[----:B------:R-:W-:Y:S01]  /*7f00*/  FMUL.FTZ R46, R46, R88 ;  /* 0x000000582e2e7220 */ /* 0x000fe20000410000 */
[----:B0-----:R-:W-:-:S02]  /*7f10*/  IMAD.SHL.U32 R0, R89, 0x4, RZ ;  /* 0x0000000459007824 */ /* 0x001fc400078e00ff */
[-C--:B------:R-:W-:Y:S01]  /*7f20*/  FMUL.FTZ R15, R42, R88.reuse ;  /* 0x000000582a0f7220 */ /* 0x080fe20000410000 */
[-C--:B------:R-:W-:Y:S01]  /*7f30*/  FMUL.FTZ R47, R47, R88.reuse ;  /* 0x000000582f2f7220 */ /* 0x080fe20000410000 */
[-C--:B------:R-:W-:Y:S01]  /*7f40*/  FMUL.FTZ R20, R43, R88.reuse ;  /* 0x000000582b147220 */ /* 0x080fe20000410000 */
[-C--:B------:R-:W-:Y:S01]  /*7f50*/  FMUL.FTZ R54, R54, R88.reuse ;  /* 0x0000005836367220 */ /* 0x080fe20000410000 */
[----:B------:R-:W-:Y:S01]  /*7f60*/  LOP3.LUT R0, R0, 0xc, RZ, 0xc0, !PT ;  /* 0x0000000c00007812 */ /* 0x000fe200078ec0ff */
[-C--:B------:R-:W-:Y:S01]  /*7f70*/  FMUL.FTZ R71, R71, R88.reuse ;  /* 0x0000005847477220 */ /* 0x080fe20000410000 */
[-C--:B------:R-:W-:Y:S01]  /*7f80*/  FMUL.FTZ R78, R78, R88.reuse ;  /* 0x000000584e4e7220 */ /* 0x080fe20000410000 */
[-C--:B------:R-:W-:Y:S01]  /*7f90*/  FMUL.FTZ R79, R79, R88.reuse ;  /* 0x000000584f4f7220 */ /* 0x080fe20000410000 */
[----:B------:R-:W-:Y:S01]  /*7fa0*/  IADD3 R6, P0, R0, UR6, RZ ;  /* 0x0000000600067c10 */ /* 0x000fe2000ff1e0ff */
[-C--:B------:R-:W-:Y:S01]  /*7fb0*/  FMUL.FTZ R70, R70, R88.reuse ;  /* 0x0000005846467220 */ /* 0x080fe20000410000 */
[-C--:B------:R-:W-:Y:S01]  /*7fc0*/  FMUL.FTZ R38, R38, R88.reuse ;  /* 0x0000005826267220 */ /* 0x080fe20000410000 */
[-C--:B------:R-:W-:Y:S01]  /*7fd0*/  FMUL.FTZ R39, R39, R88.reuse ;  /* 0x0000005827277220 */ /* 0x080fe20000410000 */
[----:B------:R-:W-:Y:S01]  /*7fe0*/  FMUL.FTZ R63, R63, R88 ;  /* 0x000000583f3f7220 */ /* 0x000fe20000410000 */
[----:B------:R-:W-:-:S02]  /*7ff0*/  IMAD.X R7, RZ, RZ, UR7, P0 ;  /* 0x00000007ff077e24 */ /* 0x000fc400080e06ff */
[-C--:B------:R-:W-:Y:S01]  /*8000*/  FMUL.FTZ R86, R86, R88.reuse ;  /* 0x0000005856567220 */ /* 0x080fe20000410000 */
[----:B------:R-:W-:Y:S01]  /*8010*/  FMUL.FTZ R87, R87, R88 ;  /* 0x0000005857577220 */ /* 0x000fe20000410000 */
[----:B------:R-:W-:Y:S01]  /*8020*/  ULDC.64 UR8, c[0x0][0xb90] ;  /* 0x0002e40000087ab9 */ /* 0x000fe20000000a00 */
[----:B------:R-:W-:Y:S01]  /*8030*/  USHF.R.S32.HI UR14, URZ, 0x1f, UR42 ;  /* 0x0000001f3f0e7899 */ /* 0x000fe2000801142a */
[----:B------:R0:W2:Y:S01]  /*8040*/  LDG.E.CONSTANT R0, desc[UR48][R6.64] ;  /* 0x0000003006007981 */ /* 0x0000a2000c1e9900 */
[-C--:B------:R-:W-:Y:S01]  /*8050*/  FMUL.FTZ R24, R49, R12.reuse ;  /* 0x0000000c31187220 */ /* 0x080fe20000410000 */
[----:B------:R-:W-:Y:S01]  /*8060*/  F2FP.BF16.F32.PACK_AB R3, R28, R3 ;  /* 0x000000031c03723e */ /* 0x000fe200000010ff */
[-C--:B------:R-:W-:Y:S01]  /*8070*/  FMUL.FTZ R49, R72, R12.reuse ;  /* 0x0000000c48317220 */ /* 0x080fe20000410000 */
[-C--:B------:R-:W-:Y:S01]  /*8080*/  FMUL.FTZ R48, R73, R12.reuse ;  /* 0x0000000c49307220 */ /* 0x080fe20000410000 */
[-C--:B------:R-:W-:Y:S01]  /*8090*/  FMUL.FTZ R33, R56, R12.reuse ;  /* 0x0000000c38217220 */ /* 0x080fe20000410000 */
[-C--:B------:R-:W-:Y:S01]  /*80a0*/  FMUL.FTZ R32, R57, R12.reuse ;  /* 0x0000000c39207220 */ /* 0x080fe20000410000 */
[-C--:B------:R-:W-:Y:S01]  /*80b0*/  FMUL.FTZ R57, R80, R12.reuse ;  /* 0x0000000c50397220 */ /* 0x080fe20000410000 */
[----:B------:R-:W-:Y:S01]  /*80c0*/  FMUL.FTZ R56, R81, R12 ;  /* 0x0000000c51387220 */ /* 0x000fe20000410000 */
[----:B------:R-:W-:Y:S01]  /*80d0*/  F2FP.BF16.F32.PACK_AB R49, R76, R49 ;  /* 0x000000314c31723e */ /* 0x000fe200000010ff */
[-C--:B0-----:R-:W-:Y:S01]  /*80e0*/  FMUL.FTZ R7, R26, R88.reuse ;  /* 0x000000581a077220 */ /* 0x081fe20000410000 */
[-C--:B------:R-:W-:Y:S01]  /*80f0*/  FMUL.FTZ R26, R51, R88.reuse ;  /* 0x00000058331a7220 */ /* 0x080fe20000410000 */
[-C--:B------:R-:W-:Y:S01]  /*8100*/  FMUL.FTZ R6, R27, R88.reuse ;  /* 0x000000581b067220 */ /* 0x080fe20000410000 */
[----:B------:R-:W-:Y:S01]  /*8110*/  FMUL.FTZ R27, R58, R88 ;  /* 0x000000583a1b7220 */ /* 0x000fe20000410000 */
[----:B------:R-:W-:Y:S01]  /*8120*/  F2FP.BF16.F32.PACK_AB R48, R77, R48 ;  /* 0x000000304d30723e */ /* 0x000fe200000010ff */
[----:B------:R-:W-:Y:S01]  /*8130*/  FMUL.FTZ R40, R65, R12 ;  /* 0x0000000c41287220 */ /* 0x000fe20000410000 */
[----:B------:R-:W-:Y:S01]  /*8140*/  F2FP.BF16.F32.PACK_AB R28, R55, R26 ;  /* 0x0000001a371c723e */ /* 0x000fe200000010ff */
[----:B------:R-:W-:Y:S01]  /*8150*/  UMOV UR6, UR39 ;  /* 0x0000002700067c82 */ /* 0x000fe20008000000 */
[----:B-1----:R-:W-:Y:S01]  /*8160*/  UMOV UR7, UR5 ;  /* 0x0000000500077c82 */ /* 0x002fe20008000000 */
[----:B------:R-:W-:Y:S01]  /*8170*/  LOP3.LUT P0, R26, R89, 0x3, RZ, 0xc0, !PT ;  /* 0x00000003591a7812 */ /* 0x000fe2000780c0ff */
[----:B------:R-:W-:Y:S01]  /*8180*/  FMUL.FTZ R41, R64, R12 ;  /* 0x0000000c40297220 */ /* 0x000fe20000410000 */
[----:B------:R-:W-:Y:S01]  /*8190*/  F2FP.BF16.F32.PACK_AB R57, R84, R57 ;  /* 0x000000395439723e */ /* 0x000fe200000010ff */
[----:B------:R-:W-:Y:S01]  /*81a0*/  FMUL.FTZ R12, R35, R88 ;  /* 0x00000058230c7220 */ /* 0x000fe20000410000 */
[----:B------:R-:W-:Y:S01]  /*81b0*/  ISETP.EQ.OR P0, PT, R26, 0x3, !P0 ;  /* 0x000000031a00780c */ /* 0x000fe20004702670 */
[----:B------:R-:W-:Y:S01]  /*81c0*/  IMAD.U32 R26, RZ, RZ, UR6 ;  /* 0x00000006ff1a7e24 */ /* 0x000fe2000f8e00ff */
[----:B------:R-:W-:Y:S01]  /*81d0*/  F2FP.BF16.F32.PACK_AB R56, R85, R56 ;  /* 0x000000385538723e */ /* 0x000fe200000010ff */
[-C--:B------:R-:W-:Y:S01]  /*81e0*/  FMUL.FTZ R35, R66, R88.reuse ;  /* 0x0000005842237220 */ /* 0x080fe20000410000 */
[----:B------:R-:W-:Y:S01]  /*81f0*/  F2FP.BF16.F32.PACK_AB R7, R30, R7 ;  /* 0x000000071e07723e */ /* 0x000fe200000010ff */
[----:B------:R-:W-:Y:S01]  /*8200*/  FMUL.FTZ R34, R59, R88 ;  /* 0x000000583b227220 */ /* 0x000fe20000410000 */
[----:B------:R-:W-:Y:S01]  /*8210*/  F2FP.BF16.F32.PACK_AB R6, R31, R6 ;  /* 0x000000061f06723e */ /* 0x000fe200000010ff */
[----:B------:R-:W-:Y:S01]  /*8220*/  FMUL.FTZ R25, R50, R88 ;  /* 0x0000005832197220 */ /* 0x000fe20000410000 */
[----:B------:R-:W-:Y:S01]  /*8230*/  F2FP.BF16.F32.PACK_AB R62, R62, R27 ;  /* 0x0000001b3e3e723e */ /* 0x000fe200000010ff */
[----:B------:R-:W-:Y:S01]  /*8240*/  IMAD.U32 R27, RZ, RZ, UR7 ;  /* 0x00000007ff1b7e24 */ /* 0x000fe2000f8e00ff */
[----:B------:R-:W-:Y:S01]  /*8250*/  SEL R65, R49, R48, P0 ;  /* 0x0000003031417207 */ /* 0x000fe20000000000 */
[-C--:B------:R-:W-:Y:S01]  /*8260*/  FMUL.FTZ R42, R67, R88.reuse ;  /* 0x00000058432a7220 */ /* 0x080fe20000410000 */
[----:B------:R-:W-:Y:S01]  /*8270*/  SEL R48, R48, R49, P0 ;  /* 0x0000003130307207 */ /* 0x000fe20000000000 */
[----:B------:R-:W-:Y:S01]  /*8280*/  FMUL.FTZ R43, R74, R88 ;  /* 0x000000584a2b7220 */ /* 0x000fe20000410000 */
[----:B------:R-:W-:Y:S01]  /*8290*/  SEL R49, R57, R56, P0 ;  /* 0x0000003839317207 */ /* 0x000fe20000000000 */
[----:B------:R-:W-:Y:S01]  /*82a0*/  FMUL.FTZ R50, R75, R88 ;  /* 0x000000584b327220 */ /* 0x000fe20000410000 */
[----:B------:R-:W-:Y:S01]  /*82b0*/  SEL R56, R56, R57, P0 ;  /* 0x0000003938387207 */ /* 0x000fe20000000000 */
[----:B------:R-:W0:Y:S01]  /*82c0*/  LDC R85, c[0x0][0xc38] ;  /* 0x00030e00ff557b82 */ /* 0x000e220000000800 */
[----:B------:R-:W-:Y:S01]  /*82d0*/  SEL R57, R7, R6, P0 ;  /* 0x0000000607397207 */ /* 0x000fe20000000000 */
[----:B------:R-:W-:Y:S01]  /*82e0*/  FMUL.FTZ R51, R82, R88 ;  /* 0x0000005852337220 */ /* 0x000fe20000410000 */
[----:B------:R-:W-:Y:S01]  /*82f0*/  SEL R66, R6, R7, P0 ;  /* 0x0000000706427207 */ /* 0x000fe20000000000 */
[----:B------:R-:W-:Y:S01]  /*8300*/  IMAD.WIDE R6, R171, 0x2, R26 ;  /* 0x00000002ab067825 */ /* 0x000fe200078e021a */
[----:B------:R-:W-:Y:S01]  /*8310*/  F2FP.BF16.F32.PACK_AB R33, R60, R33 ;  /* 0x000000213c21723e */ /* 0x000fe200000010ff */
[----:B------:R-:W-:Y:S01]  /*8320*/  UIADD3 UR5, -UR42, URZ, URZ ;  /* 0x0000003f2a057290 */ /* 0x000fe2000fffe13f */
[----:B------:R-:W-:Y:S01]  /*8330*/  F2FP.BF16.F32.PACK_AB R32, R61, R32 ;  /* 0x000000203d20723e */ /* 0x000fe200000010ff */
[----:B------:R-:W-:Y:S01]  /*8340*/  ULDC UR6, c[0x0][0xc44] ;  /* 0x0003110000067ab9 */ /* 0x000fe20000000800 */
[----:B------:R-:W-:Y:S01]  /*8350*/  F2FP.BF16.F32.PACK_AB R8, R29, R8 ;  /* 0x000000081d08723e */ /* 0x000fe200000010ff */
[----:B------:R-:W-:Y:S01]  /*8360*/  UIMAD UR13, UR6, UR5, UR43 ;  /* 0x00000005060d72a4 */ /* 0x000fe2000f8e022b */
[----:B------:R-:W-:Y:S01]  /*8370*/  SEL R59, R33, R32, P0 ;  /* 0x00000020213b7207 */ /* 0x000fe20000000000 */
[----:B------:R-:W-:Y:S01]  /*8380*/  FMUL.FTZ R58, R83, R88 ;  /* 0x00000058533a7220 */ /* 0x000fe20000410000 */
[----:B------:R-:W-:Y:S01]  /*8390*/  SEL R60, R32, R33, P0 ;  /* 0x00000021203c7207 */ /* 0x000fe20000000000 */
        /* <DEDUP_REMOVED lines=11> */
[----:B------:R-:W-:Y:S01]  /*8450*/  LOP3.LUT R32, R33, 0x380, RZ, 0xc0, !PT ;  /* 0x0000038021207812 */ /* 0x000fe200078ec0ff */
[----:B------:R-:W-:Y:S01]  /*8460*/  UIMAD UR5, UR13, UR9, UR5 ;  /* 0x000000090d0572a4 */ /* 0x000fe2000f8e0205 */
[----:B------:R-:W-:Y:S01]  /*8470*/  IADD3 R8, P2, R6, 0x20, RZ ;  /* 0x0000002006087810 */ /* 0x000fe20007f5e0ff */
[----:B------:R-:W-:Y:S01]  /*8480*/  IMAD.WIDE R26, R3, 0x2, R26 ;  /* 0x00000002031a7825 */ /* 0x000fe200078e021a */
[----:B------:R-:W-:Y:S01]  /*8490*/  SHF.R.U64 R32, R32, 0x3, RZ ;  /* 0x0000000320207819 */ /* 0x000fe200000012ff */
[----:B------:R-:W-:Y:S01]  /*84a0*/  ULDC.64 UR10, c[0x0][0xb98] ;  /* 0x0002e600000a7ab9 */ /* 0x000fe20000000a00 */
[----:B------:R-:W-:Y:S01]  /*84b0*/  F2FP.BF16.F32.PACK_AB R9, R36, R9 ;  /* 0x000000092409723e */ /* 0x000fe200000010ff */
[----:B------:R-:W-:Y:S01]  /*84c0*/  UIMAD UR8, UR14, UR10, URZ ;  /* 0x0000000a0e0872a4 */ /* 0x000fe2000f8e023f */
[----:B------:R-:W-:Y:S01]  /*84d0*/  F2FP.BF16.F32.PACK_AB R10, R37, R10 ;  /* 0x0000000a250a723e */ /* 0x000fe200000010ff */
[----:B------:R-:W-:Y:S01]  /*84e0*/  SYNCS.ARRIVE.TRANS64.RED.A1T0 RZ, [UR4], RZ ;  /* 0x000000ffffff79a7 */ /* 0x000fe20008100404 */
[----:B------:R-:W-:Y:S01]  /*84f0*/  LOP3.LUT R3, R8, 0x380, RZ, 0xc0, !PT ;  /* 0x0000038008037812 */ /* 0x000fe200078ec0ff */
[----:B------:R-:W-:Y:S01]  /*8500*/  UIADD3 UR7, UR7, UR5, URZ ;  /* 0x0000000507077290 */ /* 0x000fe2000fffe03f */
[----:B------:R-:W-:Y:S01]  /*8510*/  F2FP.BF16.F32.PACK_AB R15, R46, R15 ;  /* 0x0000000f2e0f723e */ /* 0x000fe200000010ff */
[----:B------:R-:W-:Y:S01]  /*8520*/  UIMAD UR8, UR42, UR11, UR8 ;  /* 0x0000000b2a0872a4 */ /* 0x000fe2000f8e0208 */
[----:B------:R-:W-:Y:S01]  /*8530*/  F2FP.BF16.F32.PACK_AB R20, R47, R20 ;  /* 0x000000142f14723e */ /* 0x000fe200000010ff */
[----:B------:R-:W-:Y:S01]  /*8540*/  UIMAD.WIDE.U32 UR6, UR42, UR10, UR6 ;  /* 0x0000000a2a0672a5 */ /* 0x000fe2000f8e0006 */
[----:B------:R-:W-:Y:S01]  /*8550*/  F2FP.BF16.F32.PACK_AB R41, R68, R41 ;  /* 0x000000294429723e */ /* 0x000fe200000010ff */
[----:B------:R-:W-:Y:S01]  /*8560*/  ULDC.64 UR4, c[0x0][0xb50] ;  /* 0x0002d40000047ab9 */ /* 0x000fe20000000a00 */
[----:B------:R-:W-:-:S02]  /*8570*/  F2FP.BF16.F32.PACK_AB R40, R69, R40 ;  /* 0x000000284528723e */ /* 0x000fc400000010ff */
[----:B------:R-:W-:Y:S01]  /*8580*/  LOP3.LUT R32, R32, R33, RZ, 0x3c, !PT ;  /* 0x0000002120207212 */ /* 0x000fe200078e3cff */
[----:B------:R-:W-:Y:S01]  /*8590*/  IMAD.X R33, RZ, RZ, R7, P6 ;  /* 0x000000ffff217224 */ /* 0x000fe200030e0607 */
[----:B------:R-:W-:Y:S02]  /*85a0*/  SEL R47, R9, R10, P0 ;  /* 0x0000000a092f7207 */ /* 0x000fe40000000000 */
[----:B------:R-:W-:Y:S02]  /*85b0*/  SEL R46, R10, R9, P0 ;  /* 0x000000090a2e7207 */ /* 0x000fe40000000000 */
[----:B------:R-:W-:Y:S02]  /*85c0*/  SHF.R.U64 R3, R3, 0x3, RZ ;  /* 0x0000000303037819 */ /* 0x000fe400000012ff */
[----:B------:R-:W-:Y:S02]  /*85d0*/  IADD3 R10, P6, R6, 0x40, RZ ;  /* 0x00000040060a7810 */ /* 0x000fe40007fde0ff */
[----:B------:R-:W-:-:S02]  /*85e0*/  SEL R61, R41, R40, P0 ;  /* 0x00000028293d7207 */ /* 0x000fc40000000000 */
[----:B------:R-:W-:Y:S01]  /*85f0*/  SEL R64, R40, R41, P0 ;  /* 0x0000002928407207 */ /* 0x000fe20000000000 */
[--C-:B------:R-:W-:Y:S01]  /*8600*/  IMAD.X R41, RZ, RZ, R7.reuse, P2 ;  /* 0x000000ffff297224 */ /* 0x100fe200010e0607 */
[----:B------:R-:W-:Y:S01]  /*8610*/  LOP3.LUT R40, R3, R8, RZ, 0x3c, !PT ;  /* 0x0000000803287212 */ /* 0x000fe200078e3cff */
[----:B------:R-:W-:Y:S01]  /*8620*/  IMAD.X R29, RZ, RZ, R7, P6 ;  /* 0x000000ffff1d7224 */ /* 0x000fe200030e0607 */
[----:B------:R-:W-:Y:S02]  /*8630*/  LOP3.LUT R3, R10, 0x380, RZ, 0xc0, !PT ;  /* 0x000003800a037812 */ /* 0x000fe400078ec0ff */
        /* <DEDUP_REMOVED lines=9> */
[----:B------:R-:W-:-:S02]  /*86d0*/  F2FP.BF16.F32.PACK_AB R43, R78, R43 ;  /* 0x0000002b4e2b723e */ /* 0x000fc400000010ff */
[----:B------:R-:W-:Y:S02]  /*86e0*/  F2FP.BF16.F32.PACK_AB R50, R79, R50 ;  /* 0x000000324f32723e */ /* 0x000fe400000010ff */
[----:B------:R-:W-:Y:S02]  /*86f0*/  SEL R55, R21, R24, P0 ;  /* 0x0000001815377207 */ /* 0x000fe40000000000 */
[----:B------:R-:W-:Y:S02]  /*8700*/  SEL R54, R24, R21, P0 ;  /* 0x0000001518367207 */ /* 0x000fe40000000000 */
[----:B------:R-:W-:Y:S02]  /*8710*/  IADD3 R21, P2, R26, 0x2000, RZ ;  /* 0x000020001a157810 */ /* 0x000fe40007f5e0ff */
[----:B------:R-:W-:Y:S02]  /*8720*/  F2FP.BF16.F32.PACK_AB R35, R70, R35 ;  /* 0x000000234623723e */ /* 0x000fe400000010ff */
[----:B------:R-:W-:-:S02]  /*8730*/  SEL R69, R15, R20, P0 ;  /* 0x000000140f457207 */ /* 0x000fc40000000000 */
[----:B------:R-:W-:Y:S02]  /*8740*/  SEL R70, R20, R15, P0 ;  /* 0x0000000f14467207 */ /* 0x000fe40000000000 */
[----:B------:R-:W-:Y:S02]  /*8750*/  SEL R75, R43, R50, P0 ;  /* 0x000000322b4b7207 */ /* 0x000fe40000000000 */
[----:B------:R-:W-:Y:S02]  /*8760*/  SEL R76, R50, R43, P0 ;  /* 0x0000002b324c7207 */ /* 0x000fe40000000000 */
[----:B------:R-:W-:Y:S02]  /*8770*/  F2FP.BF16.F32.PACK_AB R11, R38, R11 ;  /* 0x0000000b260b723e */ /* 0x000fe400000010ff */
[----:B------:R-:W-:Y:S02]  /*8780*/  F2FP.BF16.F32.PACK_AB R12, R39, R12 ;  /* 0x0000000c270c723e */ /* 0x000fe400000010ff */
[----:B------:R-:W-:-:S02]  /*8790*/  LOP3.LUT R43, R6, 0x380, RZ, 0xc0, !PT ;  /* 0x00000380062b7812 */ /* 0x000fc400078ec0ff */
[----:B------:R-:W-:Y:S02]  /*87a0*/  LOP3.LUT R20, R21, 0x380, RZ, 0xc0, !PT ;  /* 0x0000038015147812 */ /* 0x000fe400078ec0ff */
[----:B------:R-:W-:Y:S02]  /*87b0*/  F2FP.BF16.F32.PACK_AB R63, R63, R34 ;  /* 0x000000223f3f723e */ /* 0x000fe400000010ff */
[----:B------:R-:W-:Y:S02]  /*87c0*/  SEL R67, R11, R12, P0 ;  /* 0x0000000c0b437207 */ /* 0x000fe40000000000 */
[----:B------:R-:W-:Y:S02]  /*87d0*/  SEL R68, R12, R11, P0 ;  /* 0x0000000b0c447207 */ /* 0x000fe40000000000 */
[----:B------:R-:W-:Y:S02]  /*87e0*/  SHF.R.U64 R43, R43, 0x3, RZ ;  /* 0x000000032b2b7819 */ /* 0x000fe400000012ff */
[----:B------:R-:W-:-:S02]  /*87f0*/  SHF.R.U64 R20, R20, 0x3, RZ ;  /* 0x0000000314147819 */ /* 0x000fc400000012ff */
[----:B------:R-:W-:Y:S02]  /*8800*/  SEL R73, R62, R63, P0 ;  /* 0x0000003f3e497207 */ /* 0x000fe40000000000 */
[----:B------:R-:W-:Y:S02]  /*8810*/  IADD3 R11, P3, R6, 0x4000, RZ ;  /* 0x00004000060b7810 */ /* 0x000fe40007f7e0ff */
[----:B------:R-:W-:Y:S02]  /*8820*/  SEL R62, R63, R62, P0 ;  /* 0x0000003e3f3e7207 */ /* 0x000fe40000000000 */
[----:B------:R-:W-:Y:S01]  /*8830*/  SEL R53, R13, R14, P0 ;  /* 0x0000000e0d357207 */ /* 0x000fe20000000000 */
[----:B------:R-:W-:Y:S01]  /*8840*/  IMAD.X R39, RZ, RZ, R7, P3 ;  /* 0x000000ffff277224 */ /* 0x000fe200018e0607 */
[----:B------:R-:W-:Y:S02]  /*8850*/  SEL R52, R14, R13, P0 ;  /* 0x0000000d0e347207 */ /* 0x000fe40000000000 */
[----:B------:R-:W-:-:S02]  /*8860*/  SEL R63, R35, R42, P0 ;  /* 0x0000002a233f7207 */ /* 0x000fc40000000000 */
[----:B------:R-:W-:Y:S02]  /*8870*/  SEL R74, R42, R35, P0 ;  /* 0x000000232a4a7207 */ /* 0x000fe40000000000 */
[C---:B------:R-:W-:Y:S02]  /*8880*/  IADD3 R14, P5, R6.reuse, 0x4040, RZ ;  /* 0x00004040060e7810 */ /* 0x040fe40007fbe0ff */
[C---:B------:R-:W-:Y:S02]  /*8890*/  IADD3 R12, P4, R6.reuse, 0x4020, RZ ;  /* 0x00004020060c7810 */ /* 0x040fe40007f9e0ff */
[----:B------:R-:W-:Y:S01]  /*88a0*/  IADD3 R9, P1, R6, 0x60, RZ ;  /* 0x0000006006097810 */ /* 0x000fe20007f3e0ff */
[--C-:B------:R-:W-:Y:S01]  /*88b0*/  IMAD.X R35, RZ, RZ, R7.reuse, P5 ;  /* 0x000000ffff237224 */ /* 0x100fe200028e0607 */
[----:B------:R-:W-:Y:S01]  /*88c0*/  LOP3.LUT R42, R43, R6, RZ, 0x3c, !PT ;  /* 0x000000062b2a7212 */ /* 0x000fe200078e3cff */
[----:B------:R-:W-:Y:S01]  /*88d0*/  IMAD.X R37, RZ, RZ, R7, P4 ;  /* 0x000000ffff257224 */ /* 0x000fe200020e0607 */
[----:B------:R-:W-:Y:S01]  /*88e0*/  LOP3.LUT R20, R20, R21, RZ, 0x3c, !PT ;  /* 0x0000001514147212 */ /* 0x000fe200078e3cff */
[----:B------:R-:W-:Y:S01]  /*88f0*/  IMAD.X R21, RZ, RZ, R27, P2 ;  /* 0x000000ffff157224 */ /* 0x000fe200010e061b */
[----:B------:R-:W-:Y:S01]  /*8900*/  LOP3.LUT R6, R11, 0x380, RZ, 0xc0, !PT ;  /* 0x000003800b067812 */ /* 0x000fe200078ec0ff */
[--C-:B------:R-:W-:Y:S01]  /*8910*/  IMAD.X R31, RZ, RZ, R7.reuse, P1 ;  /* 0x000000ffff1f7224 */ /* 0x100fe200008e0607 */
[----:B-1----:R-:W-:Y:S01]  /*8920*/  ISETP.NE.AND P2, PT, R3, 0x1, PT ;  /* 0x000000010300780c */ /* 0x002fe20003f45270 */
[----:B------:R-:W-:Y:S01]  /*8930*/  IMAD.MOV.U32 R43, RZ, RZ, R7 ;  /* 0x000000ffff2b7224 */ /* 0x000fe200078e0007 */
[----:B------:R-:W-:-:S02]  /*8940*/  SHF.R.U64 R6, R6, 0x3, RZ ;  /* 0x0000000306067819 */ /* 0x000fc400000012ff */
[----:B------:R-:W-:Y:S01]  /*8950*/  MOV R78, R32 ;  /* 0x00000020004e7202 */ /* 0x000fe20000000f00 */
[----:B------:R-:W-:Y:S01]  /*8960*/  IMAD R32, RZ, RZ, -UR43 ;  /* 0x8000002bff207e24 */ /* 0x000fe2000f8e02ff */
[----:B------:R-:W-:Y:S02]  /*8970*/  LOP3.LUT R38, R6, R11, RZ, 0x3c, !PT ;  /* 0x0000000b06267212 */ /* 0x000fe400078e3cff */
[----:B------:R-:W-:Y:S01]  /*8980*/  LOP3.LUT R6, R9, 0x380, RZ, 0xc0, !PT ;  /* 0x0000038009067812 */ /* 0x000fe200078ec0ff */
[----:B0-----:R-:W-:Y:S01]  /*8990*/  IMAD R85, R85, R32, UR41 ;  /* 0x0000002955557e24 */ /* 0x001fe2000f8e0220 */
[----:B------:R-:W-:Y:S02]  /*89a0*/  IADD3 R25, P6, R26, 0x1000, RZ ;  /* 0x000010001a197810 */ /* 0x000fe40007fde0ff */
[----:B------:R-:W-:Y:S01]  /*89b0*/  SHF.R.U64 R6, R6, 0x3, RZ ;  /* 0x0000000306067819 */ /* 0x000fe200000012ff */
[----:B------:R-:W0:Y:S01]  /*89c0*/  @P2 LDC R33, c[0x0][0xbec] ;  /* 0x0002fb00ff212b82 */ /* 0x000e220000000800 */
[----:B------:R-:W-:Y:S01]  /*89d0*/  IMAD R32, R85, 0x80, R170 ;  /* 0x0000008055207824 */ /* 0x000fe200078e02aa */
[----:B------:R-:W-:-:S02]  /*89e0*/  LOP3.LUT R24, R25, 0x380, RZ, 0xc0, !PT ;  /* 0x0000038019187812 */ /* 0x000fc400078ec0ff */
[----:B------:R-:W-:Y:S02]  /*89f0*/  LOP3.LUT R30, R6, R9, RZ, 0x3c, !PT ;  /* 0x00000009061e7212 */ /* 0x000fe400078e3cff */
[----:B------:R-:W-:Y:S01]  /*8a00*/  MOV R83, R28 ;  /* 0x0000001c00537202 */ /* 0x000fe20000000f00 */
[----:B------:R-:W-:Y:S01]  /*8a10*/  IMAD.MOV.U32 R28, RZ, RZ, R32 ;  /* 0x000000ffff1c7224 */ /* 0x000fe200078e0020 */
[----:B------:R-:W-:Y:S02]  /*8a20*/  MOV R82, R30 ;  /* 0x0000001e00527202 */ /* 0x000fe40000000f00 */
[----:B------:R-:W1:Y:S01]  /*8a30*/  @P2 LDC R30, c[0x0][0xbf0] ;  /* 0x0002fc00ff1e2b82 */ /* 0x000e620000000800 */
[----:B------:R-:W-:Y:S02]  /*8a40*/  F2FP.BF16.F32.PACK_AB R51, R86, R51 ;  /* 0x000000335633723e */ /* 0x000fe400000010ff */
[----:B------:R-:W-:Y:S02]  /*8a50*/  F2FP.BF16.F32.PACK_AB R58, R87, R58 ;  /* 0x0000003a573a723e */ /* 0x000fe400000010ff */
[----:B------:R-:W-:-:S02]  /*8a60*/  SHF.R.U64 R24, R24, 0x3, RZ ;  /* 0x0000000318187819 */ /* 0x000fc400000012ff */
[----:B------:R-:W-:Y:S02]  /*8a70*/  LOP3.LUT R13, R14, 0x380, RZ, 0xc0, !PT ;  /* 0x000003800e0d7812 */ /* 0x000fe400078ec0ff */
[----:B------:R-:W-:Y:S02]  /*8a80*/  SEL R77, R51, R58, P0 ;  /* 0x0000003a334d7207 */ /* 0x000fe40000000000 */
[----:B------:R-:W-:Y:S02]  /*8a90*/  LOP3.LUT R7, R12, 0x380, RZ, 0xc0, !PT ;  /* 0x000003800c077812 */ /* 0x000fe400078ec0ff */
[----:B------:R-:W-:Y:S01]  /*8aa0*/  LOP3.LUT R24, R24, R25, RZ, 0x3c, !PT ;  /* 0x0000001918187212 */ /* 0x000fe200078e3cff */
[----:B0-----:R-:W-:Y:S01]  /*8ab0*/  @P2 IMAD.HI.U32 R29, R32, R33, RZ ;  /* 0x00000021201d2227 */ /* 0x001fe200078e00ff */
[----:B------:R-:W-:Y:S02]  /*8ac0*/  SEL R58, R58, R51, P0 ;  /* 0x000000333a3a7207 */ /* 0x000fe40000000000 */
[----:B------:R-:W-:Y:S01]  /*8ad0*/  SHF.R.U64 R13, R13, 0x3, RZ ;  /* 0x000000030d0d7819 */ /* 0x000fe200000012ff */
[----:B------:R-:W-:Y:S01]  /*8ae0*/  IMAD.X R25, RZ, RZ, R27, P6 ;  /* 0x000000ffff197224 */ /* 0x000fe200030e061b */
[----:B------:R-:W-:-:S02]  /*8af0*/  IADD3 R15, P1, R26, 0x3000, RZ ;  /* 0x000030001a0f7810 */ /* 0x000fc40007f3e0ff */
[----:B------:R-:W-:Y:S02]  /*8b00*/  IADD3 R51, P6, R26, 0x7000, RZ ;  /* 0x000070001a337810 */ /* 0x000fe40007fde0ff */
[----:B------:R-:W-:Y:S02]  /*8b10*/  SHF.R.U64 R7, R7, 0x3, RZ ;  /* 0x0000000307077819 */ /* 0x000fe400000012ff */
[----:B-1----:R-:W-:Y:S02]  /*8b20*/  @P2 SHF.R.U32.HI R28, RZ, R30, R29 ;  /* 0x0000001eff1c2219 */ /* 0x002fe4000001161d */
[----:B------:R-:W-:Y:S02]  /*8b30*/  LOP3.LUT R34, R13, R14, RZ, 0x3c, !PT ;  /* 0x0000000e0d227212 */ /* 0x000fe400078e3cff */
[----:B------:R-:W-:Y:S01]  /*8b40*/  LOP3.LUT R14, R15, 0x380, RZ, 0xc0, !PT ;  /* 0x000003800f0e7812 */ /* 0x000fe200078ec0ff */
[----:B------:R-:W-:Y:S01]  /*8b50*/  IMAD.MOV R30, RZ, RZ, -R28 ;  /* 0x000000ffff1e7224 */ /* 0x000fe200078e0a1c */
[----:B------:R-:W-:-:S02]  /*8b60*/  LOP3.LUT R6, R51, 0x380, RZ, 0xc0, !PT ;  /* 0x0000038033067812 */ /* 0x000fc400078ec0ff */
[----:B------:R-:W-:Y:S02]  /*8b70*/  LOP3.LUT R36, R7, R12, RZ, 0x3c, !PT ;  /* 0x0000000c07247212 */ /* 0x000fe400078e3cff */
[----:B------:R-:W-:Y:S02]  /*8b80*/  SHF.R.U64 R14, R14, 0x3, RZ ;  /* 0x000000030e0e7819 */ /* 0x000fe400000012ff */
[----:B------:R-:W-:Y:S02]  /*8b90*/  SHF.R.U64 R6, R6, 0x3, RZ ;  /* 0x0000000306067819 */ /* 0x000fe400000012ff */
[----:B------:R-:W-:Y:S02]  /*8ba0*/  MOV R84, R42 ;  /* 0x0000002a00547202 */ /* 0x000fe40000000f00 */
[----:B------:R-:W-:Y:S01]  /*8bb0*/  MOV R80, R36 ;  /* 0x0000002400507202 */ /* 0x000fe20000000f00 */
[----:B------:R-:W-:Y:S01]  /*8bc0*/  IMAD R37, R3, R30, R32 ;  /* 0x0000001e03257224 */ /* 0x000fe200078e0220 */
[----:B------:R-:W-:Y:S01]  /*8bd0*/  LOP3.LUT R14, R14, R15, RZ, 0x3c, !PT ;  /* 0x0000000f0e0e7212 */ /* 0x000fe200078e3cff */
[----:B------:R-:W-:Y:S01]  /*8be0*/  IMAD.X R15, RZ, RZ, R27, P1 ;  /* 0x000000ffff0f7224 */ /* 0x000fe200008e061b */
[----:B------:R-:W-:-:S02]  /*8bf0*/  LOP3.LUT R6, R6, R51, RZ, 0x3c, !PT ;  /* 0x0000003306067212 */ /* 0x000fc400078e3cff */
[----:B------:R-:W-:Y:S01]  /*8c00*/  MOV R79, R34 ;  /* 0x00000022004f7202 */ /* 0x000fe20000000f00 */
[----:B------:R-:W-:Y:S01]  /*8c10*/  IMAD.U32 R34, RZ, RZ, UR8 ;  /* 0x00000008ff227e24 */ /* 0x000fe2000f8e00ff */
[----:B------:R-:W-:Y:S01]  /*8c20*/  MOV R42, R40 ;  /* 0x00000028002a7202 */ /* 0x000fe20000000f00 */
[----:B------:R-:W-:Y:S01]  /*8c30*/  ULDC.64 UR8, c[0x0][0xae8] ;  /* 0x0002ba0000087ab9 */ /* 0x000fe20000000a00 */
[----:B------:R-:W-:Y:S02]  /*8c40*/  SHF.R.S32.HI R29, RZ, 0x1f, R28 ;  /* 0x0000001fff1d7819 */ /* 0x000fe4000001141c */
[----:B------:R-:W-:Y:S02]  /*8c50*/  IADD3 R40, P1, R28, UR6, RZ ;  /* 0x000000061c287c10 */ /* 0x000fe4000ff3e0ff */
[----:B------:R-:W-:Y:S02]  /*8c60*/  IADD3 R11, P4, R26, 0x5000, RZ ;  /* 0x000050001a0b7810 */ /* 0x000fe40007f9e0ff */
[----:B------:R-:W-:-:S02]  /*8c70*/  SHF.R.S32.HI R36, RZ, 0x1f, R37 ;  /* 0x0000001fff247819 */ /* 0x000fc40000011425 */
        /* <DEDUP_REMOVED lines=8> */
[----:B------:R-:W-:Y:S02]  /*8d00*/  SHF.R.U64 R10, R10, 0x3, RZ ;  /* 0x000000030a0a7819 */ /* 0x000fe400000012ff */
[----:B------:R-:W-:-:S02]  /*8d10*/  SHF.R.U64 R12, R12, 0x3, RZ ;  /* 0x000000030c0c7819 */ /* 0x000fc400000012ff */
[----:B------:R-:W-:Y:S01]  /*8d20*/  LOP3.LUT R10, R10, R11, RZ, 0x3c, !PT ;  /* 0x0000000b0a0a7212 */ /* 0x000fe200078e3cff */
[--C-:B------:R-:W-:Y:S01]  /*8d30*/  IMAD.X R11, RZ, RZ, R27.reuse, P4 ;  /* 0x000000ffff0b7224 */ /* 0x100fe200020e061b */
[----:B------:R-:W-:Y:S02]  /*8d40*/  LOP3.LUT P1, RZ, R23, 0x3, RZ, 0xc0, !PT ;  /* 0x0000000317ff7812 */ /* 0x000fe4000782c0ff */
[----:B------:R-:W-:Y:S01]  /*8d50*/  LOP3.LUT R12, R12, R13, RZ, 0x3c, !PT ;  /* 0x0000000d0c0c7212 */ /* 0x000fe200078e3cff */
[----:B------:R-:W-:Y:S01]  /*8d60*/  IMAD.X R13, RZ, RZ, R27, P3 ;  /* 0x000000ffff0d7224 */ /* 0x000fe200018e061b */
[----:B------:R-:W-:Y:S02]  /*8d70*/  MOV R81, R38 ;  /* 0x0000002600517202 */ /* 0x000fe40000000f00 */
[C---:B------:R-:W-:Y:S02]  /*8d80*/  IADD3 R9, P5, R26.reuse, 0x6000, RZ ;  /* 0x000060001a097810 */ /* 0x040fe40007fbe0ff */
[----:B------:R-:W-:-:S02]  /*8d90*/  LOP3.LUT R7, R26, 0x380, RZ, 0xc0, !PT ;  /* 0x000003801a077812 */ /* 0x000fc400078ec0ff */
[----:B------:R-:W-:Y:S02]  /*8da0*/  LOP3.LUT R8, R9, 0x380, RZ, 0xc0, !PT ;  /* 0x0000038009087812 */ /* 0x000fe400078ec0ff */
[----:B------:R-:W-:Y:S02]  /*8db0*/  SHF.R.U64 R7, R7, 0x3, RZ ;  /* 0x0000000307077819 */ /* 0x000fe400000012ff */
[----:B------:R-:W-:Y:S02]  /*8dc0*/  SHF.R.U64 R8, R8, 0x3, RZ ;  /* 0x0000000308087819 */ /* 0x000fe400000012ff */
[----:B------:R-:W-:Y:S01]  /*8dd0*/  LOP3.LUT R26, R7, R26, RZ, 0x3c, !PT ;  /* 0x0000001a071a7212 */ /* 0x000fe200078e3cff */
[--C-:B------:R-:W-:Y:S01]  /*8de0*/  IMAD.X R7, RZ, RZ, R27.reuse, P6 ;  /* 0x000000ffff077224 */ /* 0x100fe200030e061b */
[----:B------:R-:W-:Y:S01]  /*8df0*/  LOP3.LUT R8, R8, R9, RZ, 0x3c, !PT ;  /* 0x0000000908087212 */ /* 0x000fe200078e3cff */
[----:B------:R-:W-:Y:S01]  /*8e00*/  IMAD.X R9, RZ, RZ, R27, P5 ;  /* 0x000000ffff097224 */ /* 0x000fe200028e061b */
[----:B--2---:R-:W-:Y:S01]  /*8e10*/  LOP3.LUT R33, R0, 0x2, RZ, 0x3c, !PT ;  /* 0x0000000200217812 */ /* 0x004fe200078e3cff */
[----:B------:R-:W-:Y:S04]  /*8e20*/  SHFL.IDX PT, R45, R45, R0, 0x1c1f ;  /* 0x001c1f002d2d7589 */ /* 0x000fe800000e0000 */
[----:B------:R-:W-:Y:S04]  /*8e30*/  SHFL.IDX PT, R57, R57, R0, 0x1c1f ;  /* 0x001c1f0039397589 */ /* 0x000fe800000e0000 */
[----:B------:R-:W0:Y:S04]  /*8e40*/  SHFL.IDX PT, R44, R44, R33, 0x1c1f ;  /* 0x001c1f212c2c7589 */ /* 0x000e2800000e0000 */
[----:B------:R-:W1:Y:S04]  /*8e50*/  SHFL.IDX PT, R66, R66, R33, 0x1c1f ;  /* 0x001c1f2142427589 */ /* 0x000e6800000e0000 */
[----:B------:R-:W-:Y:S04]  /*8e60*/  SHFL.IDX PT, R47, R47, R0, 0x1c1f ;  /* 0x001c1f002f2f7589 */ /* 0x000fe800000e0000 */
[----:B------:R-:W-:Y:S04]  /*8e70*/  SHFL.IDX PT, R67, R67, R0, 0x1c1f ;  /* 0x001c1f0043437589 */ /* 0x000fe800000e0000 */
[----:B------:R-:W2:Y:S04]  /*8e80*/  SHFL.IDX PT, R46, R46, R33, 0x1c1f ;  /* 0x001c1f212e2e7589 */ /* 0x000ea800000e0000 */
[----:B------:R-:W3:Y:S04]  /*8e90*/  SHFL.IDX PT, R68, R68, R33, 0x1c1f ;  /* 0x001c1f2144447589 */ /* 0x000ee800000e0000 */
[----:B------:R-:W-:Y:S01]  /*8ea0*/  SHFL.IDX PT, R53, R53, R0, 0x1c1f ;  /* 0x001c1f0035357589 */ /* 0x000fe200000e0000 */
[----:B0-----:R-:W-:-:S02]  /*8eb0*/  SEL R28, R45, R44, P0 ;  /* 0x0000002c2d1c7207 */ /* 0x001fc40000000000 */
        /* <DEDUP_REMOVED lines=29> */
[----:B------:R-:W-:Y:S04]  /*9090*/  SHFL.IDX PT, R60, R60, R33, 0x1c1f ;  /* 0x001c1f213c3c7589 */ /* 0x000fe800000e0000 */
[----:B------:R-:W-:Y:S04]  /*90a0*/  SHFL.IDX PT, R0, R62, R33, 0x1c1f ;  /* 0x001c1f213e007589 */ /* 0x000fe800000e0000 */
[----:B------:R-:W1:Y:S04]  /*90b0*/  SHFL.IDX PT, R51, R74, R33, 0x1c1f ;  /* 0x001c1f214a337589 */ /* 0x000e6800000e0000 */
[----:B------:R-:W2:Y:S04]  /*90c0*/  SHFL.IDX PT, R48, R48, R33, 0x1c1f ;  /* 0x001c1f2130307589 */ /* 0x000ea800000e0000 */
[----:B------:R-:W3:Y:S01]  /*90d0*/  SHFL.IDX PT, R76, R76, R33, 0x1c1f ;  /* 0x001c1f214c4c7589 */ /* 0x000ee200000e0000 */
[----:B0-----:R-:W-:-:S03]  /*90e0*/  SEL R52, R43, R64, P0 ;  /* 0x000000402b347207 */ /* 0x001fc60000000000 */
[----:B------:R-:W0:Y:S04]  /*90f0*/  SHFL.IDX PT, R56, R56, R33, 0x1c1f ;  /* 0x001c1f2138387589 */ /* 0x000e2800000e0000 */
[----:B------:R4:W0:Y:S04]  /*9100*/  SHFL.IDX PT, R58, R58, R33, 0x1c1f ;  /* 0x001c1f213a3a7589 */ /* 0x00082800000e0000 */
[----:B------:R2:W-:Y:S01]  /*9110*/  STSM.16.M88.4 [R84], R28 ;  /* 0x0000001c54007844 */ /* 0x0005e20000000200 */
[----:B-1----:R-:W-:Y:S02]  /*9120*/  SEL R53, R50, R51, P0 ;  /* 0x0000003332357207 */ /* 0x002fe40000000000 */
[----:B----4-:R-:W-:Y:S01]  /*9130*/  SEL R33, R67, R68, P0 ;  /* 0x0000004443217207 */ /* 0x010fe20000000000 */
[----:B------:R-:W-:-:S04]  /*9140*/  IMAD R68, R3, UR6, RZ ;  /* 0x0000000603447c24 */ /* 0x000fc8000f8e02ff */
[----:B------:R1:W-:Y:S01]  /*9150*/  STSM.16.M88.4 [R42], R32 ;  /* 0x000000202a007844 */ /* 0x0003e20000000200 */
[----:B------:R-:W-:-:S03]  /*9160*/  ISETP.GE.OR P3, PT, R47, R68, P1 ;  /* 0x000000442f00720c */ /* 0x000fc60000f66670 */
[----:B------:R4:W-:Y:S01]  /*9170*/  STSM.16.M88.4 [R83], R36 ;  /* 0x0000002453007844 */ /* 0x0009e20000000200 */
[----:B--2---:R-:W-:Y:S01]  /*9180*/  VIADD R29, R47, 0x8 ;  /* 0x000000082f1d7836 */ /* 0x004fe20000000000 */
[----:B------:R-:W-:Y:S01]  /*9190*/  SEL R28, R55, R54, P0 ;  /* 0x00000036371c7207 */ /* 0x000fe20000000000 */
[----:B------:R-:W-:Y:S01]  /*91a0*/  IMAD.IADD R31, R41, 0x1, R45 ;  /* 0x00000001291f7824 */ /* 0x000fe200078e022d */
[----:B------:R-:W-:Y:S02]  /*91b0*/  SEL R30, R54, R55, P0 ;  /* 0x00000037361e7207 */ /* 0x000fe40000000000 */
[----:B------:R-:W-:Y:S02]  /*91c0*/  ISETP.GE.OR P1, PT, R29, R68, P1 ;  /* 0x000000441d00720c */ /* 0x000fe40000f26670 */
[----:B------:R-:W-:Y:S02]  /*91d0*/  SEL R54, R64, R43, P0 ;  /* 0x0000002b40367207 */ /* 0x000fe40000000000 */
[----:B------:R-:W-:-:S02]  /*91e0*/  SEL R29, R71, R72, P0 ;  /* 0x00000048471d7207 */ /* 0x000fc40000000000 */
[----:B-1----:R-:W-:Y:S02]  /*91f0*/  LEA R32, P4, R40, UR4, 0x2 ;  /* 0x0000000428207c11 */ /* 0x002fe4000f8810ff */
[----:B------:R-:W-:Y:S02]  /*9200*/  SEL R42, R60, R59, P0 ;  /* 0x0000003b3c2a7207 */ /* 0x000fe40000000000 */
[----:B------:R-:W-:Y:S01]  /*9210*/  LEA.HI.X R33, R40, UR5, R31, 0x2, P4 ;  /* 0x0000000528217c11 */ /* 0x000fe2000a0f141f */
[----:B------:R-:W-:Y:S01]  /*9220*/  SHFL.IDX PT, R62, R32, 0x1, 0x1c1f ;  /* 0x003c1f00203e7f89 */ /* 0x000fe200000e0000 */
[----:B------:R-:W-:Y:S02]  /*9230*/  SEL R31, R72, R71, P0 ;  /* 0x00000047481f7207 */ /* 0x000fe40000000000 */
[----:B------:R-:W-:Y:S01]  /*9240*/  SEL R40, R59, R60, P0 ;  /* 0x0000003c3b287207 */ /* 0x000fe20000000000 */
[----:B------:R-:W-:Y:S01]  /*9250*/  SHFL.IDX PT, R61, R33, RZ, 0x1c1f ;  /* 0x001c1fff213d7589 */ /* 0x000fe200000e0000 */
[----:B------:R-:W-:-:S02]  /*9260*/  SEL R41, R73, R0, P0 ;  /* 0x0000000049297207 */ /* 0x000fc40000000000 */
[----:B------:R-:W-:Y:S01]  /*9270*/  SEL R43, R0, R73, P0 ;  /* 0x00000049002b7207 */ /* 0x000fe20000000000 */
[----:B------:R-:W-:Y:S01]  /*9280*/  STSM.16.M88.4 [R82], R28 ;  /* 0x0000001c52007844 */ /* 0x000fe20000000200 */
[----:B------:R-:W-:Y:S02]  /*9290*/  SEL R55, R51, R50, P0 ;  /* 0x0000003233377207 */ /* 0x000fe40000000000 */
[----:B----4-:R-:W-:Y:S01]  /*92a0*/  SEL R36, R65, R48, P0 ;  /* 0x0000003041247207 */ /* 0x010fe20000000000 */
[----:B------:R-:W-:Y:S01]  /*92b0*/  STSM.16.M88.4 [R81], R40 ;  /* 0x0000002851007844 */ /* 0x000fe20000000200 */
[----:B------:R-:W-:Y:S02]  /*92c0*/  SEL R38, R48, R65, P0 ;  /* 0x0000004130267207 */ /* 0x000fe40000000000 */
[----:B---3--:R-:W-:Y:S01]  /*92d0*/  SEL R37, R75, R76, P0 ;  /* 0x0000004c4b257207 */ /* 0x008fe20000000000 */
[----:B------:R-:W-:Y:S01]  /*92e0*/  STSM.16.M88.4 [R80], R52 ;  /* 0x0000003450007844 */ /* 0x000fe20000000200 */
[----:B------:R-:W-:-:S02]  /*92f0*/  SEL R39, R76, R75, P0 ;  /* 0x0000004b4c277207 */ /* 0x000fc40000000000 */
[----:B0-----:R-:W-:Y:S01]  /*9300*/  SEL R64, R49, R56, P0 ;  /* 0x0000003831407207 */ /* 0x001fe20000000000 */
[----:B------:R-:W0:Y:S01]  /*9310*/  SHFL.IDX PT, R60, R32, RZ, 0x1c1f ;  /* 0x001c1fff203c7589 */ /* 0x000e2200000e0000 */
[----:B------:R-:W-:Y:S02]  /*9320*/  SEL R66, R56, R49, P0 ;  /* 0x0000003138427207 */ /* 0x000fe40000000000 */
[----:B------:R-:W-:Y:S01]  /*9330*/  SEL R65, R77, R58, P0 ;  /* 0x0000003a4d417207 */ /* 0x000fe20000000000 */
[----:B------:R-:W-:Y:S01]  /*9340*/  STSM.16.M88.4 [R79], R36 ;  /* 0x000000244f007844 */ /* 0x000fe20000000200 */
[----:B------:R-:W-:-:S03]  /*9350*/  SEL R67, R58, R77, P0 ;  /* 0x0000004d3a437207 */ /* 0x000fc60000000000 */
[----:B------:R-:W1:Y:S04]  /*9360*/  SHFL.IDX PT, R63, R33, 0x1, 0x1c1f ;  /* 0x003c1f00213f7f89 */ /* 0x000e6800000e0000 */
[----:B------:R2:W-:Y:S01]  /*9370*/  STSM.16.M88.4 [R78], R64 ;  /* 0x000000404e007844 */ /* 0x0005e20000000200 */
[----:B------:R-:W-:Y:S08]  /*9380*/  BAR.SYNC.DEFER_BLOCKING 0x1, 0x100 ;  /* 0x0044000000007b1d */ /* 0x000ff00000010000 */
[----:B--2---:R-:W2:Y:S01]  /*9390*/  @P2 LDC R65, c[0x0][0xbec] ;  /* 0x0002fb00ff412b82 */ /* 0x004ea20000000800 */
[----:B0-----:R0:W-:Y:S01]  /*93a0*/  @!P3 ST.E desc[UR48][R60.64], R5 ;  /* 0x000000053c00b985 */ /* 0x0011e2000c101930 */
[----:B------:R-:W-:Y:S01]  /*93b0*/  IMAD R0, R19, 0x20, R22 ;  /* 0x0000002013007824 */ /* 0x000fe200078e0216 */
[----:B------:R-:W-:-:S02]  /*93c0*/  UIMAD UR6, UR12, UR8, URZ ;  /* 0x000000080c0672a4 */ /* 0x000fc4000f8e023f */
[----:B-1----:R1:W-:Y:S01]  /*93d0*/  @!P1 ST.E desc[UR48][R62.64], R4 ;  /* 0x000000043e009985 */ /* 0x0023e2000c101930 */
[----:B------:R-:W-:-:S03]  /*93e0*/  UIMAD.WIDE.U32 UR4, UR13, UR8, URZ ;  /* 0x000000080d0472a5 */ /* 0x000fc6000f8e003f */
[----:B------:R3:W5:Y:S01]  /*93f0*/  LD.E.128 R40, desc[UR48][R8.64] ;  /* 0x0000003008287980 */ /* 0x000762000c101d00 */
[----:B0-----:R-:W0:Y:S01]  /*9400*/  @P2 LDC R5, c[0x0][0xbf0] ;  /* 0x0002fc00ff052b82 */ /* 0x001e220000000800 */
[----:B------:R-:W-:Y:S02]  /*9410*/  UIMAD UR6, UR13, UR9, UR6 ;  /* 0x000000090d0672a4 */ /* 0x000fe4000f8e0206 */
[----:B------:R4:W5:Y:S01]  /*9420*/  LD.E.128 R36, desc[UR48][R6.64] ;  /* 0x0000003006247980 */ /* 0x000962000c101d00 */
[----:B------:R-:W-:Y:S01]  /*9430*/  ULDC.64 UR8, c[0x0][0xaf0] ;  /* 0x0002bc0000087ab9 */ /* 0x000fe20000000a00 */
[----:B---3--:R-:W-:Y:S01]  /*9440*/  IMAD R8, R85, 0x80, R0 ;  /* 0x0000008055087824 */ /* 0x008fe200078e0200 */
[----:B------:R-:W-:Y:S01]  /*9450*/  UIMAD UR7, UR14, UR8, URZ ;  /* 0x000000080e0772a4 */ /* 0x000fe2000f8e023f */
[----:B------:R-:W5:Y:S02]  /*9460*/  LD.E.128 R48, desc[UR48][R26.64] ;  /* 0x000000301a307980 */ /* 0x000f64000c101d00 */
[----:B--2---:R-:W-:Y:S01]  /*9470*/  @P2 IMAD.HI.U32 R0, R8, R65, RZ ;  /* 0x0000004108002227 */ /* 0x004fe200078e00ff */
[----:B------:R-:W-:Y:S01]  /*9480*/  UIADD3 UR5, UR5, UR6, URZ ;  /* 0x0000000605057290 */ /* 0x000fe2000fffe03f */
[----:B------:R-:W5:Y:S01]  /*9490*/  LD.E.128 R44, desc[UR48][R24.64] ;  /* 0x00000030182c7980 */ /* 0x000f62000c101d00 */
[----:B------:R-:W-:Y:S01]  /*94a0*/  UIMAD UR7, UR42, UR9, UR7 ;  /* 0x000000092a0772a4 */ /* 0x000fe2000f8e0207 */
[----:B----4-:R-:W-:Y:S01]  /*94b0*/  IMAD.MOV.U32 R7, RZ, RZ, R8 ;  /* 0x000000ffff077224 */ /* 0x010fe200078e0008 */
[----:B------:R-:W-:Y:S01]  /*94c0*/  UIMAD.WIDE.U32 UR42, UR42, UR8, UR4 ;  /* 0x000000082a2a72a5 */ /* 0x000fe2000f8e0004 */
[----:B------:R-:W5:Y:S04]  /*94d0*/  LD.E.128 R32, desc[UR48][R20.64] ;  /* 0x0000003014207980 */ /* 0x000f68000c101d00 */
[----:B------:R-:W5:Y:S01]  /*94e0*/  LD.E.128 R28, desc[UR48][R14.64] ;  /* 0x000000300e1c7980 */ /* 0x000f62000c101d00 */
[----:B0-----:R-:W-:Y:S01]  /*94f0*/  @P2 SHF.R.U32.HI R7, RZ, R5, R0 ;  /* 0x00000005ff072219 */ /* 0x001fe20000011600 */
[----:B------:R-:W-:-:S02]  /*9500*/  UIADD3 UR4, UR43, UR7, URZ ;  /* 0x000000072b047290 */ /* 0x000fc4000fffe03f */
[----:B------:R-:W5:Y:S04]  /*9510*/  LD.E.128 R56, desc[UR48][R12.64] ;  /* 0x000000300c387980 */ /* 0x000f68000c101d00 */
[----:B------:R0:W5:Y:S01]  /*9520*/  LD.E.128 R52, desc[UR48][R10.64] ;  /* 0x000000300a347980 */ /* 0x000162000c101d00 */
[--C-:B------:R-:W-:Y:S01]  /*9530*/  SHF.R.S32.HI R0, RZ, 0x1f, R7.reuse ;  /* 0x0000001fff007819 */ /* 0x100fe20000011407 */
[----:B------:R-:W-:Y:S01]  /*9540*/  IMAD.MOV R6, RZ, RZ, -R7 ;  /* 0x000000ffff067224 */ /* 0x000fe200078e0a07 */
[----:B------:R-:W-:Y:S01]  /*9550*/  ULDC.64 UR6, c[0x0][0xae0] ;  /* 0x0002b80000067ab9 */ /* 0x000fe20000000a00 */
[----:B------:R-:W-:Y:S01]  /*9560*/  IMAD.U32 R5, RZ, RZ, UR43 ;  /* 0x0000002bff057e24 */ /* 0x000fe2000f8e00ff */
[----:B------:R-:W-:Y:S01]  /*9570*/  @!PT LDS RZ, [RZ] ;  /* 0x00000000fffff984 */ /* 0x000fe20000000800 */
[----:B------:R-:W-:Y:S01]  /*9580*/  @!PT LDS RZ, [RZ] ;  /* 0x00000000fffff984 */ /* 0x000fe20000000800 */
[----:B------:R-:W-:Y:S01]  /*9590*/  @!PT LDS RZ, [RZ] ;  /* 0x00000000fffff984 */ /* 0x000fe20000000800 */
[----:B------:R-:W-:Y:S01]  /*95a0*/  @!PT LDS RZ, [RZ] ;  /* 0x00000000fffff984 */ /* 0x000fe20000000800 */
[----:B------:R2:W-:Y:S06]  /*95b0*/  MEMBAR.ALL.CTA ;  /* 0x0000000000007992 */ /* 0x0005ec0000008000 */
[----:B--2---:R-:W2:Y:S01]  /*95c0*/  FENCE.VIEW.ASYNC.S ;  /* 0x00000000000073c6 */ /* 0x004ea20000000000 */
[----:B------:R-:W-:Y:S01]  /*95d0*/  IMAD R0, R0, UR6, RZ ;  /* 0x0000000600007c24 */ /* 0x000fe2000f8e02ff */
[----:B------:R-:W-:Y:S01]  /*95e0*/  UIADD3 UR39, UR39, 0x29820, URZ ;  /* 0x0002982027277890 */ /* 0x000fe2000fffe03f */
[----:B------:R-:W-:Y:S01]  /*95f0*/  IMAD R3, R3, R6, R8 ;  /* 0x0000000603037224 */ /* 0x000fe200078e0208 */
[----:B------:R-:W-:Y:S01]  /*9600*/  UIADD3 UR52, UR52, 0x1, URZ ;  /* 0x0000000134347890 */ /* 0x000fe2000fffe03f */
[----:B-1----:R-:W-:Y:S01]  /*9610*/  IMAD.U32 R4, RZ, RZ, UR42 ;  /* 0x0000002aff047e24 */ /* 0x002fe2000f8e00ff */
[----:B------:R-:W-:Y:S01]  /*9620*/  ULDC.64 UR8, c[0x0][0xa80] ;  /* 0x0002a00000087ab9 */ /* 0x000fe20000000a00 */
        /* <DEDUP_REMOVED lines=8> */
[----:B------:R-:W-:Y:S01]  /*96b0*/  ULDC UR4, c[0x0][0xc] ;  /* 0x0000030000047ab9 */ /* 0x000fe20000000800 */
[C---:B------:R-:W-:Y:S02]  /*96c0*/  IMAD R7, R3.reuse, UR7, R0 ;  /* 0x0000000703077c24 */ /* 0x040fe4000f8e0200 */
[----:B------:R-:W-:Y:S01]  /*96d0*/  IMAD.WIDE.U32 R4, R3, UR6, R4 ;  /* 0x0000000603047c25 */ /* 0x000fe2000f8e0004 */
[----:B------:R-:W-:Y:S01]  /*96e0*/  ISETP.GE.AND P1, PT, R85, R68, PT ;  /* 0x000000445500720c */ /* 0x000fe20003f26270 */
[----:B------:R-:W-:Y:S01]  /*96f0*/  UMOV UR5, 0x1 ;  /* 0x0000000100057882 */ /* 0x000fe20000000000 */
[----:B------:R-:W-:Y:S01]  /*9700*/  UIADD3 UR41, UR4, UR41, URZ ;  /* 0x0000002904297290 */ /* 0x000fe2000fffe03f */
[----:B------:R-:W-:Y:S01]  /*9710*/  IMAD.IADD R5, R5, 0x1, R7 ;  /* 0x0000000105057824 */ /* 0x000fe200078e0207 */
[----:B------:R-:W-:Y:S01]  /*9720*/  UPRMT UR4, URZ, 0x654, UR39 ;  /* 0x000006543f047896 */ /* 0x000fe20008000027 */
[C---:B------:R-:W-:Y:S01]  /*9730*/  LEA R0, P0, R4.reuse, UR8, 0x1 ;  /* 0x0000000804007c11 */ /* 0x040fe2000f8008ff */
[----:B------:R-:W-:Y:S01]  /*9740*/  UPRMT UR39, UR5, 0x654, UR39 ;  /* 0x0000065405277896 */ /* 0x000fe20008000027 */
[----:B------:R-:W-:Y:S01]  /*9750*/  VIADD R3, R85, 0x20 ;  /* 0x0000002055037836 */ /* 0x000fe20000000000 */
[----:B------:R-:W-:Y:S01]  /*9760*/  UISETP.NE.AND UP0, UPT, UR52, 0x2, UPT ;  /* 0x000000023400788c */ /* 0x000fe2000bf05270 */
[----:B0-----:R-:W-:-:S03]  /*9770*/  LEA.HI.X R10, R4, UR9, R5, 0x1, P0 ;  /* 0x00000009040a7c11 */ /* 0x001fc600080f0c05 */
[----:B------:R-:W-:Y:S01]  /*9780*/  USEL UR5, URZ, 0x1, UP0 ;  /* 0x000000013f057887 */ /* 0x000fe20008000000 */
[-C--:B------:R-:W-:Y:S01]  /*9790*/  ISETP.GE.AND P3, PT, R3, R68.reuse, PT ;  /* 0x000000440300720c */ /* 0x080fe20003f66270 */
[----:B------:R-:W-:Y:S01]  /*97a0*/  VIADD R3, R85, 0x40 ;  /* 0x0000004055037836 */ /* 0x000fe20000000000 */
[----:B--2---:R-:W-:Y:S01]  /*97b0*/  SYNCS.ARRIVE.TRANS64.RED.A1T0 RZ, [UR4], RZ ;  /* 0x000000ffffff79a7 */ /* 0x004fe20008100404 */
[----:B------:R-:W-:Y:S01]  /*97c0*/  USEL UR52, UR52, URZ, UP0 ;  /* 0x0000003f34347287 */ /* 0x000fe20008000000 */
[----:B------:R0:W1:Y:S01]  /*97d0*/  SHFL.IDX PT, R8, R0, RZ, 0x181f ;  /* 0x00181fff00087589 */ /* 0x00006200000e0000 */
[----:B------:R-:W-:Y:S01]  /*97e0*/  ULOP3.LUT UR44, UR44, UR5, URZ, 0x3c, !UPT ;  /* 0x000000052c2c7292 */ /* 0x000fe2000f8e3c3f */
[----:B------:R-:W-:Y:S02]  /*97f0*/  BSSY B0, `(.L_x_168) ;  /* 0x000000d000007945 */ /* 0x000fe40003800000 */
[----:B------:R0:W2:Y:S01]  /*9800*/  SHFL.IDX PT, R9, R10, RZ, 0x181f ;  /* 0x00181fff0a097589 */ /* 0x0000a200000e0000 */
[----:B------:R-:W-:Y:S01]  /*9810*/  SYNCS.ARRIVE.TRANS64.RED.A1T0 RZ, [UR39], RZ ;  /* 0x000000ffffff79a7 */ /* 0x000fe20008100427 */
[----:B------:R-:W-:Y:S01]  /*9820*/  ISETP.GE.AND P0, PT, R3, R68, PT ;  /* 0x000000440300720c */ /* 0x000fe20003f06270 */
[----:B------:R-:W-:-:S12]  /*9830*/  @P1 BRA `(.L_x_169) ;  /* 0x0000000000201947 */ /* 0x000fd80003800000 */
[----:B------:R-:W-:Y:S02]  /*9840*/  ULDC UR4, c[0x0][0xac8] ;  /* 0x0002b20000047ab9 */ /* 0x000fe40000000800 */
[----:B------:R-:W-:Y:S02]  /*9850*/  ISETP.GE.AND P2, PT, R18, UR4, PT ;  /* 0x0000000412007c0c */ /* 0x000fe4000bf46270 */
[----:B------:R-:W-:-:S11]  /*9860*/  ISETP.GE.AND P1, PT, R17, UR4, PT ;  /* 0x0000000411007c0c */ /* 0x000fd6000bf26270 */
[C---:B-1----:R-:W-:Y:S02]  /*9870*/  @!P2 LEA R6, P4, R18.reuse, R8, 0x1 ;  /* 0x000000081206a211 */ /* 0x042fe400078808ff */
[----:B--2---:R-:W-:Y:S02]  /*9880*/  @!P1 IMAD.WIDE R4, R17, 0x2, R8 ;  /* 0x0000000211049825 */ /* 0x004fe400078e0208 */
[----:B------:R-:W-:-:S03]  /*9890*/  @!P2 LEA.HI.X R7, R18, R9, R193, 0x1, P4 ;  /* 0x000000091207a211 */ /* 0x000fc600020f0cc1 */
[----:B-----5:R3:W-:Y:S04]  /*98a0*/  @!P1 ST.E.128 desc[UR48][R4.64], R48 ;  /* 0x0000003004009985 */ /* 0x0207e8000c101d30 */
[----:B------:R3:W-:Y:S02]  /*98b0*/  @!P2 ST.E.128 desc[UR48][R6.64], R56 ;  /* 0x000000380600a985 */ /* 0x0007e4000c101d30 */
.L_x_169:
[----:B------:R-:W-:Y:S05]  /*98c0*/  BSYNC B0 ;  /* 0x0000000000007941 */ /* 0x000fea0003800000 */
.L_x_168:
[----:B--2---:R2:W4:Y:S01]  /*98d0*/  SHFL.IDX PT, R9, R10, 0x1, 0x181f ;  /* 0x00381f000a097f89 */ /* 0x00452200000e0000 */
[----:B------:R-:W-:Y:S03]  /*98e0*/  BSSY B0, `(.L_x_170) ;  /* 0x000000b000007945 */ /* 0x000fe60003800000 */
[----:B-1----:R2:W1:Y:S01]  /*98f0*/  SHFL.IDX PT, R8, R0, 0x1, 0x181f ;  /* 0x00381f0000087f89 */ /* 0x00246200000e0000 */
[----:B------:R-:W-:Y:S05]  /*9900*/  @P3 BRA `(.L_x_171) ;  /* 0x0000000000203947 */ /* 0x000fea0003800000 */
[----:B------:R-:W-:Y:S02]  /*9910*/  ULDC UR4, c[0x0][0xac8] ;  /* 0x0002b20000047ab9 */ /* 0x000fe40000000800 */
[----:B------:R-:W-:Y:S02]  /*9920*/  ISETP.GE.AND P3, PT, R18, UR4, PT ;  /* 0x0000000412007c0c */ /* 0x000fe4000bf66270 */
[----:B------:R-:W-:-:S11]  /*9930*/  ISETP.GE.AND P2, PT, R17, UR4, PT ;  /* 0x0000000411007c0c */ /* 0x000fd6000bf46270 */
[C---:B-1-3--:R-:W-:Y:S02]  /*9940*/  @!P3 LEA R6, P1, R18.reuse, R8, 0x1 ;  /* 0x000000081206b211 */ /* 0x04afe400078208ff */
[----:B----4-:R-:W-:Y:S02]  /*9950*/  @!P2 IMAD.WIDE R4, R17, 0x2, R8 ;  /* 0x000000021104a825 */ /* 0x010fe400078e0208 */
[----:B------:R-:W-:-:S03]  /*9960*/  @!P3 LEA.HI.X R7, R18, R9, R193, 0x1, P1 ;  /* 0x000000091207b211 */ /* 0x000fc600008f0cc1 */
[----:B-----5:R1:W-:Y:S04]  /*9970*/  @!P2 ST.E.128 desc[UR48][R4.64], R44 ;  /* 0x0000002c0400a985 */ /* 0x0203e8000c101d30 */
[----:B------:R1:W-:Y:S02]  /*9980*/  @!P3 ST.E.128 desc[UR48][R6.64], R52 ;  /* 0x000000340600b985 */ /* 0x0003e4000c101d30 */
.L_x_171:
[----:B------:R-:W-:Y:S05]  /*9990*/  BSYNC B0 ;  /* 0x0000000000007941 */ /* 0x000fea0003800000 */
.L_x_170:
[----:B----4-:R4:W0:Y:S01]  /*99a0*/  SHFL.IDX PT, R9, R10, 0x2, 0x181f ;  /* 0x00581f000a097f89 */ /* 0x01082200000e0000 */
[----:B------:R-:W-:Y:S03]  /*99b0*/  BSSY B0, `(.L_x_172) ;  /* 0x000000b000007945 */ /* 0x000fe60003800000 */
[----:B-1----:R4:W1:Y:S01]  /*99c0*/  SHFL.IDX PT, R8, R0, 0x2, 0x181f ;  /* 0x00581f0000087f89 */ /* 0x00286200000e0000 */
[----:B------:R-:W-:Y:S05]  /*99d0*/  @P0 BRA `(.L_x_173) ;  /* 0x0000000000200947 */ /* 0x000fea0003800000 */
[----:B------:R-:W-:Y:S02]  /*99e0*/  ULDC UR4, c[0x0][0xac8] ;  /* 0x0002b20000047ab9 */ /* 0x000fe40000000800 */
[----:B------:R-:W-:Y:S02]  /*99f0*/  ISETP.GE.AND P2, PT, R18, UR4, PT ;  /* 0x0000000412007c0c */ /* 0x000fe4000bf46270 */
[----:B------:R-:W-:-:S11]  /*9a00*/  ISETP.GE.AND P1, PT, R17, UR4, PT ;  /* 0x0000000411007c0c */ /* 0x000fd6000bf26270 */
[C---:B-1-3--:R-:W-:Y:S02]  /*9a10*/  @!P2 LEA R6, P0, R18.reuse, R8, 0x1 ;  /* 0x000000081206a211 */ /* 0x04afe400078008ff */
[----:B0-----:R-:W-:Y:S02]  /*9a20*/  @!P1 IMAD.WIDE R4, R17, 0x2, R8 ;  /* 0x0000000211049825 */ /* 0x001fe400078e0208 */
[----:B------:R-:W-:-:S03]  /*9a30*/  @!P2 LEA.HI.X R7, R18, R9, R193, 0x1, P0 ;  /* 0x000000091207a211 */ /* 0x000fc600000f0cc1 */
[----:B-----5:R0:W-:Y:S04]  /*9a40*/  @!P1 ST.E.128 desc[UR48][R4.64], R32 ;  /* 0x0000002004009985 */ /* 0x0201e8000c101d30 */
[----:B------:R0:W-:Y:S02]  /*9a50*/  @!P2 ST.E.128 desc[UR48][R6.64], R40 ;  /* 0x000000280600a985 */ /* 0x0001e4000c101d30 */
.L_x_173:
[----:B------:R-:W-:Y:S05]  /*9a60*/  BSYNC B0 ;  /* 0x0000000000007941 */ /* 0x000fea0003800000 */
.L_x_172:
        /* <DEDUP_REMOVED lines=10> */
[C---:B0--3--:R-:W-:Y:S02]  /*9b10*/  @!P2 LEA R6, P0, R18.reuse, R8, 0x1 ;  /* 0x000000081206a211 */ /* 0x049fe400078008ff */
[----:B------:R-:W-:Y:S02]  /*9b20*/  @!P1 IMAD.WIDE R4, R17, 0x2, R8 ;  /* 0x0000000211049825 */ /* 0x000fe400078e0208 */
[----:B------:R-:W-:-:S03]  /*9b30*/  @!P2 LEA.HI.X R7, R18, R9, R193, 0x1, P0 ;  /* 0x000000091207a211 */ /* 0x000fc600000f0cc1 */
[----:B-----5:R1:W-:Y:S04]  /*9b40*/  @!P1 ST.E.128 desc[UR48][R4.64], R28 ;  /* 0x0000001c04009985 */ /* 0x0203e8000c101d30 */
[----:B------:R1:W-:Y:S02]  /*9b50*/  @!P2 ST.E.128 desc[UR48][R6.64], R36 ;  /* 0x000000240600a985 */ /* 0x0003e4000c101d30 */
.L_x_175:
[----:B------:R-:W-:Y:S05]  /*9b60*/  BSYNC B0 ;  /* 0x0000000000007941 */ /* 0x000fea0003800000 */
.L_x_174:
[----:B--2-4-:R-:W2:Y:S02]  /*9b70*/  LDC R0, c[0x0][0xc34] ;  /* 0x00030d00ff007b82 */ /* 0x014ea40000000800 */
[----:B--2---:R-:W-:-:S13]  /*9b80*/  ISETP.LE.AND P0, PT, R0, UR41, PT ;  /* 0x0000002900007c0c */ /* 0x004fda000bf03270 */
[----:B------:R-:W-:Y:S05]  /*9b90*/  @!P0 BRA `(.L_x_176) ;  /* 0xffffff7400c88947 */ /* 0x000fea000383ffff */
[----:B------:R-:W-:Y:S05]  /*9ba0*/  EXIT ;  /* 0x000000000000794d */ /* 0x000fea0003800000 */
.L_x_142:
[----:B------:R-:W-:-:S08]  /*9bb0*/  NOP ;  /* 0x0000000000007918 */ /* 0x000fd00000000000 */
[----:B-1----:R-:W0:-:S00]  /*9bc0*/  USETMAXREG.DEALLOC.CTAPOOL 0x18 ;  /* 0x00000018000079c8 */ /* 0x002e0000080e0500 */
[----:B0-----:R-:W0:Y:S01]  /*9bd0*/  LDC R2, c[0x0][0xc34] ;  /* 0x00030d00ff027b82 */ /* 0x001e220000000800 */
[----:B------:R-:W-:Y:S01]  /*9be0*/  IMAD.MOV.U32 R0, RZ, RZ, 0x1 ;  /* 0x00000001ff007424 */ /* 0x000fe200078e00ff */
[----:B------:R-:W-:Y:S01]  /*9bf0*/  UMOV UR46, 0x1 ;  /* 0x00000001002e7882 */ /* 0x000fe20000000000 */
[----:B------:R-:W-:-:S03]  /*9c00*/  IMAD.MOV.U32 R17, RZ, RZ, RZ ;  /* 0x000000ffff117224 */ /* 0x000fc600078e00ff */
[----:B------:R1:W-:Y:S01]  /*9c10*/  STL [R1], R0 ;  /* 0x0000000001007387 */ /* 0x0003e20000100800 */
[----:B0-----:R-:W-:-:S13]  /*9c20*/  ISETP.LE.AND P0, PT, R2, UR50, PT ;  /* 0x0000003202007c0c */ /* 0x001fda000bf03270 */
[----:B-1----:R-:W-:Y:S05]  /*9c30*/  @P0 BRA `(.L_x_177) ;  /* 0x0000003400300947 */ /* 0x002fea0003800000 */
[----:B------:R-:W0:Y:S01]  /*9c40*/  S2R R4, SR_TID.X ;  /* 0x0000000000047919 */ /* 0x000e220000002100 */
[----:B------:R-:W1:Y:S01]  /*9c50*/  S2UR UR4, SR_CgaCtaId ;  /* 0x00000000000479c3 */ /* 0x000e620000008800 */
[----:B------:R-:W-:Y:S01]  /*9c60*/  UMOV UR41, 0x400 ;  /* 0x0000040000297882 */ /* 0x000fe20000000000 */
[----:B------:R-:W-:Y:S01]  /*9c70*/  LOP3.LUT R19, R19, 0xfffffffe, RZ, 0xc0, !PT ;  /* 0xfffffffe13137812 */ /* 0x000fe200078ec0ff */
        /* <DEDUP_REMOVED lines=12> */
[----:B------:R-:W-:-:S02]  /*9d40*/  LOP3.LUT R0, R2, 0x1b0, RZ, 0xc0, !PT ;  /* 0x000001b002007812 */ /* 0x000fc400078ec0ff */
[----:B------:R-:W-:Y:S02]  /*9d50*/  LOP3.LUT P0, RZ, R4, 0x1f, RZ, 0xc0, !PT ;  /* 0x0000001f04ff7812 */ /* 0x000fe4000780c0ff */
[----:B------:R-:W-:Y:S01]  /*9d60*/  LOP3.LUT R9, R0, 0x30, R3, 0x78, !PT ;  /* 0x0000003000097812 */ /* 0x000fe200078e7803 */
[----:B------:R-:W-:Y:S01]  /*9d70*/  IMAD.SHL.U32 R0, R4, 0x20, RZ ;  /* 0x0000002004007824 */ /* 0x000fe200078e00ff */
[----:B------:R-:W-:Y:S02]  /*9d80*/  SHF.R.U32.HI R6, RZ, 0x5, R10 ;  /* 0x00000005ff067819 */ /* 0x000fe4000001160a */
[----:B------:R-:W-:Y:S02]  /*9d90*/  ISETP.NE.AND P2, PT, R10, RZ, PT ;  /* 0x000000ff0a00720c */ /* 0x000fe40003f45270 */
[----:B------:R-:W-:Y:S01]  /*9da0*/  LOP3.LUT R3, R0, 0x80, RZ, 0xc0, !PT ;  /* 0x0000008000037812 */ /* 0x000fe200078ec0ff */
[----:B------:R-:W-:Y:S01]  /*9db0*/  IMAD.SHL.U32 R7, R6, 0x200, RZ ;  /* 0x0000020006077824 */ /* 0x000fe200078e00ff */
[----:B------:R-:W-:-:S02]  /*9dc0*/  ISETP.NE.OR P0, PT, R10, RZ, !P0 ;  /* 0x000000ff0a00720c */ /* 0x000fc40004705670 */
[----:B------:R-:W-:Y:S01]  /*9dd0*/  LOP3.LUT R3, R3, 0x10, R4, 0xf8, !PT ;  /* 0x0000001003037812 */ /* 0x000fe200078ef804 */
[----:B------:R-:W-:-:S03]  /*9de0*/  IMAD.SHL.U32 R4, R4, 0x80, RZ ;  /* 0x0000008004047824 */ /* 0x000fc600078e00ff */
[----:B------:R-:W-:Y:S02]  /*9df0*/  LOP3.LUT R8, R3, 0x10, R8, 0x78, !PT ;  /* 0x0000001003087812 */ /* 0x000fe400078e7808 */
[----:B------:R-:W-:Y:S02]  /*9e00*/  LOP3.LUT R3, R4, 0x380, RZ, 0xc0, !PT ;  /* 0x0000038004037812 */ /* 0x000fe400078ec0ff */
[----:B------:R-:W-:-:S03]  /*9e10*/  @P2 LOP3.LUT R19, R19, 0x1, RZ, 0xfc, !PT ;  /* 0x0000000113132812 */ /* 0x000fc600078efcff */
[----:B------:R-:W-:Y:S01]  /*9e20*/  IMAD R5, R6, 0x10, R3 ;  /* 0x0000001006057824 */ /* 0x000fe200078e0203 */
[C---:B------:R-:W-:Y:S02]  /*9e30*/  LOP3.LUT R6, R7.reuse, 0x40, R2, 0xf8, !PT ;  /* 0x0000004007067812 */ /* 0x040fe400078ef802 */
[----:B------:R-:W-:Y:S02]  /*9e40*/  LOP3.LUT R7, R7, 0x60, R0, 0xf8, !PT ;  /* 0x0000006007077812 */ /* 0x000fe400078ef800 */
[----:B------:R-:W-:Y:S02]  /*9e50*/  LOP3.LUT R5, R5, 0x70, R2, 0x78, !PT ;  /* 0x0000007005057812 */ /* 0x000fe400078e7802 */
[----:B------:R-:W-:Y:S02]  /*9e60*/  LOP3.LUT R7, R7, 0x100, R0, 0xf8, !PT ;  /* 0x0000010007077812 */ /* 0x000fe400078ef800 */
[----:B------:R-:W-:Y:S02]  /*9e70*/  LOP3.LUT R5, R5, 0xc00, R4, 0xf8, !PT ;  /* 0x00000c0005057812 */ /* 0x000fe400078ef804 */
[----:B------:R-:W-:-:S02]  /*9e80*/  LOP3.LUT R4, R7, R8, RZ, 0xfc, !PT ;  /* 0x0000000807047212 */ /* 0x000fc400078efcff */
[----:B------:R-:W-:Y:S01]  /*9e90*/  LOP3.LUT R3, R6, R9, RZ, 0xfc, !PT ;  /* 0x0000000906037212 */ /* 0x000fe200078efcff */
[----:B------:R0:W-:Y:S01]  /*9ea0*/  STL [R1+0x18], R5 ;  /* 0x0000180501007387 */ /* 0x0001e20000100800 */
[----:B------:R-:W-:Y:S02]  /*9eb0*/  LOP3.LUT R19, R19, 0xfffffffd, RZ, 0xc0, !PT ;  /* 0xfffffffd13137812 */ /* 0x000fe400078ec0ff */
[----:B------:R-:W-:Y:S01]  /*9ec0*/  LOP3.LUT R2, R2, 0x30, RZ, 0xc0, !PT ;  /* 0x0000003002027812 */ /* 0x000fe200078ec0ff */
[----:B------:R1:W-:Y:S01]  /*9ed0*/  STL [R1+0x14], R4 ;  /* 0x0000140401007387 */ /* 0x0003e20000100800 */
[----:B------:R-:W-:Y:S02]  /*9ee0*/  @P0 LOP3.LUT R19, R19, 0x2, RZ, 0xfc, !PT ;  /* 0x0000000213130812 */ /* 0x000fe400078efcff */
[----:B0-----:R-:W-:Y:S01]  /*9ef0*/  SHF.R.U32.HI R5, RZ, 0x2, R10 ;  /* 0x00000002ff057819 */ /* 0x001fe2000001160a */
[----:B-1----:R-:W-:-:S03]  /*9f00*/  IMAD.MOV.U32 R4, RZ, RZ, 0x40 ;  /* 0x00000040ff047424 */ /* 0x002fc600078e00ff */
[----:B------:R-:W-:Y:S01]  /*9f10*/  LOP3.LUT R5, R5, 0x60, R0, 0xf8, !PT ;  /* 0x0000006005057812 */ /* 0x000fe200078ef800 */
[----:B------:R-:W-:Y:S01]  /*9f20*/  VIADD R0, R3, UR41 ;  /* 0x0000002903007c36 */ /* 0x000fe20008000000 */
[----:B------:R-:W-:Y:S02]  /*9f30*/  LOP3.LUT R3, R2, 0x40, RZ, 0xfc, !PT ;  /* 0x0000004002037812 */ /* 0x000fe400078efcff */
[----:B------:R-:W-:-:S05]  /*9f40*/  SEL R4, R4, 0xffffffc0, !P1 ;  /* 0xffffffc004047807 */ /* 0x000fca0004800000 */
[----:B------:R0:W-:Y:S04]  /*9f50*/  STL [R1+0x1c], R4 ;  /* 0x00001c0401007387 */ /* 0x0001e80000100800 */
[----:B------:R1:W-:Y:S01]  /*9f60*/  STL [R1+0x20], R0 ;  /* 0x0000200001007387 */ /* 0x0003e20000100800 */
[----:B0-----:R-:W-:Y:S01]  /*9f70*/  IMAD.MOV.U32 R4, RZ, RZ, 0x1 ;  /* 0x00000001ff047424 */ /* 0x001fe200078e00ff */
[----:B-1----:R-:W-:-:S04]  /*9f80*/  LOP3.LUT R0, R2, 0x80, RZ, 0xfc, !PT ;  /* 0x0000008002007812 */ /* 0x002fc800078efcff */
[----:B------:R0:W-:Y:S03]  /*9f90*/  STL [R1], R4 ;  /* 0x0000000401007387 */ /* 0x0001e60000100800 */
.L_x_230:
        /* <DEDUP_REMOVED lines=29> */
[----:B-12---:R-:W-:Y:S11]  /*a170*/  @!P0 BRA `(.L_x_178) ;  /* 0x0000000000408947 */ /* 0x006ff60003800000 */
        /* <DEDUP_REMOVED lines=16> */
.L_x_178:
[----:B------:R-:W-:Y:S01]  /*a280*/  UIADD3 UR4, UR41, 0xa400, URZ ;  /* 0x0000a40029047890 */ /* 0x000fe2000fffe03f */
[----:B------:R-:W-:-:S05]  /*a290*/  LOP3.LUT R19, R19, 0xfffffffb, RZ, 0xc0, !PT ;  /* 0xfffffffb13137812 */ /* 0x000fca00078ec0ff */
[----:B------:R-:W-:-:S05]  /*a2a0*/  IMAD.U32 R16, RZ, RZ, UR4 ;  /* 0x00000004ff107e24 */ /* 0x000fca000f8e00ff */
[----:B------:R-:W-:-:S13]  /*a2b0*/  LOP3.LUT P0, RZ, R16, 0x3ff, RZ, 0xc0, !PT ;  /* 0x000003ff10ff7812 */ /* 0x000fda000780c0ff */
[----:B------:R-:W-:Y:S01]  /*a2c0*/  @P0 LOP3.LUT R19, R19, 0x4, RZ, 0xfc, !PT ;  /* 0x0000000413130812 */ /* 0x000fe200078efcff */
[----:B------:R-:W-:Y:S06]  /*a2d0*/  @!P0 BRA `(.L_x_179) ;  /* 0x0000000000408947 */ /* 0x000fec0003800000 */
        /* <DEDUP_REMOVED lines=16> */
.L_x_179:
        /* <DEDUP_REMOVED lines=20> */
.L_x_180:
        /* <DEDUP_REMOVED lines=18> */
.L_x_181:
[----:B------:R-:W-:Y:S01]  /*a640*/  ULDC.64 UR4, c[0x0][0x9f8] ;  /* 0x00027e0000047ab9 */ /* 0x000fe20000000a00 */
[----:B------:R-:W-:Y:S01]  /*a650*/  IMAD.U32 R0, RZ, RZ, UR44 ;  /* 0x0000002cff007e24 */ /* 0x000fe2000f8e00ff */
[----:B------:R-:W-:-:S04]  /*a660*/  UISETP.NE.U32.AND UP0, UPT, UR4, URZ, UPT ;  /* 0x0000003f0400728c */ /* 0x000fc8000bf05070 */
[----:B------:R-:W-:-:S06]  /*a670*/  UISETP.NE.AND.EX UP0, UPT, UR5, URZ, UPT, UP0 ;  /* 0x0000003f0500728c */ /* 0x000fcc000bf05300 */
[----:B------:R-:W-:-:S05]  /*a680*/  PLOP3.LUT P0, PT, PT, PT, UP0, 0x80, 0x0 ;  /* 0x000000000000781c */ /* 0x000fca0003f0f008 */
[----:B------:R-:W-:Y:S02]  /*a690*/  @UP0 ULDC.64 UR4, c[0x0][0x9f8] ;  /* 0x00027e0000040ab9 */ /* 0x000fe40000000a00 */
[----:B------:R-:W-:-:S06]  /*a6a0*/  @UP0 UIMAD.WIDE UR4, UR44, 0x4, UR4 ;  /* 0x000000042c0408a5 */ /* 0x000fcc000f8e0204 */
[----:B------:R-:W-:Y:S02]  /*a6b0*/  IMAD.U32 R2, RZ, RZ, UR4 ;  /* 0x00000004ff027e24 */ /* 0x000fe4000f8e00ff */
[----:B------:R-:W-:-:S05]  /*a6c0*/  IMAD.U32 R3, RZ, RZ, UR5 ;  /* 0x00000005ff037e24 */ /* 0x000fca000f8e00ff */
[----:B------:R1:W2:Y:S01]  /*a6d0*/  @P0 LDG.E R0, desc[UR48][R2.64] ;  /* 0x0000003002000981 */ /* 0x0002a2000c1e1900 */
[----:B------:R-:W-:Y:S01]  /*a6e0*/  UMOV UR4, 0xffffffff ;  /* 0xffffffff00047882 */ /* 0x000fe20000000000 */
[----:B------:R-:W-:Y:S01]  /*a6f0*/  LOP3.LUT R19, R19, 0xfffffffb, RZ, 0xc0, !PT ;  /* 0xfffffffb13137812 */ /* 0x000fe200078ec0ff */
[----:B------:R-:W3:Y:S01]  /*a700*/  S2R R18, SR_TID.X ;  /* 0x0000000000127919 */ /* 0x000ee20000002100 */
[----:B-1----:R-:W1:Y:S02]  /*a710*/  LDC.64 R2, c[0x0][0x418] ;  /* 0x00010600ff027b82 */ /* 0x002e640000000a00 */
[----:B-1----:R-:W-:Y:S02]  /*a720*/  ISETP.NE.U32.AND P0, PT, R2, RZ, PT ;  /* 0x000000ff0200720c */ /* 0x002fe40003f05070 */
[----:B---3--:R-:W-:Y:S02]  /*a730*/  SHF.R.U32.HI R18, RZ, 0x5, R18 ;  /* 0x00000005ff127819 */ /* 0x008fe40000011612 */
[----:B------:R-:W-:-:S02]  /*a740*/  ISETP.NE.AND.EX P1, PT, R3, RZ, PT, P0 ;  /* 0x000000ff0300720c */ /* 0x000fc40003f25300 */
[----:B------:R-:W-:-:S11]  /*a750*/  LOP3.LUT R18, R18, 0x3, RZ, 0xc0, !PT ;  /* 0x0000000312127812 */ /* 0x000fd600078ec0ff */
[----:B------:R-:W-:Y:S02]  /*a760*/  @P1 LOP3.LUT R19, R19, 0x4, RZ, 0xfc, !PT ;  /* 0x0000000413131812 */ /* 0x000fe400078efcff */
[----:B--2---:R-:W-:Y:S01]  /*a770*/  SHF.R.S32.HI R9, RZ, 0x1f, R0 ;  /* 0x0000001fff097819 */ /* 0x004fe20000011400 */
[----:B------:R1:W-:Y:S01]  /*a780*/  STL [R1+0x4], R0 ;  /* 0x0000040001007387 */ /* 0x0003e20000100800 */
[----:B------:R-:W-:-:S03]  /*a790*/  SEL R16, R0, RZ, !P1 ;  /* 0x000000ff00107207 */ /* 0x000fc60004800000 */
[----:B------:R1:W-:Y:S01]  /*a7a0*/  STL [R1+0x8], R9 ;  /* 0x0000080901007387 */ /* 0x0003e20000100800 */
[----:B------:R-:W-:Y:S05]  /*a7b0*/  BRA.DIV UR4, `(.L_x_182) ;  /* 0x0000002e04a47947 */ /* 0x000fea000b800000 */
[----:B------:R2:W3:Y:S02]  /*a7c0*/  SHFL.IDX PT, R14, R18, RZ, 0x1f ;  /* 0x00001fff120e7589 */ /* 0x0004e400000e0000 */
.L_x_246:
[----:B---3--:R-:W-:Y:S02]  /*a7d0*/  ISETP.NE.AND P0, PT, R14, RZ, PT ;  /* 0x000000ff0e00720c */ /* 0x008fe40003f05270 */
[----:B------:R-:W-:Y:S02]  /*a7e0*/  PLOP3.LUT P2, PT, PT, PT, PT, 0x8, 0x0 ;  /* 0x000000000000781c */ /* 0x000fe40003f4e170 */
[----:B------:R-:W-:-:S11]  /*a7f0*/  LOP3.LUT R19, R19, 0xfffffff7, RZ, 0xc0, !PT ;  /* 0xfffffff713137812 */ /* 0x000fd600078ec0ff */
[----:B------:R-:W-:Y:S01]  /*a800*/  @P2 LOP3.LUT R19, R19, 0x8, RZ, 0xfc, !PT ;  /* 0x0000000813132812 */ /* 0x000fe200078efcff */
[----:B------:R-:W-:Y:S06]  /*a810*/  @P0 BRA `(.L_x_183) ;  /* 0x0000000400c40947 */ /* 0x000fec0003800000 */
[----:B------:R-:W-:-:S06]  /*a820*/  UIADD3 UR4, UR39, -0x1, URZ ;  /* 0xffffffff27047890 */ /* 0x000fcc000fffe03f */
[----:B------:R-:W-:Y:S01]  /*a830*/  IMAD.U32 R6, RZ, RZ, UR4 ;  /* 0x00000004ff067e24 */ /* 0x000fe2000f8e00ff */
[----:B------:R-:W-:-:S03]  /*a840*/  UMOV UR4, 0xffffffff ;  /* 0xffffffff00047882 */ /* 0x000fc60000000000 */
[----:B------:R-:W-:Y:S05]  /*a850*/  BRA.DIV UR4, `(.L_x_184) ;  /* 0x0000002e049c7947 */ /* 0x000fea000b800000 */
[----:B------:R-:W-:-:S13]  /*a860*/  ELECT P6, URZ, PT ;  /* 0x00000000003f782f */ /* 0x000fda00038c0000 */
.L_x_249:
[----:B------:R-:W-:Y:S05]  /*a870*/  @!P6 BRA `(.L_x_183) ;  /* 0x0000000400ace947 */ /* 0x000fea0003800000 */
[----:B------:R-:W-:Y:S05]  /*a880*/  @!P1 BRA `(.L_x_185) ;  /* 0x0000000000449947 */ /* 0x000fea0003800000 */
        /* <DEDUP_REMOVED lines=16> */
[----:B-1----:R3:W5:Y:S04]  /*a990*/  LDG.E R0, desc[UR48][R2.64] ;  /* 0x0000003002007981 */ /* 0x002768000c1e1900 */
.L_x_185:
[----:B---3--:R-:W3:Y:S01]  /*a9a0*/  LDL R3, [R1] ;  /* 0x0000000001037983 */ /* 0x008ee20000100800 */
[----:B------:R-:W-:Y:S02]  /*a9b0*/  LEA R2, R17, UR41, 0x3 ;  /* 0x0000002911027c11 */ /* 0x000fe4000f8e18ff */
[----:B---3--:R-:W-:-:S04]  /*a9c0*/  SHF.L.U32 R3, R3, 0x1f, RZ ;  /* 0x0000001f03037819 */ /* 0x008fc800000006ff */
[----:B------:R-:W3:Y:S02]  /*a9d0*/  SYNCS.PHASECHK.TRANS64.TRYWAIT P0, [R2+URZ+0x29880], R3 ;  /* 0x02988003020075a7 */ /* 0x000ee4000800017f */
[----:B---3--:R-:W-:Y:S05]  /*a9e0*/  @!P0 BRA `(.L_x_186) ;  /* 0x0000002c00588947 */ /* 0x008fea0003800000 */
.L_x_250:
[----:B0-----:R-:W0:Y:S01]  /*a9f0*/  S2R R4, SR_TID.X ;  /* 0x0000000000047919 */ /* 0x001e220000002100 */
[----:B------:R-:W-:Y:S01]  /*aa00*/  UPRMT UR4, UR47, 0x9910, URZ ;  /* 0x000099102f047896 */ /* 0x000fe2000800003f */
[----:B0-----:R-:W-:-:S04]  /*aa10*/  LOP3.LUT R4, R4, 0x7f, RZ, 0xc0, !PT ;  /* 0x0000007f04047812 */ /* 0x001fc800078ec0ff */
[----:B------:R-:W-:-:S13]  /*aa20*/  ISETP.NE.AND P0, PT, R4, RZ, PT ;  /* 0x000000ff0400720c */ /* 0x000fda0003f05270 */
[----:B------:R-:W-:-:S04]  /*aa30*/  @!P0 IMAD.MOV.U32 R4, RZ, RZ, 0x5000 ;  /* 0x00005000ff048424 */ /* 0x000fc800078e00ff */
[----:B------:R0:W-:Y:S02]  /*aa40*/  @!P0 SYNCS.ARRIVE.TRANS64 RZ, [R2+URZ+0x29870], R4 ;  /* 0x0298700402ff89a7 */ /* 0x0001e4000800003f */
[----:B0-----:R-:W-:-:S05]  /*aa50*/  IMAD.U32 R4, RZ, RZ, UR4 ;  /* 0x00000004ff047e24 */ /* 0x001fca000f8e00ff */
[----:B------:R-:W-:-:S13]  /*aa60*/  ISETP.NE.AND P1, PT, R4, 0x2, PT ;  /* 0x000000020400780c */ /* 0x000fda0003f25270 */
[----:B------:R-:W-:Y:S05]  /*aa70*/  @P1 BRA `(.L_x_187) ;  /* 0x0000000000041947 */ /* 0x000fea0003800000 */
[----:B------:R-:W-:Y:S01]  /*aa80*/  BPT.TRAP 0x1 ;  /* 0x000000040000795c */ /* 0x000fe20000300000 */
.L_x_187:
[----:B------:R-:W-:-:S13]  /*aa90*/  LOP3.LUT P0, RZ, R19, 0x2, RZ, 0xc0, !PT ;  /* 0x0000000213ff7812 */ /* 0x000fda000780c0ff */
[----:B------:R-:W-:Y:S05]  /*aaa0*/  @P0 BRA `(.L_x_188) ;  /* 0x0000000000040947 */ /* 0x000fea0003800000 */
[----:B------:R-:W-:Y:S01]  /*aab0*/  BPT.TRAP 0x1 ;  /* 0x000000040000795c */ /* 0x000fe20000300000 */
.L_x_188:
[----:B------:R-:W0:Y:S01]  /*aac0*/  S2R R4, SR_CgaCtaId ;  /* 0x0000000000047919 */ /* 0x000e220000008800 */
[----:B------:R-:W-:Y:S01]  /*aad0*/  R2UR UR33, R2 ;  /* 0x00000000022172ca */ /* 0x000fe200000e0000 */
[----:B------:R-:W-:Y:S01]  /*aae0*/  UIADD3 UR4, UP0, UR52, 0x470, URZ ;  /* 0x0000047034047890 */ /* 0x000fe2000ff1e03f */
[----:B-----5:R-:W-:Y:S01]  /*aaf0*/  R2UR UR37, R0 ;  /* 0x00000000002572ca */ /* 0x020fe200000e0000 */
[----:B------:R-:W4:Y:S01]  /*ab00*/  S2R R5, SR_CgaCtaId ;  /* 0x0000000000057919 */ /* 0x000f220000008800 */
[----:B------:R-:W-:Y:S01]  /*ab10*/  UMOV UR6, 0x30000 ;  /* 0x0003000000067882 */ /* 0x000fe20000000000 */
[----:B------:R-:W-:Y:S01]  /*ab20*/  UIADD3.X UR5, URZ, UR53, URZ, UP0, !UPT ;  /* 0x000000353f057290 */ /* 0x000fe200087fe43f */
[----:B------:R-:W-:Y:S01]  /*ab30*/  UMOV UR8, 0x0 ;  /* 0x0000000000087882 */ /* 0x000fe20000000000 */
[----:B------:R-:W-:Y:S01]  /*ab40*/  UMOV UR9, 0x14f00000 ;  /* 0x14f0000000097882 */ /* 0x000fe20000000000 */
[----:B------:R-:W-:-:S05]  /*ab50*/  UMOV UR34, URZ ;  /* 0x0000003f00227c82 */ /* 0x000fca0008000000 */
[----:B------:R-:W-:Y:S01]  /*ab60*/  UIADD3 UR33, UR33, 0x29870, URZ ;  /* 0x0002987021217890 */ /* 0x000fe2000fffe03f */
[----:B0-----:R-:W-:Y:S02]  /*ab70*/  LOP3.LUT R4, R4, 0x1, RZ, 0xc0, !PT ;  /* 0x0000000104047812 */ /* 0x001fe400078ec0ff */
[----:B----4-:R-:W-:-:S03]  /*ab80*/  LOP3.LUT R5, R5, 0x1, RZ, 0xc0, !PT ;  /* 0x0000000105057812 */ /* 0x010fc600078ec0ff */
[----:B------:R-:W-:-:S04]  /*ab90*/  IMAD R4, R4, 0x2800, RZ ;  /* 0x0000280004047824 */ /* 0x000fc800078e02ff */
[----:B------:R-:W-:Y:S02]  /*aba0*/  IMAD R4, R17, 0x5000, R4 ;  /* 0x0000500011047824 */ /* 0x000fe400078e0204 */
[----:B------:R-:W-:-:S03]  /*abb0*/  IMAD R5, R5, 0x50, RZ ;  /* 0x0000005005057824 */ /* 0x000fc600078e02ff */
[----:B------:R-:W-:Y:S01]  /*abc0*/  R2UR UR32, R4 ;  /* 0x00000000042072ca */ /* 0x000fe200000e0000 */
[----:B------:R-:W-:-:S05]  /*abd0*/  IMAD R6, R6, 0xa0, R5 ;  /* 0x000000a006067824 */ /* 0x000fca00078e0205 */
[----:B------:R-:W-:-:S07]  /*abe0*/  R2UR UR35, R6 ;  /* 0x00000000062372ca */ /* 0x000fce00000e0000 */
[----:B------:R-:W-:-:S09]  /*abf0*/  UIADD3 UR32, UR41, 0xa400, UR32 ;  /* 0x0000a40029207890 */ /* 0x000fd2000fffe020 */
[----:B------:R0:W-:Y:S01]  /*ac00*/  UTMALDG.4D.MULTICAST [UR32], [UR4], UR6, desc[UR8] ;  /* 0x00000820040073b4 */ /* 0x0001e20008019806 */
[----:B------:R-:W4:Y:S02]  /*ac10*/  SYNCS.PHASECHK.TRANS64.TRYWAIT P0, [R2+URZ+0x29840], R3 ;  /* 0x02984003020075a7 */ /* 0x000f24000800017f */
[----:B0---4-:R-:W-:Y:S05]  /*ac20*/  @!P0 BRA `(.L_x_189) ;  /* 0x0000002800dc8947 */ /* 0x011fea0003800000 */
.L_x_251:
[----:B------:R-:W4:Y:S02]  /*ac30*/  S2R R4, SR_TID.X ;  /* 0x0000000000047919 */ /* 0x000f240000002100 */
[----:B----4-:R-:W-:-:S04]  /*ac40*/  LOP3.LUT R4, R4, 0x7f, RZ, 0xc0, !PT ;  /* 0x0000007f04047812 */ /* 0x010fc800078ec0ff */
[----:B------:R-:W-:-:S13]  /*ac50*/  ISETP.NE.AND P0, PT, R4, RZ, PT ;  /* 0x000000ff0400720c */ /* 0x000fda0003f05270 */
[----:B0--3--:R-:W-:-:S04]  /*ac60*/  @!P0 IMAD.MOV.U32 R3, RZ, RZ, 0x7800 ;  /* 0x00007800ff038424 */ /* 0x009fc800078e00ff */
[----:B------:R0:W-:Y:S01]  /*ac70*/  @!P0 SYNCS.ARRIVE.TRANS64 RZ, [R2+URZ+0x29830], R3 ;  /* 0x0298300302ff89a7 */ /* 0x0001e2000800003f */
[----:B------:R-:W-:Y:S05]  /*ac80*/  @P1 BRA `(.L_x_190) ;  /* 0x0000000000041947 */ /* 0x000fea0003800000 */
[----:B------:R-:W-:Y:S01]  /*ac90*/  BPT.TRAP 0x1 ;  /* 0x000000040000795c */ /* 0x000fe20000300000 */
.L_x_190:
[----:B------:R-:W-:-:S13]  /*aca0*/  LOP3.LUT P0, RZ, R19, 0x2, RZ, 0xc0, !PT ;  /* 0x0000000213ff7812 */ /* 0x000fda000780c0ff */
[----:B------:R-:W-:Y:S05]  /*acb0*/  @P0 BRA `(.L_x_191) ;  /* 0x0000000000040947 */ /* 0x000fea0003800000 */
[----:B------:R-:W-:Y:S01]  /*acc0*/  BPT.TRAP 0x1 ;  /* 0x000000040000795c */ /* 0x000fe20000300000 */
.L_x_191:
[----:B0-----:R-:W0:Y:S01]  /*acd0*/  S2R R3, SR_CgaCtaId ;  /* 0x0000000000037919 */ /* 0x001e220000008800 */
[----:B------:R-:W-:Y:S01]  /*ace0*/  R2UR UR25, R2 ;  /* 0x00000000021972ca */ /* 0x000fe200000e0000 */
[----:B------:R-:W-:Y:S01]  /*acf0*/  UIADD3 UR4, UP0, UR52, 0x370, URZ ;  /* 0x0000037034047890 */ /* 0x000fe2000ff1e03f */
[----:B------:R-:W-:Y:S01]  /*ad00*/  R2UR UR27, R6 ;  /* 0x00000000061b72ca */ /* 0x000fe200000e0000 */
[----:B------:R-:W-:Y:S01]  /*ad10*/  UMOV UR14, 0x30000 ;  /* 0x00030000000e7882 */ /* 0x000fe20000000000 */
[----:B------:R-:W-:Y:S01]  /*ad20*/  R2UR UR29, R0 ;  /* 0x00000000001d72ca */ /* 0x000fe200000e0000 */
[----:B------:R-:W-:Y:S01]  /*ad30*/  UIADD3.X UR5, URZ, UR53, URZ, UP0, !UPT ;  /* 0x000000353f057290 */ /* 0x000fe200087fe43f */
[----:B------:R-:W-:Y:S01]  /*ad40*/  PLOP3.LUT P0, PT, PT, PT, PT, 0x80, 0x0 ;  /* 0x000000000000781c */ /* 0x000fe20003f0f070 */
[----:B------:R-:W-:Y:S01]  /*ad50*/  UMOV UR6, 0x0 ;  /* 0x0000000000067882 */ /* 0x000fe20000000000 */
[----:B------:R-:W-:Y:S01]  /*ad60*/  UMOV UR7, 0x14f00000 ;  /* 0x14f0000000077882 */ /* 0x000fe20000000000 */
[----:B------:R-:W-:Y:S01]  /*ad70*/  UMOV UR26, URZ ;  /* 0x0000003f001a7c82 */ /* 0x000fe20008000000 */
[----:B------:R-:W-:Y:S01]  /*ad80*/  UMOV UR28, UR36 ;  /* 0x00000024001c7c82 */ /* 0x000fe20008000000 */
[----:B------:R-:W-:Y:S01]  /*ad90*/  UMOV UR18, 0x40 ;  /* 0x0000004000127882 */ /* 0x000fe20000000000 */
[----:B------:R-:W-:Y:S01]  /*ada0*/  UMOV UR20, UR36 ;  /* 0x0000002400147c82 */ /* 0x000fe20008000000 */
[----:B------:R-:W-:Y:S01]  /*adb0*/  UIADD3 UR25, UR25, 0x29830, URZ ;  /* 0x0002983019197890 */ /* 0x000fe2000fffe03f */
[----:B------:R-:W-:Y:S01]  /*adc0*/  LOP3.LUT R19, R19, 0xfffffff7, RZ, 0xc0, !PT ;  /* 0xfffffff713137812 */ /* 0x000fe200078ec0ff */
[----:B------:R-:W-:Y:S01]  /*add0*/  UMOV UR19, UR27 ;  /* 0x0000001b00137c82 */ /* 0x000fe20008000000 */
[----:B------:R-:W-:Y:S01]  /*ade0*/  UMOV UR10, 0x80 ;  /* 0x00000080000a7882 */ /* 0x000fe20000000000 */
[----:B------:R-:W-:Y:S01]  /*adf0*/  UMOV UR21, UR29 ;  /* 0x0000001d00157c82 */ /* 0x000fe20008000000 */
[----:B------:R-:W-:Y:S01]  /*ae00*/  UMOV UR12, UR36 ;  /* 0x00000024000c7c82 */ /* 0x000fe20008000000 */
[----:B------:R-:W-:Y:S01]  /*ae10*/  UMOV UR11, UR27 ;  /* 0x0000001b000b7c82 */ /* 0x000fe20008000000 */
[----:B------:R-:W-:Y:S01]  /*ae20*/  UMOV UR17, UR25 ;  /* 0x0000001900117c82 */ /* 0x000fe20008000000 */
[----:B------:R-:W-:Y:S01]  /*ae30*/  UMOV UR13, UR29 ;  /* 0x0000001d000d7c82 */ /* 0x000fe20008000000 */
[----:B------:R-:W-:Y:S01]  /*ae40*/  UMOV UR9, UR25 ;  /* 0x0000001900097c82 */ /* 0x000fe20008000000 */
[----:B------:R-:W-:Y:S01]  /*ae50*/  IMAD.MOV.U32 R16, RZ, RZ, R0 ;  /* 0x000000ffff107224 */ /* 0x000fe200078e0000 */
[----:B------:R-:W-:-:S02]  /*ae60*/  @P0 LOP3.LUT R19, R19, 0x8, RZ, 0xfc, !PT ;  /* 0x0000000813130812 */ /* 0x000fc400078efcff */
[----:B0-----:R-:W-:-:S05]  /*ae70*/  LOP3.LUT R3, R3, 0x1, RZ, 0xc0, !PT ;  /* 0x0000000103037812 */ /* 0x001fca00078ec0ff */
[----:B------:R-:W-:-:S04]  /*ae80*/  IMAD R3, R3, 0x1400, RZ ;  /* 0x0000140003037824 */ /* 0x000fc800078e02ff */
[----:B------:R-:W-:-:S05]  /*ae90*/  IMAD R2, R17, 0x7800, R3 ;  /* 0x0000780011027824 */ /* 0x000fca00078e0203 */
[----:B------:R-:W-:-:S13]  /*aea0*/  R2UR UR8, R2 ;  /* 0x00000000020872ca */ /* 0x000fda00000e0000 */
[----:B------:R-:W-:-:S04]  /*aeb0*/  UIADD3 UR8, UR41, UR8, URZ ;  /* 0x0000000829087290 */ /* 0x000fc8000fffe03f */
[----:B------:R-:W-:Y:S02]  /*aec0*/  UIADD3 UR24, UR8, 0x1a400, URZ ;  /* 0x0001a40008187890 */ /* 0x000fe4000fffe03f */
[----:B------:R-:W-:Y:S02]  /*aed0*/  UIADD3 UR16, UR8, 0x1cc00, URZ ;  /* 0x0001cc0008107890 */ /* 0x000fe4000fffe03f */
[----:B------:R-:W-:-:S05]  /*aee0*/  UIADD3 UR8, UR8, 0x1f400, URZ ;  /* 0x0001f40008087890 */ /* 0x000fca000fffe03f */
[----:B------:R3:W-:Y:S02]  /*aef0*/  UTMALDG.4D.MULTICAST [UR24], [UR4], UR14, desc[UR6] ;  /* 0x00000618040073b4 */ /* 0x0007e4000801980e */
[----:B------:R3:W-:Y:S02]  /*af00*/  UTMALDG.4D.MULTICAST [UR16], [UR4], UR14, desc[UR6] ;  /* 0x00000610040073b4 */ /* 0x0007e4000801980e */
[----:B------:R3:W-:Y:S02]  /*af10*/  UTMALDG.4D.MULTICAST [UR8], [UR4], UR14, desc[UR6] ;  /* 0x00000608040073b4 */ /* 0x0007e4000801980e */
[----:B---3--:R-:W-:Y:S01]  /*af20*/  NOP ;  /* 0x0000000000007918 */ /* 0x008fe20000000000 */
.L_x_183:
[----:B------:R-:W-:Y:S05]  /*af30*/  WARPSYNC.ALL ;  /* 0x0000000000007948 */ /* 0x000fea0003800000 */
[----:B------:R-:W-:Y:S01]  /*af40*/  UIADD3 UR4, UR41, 0x14400, URZ ;  /* 0x0001440029047890 */ /* 0x000fe2000fffe03f */
        /* <DEDUP_REMOVED lines=19> */
[----:B012---:R-:W-:Y:S05]  /*b080*/  CALL.ABS.NOINC R2 ;  /* 0x0000000002007343 */ /* 0x007fea0003c00000 */
.L_x_192:
[----:B------:R-:W3:Y:S01]  /*b090*/  S2R R2, SR_TID.X ;  /* 0x0000000000027919 */ /* 0x000ee20000002100 */
[----:B------:R-:W4:Y:S01]  /*b0a0*/  LDC R8, c[0x0][0x448] ;  /* 0x00011200ff087b82 */ /* 0x000f220000000800 */
[----:B------:R-:W-:Y:S01]  /*b0b0*/  USHF.R.S32.HI UR4, URZ, 0x1f, UR36 ;  /* 0x0000001f3f047899 */ /* 0x000fe20008011424 */
[----:B--2---:R-:W2:Y:S01]  /*b0c0*/  S2R R18, SR_TID.X ;  /* 0x0000000000127919 */ /* 0x004ea20000002100 */
[----:B------:R-:W-:Y:S01]  /*b0d0*/  ULDC.64 UR8, c[0x0][0x2d8] ;  /* 0x0000b60000087ab9 */ /* 0x000fe20000000a00 */
[----:B------:R-:W-:Y:S01]  /*b0e0*/  USHF.R.S32.HI UR7, URZ, 0x1f, UR44 ;  /* 0x0000001f3f077899 */ /* 0x000fe2000801142c */
[----:B------:R-:W2:Y:S03]  /*b0f0*/  S2R R7, SR_TID.X ;  /* 0x0000000000077919 */ /* 0x000ea60000002100 */
[----:B0-----:R-:W0:Y:S01]  /*b100*/  LDC R4, c[0x0][0xc38] ;  /* 0x00030e00ff047b82 */ /* 0x001e220000000800 */
[----:B------:R-:W-:-:S02]  /*b110*/  UIMAD UR6, UR4, UR8, URZ ;  /* 0x00000008040672a4 */ /* 0x000fc4000f8e023f */
[----:B------:R-:W-:Y:S02]  /*b120*/  UIMAD.WIDE.U32 UR4, UR36, UR8, URZ ;  /* 0x00000008240472a5 */ /* 0x000fe4000f8e003f */
[----:B------:R-:W-:-:S03]  /*b130*/  UIMAD UR6, UR36, UR9, UR6 ;  /* 0x00000009240672a4 */ /* 0x000fc6000f8e0206 */
[----:B------:R-:W-:Y:S01]  /*b140*/  ULDC.64 UR8, c[0x0][0x2e0] ;  /* 0x0000b80000087ab9 */ /* 0x000fe20000000a00 */
[----:B------:R-:W-:Y:S02]  /*b150*/  UIADD3 UR5, UR5, UR6, URZ ;  /* 0x0000000605057290 */ /* 0x000fe4000fffe03f */
[----:B------:R-:W-:Y:S02]  /*b160*/  UIMAD UR6, UR7, UR8, URZ ;  /* 0x00000008070672a4 */ /* 0x000fe4000f8e023f */
[----:B------:R-:W-:Y:S02]  /*b170*/  UIMAD.WIDE.U32 UR4, UR44, UR8, UR4 ;  /* 0x000000082c0472a5 */ /* 0x000fe4000f8e0004 */
[----:B------:R-:W-:Y:S01]  /*b180*/  UIMAD UR6, UR44, UR9, UR6 ;  /* 0x000000092c0672a4 */ /* 0x000fe2000f8e0206 */
[----:B----4-:R-:W-:-:S03]  /*b190*/  ISETP.NE.AND P0, PT, R8, 0x1, PT ;  /* 0x000000010800780c */ /* 0x010fc60003f05270 */
[----:B------:R-:W-:Y:S01]  /*b1a0*/  UIADD3 UR5, UR5, UR6, URZ ;  /* 0x0000000605057290 */ /* 0x000fe2000fffe03f */
[----:B---3--:R-:W-:-:S04]  /*b1b0*/  LOP3.LUT R2, R2, 0x7f, RZ, 0xc0, !PT ;  /* 0x0000007f02027812 */ /* 0x008fc800078ec0ff */
[----:B-1----:R-:W-:Y:S01]  /*b1c0*/  SHF.R.U32.HI R0, RZ, 0x2, R2 ;  /* 0x00000002ff007819 */ /* 0x002fe20000011602 */
[----:B--2---:R-:W-:-:S04]  /*b1d0*/  IMAD.SHL.U32 R18, R18, 0x20, RZ ;  /* 0x0000002012127824 */ /* 0x004fc800078e00ff */
[----:B------:R-:W1:Y:S01]  /*b1e0*/  @P0 LDC R3, c[0x0][0x44c] ;  /* 0x00011300ff030b82 */ /* 0x000e620000000800 */
[----:B------:R-:W-:Y:S02]  /*b1f0*/  IMAD R2, RZ, RZ, -UR45 ;  /* 0x8000002dff027e24 */ /* 0x000fe4000f8e02ff */
[----:B------:R-:W-:Y:S01]  /*b200*/  IMAD.SHL.U32 R7, R7, 0x10, RZ ;  /* 0x0000001007077824 */ /* 0x000fe200078e00ff */
[----:B------:R-:W-:Y:S01]  /*b210*/  LOP3.LUT R18, R0, 0x60, R18, 0xf8, !PT ;  /* 0x0000006000127812 */ /* 0x000fe200078ef812 */
[----:B0-----:R-:W-:-:S03]  /*b220*/  IMAD R2, R4, R2, UR50 ;  /* 0x0000003204027e24 */ /* 0x001fc6000f8e0202 */
[----:B------:R-:W0:Y:S01]  /*b230*/  @P0 LDC R0, c[0x0][0x450] ;  /* 0x00011400ff000b82 */ /* 0x000e220000000800 */
[----:B------:R-:W-:Y:S01]  /*b240*/  IMAD.SHL.U32 R5, R2, 0x80, RZ ;  /* 0x0000008002057824 */ /* 0x000fe200078e00ff */
[----:B------:R-:W-:-:S04]  /*b250*/  LOP3.LUT R7, R7, 0x30, RZ, 0xc0, !PT ;  /* 0x0000003007077812 */ /* 0x000fc800078ec0ff */
[----:B------:R-:W-:Y:S02]  /*b260*/  LOP3.LUT R2, R18, R5, RZ, 0xfc, !PT ;  /* 0x0000000512027212 */ /* 0x000fe400078efcff */
[C---:B------:R-:W-:Y:S01]  /*b270*/  LOP3.LUT R9, R7.reuse, 0x40, RZ, 0xfc, !PT ;  /* 0x0000004007097812 */ /* 0x040fe200078efcff */
[----:B------:R-:W2:Y:S01]  /*b280*/  S2R R18, SR_TID.X ;  /* 0x0000000000127919 */ /* 0x000ea20000002100 */
[----:B------:R-:W-:Y:S01]  /*b290*/  LOP3.LUT R7, R7, 0x80, RZ, 0xfc, !PT ;  /* 0x0000008007077812 */ /* 0x000fe200078efcff */
[----:B------:R-:W-:Y:S02]  /*b2a0*/  IMAD.MOV.U32 R6, RZ, RZ, R2 ;  /* 0x000000ffff067224 */ /* 0x000fe400078e0002 */
[----:B-1----:R-:W-:-:S05]  /*b2b0*/  @P0 IMAD.HI.U32 R3, R2, R3, RZ ;  /* 0x0000000302030227 */ /* 0x002fca00078e00ff */
[----:B0-----:R-:W-:-:S04]  /*b2c0*/  @P0 SHF.R.U32.HI R6, RZ, R0, R3 ;  /* 0x00000000ff060219 */ /* 0x001fc80000011603 */
[--C-:B------:R-:W-:Y:S01]  /*b2d0*/  SHF.R.S32.HI R4, RZ, 0x1f, R6.reuse ;  /* 0x0000001fff047819 */ /* 0x100fe20000011406 */
[----:B------:R-:W-:-:S04]  /*b2e0*/  IMAD.MOV R0, RZ, RZ, -R6 ;  /* 0x000000ffff007224 */ /* 0x000fc800078e0a06 */
[----:B------:R-:W-:Y:S02]  /*b2f0*/  IMAD R0, R8, R0, R2 ;  /* 0x0000000008007224 */ /* 0x000fe400078e0202 */
[----:B------:R-:W0:Y:S01]  /*b300*/  LDC.64 R2, c[0x0][0x2d0] ;  /* 0x0000b400ff027b82 */ /* 0x000e220000000a00 */
[C---:B--2---:R-:W-:Y:S01]  /*b310*/  IMAD.SHL.U32 R10, R18.reuse, 0x10, RZ ;  /* 0x00000010120a7824 */ /* 0x044fe200078e00ff */
[----:B------:R-:W-:-:S04]  /*b320*/  LOP3.LUT R18, R18, 0x7f, RZ, 0xc0, !PT ;  /* 0x0000007f12127812 */ /* 0x000fc800078ec0ff */
[----:B------:R-:W-:Y:S01]  /*b330*/  LOP3.LUT R10, R10, 0x30, RZ, 0xc0, !PT ;  /* 0x000000300a0a7812 */ /* 0x000fe200078ec0ff */
[----:B0-----:R-:W-:-:S04]  /*b340*/  IMAD R4, R4, R2, RZ ;  /* 0x0000000204047224 */ /* 0x001fc800078e02ff */
[C---:B------:R-:W-:Y:S02]  /*b350*/  IMAD R4, R6.reuse, R3, R4 ;  /* 0x0000000306047224 */ /* 0x040fe400078e0204 */
[----:B------:R-:W-:Y:S01]  /*b360*/  IMAD.WIDE.U32 R2, R6, R2, UR4 ;  /* 0x0000000406027e25 */ /* 0x000fe2000f8e0002 */
[----:B------:R-:W-:-:S03]  /*b370*/  ULDC.64 UR4, c[0x0][0x2c8] ;  /* 0x0000b20000047ab9 */ /* 0x000fc60000000a00 */
[----:B------:R-:W-:Y:S01]  /*b380*/  IMAD.IADD R3, R3, 0x1, R4 ;  /* 0x0000000103037824 */ /* 0x000fe200078e0204 */
[----:B------:R-:W-:Y:S01]  /*b390*/  SHF.R.S32.HI R4, RZ, 0x1f, R0 ;  /* 0x0000001fff047819 */ /* 0x000fe20000011400 */
[----:B------:R-:W-:-:S04]  /*b3a0*/  IMAD.WIDE.U32 R2, R0, UR4, R2 ;  /* 0x0000000400027c25 */ /* 0x000fc8000f8e0002 */
[----:B------:R-:W-:-:S04]  /*b3b0*/  IMAD R4, R4, UR4, RZ ;  /* 0x0000000404047c24 */ /* 0x000fc8000f8e02ff */
[----:B------:R-:W-:Y:S01]  /*b3c0*/  IMAD R0, R0, UR5, R4 ;  /* 0x0000000500007c24 */ /* 0x000fe2000f8e0204 */
[----:B------:R-:W-:Y:S02]  /*b3d0*/  ULDC.64 UR4, c[0x0][0x280] ;  /* 0x0000a00000047ab9 */ /* 0x000fe40000000a00 */
[----:B------:R-:W-:Y:S01]  /*b3e0*/  IADD3 R4, P0, R2, UR4, RZ ;  /* 0x0000000402047c10 */ /* 0x000fe2000ff1e0ff */
[----:B------:R-:W-:Y:S02]  /*b3f0*/  ULDC UR4, c[0x0][0x2b8] ;  /* 0x0000ae0000047ab9 */ /* 0x000fe40000000800 */
[----:B------:R-:W-:Y:S02]  /*b400*/  ISETP.GE.AND P3, PT, R10, UR4, PT ;  /* 0x000000040a007c0c */ /* 0x000fe4000bf66270 */
[----:B------:R-:W-:Y:S02]  /*b410*/  IADD3.X R3, R3, UR5, R0, P0, !PT ;  /* 0x0000000503037c10 */ /* 0x000fe400087fe400 */
[----:B------:R-:W-:-:S02]  /*b420*/  ISETP.GE.AND P0, PT, R9, UR4, PT ;  /* 0x0000000409007c0c */ /* 0x000fc4000bf06270 */
[----:B------:R0:W5:Y:S01]  /*b430*/  LDL R9, [R1+0x20] ;  /* 0x0000200001097983 */ /* 0x0001620000100800 */
[----:B------:R-:W-:Y:S01]  /*b440*/  ISETP.GE.AND P1, PT, R7, UR4, PT ;  /* 0x0000000407007c0c */ /* 0x000fe2000bf26270 */
[----:B------:R-:W-:Y:S01]  /*b450*/  UMOV UR4, 0xffffffff ;  /* 0xffffffff00047882 */ /* 0x000fe20000000000 */
[----:B------:R-:W-:Y:S02]  /*b460*/  SHF.R.U32.HI R18, RZ, 0x2, R18 ;  /* 0x00000002ff127819 */ /* 0x000fe40000011612 */
[----:B------:R-:W-:Y:S09]  /*b470*/  BRA.DIV UR4, `(.L_x_193) ;  /* 0x0000002204dc7947 */ /* 0x000ff2000b800000 */
[----:B------:R-:W1:Y:S01]  /*b480*/  SHFL.IDX PT, R7, R4, RZ, 0x1c1f ;  /* 0x001c1fff04077589 */ /* 0x000e6200000e0000 */
[----:B------:R-:W-:Y:S01]  /*b490*/  ULDC UR4, c[0x0][0x288] ;  /* 0x0000a20000047ab9 */ /* 0x000fe20000000800 */
[----:B------:R-:W-:Y:S02]  /*b4a0*/  IMAD.IADD R0, R18, 0x1, R5 ;  /* 0x0000000112007824 */ /* 0x000fe400078e0205 */
[----:B------:R-:W2:Y:S01]  /*b4b0*/  SHFL.IDX PT, R6, R3, RZ, 0x1c1f ;  /* 0x001c1fff03067589 */ /* 0x000ea200000e0000 */
[----:B------:R-:W-:Y:S02]  /*b4c0*/  IMAD R2, R8, UR4, RZ ;  /* 0x0000000408027c24 */ /* 0x000fe4000f8e02ff */
[----:B------:R-:W-:-:S03]  /*b4d0*/  VIADD R5, R0, 0x20 ;  /* 0x0000002000057836 */ /* 0x000fc60000000000 */
[----:B------:R-:W-:-:S13]  /*b4e0*/  ISETP.GE.AND P2, PT, R0, R2, PT ;  /* 0x000000020000720c */ /* 0x000fda0003f46270 */
[----:B-1----:R-:W-:-:S05]  /*b4f0*/  @!P2 IADD3 R7, P4, R10, R7, RZ ;  /* 0x000000070a07a210 */ /* 0x002fca0007f9e0ff */
[----:B--2---:R-:W-:-:S05]  /*b500*/  @!P2 IMAD.X R6, RZ, RZ, R6, P4 ;  /* 0x000000ffff06a224 */ /* 0x004fca00020e0606 */
[----:B------:R-:W-:-:S04]  /*b510*/  @!P2 LOP3.LUT R7, R7, R6, RZ, 0x3c, !PT ;  /* 0x000000060707a212 */ /* 0x000fc800078e3cff */
[----:B------:R-:W-:-:S04]  /*b520*/  @!P2 LOP3.LUT R6, R7, R6, RZ, 0x3c, !PT ;  /* 0x000000060706a212 */ /* 0x000fc800078e3cff */
[----:B------:R-:W-:-:S05]  /*b530*/  @!P2 LOP3.LUT R7, R7, R6, RZ, 0x3c, !PT ;  /* 0x000000060707a212 */ /* 0x000fca00078e3cff */
[----:B------:R-:W-:Y:S01]  /*b540*/  @!PT LDS RZ, [RZ] ;  /* 0x00000000fffff984 */ /* 0x000fe20000000800 */
[----:B-----5:R-:W-:Y:S04]  /*b550*/  @!P2 LDGSTS.E.BYPASS.LTC128B.128 [R9+0x14400], desc[UR48][R6.64], !P3 ;  /* 0x144000000609afae */ /* 0x020fe8000d901d70 */
[----:B------:R-:W-:Y:S04]  /*b560*/  @!P2 LDGSTS.E.BYPASS.LTC128B.128 [R9+0x16400], desc[UR48][R6.64+0x40], !P0 ;  /* 0x164000400609afae */ /* 0x000fe8000c101d70 */
[----:B------:R1:W-:Y:S01]  /*b570*/  @!P2 LDGSTS.E.BYPASS.LTC128B.128 [R9+0x18400], desc[UR48][R6.64+0x80], !P1 ;  /* 0x184000800609afae */ /* 0x0003e2000c901d70 */
[----:B------:R-:W-:-:S03]  /*b580*/  ISETP.GE.AND P2, PT, R5, R2, PT ;  /* 0x000000020500720c */ /* 0x000fc60003f46270 */
[----:B------:R-:W-:Y:S04]  /*b590*/  SHFL.IDX PT, R5, R3, 0x1, 0x1c1f ;  /* 0x003c1f0003057f89 */ /* 0x000fe800000e0000 */
[----:B-1----:R-:W1:Y:S06]  /*b5a0*/  SHFL.IDX PT, R6, R4, 0x1, 0x1c1f ;  /* 0x003c1f0004067f89 */ /* 0x002e6c00000e0000 */
[----:B-1----:R-:W-:-:S05]  /*b5b0*/  @!P2 IADD3 R6, P4, R10, R6, RZ ;  /* 0x000000060a06a210 */ /* 0x002fca0007f9e0ff */
[----:B------:R-:W-:-:S04]  /*b5c0*/  @!P2 IMAD.X R5, RZ, RZ, R5, P4 ;  /* 0x000000ffff05a224 */ /* 0x000fc800020e0605 */
[----:B------:R-:W-:Y:S02]  /*b5d0*/  @!P2 IMAD.MOV.U32 R7, RZ, RZ, R5 ;  /* 0x000000ffff07a224 */ /* 0x000fe400078e0005 */
[----:B------:R-:W-:-:S03]  /*b5e0*/  VIADD R5, R0, 0x40 ;  /* 0x0000004000057836 */ /* 0x000fc60000000000 */
[----:B------:R-:W-:Y:S04]  /*b5f0*/  @!P2 LDGSTS.E.BYPASS.LTC128B.128 [R9+0x14c00], desc[UR48][R6.64], !P3 ;  /* 0x14c000000609afae */ /* 0x000fe8000d901d70 */
[----:B------:R-:W-:Y:S04]  /*b600*/  @!P2 LDGSTS.E.BYPASS.LTC128B.128 [R9+0x16c00], desc[UR48][R6.64+0x40], !P0 ;  /* 0x16c000400609afae */ /* 0x000fe8000c101d70 */
[----:B------:R1:W-:Y:S01]  /*b610*/  @!P2 LDGSTS.E.BYPASS.LTC128B.128 [R9+0x18c00], desc[UR48][R6.64+0x80], !P1 ;  /* 0x18c000800609afae */ /* 0x0003e2000c901d70 */
[----:B------:R-:W-:-:S03]  /*b620*/  ISETP.GE.AND P2, PT, R5, R2, PT ;  /* 0x000000020500720c */ /* 0x000fc60003f46270 */
[----:B------:R-:W-:Y:S04]  /*b630*/  SHFL.IDX PT, R5, R3, 0x2, 0x1c1f ;  /* 0x005c1f0003057f89 */ /* 0x000fe800000e0000 */
[----:B------:R-:W-:Y:S04]  /*b640*/  SHFL.IDX PT, R3, R3, 0x3, 0x1c1f ;  /* 0x007c1f0003037f89 */ /* 0x000fe800000e0000 */
[----:B-1----:R-:W1:Y:S04]  /*b650*/  SHFL.IDX PT, R6, R4, 0x2, 0x1c1f ;  /* 0x005c1f0004067f89 */ /* 0x002e6800000e0000 */
[----:B------:R-:W2:Y:S01]  /*b660*/  SHFL.IDX PT, R4, R4, 0x3, 0x1c1f ;  /* 0x007c1f0004047f89 */ /* 0x000ea200000e0000 */
[----:B-1----:R-:W-:-:S05]  /*b670*/  @!P2 IADD3 R6, P4, R10, R6, RZ ;  /* 0x000000060a06a210 */ /* 0x002fca0007f9e0ff */
[----:B------:R-:W-:-:S04]  /*b680*/  @!P2 IMAD.X R5, RZ, RZ, R5, P4 ;  /* 0x000000ffff05a224 */ /* 0x000fc800020e0605 */
[----:B------:R-:W-:-:S05]  /*b690*/  @!P2 IMAD.MOV.U32 R7, RZ, RZ, R5 ;  /* 0x000000ffff07a224 */ /* 0x000fca00078e0005 */
[----:B------:R1:W-:Y:S04]  /*b6a0*/  @!P2 LDGSTS.E.BYPASS.LTC128B.128 [R9+0x15400], desc[UR48][R6.64], !P3 ;  /* 0x154000000609afae */ /* 0x0003e8000d901d70 */
[----:B------:R1:W-:Y:S04]  /*b6b0*/  @!P2 LDGSTS.E.BYPASS.LTC128B.128 [R9+0x17400], desc[UR48][R6.64+0x40], !P0 ;  /* 0x174000400609afae */ /* 0x0003e8000c101d70 */
[----:B--2---:R1:W-:Y:S02]  /*b6c0*/  @!P2 LDGSTS.E.BYPASS.LTC128B.128 [R9+0x19400], desc[UR48][R6.64+0x80], !P1 ;  /* 0x194000800609afae */ /* 0x0043e4000c901d70 */
.L_x_260:
[----:B------:R-:W-:Y:S01]  /*b6d0*/  VIADD R0, R0, 0x60 ;  /* 0x0000006000007836 */ /* 0x000fe20000000000 */
[----:B------:R-:W-:Y:S04]  /*b6e0*/  BSSY B0, `(.L_x_194) ;  /* 0x000000b000007945 */ /* 0x000fe80003800000 */
[----:B------:R-:W-:-:S13]  /*b6f0*/  ISETP.GE.AND P2, PT, R0, R2, PT ;  /* 0x000000020000720c */ /* 0x000fda0003f46270 */
[----:B------:R-:W-:Y:S05]  /*b700*/  @P2 BRA `(.L_x_195) ;  /* 0x0000000000202947 */ /* 0x000fea0003800000 */
[----:B------:R-:W-:-:S05]  /*b710*/  IADD3 R2, P2, R10, R4, RZ ;  /* 0x000000040a027210 */ /* 0x000fca0007f5e0ff */
[----:B------:R-:W-:-:S05]  /*b720*/  IMAD.X R3, RZ, RZ, R3, P2 ;  /* 0x000000ffff037224 */ /* 0x000fca00010e0603 */
[----:B------:R-:W-:Y:S01]  /*b730*/  @!PT LDS RZ, [RZ] ;  /* 0x00000000fffff984 */ /* 0x000fe20000000800 */
[----:B------:R-:W-:Y:S01]  /*b740*/  @!PT LDS RZ, [RZ] ;  /* 0x00000000fffff984 */ /* 0x000fe20000000800 */
[----:B------:R-:W-:Y:S01]  /*b750*/  @!PT LDS RZ, [RZ] ;  /* 0x00000000fffff984 */ /* 0x000fe20000000800 */
[----:B------:R2:W-:Y:S04]  /*b760*/  LDGSTS.E.BYPASS.LTC128B.128 [R9+0x15c00], desc[UR48][R2.64], !P3 ;  /* 0x15c0000002097fae */ /* 0x0005e8000d901d70 */
[----:B------:R2:W-:Y:S04]  /*b770*/  LDGSTS.E.BYPASS.LTC128B.128 [R9+0x17c00], desc[UR48][R2.64+0x40], !P0 ;  /* 0x17c0004002097fae */ /* 0x0005e8000c101d70 */
[----:B------:R2:W-:Y:S02]  /*b780*/  LDGSTS.E.BYPASS.LTC128B.128 [R9+0x19c00], desc[UR48][R2.64+0x80], !P1 ;  /* 0x19c0008002097fae */ /* 0x0005e4000c901d70 */
.L_x_195:
[----:B------:R-:W-:Y:S05]  /*b790*/  BSYNC B0 ;  /* 0x0000000000007941 */ /* 0x000fea0003800000 */
.L_x_194:
        /* <DEDUP_REMOVED lines=10> */
.L_x_261:
[----:B------:R-:W-:-:S06]  /*b840*/  UISETP.GE.AND UP0, UPT, UR40, 0xa1, UPT ;  /* 0x000000a12800788c */ /* 0x000fcc000bf06270 */
[----:B------:R-:W-:-:S13]  /*b850*/  PLOP3.LUT P0, PT, PT, PT, UP0, 0x80, 0x0 ;  /* 0x000000000000781c */ /* 0x000fda0003f0f008 */
[----:B------:R-:W-:Y:S05]  /*b860*/  @!P0 BRA `(.L_x_197) ;  /* 0x00000010003c8947 */ /* 0x000fea0003800000 */
[----:B--2---:R2:W5:Y:S01]  /*b870*/  LDL.LU R0, [R1] ;  /* 0x0000000001007983 */ /* 0x0045620000300800 */
[----:B------:R-:W-:Y:S01]  /*b880*/  UIADD3 UR4, UR39, -0x2, URZ ;  /* 0xfffffffe27047890 */ /* 0x000fe2000fffe03f */
[----:B------:R-:W-:-:S05]  /*b890*/  IMAD.MOV.U32 R3, RZ, RZ, R17 ;  /* 0x000000ffff037224 */ /* 0x000fca00078e0011 */
[----:B------:R-:W-:-:S07]  /*b8a0*/  IMAD.U32 R2, RZ, RZ, UR4 ;  /* 0x00000004ff027e24 */ /* 0x000fce000f8e00ff */
.L_x_222:
[----:B------:R-:W-:Y:S01]  /*b8b0*/  VIADD R17, R3, 0x1 ;  /* 0x0000000103117836 */ /* 0x000fe20000000000 */
[----:B------:R-:W-:Y:S01]  /*b8c0*/  LOP3.LUT P1, RZ, R19, 0x8, RZ, 0xc0, !PT ;  /* 0x0000000813ff7812 */ /* 0x000fe2000782c0ff */
[----:B------:R-:W-:Y:S03]  /*b8d0*/  BSSY B0, `(.L_x_198) ;  /* 0x0000098000007945 */ /* 0x000fe60003800000 */
[----:B------:R-:W-:-:S04]  /*b8e0*/  ISETP.NE.AND P0, PT, R17, 0x2, PT ;  /* 0x000000021100780c */ /* 0x000fc80003f05270 */
[----:B------:R-:W-:Y:S02]  /*b8f0*/  SEL R4, RZ, 0x1, P0 ;  /* 0x00000001ff047807 */ /* 0x000fe40000000000 */
[----:B------:R-:W-:Y:S02]  /*b900*/  SEL R17, R17, RZ, P0 ;  /* 0x000000ff11117207 */ /* 0x000fe40000000000 */
[----:B-1---5:R-:W-:-:S05]  /*b910*/  LOP3.LUT R9, R0, R4, RZ, 0x3c, !PT ;  /* 0x0000000400097212 */ /* 0x022fca00078e3cff */
[----:B------:R1:W-:Y:S01]  /*b920*/  STL [R1], R9 ;  /* 0x0000000901007387 */ /* 0x0003e20000100800 */
[----:B--2---:R-:W-:Y:S05]  /*b930*/  @!P1 BRA `(.L_x_199) ;  /* 0x0000000800449947 */ /* 0x004fea0003800000 */
[----:B------:R-:W-:Y:S01]  /*b940*/  LOP3.LUT P1, RZ, R19, 0x4, RZ, 0xc0, !PT ;  /* 0x0000000413ff7812 */ /* 0x000fe2000782c0ff */
[----:B------:R-:W-:-:S12]  /*b950*/  IMAD.MOV.U32 R8, RZ, RZ, R2 ;  /* 0x000000ffff087224 */ /* 0x000fd800078e0002 */
[----:B------:R-:W-:Y:S05]  /*b960*/  @!P1 BRA `(.L_x_200) ;  /* 0x0000000000509947 */ /* 0x000fea0003800000 */
[----:B------:R-:W3:Y:S01]  /*b970*/  LDL R10, [R1+0x8] ;  /* 0x00000800010a7983 */ /* 0x000ee20000100800 */
[----:B------:R-:W4:Y:S01]  /*b980*/  LDC R8, c[0x0][0x43c] ;  /* 0x00010f00ff087b82 */ /* 0x000f220000000800 */
[----:B------:R-:W-:Y:S02]  /*b990*/  ULDC.64 UR4, c[0x0][0x428] ;  /* 0x00010a0000047ab9 */ /* 0x000fe40000000a00 */
[----:B------:R-:W2:Y:S01]  /*b9a0*/  LDL R7, [R1+0x4] ;  /* 0x0000040001077983 */ /* 0x000ea20000100800 */
[----:B----4-:R-:W-:-:S13]  /*b9b0*/  ISETP.NE.AND P0, PT, R8, 0x1, PT ;  /* 0x000000010800780c */ /* 0x010fda0003f05270 */
[----:B------:R-:W4:Y:S02]  /*b9c0*/  @P0 LDC.64 R4, c[0x0][0x440] ;  /* 0x00011000ff040b82 */ /* 0x000f240000000a00 */
[----:B----4-:R-:W-:-:S04]  /*b9d0*/  @P0 IMAD.HI.U32 R6, R2, R4, RZ ;  /* 0x0000000402060227 */ /* 0x010fc800078e00ff */
[----:B------:R-:W-:Y:S01]  /*b9e0*/  IMAD.MOV.U32 R4, RZ, RZ, R2 ;  /* 0x000000ffff047224 */ /* 0x000fe200078e0002 */
[----:B------:R-:W-:-:S05]  /*b9f0*/  @P0 SHF.R.U32.HI R4, RZ, R5, R6 ;  /* 0x00000005ff040219 */ /* 0x000fca0000011606 */
[----:B------:R-:W-:-:S04]  /*ba00*/  IMAD.MOV R5, RZ, RZ, -R4 ;  /* 0x000000ffff057224 */ /* 0x000fc800078e0a04 */
[----:B------:R-:W-:Y:S01]  /*ba10*/  IMAD R8, R8, R5, R2 ;  /* 0x0000000508087224 */ /* 0x000fe200078e0202 */
[----:B------:R-:W-:Y:S01]  /*ba20*/  SHF.R.S32.HI R5, RZ, 0x1f, R4 ;  /* 0x0000001fff057819 */ /* 0x000fe20000011404 */
[----:B---3--:R-:W-:-:S04]  /*ba30*/  IMAD R6, R10, UR4, RZ ;  /* 0x000000040a067c24 */ /* 0x008fc8000f8e02ff */
[C---:B--2---:R-:W-:Y:S02]  /*ba40*/  IMAD R6, R7.reuse, UR5, R6 ;  /* 0x0000000507067c24 */ /* 0x044fe4000f8e0206 */
[----:B------:R-:W-:Y:S01]  /*ba50*/  IMAD.WIDE.U32 R4, R7, UR4, R4 ;  /* 0x0000000407047c25 */ /* 0x000fe2000f8e0004 */
[----:B------:R-:W-:-:S03]  /*ba60*/  ULDC.64 UR4, c[0x0][0x418] ;  /* 0x0001060000047ab9 */ /* 0x000fc60000000a00 */
[----:B------:R-:W-:Y:S01]  /*ba70*/  IMAD.IADD R5, R6, 0x1, R5 ;  /* 0x0000000106057824 */ /* 0x000fe200078e0205 */
[----:B------:R-:W-:-:S04]  /*ba80*/  LEA R6, P0, R4, UR4, 0x2 ;  /* 0x0000000404067c11 */ /* 0x000fc8000f8010ff */
[----:B------:R-:W-:-:S05]  /*ba90*/  LEA.HI.X R7, R4, UR5, R5, 0x2, P0 ;  /* 0x0000000504077c11 */ /* 0x000fca00080f1405 */
[----:B------:R3:W5:Y:S04]  /*baa0*/  LDG.E R16, desc[UR48][R6.64] ;  /* 0x0000003006107981 */ /* 0x000768000c1e1900 */
.L_x_200:
[----:B---3--:R-:W-:Y:S01]  /*bab0*/  LEA R6, R17, UR41, 0x3 ;  /* 0x0000002911067c11 */ /* 0x008fe2000f8e18ff */
[----:B------:R-:W-:Y:S01]  /*bac0*/  BSSY B1, `(.L_x_201) ;  /* 0x0000004000017945 */ /* 0x000fe20003800000 */
[----:B------:R-:W-:-:S04]  /*bad0*/  SHF.L.U32 R5, R9, 0x1f, RZ ;  /* 0x0000001f09057819 */ /* 0x000fc800000006ff */
[----:B------:R-:W3:Y:S02]  /*bae0*/  SYNCS.PHASECHK.TRANS64.TRYWAIT P0, [R6+URZ+0x29880], R5 ;  /* 0x02988005060075a7 */ /* 0x000ee4000800017f */
[----:B---3--:R-:W-:Y:S05]  /*baf0*/  @!P0 BRA `(.L_x_202) ;  /* 0x0000002000a48947 */ /* 0x008fea0003800000 */
.L_x_262:
[----:B------:R-:W-:Y:S05]  /*bb00*/  BSYNC B1 ;  /* 0x0000000000017941 */ /* 0x000fea0003800000 */
.L_x_201:
[----:B------:R-:W4:Y:S01]  /*bb10*/  S2R R4, SR_TID.X ;  /* 0x0000000000047919 */ /* 0x000f220000002100 */
[----:B------:R-:W-:Y:S01]  /*bb20*/  UPRMT UR4, UR47, 0x9910, URZ ;  /* 0x000099102f047896 */ /* 0x000fe2000800003f */
[----:B----4-:R-:W-:-:S04]  /*bb30*/  LOP3.LUT R4, R4, 0x7f, RZ, 0xc0, !PT ;  /* 0x0000007f04047812 */ /* 0x010fc800078ec0ff */
[----:B------:R-:W-:-:S13]  /*bb40*/  ISETP.NE.AND P0, PT, R4, RZ, PT ;  /* 0x000000ff0400720c */ /* 0x000fda0003f05270 */
[----:B------:R-:W-:-:S04]  /*bb50*/  @!P0 IMAD.MOV.U32 R4, RZ, RZ, 0x5000 ;  /* 0x00005000ff048424 */ /* 0x000fc800078e00ff */
[----:B------:R4:W-:Y:S02]  /*bb60*/  @!P0 SYNCS.ARRIVE.TRANS64 RZ, [R6+URZ+0x29870], R4 ;  /* 0x0298700406ff89a7 */ /* 0x0009e4000800003f */
[----:B----4-:R-:W-:-:S05]  /*bb70*/  IMAD.U32 R4, RZ, RZ, UR4 ;  /* 0x00000004ff047e24 */ /* 0x010fca000f8e00ff */
[----:B------:R-:W-:-:S13]  /*bb80*/  ISETP.NE.AND P1, PT, R4, 0x2, PT ;  /* 0x000000020400780c */ /* 0x000fda0003f25270 */
[----:B------:R-:W-:Y:S05]  /*bb90*/  @P1 BRA `(.L_x_203) ;  /* 0x0000000000041947 */ /* 0x000fea0003800000 */
[----:B------:R-:W-:Y:S01]  /*bba0*/  BPT.TRAP 0x1 ;  /* 0x000000040000795c */ /* 0x000fe20000300000 */
.L_x_203:
[----:B------:R-:W-:Y:S01]  /*bbb0*/  LOP3.LUT P0, RZ, R19, 0x2, RZ, 0xc0, !PT ;  /* 0x0000000213ff7812 */ /* 0x000fe2000780c0ff */
[----:B------:R-:W-:-:S12]  /*bbc0*/  BSSY B1, `(.L_x_204) ;  /* 0x0000003000017945 */ /* 0x000fd80003800000 */
[----:B------:R-:W-:Y:S05]  /*bbd0*/  @P0 BRA `(.L_x_205) ;  /* 0x0000000000040947 */ /* 0x000fea0003800000 */
[----:B------:R-:W-:Y:S01]  /*bbe0*/  BPT.TRAP 0x1 ;  /* 0x000000040000795c */ /* 0x000fe20000300000 */
.L_x_205:
[----:B------:R-:W-:Y:S05]  /*bbf0*/  BSYNC B1 ;  /* 0x0000000000017941 */ /* 0x000fea0003800000 */
.L_x_204:
[----:B------:R-:W4:Y:S01]  /*bc00*/  S2R R4, SR_CgaCtaId ;  /* 0x0000000000047919 */ /* 0x000f220000008800 */
[----:B-1----:R-:W-:Y:S01]  /*bc10*/  IMAD.MOV.U32 R9, RZ, RZ, RZ ;  /* 0x000000ffff097224 */ /* 0x002fe200078e00ff */
[----:B------:R-:W-:Y:S01]  /*bc20*/  UIADD3 UR4, UP0, UR52, 0x470, URZ ;  /* 0x0000047034047890 */ /* 0x000fe2000ff1e03f */
[----:B------:R-:W-:Y:S01]  /*bc30*/  IMAD.U32 R7, RZ, RZ, UR41 ;  /* 0x00000029ff077e24 */ /* 0x000fe2000f8e00ff */
[----:B------:R-:W1:Y:S01]  /*bc40*/  S2R R10, SR_CgaCtaId ;  /* 0x00000000000a7919 */ /* 0x000e620000008800 */
[----:B------:R-:W-:Y:S01]  /*bc50*/  PLOP3.LUT P0, PT, PT, PT, PT, 0x80, 0x0 ;  /* 0x000000000000781c */ /* 0x000fe20003f0f070 */
[----:B------:R-:W-:Y:S01]  /*bc60*/  UIADD3.X UR5, URZ, UR53, URZ, UP0, !UPT ;  /* 0x000000353f057290 */ /* 0x000fe200087fe43f */
[----:B------:R-:W-:Y:S01]  /*bc70*/  R2UR UR10, R9 ;  /* 0x00000000090a72ca */ /* 0x000fe200000e0000 */
[----:B------:R-:W-:Y:S01]  /*bc80*/  UMOV UR6, 0x30000 ;  /* 0x0003000000067882 */ /* 0x000fe20000000000 */
[----:B------:R-:W-:Y:S01]  /*bc90*/  UMOV UR14, 0x0 ;  /* 0x00000000000e7882 */ /* 0x000fe20000000000 */
[----:B------:R-:W-:Y:S01]  /*bca0*/  UMOV UR15, 0x14f00000 ;  /* 0x14f00000000f7882 */ /* 0x000fe20000000000 */
[----:B----4-:R-:W-:-:S02]  /*bcb0*/  LOP3.LUT R4, R4, 0x1, RZ, 0xc0, !PT ;  /* 0x0000000104047812 */ /* 0x010fc400078ec0ff */
[----:B-1----:R-:W-:-:S03]  /*bcc0*/  LOP3.LUT R10, R10, 0x1, RZ, 0xc0, !PT ;  /* 0x000000010a0a7812 */ /* 0x002fc600078ec0ff */
[----:B------:R-:W-:-:S04]  /*bcd0*/  IMAD R4, R4, 0x2800, RZ ;  /* 0x0000280004047824 */ /* 0x000fc800078e02ff */
[----:B------:R-:W-:Y:S02]  /*bce0*/  IMAD R4, R17, 0x5000, R4 ;  /* 0x0000500011047824 */ /* 0x000fe400078e0204 */
[----:B------:R-:W-:-:S03]  /*bcf0*/  IMAD R10, R10, 0x50, RZ ;  /* 0x000000500a0a7824 */ /* 0x000fc600078e02ff */
[----:B------:R-:W-:Y:S01]  /*bd00*/  IADD3 R4, R7, 0xa400, R4 ;  /* 0x0000a40007047810 */ /* 0x000fe20007ffe004 */
[----:B------:R-:W-:Y:S02]  /*bd10*/  IMAD R7, R8, 0xa0, R10 ;  /* 0x000000a008077824 */ /* 0x000fe400078e020a */
[----:B------:R-:W-:-:S07]  /*bd20*/  VIADD R8, R6, 0x29870 ;  /* 0x0002987006087836 */ /* 0x000fce0000000000 */
.L_x_206:
        /* <DEDUP_REMOVED lines=8> */
[----:B------:R1:W-:Y:S02]  /*bdb0*/  UTMALDG.4D.MULTICAST [UR8], [UR4], UR6, desc[UR14] ;  /* 0x00000e08040073b4 */ /* 0x0003e40008019806 */
[----:B-1----:R-:W-:Y:S05]  /*bdc0*/  @P0 BRA.U.ANY `(.L_x_206) ;  /* 0xfffffffd00d80947 */ /* 0x002fea000393ffff */
[----:B------:R-:W1:Y:S01]  /*bdd0*/  SYNCS.PHASECHK.TRANS64.TRYWAIT P0, [R6+URZ+0x29840], R5 ;  /* 0x02984005060075a7 */ /* 0x000e62000800017f */
[----:B------:R-:W-:Y:S04]  /*bde0*/  BSSY B1, `(.L_x_207) ;  /* 0x0000002000017945 */ /* 0x000fe80003800000 */
[----:B-1----:R-:W-:Y:S05]  /*bdf0*/  @!P0 BRA `(.L_x_208) ;  /* 0x0000001c00f88947 */ /* 0x002fea0003800000 */
.L_x_263:
[----:B------:R-:W-:Y:S05]  /*be00*/  BSYNC B1 ;  /* 0x0000000000017941 */ /* 0x000fea0003800000 */
.L_x_207:
[----:B------:R-:W4:Y:S02]  /*be10*/  S2R R4, SR_TID.X ;  /* 0x0000000000047919 */ /* 0x000f240000002100 */
[----:B----4-:R-:W-:-:S04]  /*be20*/  LOP3.LUT R4, R4, 0x7f, RZ, 0xc0, !PT ;  /* 0x0000007f04047812 */ /* 0x010fc800078ec0ff */
[----:B------:R-:W-:-:S13]  /*be30*/  ISETP.NE.AND P0, PT, R4, RZ, PT ;  /* 0x000000ff0400720c */ /* 0x000fda0003f05270 */
[----:B------:R-:W-:-:S04]  /*be40*/  @!P0 IMAD.MOV.U32 R4, RZ, RZ, 0x7800 ;  /* 0x00007800ff048424 */ /* 0x000fc800078e00ff */
[----:B------:R4:W-:Y:S01]  /*be50*/  @!P0 SYNCS.ARRIVE.TRANS64 RZ, [R6+URZ+0x29830], R4 ;  /* 0x0298300406ff89a7 */ /* 0x0009e2000800003f */
[----:B------:R-:W-:Y:S05]  /*be60*/  @P1 BRA `(.L_x_209) ;  /* 0x0000000000041947 */ /* 0x000fea0003800000 */
[----:B------:R-:W-:Y:S01]  /*be70*/  BPT.TRAP 0x1 ;  /* 0x000000040000795c */ /* 0x000fe20000300000 */
.L_x_209:
[----:B------:R-:W-:Y:S01]  /*be80*/  LOP3.LUT P0, RZ, R19, 0x2, RZ, 0xc0, !PT ;  /* 0x0000000213ff7812 */ /* 0x000fe2000780c0ff */
[----:B------:R-:W-:-:S12]  /*be90*/  BSSY B1, `(.L_x_210) ;  /* 0x0000003000017945 */ /* 0x000fd80003800000 */
[----:B------:R-:W-:Y:S05]  /*bea0*/  @P0 BRA `(.L_x_211) ;  /* 0x0000000000040947 */ /* 0x000fea0003800000 */
[----:B------:R-:W-:Y:S01]  /*beb0*/  BPT.TRAP 0x1 ;  /* 0x000000040000795c */ /* 0x000fe20000300000 */
.L_x_211:
[----:B------:R-:W-:Y:S05]  /*bec0*/  BSYNC B1 ;  /* 0x0000000000017941 */ /* 0x000fea0003800000 */
.L_x_210:
[----:B----4-:R-:W4:Y:S01]  /*bed0*/  S2R R4, SR_CgaCtaId ;  /* 0x0000000000047919 */ /* 0x010f220000008800 */
[----:B------:R-:W-:Y:S01]  /*bee0*/  R2UR UR10, R9 ;  /* 0x00000000090a72ca */ /* 0x000fe200000e0000 */
[----:B------:R-:W-:Y:S01]  /*bef0*/  UIADD3 UR4, UP0, UR52, 0x370, URZ ;  /* 0x0000037034047890 */ /* 0x000fe2000ff1e03f */
[----:B------:R-:W-:Y:S01]  /*bf00*/  PLOP3.LUT P0, PT, PT, PT, PT, 0x80, 0x0 ;  /* 0x000000000000781c */ /* 0x000fe20003f0f070 */
[----:B-1-3--:R-:W-:Y:S01]  /*bf10*/  VIADD R6, R6, 0x29830 ;  /* 0x0002983006067836 */ /* 0x00afe20000000000 */
[----:B------:R-:W-:Y:S01]  /*bf20*/  UMOV UR6, 0x30000 ;  /* 0x0003000000067882 */ /* 0x000fe20000000000 */
[----:B------:R-:W-:Y:S01]  /*bf30*/  UIADD3.X UR5, URZ, UR53, URZ, UP0, !UPT ;  /* 0x000000353f057290 */ /* 0x000fe200087fe43f */
[----:B------:R-:W-:Y:S01]  /*bf40*/  UMOV UR14, 0x0 ;  /* 0x00000000000e7882 */ /* 0x000fe20000000000 */
[----:B------:R-:W-:Y:S01]  /*bf50*/  UMOV UR15, 0x14f00000 ;  /* 0x14f00000000f7882 */ /* 0x000fe20000000000 */
[----:B----4-:R-:W-:-:S05]  /*bf60*/  LOP3.LUT R4, R4, 0x1, RZ, 0xc0, !PT ;  /* 0x0000000104047812 */ /* 0x010fca00078ec0ff */
[----:B------:R-:W-:-:S04]  /*bf70*/  IMAD R4, R4, 0x1400, RZ ;  /* 0x0000140004047824 */ /* 0x000fc800078e02ff */
[----:B------:R-:W-:-:S04]  /*bf80*/  IMAD R4, R17, 0x7800, R4 ;  /* 0x0000780011047824 */ /* 0x000fc800078e0204 */
[----:B------:R-:W-:-:S04]  /*bf90*/  VIADD R4, R4, UR41 ;  /* 0x0000002904047c36 */ /* 0x000fc80008000000 */
[----:B------:R-:W-:-:S07]  /*bfa0*/  VIADD R5, R4, 0x1a400 ;  /* 0x0001a40004057836 */ /* 0x000fce0000000000 */
.L_x_212:
        /* <DEDUP_REMOVED lines=10> */
[----:B------:R-:W-:Y:S01]  /*c050*/  PLOP3.LUT P0, PT, PT, PT, PT, 0x80, 0x0 ;  /* 0x000000000000781c */ /* 0x000fe20003f0f070 */
[----:B------:R-:W-:Y:S01]  /*c060*/  VIADD R5, R4, 0x1cc00 ;  /* 0x0001cc0004057836 */ /* 0x000fe20000000000 */
[----:B------:R-:W-:Y:S01]  /*c070*/  UMOV UR6, 0x30000 ;  /* 0x0003000000067882 */ /* 0x000fe20000000000 */
[----:B------:R-:W-:Y:S01]  /*c080*/  UMOV UR14, 0x0 ;  /* 0x00000000000e7882 */ /* 0x000fe20000000000 */
[----:B------:R-:W-:Y:S01]  /*c090*/  UMOV UR15, 0x14f00000 ;  /* 0x14f00000000f7882 */ /* 0x000fe20000000000 */
[----:B------:R-:W-:-:S08]  /*c0a0*/  UMOV UR10, 0x40 ;  /* 0x00000040000a7882 */ /* 0x000fd00000000000 */
.L_x_213:
        /* <DEDUP_REMOVED lines=16> */
.L_x_214:
        /* <DEDUP_REMOVED lines=9> */
[----:B---3--:R-:W-:Y:S05]  /*c240*/  @P0 BRA.U.ANY `(.L_x_214) ;  /* 0xfffffffd00d80947 */ /* 0x008fea000393ffff */
.L_x_199:
[----:B------:R-:W-:Y:S05]  /*c250*/  BSYNC B0 ;  /* 0x0000000000007941 */ /* 0x000fea0003800000 */
.L_x_198:
[----:B------:R-:W-:-:S05]  /*c260*/  IMAD.U32 R4, RZ, RZ, UR42 ;  /* 0x0000002aff047e24 */ /* 0x000fca000f8e00ff */
[----:B------:R-:W-:-:S13]  /*c270*/  ISETP.NE.AND P0, PT, R4, 0x3, PT ;  /* 0x000000030400780c */ /* 0x000fda0003f05270 */
[----:B------:R-:W-:Y:S05]  /*c280*/  @!P0 BRA `(.L_x_215) ;  /* 0x0000000000048947 */ /* 0x000fea0003800000 */
[----:B------:R-:W-:Y:S01]  /*c290*/  BPT.TRAP 0x1 ;  /* 0x000000040000795c */ /* 0x000fe20000300000 */
.L_x_215:
[----:B------:R-:W-:Y:S01]  /*c2a0*/  IMAD.U32 R4, RZ, RZ, UR47 ;  /* 0x0000002fff047e24 */ /* 0x000fe2000f8e00ff */
[----:B------:R-:W-:Y:S01]  /*c2b0*/  LEA R18, R3, UR41, 0x3 ;  /* 0x0000002903127c11 */ /* 0x000fe2000f8e18ff */
[----:B------:R-:W-:Y:S03]  /*c2c0*/  BSSY B0, `(.L_x_216) ;  /* 0x0000006000007945 */ /* 0x000fe60003800000 */
[----:B------:R-:W-:Y:S02]  /*c2d0*/  ISETP.NE.AND P1, PT, R4, 0x3, PT ;  /* 0x000000030400780c */ /* 0x000fe40003f25270 */
[----:B------:R-:W-:-:S04]  /*c2e0*/  LOP3.LUT R4, R0, 0x1, RZ, 0x3c, !PT ;  /* 0x0000000100047812 */ /* 0x000fc800078e3cff */
[----:B------:R-:W-:-:S04]  /*c2f0*/  SHF.L.U32 R4, R4, 0x1f, RZ ;  /* 0x0000001f04047819 */ /* 0x000fc800000006ff */
[----:B------:R-:W3:Y:S02]  /*c300*/  SYNCS.PHASECHK.TRANS64.TRYWAIT P2, [R18+URZ+0x29870], R4 ;  /* 0x02987004120075a7 */ /* 0x000ee4000804017f */
[----:B---3--:R-:W-:Y:S05]  /*c310*/  @!P2 BRA `(.L_x_217) ;  /* 0x0000001800c4a947 */ /* 0x008fea0003800000 */
.L_x_264:
[----:B------:R-:W-:Y:S05]  /*c320*/  BSYNC B0 ;  /* 0x0000000000007941 */ /* 0x000fea0003800000 */
.L_x_216:
[----:B------:R-:W-:Y:S05]  /*c330*/  @!P1 BRA `(.L_x_218) ;  /* 0x0000000000049947 */ /* 0x000fea0003800000 */
[----:B------:R-:W-:Y:S01]  /*c340*/  BPT.TRAP 0x1 ;  /* 0x000000040000795c */ /* 0x000fe20000300000 */
.L_x_218:
[----:B------:R-:W-:Y:S01]  /*c350*/  SHF.L.U32 R0, R0, 0x1f, RZ ;  /* 0x0000001f00007819 */ /* 0x000fe200000006ff */
[----:B------:R-:W-:-:S03]  /*c360*/  IMAD R12, R3, 0x5000, RZ ;  /* 0x00005000030c7824 */ /* 0x000fc600078e02ff */
[----:B------:R-:W4:Y:S02]  /*c370*/  SYNCS.PHASECHK.TRANS64.TRYWAIT P2, [R18+URZ+0x29860], R0 ;  /* 0x02986000120075a7 */ /* 0x000f24000804017f */
[----:B----4-:R-:W-:Y:S05]  /*c380*/  @!P2 BRA `(.L_x_219) ;  /* 0x0000001800bca947 */ /* 0x010fea0003800000 */
.L_x_265:
[----:B------:R-:W4:Y:S04]  /*c390*/  LDL R3, [R1+0x18] ;  /* 0x0000180001037983 */ /* 0x000f280000100800 */
[----:B------:R-:W5:Y:S04]  /*c3a0*/  LDL R6, [R1+0x1c] ;  /* 0x00001c0001067983 */ /* 0x000f680000100800 */
[----:B------:R-:W2:Y:S01]  /*c3b0*/  LDL R13, [R1+0x14] ;  /* 0x00001400010d7983 */ /* 0x000ea20000100800 */
[----:B------:R-:W-:Y:S05]  /*c3c0*/  WARPSYNC.ALL ;  /* 0x0000000000007948 */ /* 0x000fea0003800000 */
[----:B----4-:R-:W-:-:S05]  /*c3d0*/  LOP3.LUT R0, R12, R3, RZ, 0xfc, !PT ;  /* 0x000000030c007212 */ /* 0x010fca00078efcff */
[----:B-1----:R-:W3:Y:S01]  /*c3e0*/  LDSM.16.MT88.4 R8, [R0+UR41+0xa400] ;  /* 0x00a400290008783b */ /* 0x002ee20008004200 */
[----:B------:R-:W-:Y:S01]  /*c3f0*/  VIADD R3, R0, UR41 ;  /* 0x0000002900037c36 */ /* 0x000fe20008000000 */
[----:B--2---:R-:W-:-:S03]  /*c400*/  LOP3.LUT R20, R12, R13, RZ, 0xfc, !PT ;  /* 0x0000000d0c147212 */ /* 0x004fc600078efcff */
[----:B-----5:R-:W-:Y:S02]  /*c410*/  IMAD.IADD R3, R6, 0x1, R3 ;  /* 0x0000000106037824 */ /* 0x020fe400078e0203 */
[----:B------:R-:W-:Y:S01]  /*c420*/  VIADD R20, R20, UR41 ;  /* 0x0000002914147c36 */ /* 0x000fe20008000000 */
[C-C-:B---3--:R-:W-:Y:S02]  /*c430*/  PRMT R4, R8.reuse, 0x6420, R9.reuse ;  /* 0x0000642008047816 */ /* 0x148fe40000000009 */
[----:B------:R-:W-:Y:S02]  /*c440*/  PRMT R5, R8, 0x7531, R9 ;  /* 0x0000753108057816 */ /* 0x000fe40000000009 */
[C-C-:B------:R-:W-:Y:S02]  /*c450*/  PRMT R6, R10.reuse, 0x6420, R11.reuse ;  /* 0x000064200a067816 */ /* 0x140fe4000000000b */
[----:B------:R-:W-:Y:S02]  /*c460*/  PRMT R7, R10, 0x7531, R11 ;  /* 0x000075310a077816 */ /* 0x000fe4000000000b */
[----:B------:R-:W1:Y:S04]  /*c470*/  LDSM.16.MT88.4 R8, [R3+0xa400] ;  /* 0x00a400000308783b */ /* 0x000e680000004200 */
[----:B------:R-:W-:Y:S01]  /*c480*/  STSM.16.M88.4 [R20+0x400], R4 ;  /* 0x0004000414007844 */ /* 0x000fe20000000200 */
[----:B-1----:R-:W-:-:S02]  /*c490*/  PRMT R12, R8, 0x6420, R9 ;  /* 0x00006420080c7816 */ /* 0x002fc40000000009 */
[----:B------:R-:W-:Y:S02]  /*c4a0*/  PRMT R13, R8, 0x7531, R9 ;  /* 0x00007531080d7816 */ /* 0x000fe40000000009 */
[C-C-:B------:R-:W-:Y:S02]  /*c4b0*/  PRMT R14, R10.reuse, 0x6420, R11.reuse ;  /* 0x000064200a0e7816 */ /* 0x140fe4000000000b */
[----:B------:R-:W-:-:S05]  /*c4c0*/  PRMT R15, R10, 0x7531, R11 ;  /* 0x000075310a0f7816 */ /* 0x000fca000000000b */
[----:B------:R-:W-:Y:S04]  /*c4d0*/  STSM.16.M88.4 [R20+0xc00], R12 ;  /* 0x000c000c14007844 */ /* 0x000fe80000000200 */
[----:B------:R-:W1:Y:S02]  /*c4e0*/  LDSM.16.MT88.4 R8, [R0+UR41+0xb400] ;  /* 0x00b400290008783b */ /* 0x000e640008004200 */
[C-C-:B-1----:R-:W-:Y:S02]  /*c4f0*/  PRMT R4, R8.reuse, 0x6420, R9.reuse ;  /* 0x0000642008047816 */ /* 0x142fe40000000009 */
[----:B------:R-:W-:Y:S02]  /*c500*/  PRMT R5, R8, 0x7531, R9 ;  /* 0x0000753108057816 */ /* 0x000fe40000000009 */
[----:B------:R-:W-:-:S02]  /*c510*/  PRMT R6, R10, 0x6420, R11 ;  /* 0x000064200a067816 */ /* 0x000fc4000000000b */
[----:B------:R-:W-:Y:S02]  /*c520*/  PRMT R7, R10, 0x7531, R11 ;  /* 0x000075310a077816 */ /* 0x000fe4000000000b */
[----:B------:R-:W1:Y:S04]  /*c530*/  LDSM.16.MT88.4 R8, [R3+0xb400] ;  /* 0x00b400000308783b */ /* 0x000e680000004200 */
[----:B------:R-:W-:Y:S01]  /*c540*/  STSM.16.M88.4 [R20+0x1400], R4 ;  /* 0x0014000414007844 */ /* 0x000fe20000000200 */
[C-C-:B-1----:R-:W-:Y:S02]  /*c550*/  PRMT R12, R8.reuse, 0x6420, R9.reuse ;  /* 0x00006420080c7816 */ /* 0x142fe40000000009 */
[----:B------:R-:W-:Y:S02]  /*c560*/  PRMT R13, R8, 0x7531, R9 ;  /* 0x00007531080d7816 */ /* 0x000fe40000000009 */
[----:B------:R-:W-:-:S02]  /*c570*/  PRMT R14, R10, 0x6420, R11 ;  /* 0x000064200a0e7816 */ /* 0x000fc4000000000b */
        /* <DEDUP_REMOVED lines=20> */
[----:B------:R1:W-:Y:S02]  /*c6c0*/  STSM.16.M88.4 [R20+0x3400], R4 ;  /* 0x0034000414007844 */ /* 0x0003e40000000200 */
[C-C-:B-1----:R-:W-:Y:S02]  /*c6d0*/  PRMT R4, R8.reuse, 0x6420, R9.reuse ;  /* 0x0000642008047816 */ /* 0x142fe40000000009 */
[----:B------:R-:W-:-:S02]  /*c6e0*/  PRMT R5, R8, 0x7531, R9 ;  /* 0x0000753108057816 */ /* 0x000fc40000000009 */
[C-C-:B------:R-:W-:Y:S02]  /*c6f0*/  PRMT R6, R10.reuse, 0x6420, R11.reuse ;  /* 0x000064200a067816 */ /* 0x140fe4000000000b */
[----:B------:R-:W-:-:S05]  /*c700*/  PRMT R7, R10, 0x7531, R11 ;  /* 0x000075310a077816 */ /* 0x000fca000000000b */
[----:B------:R-:W-:Y:S04]  /*c710*/  STSM.16.M88.4 [R20+0x3c00], R4 ;  /* 0x003c000414007844 */ /* 0x000fe80000000200 */
[----:B------:R-:W1:Y:S04]  /*c720*/  LDSM.16.MT88.4 R12, [R0+UR41+0xe400] ;  /* 0x00e40029000c783b */ /* 0x000e680008004200 */
[----:B------:R-:W2:Y:S01]  /*c730*/  LDSM.16.MT88.4 R4, [R3+0xe400] ;  /* 0x00e400000304783b */ /* 0x000ea20000004200 */
[C-C-:B-1----:R-:W-:Y:S02]  /*c740*/  PRMT R8, R12.reuse, 0x6420, R13.reuse ;  /* 0x000064200c087816 */ /* 0x142fe4000000000d */
[----:B------:R-:W-:-:S02]  /*c750*/  PRMT R9, R12, 0x7531, R13 ;  /* 0x000075310c097816 */ /* 0x000fc4000000000d */
[C-C-:B------:R-:W-:Y:S02]  /*c760*/  PRMT R10, R14.reuse, 0x6420, R15.reuse ;  /* 0x000064200e0a7816 */ /* 0x140fe4000000000f */
[----:B------:R-:W-:-:S05]  /*c770*/  PRMT R11, R14, 0x7531, R15 ;  /* 0x000075310e0b7816 */ /* 0x000fca000000000f */
[----:B------:R2:W-:Y:S02]  /*c780*/  STSM.16.M88.4 [R20+0x4400], R8 ;  /* 0x0044000814007844 */ /* 0x0005e40000000200 */
[C-C-:B--2---:R-:W-:Y:S02]  /*c790*/  PRMT R8, R4.reuse, 0x6420, R5.reuse ;  /* 0x0000642004087816 */ /* 0x144fe40000000005 */
        /* <DEDUP_REMOVED lines=9> */
[----:B--2---:R-:W2:Y:S01]  /*c830*/  FENCE.VIEW.ASYNC.S ;  /* 0x00000000000073c6 */ /* 0x004ea20000000000 */
[----:B------:R-:W-:Y:S05]  /*c840*/  @!P1 BRA `(.L_x_220) ;  /* 0x0000000000049947 */ /* 0x000fea0003800000 */
[----:B------:R-:W-:Y:S01]  /*c850*/  BPT.TRAP 0x1 ;  /* 0x000000040000795c */ /* 0x000fe20000300000 */
.L_x_220:
[----:B--2---:R2:W-:Y:S01]  /*c860*/  SYNCS.ARRIVE.TRANS64.A1T0 RZ, [R18+URZ+0x29850], RZ ;  /* 0x029850ff12ff79a7 */ /* 0x0045e2000810003f */
[----:B------:R-:W-:Y:S06]  /*c870*/  BAR.SYNC.DEFER_BLOCKING 0x2, 0x80 ;  /* 0x0082000000007b1d */ /* 0x000fec0000010000 */
[----:B------:R-:W-:Y:S05]  /*c880*/  @!P0 BRA `(.L_x_221) ;  /* 0x0000000000048947 */ /* 0x000fea0003800000 */
[----:B------:R-:W-:Y:S01]  /*c890*/  BPT.TRAP 0x1 ;  /* 0x000000040000795c */ /* 0x000fe20000300000 */
.L_x_221:
[----:B------:R-:W3:Y:S04]  /*c8a0*/  LDL R3, [R1+0xc] ;  /* 0x00000c0001037983 */ /* 0x000ee80000100800 */
[----:B------:R-:W4:Y:S01]  /*c8b0*/  LDL R0, [R1+0x10] ;  /* 0x0000100001007983 */ /* 0x000f220000100800 */
[----:B---3--:R-:W-:-:S13]  /*c8c0*/  ISETP.NE.AND P0, PT, R3, RZ, PT ;  /* 0x000000ff0300720c */ /* 0x008fda0003f05270 */
[----:B--2---:R-:W-:-:S05]  /*c8d0*/  @P0 VIADD R18, R18, 0x29880 ;  /* 0x0002988012120836 */ /* 0x004fca0000000000 */
[----:B----4-:R-:W-:-:S04]  /*c8e0*/  @P0 PRMT R18, R0, 0x654, R18 ;  /* 0x0000065400120816 */ /* 0x010fc80000000012 */
[----:B------:R2:W-:Y:S01]  /*c8f0*/  @P0 SYNCS.ARRIVE.TRANS64.RED.A1T0 RZ, [R18+URZ], RZ ;  /* 0x000000ff12ff09a7 */ /* 0x0005e2000810043f */
[----:B------:R-:W-:Y:S02]  /*c900*/  BPT.TRAP 0x1 ;  /* 0x000000040000795c */ /* 0x000fe40000300000 */
[----:B------:R3:W5:Y:S01]  /*c910*/  LDL R0, [R1] ;  /* 0x0000000001007983 */ /* 0x0007620000100800 */
[C---:B------:R-:W-:Y:S01]  /*c920*/  ISETP.GT.AND P0, PT, R2.reuse, RZ, PT ;  /* 0x000000ff0200720c */ /* 0x040fe20003f04270 */
[----:B------:R-:W-:Y:S02]  /*c930*/  VIADD R2, R2, 0xffffffff ;  /* 0xffffffff02027836 */ /* 0x000fe40000000000 */
[----:B------:R-:W-:-:S10]  /*c940*/  IMAD.MOV.U32 R3, RZ, RZ, R17 ;  /* 0x000000ffff037224 */ /* 0x000fd400078e0011 */
[----:B---3--:R-:W-:Y:S05]  /*c950*/  @P0 BRA `(.L_x_222) ;  /* 0xffffffec00d40947 */ /* 0x008fea000383ffff */
.L_x_197:
[----:B--2--5:R-:W-:-:S05]  /*c960*/  IMAD.U32 R0, RZ, RZ, UR42 ;  /* 0x0000002aff007e24 */ /* 0x024fca000f8e00ff */
[----:B------:R-:W-:-:S13]  /*c970*/  ISETP.NE.AND P0, PT, R0, 0x3, PT ;  /* 0x000000030000780c */ /* 0x000fda0003f05270 */
[----:B------:R-:W-:Y:S05]  /*c980*/  @!P0 BRA `(.L_x_223) ;  /* 0x0000000000048947 */ /* 0x000fea0003800000 */
[----:B------:R-:W-:Y:S01]  /*c990*/  BPT.TRAP 0x1 ;  /* 0x000000040000795c */ /* 0x000fe20000300000 */
.L_x_223:
[----:B------:R-:W2:Y:S01]  /*c9a0*/  LDL R0, [R1] ;  /* 0x0000000001007983 */ /* 0x000ea20000100800 */
        /* <DEDUP_REMOVED lines=8> */
.L_x_266:
[----:B------:R-:W-:Y:S05]  /*ca30*/  BSYNC B0 ;  /* 0x0000000000007941 */ /* 0x000fea0003800000 */
.L_x_224:
[----:B------:R-:W-:Y:S05]  /*ca40*/  @!P1 BRA `(.L_x_226) ;  /* 0x0000000000049947 */ /* 0x000fea0003800000 */
[----:B------:R-:W-:Y:S01]  /*ca50*/  BPT.TRAP 0x1 ;  /* 0x000000040000795c */ /* 0x000fe20000300000 */
.L_x_226:
[----:B------:R-:W2:Y:S02]  /*ca60*/  LDL R0, [R1] ;  /* 0x0000000001007983 */ /* 0x000ea40000100800 */
[----:B--2---:R-:W-:-:S04]  /*ca70*/  SHF.L.U32 R3, R0, 0x1f, RZ ;  /* 0x0000001f00037819 */ /* 0x004fc800000006ff */
[----:B------:R-:W2:Y:S02]  /*ca80*/  SYNCS.PHASECHK.TRANS64.TRYWAIT P2, [R16+URZ+0x29860], R3 ;  /* 0x02986003100075a7 */ /* 0x000ea4000804017f */
[----:B--2---:R-:W-:Y:S05]  /*ca90*/  @!P2 BRA `(.L_x_227) ;  /* 0x000000140020a947 */ /* 0x004fea0003800000 */
.L_x_267:
[----:B------:R-:W3:Y:S04]  /*caa0*/  LDL R2, [R1+0x18] ;  /* 0x0000180001027983 */ /* 0x000ee80000100800 */
[----:B-1----:R-:W4:Y:S04]  /*cab0*/  LDL R10, [R1+0x1c] ;  /* 0x00001c00010a7983 */ /* 0x002f280000100800 */
[----:B------:R-:W5:Y:S01]  /*cac0*/  LDL R12, [R1+0x14] ;  /* 0x00001400010c7983 */ /* 0x000f620000100800 */
[----:B------:R-:W-:Y:S01]  /*cad0*/  IMAD R0, R17, 0x5000, RZ ;  /* 0x0000500011007824 */ /* 0x000fe200078e02ff */
[----:B------:R-:W-:Y:S05]  /*cae0*/  WARPSYNC.ALL ;  /* 0x0000000000007948 */ /* 0x000fea0003800000 */
[----:B---3--:R-:W-:-:S05]  /*caf0*/  LOP3.LUT R2, R0, R2, RZ, 0xfc, !PT ;  /* 0x0000000200027212 */ /* 0x008fca00078efcff */
[----:B------:R-:W1:Y:S01]  /*cb00*/  LDSM.16.MT88.4 R4, [R2+UR41+0xa400] ;  /* 0x00a400290204783b */ /* 0x000e620008004200 */
[----:B--2---:R-:W-:Y:S01]  /*cb10*/  VIADD R3, R2, UR41 ;  /* 0x0000002902037c36 */ /* 0x004fe20008000000 */
[----:B-----5:R-:W-:-:S03]  /*cb20*/  LOP3.LUT R0, R0, R12, RZ, 0xfc, !PT ;  /* 0x0000000c00007212 */ /* 0x020fc600078efcff */
[----:B----4-:R-:W-:Y:S02]  /*cb30*/  IMAD.IADD R3, R10, 0x1, R3 ;  /* 0x000000010a037824 */ /* 0x010fe400078e0203 */
[----:B------:R-:W-:Y:S01]  /*cb40*/  VIADD R0, R0, UR41 ;  /* 0x0000002900007c36 */ /* 0x000fe20008000000 */
[C-C-:B-1----:R-:W-:Y:S02]  /*cb50*/  PRMT R8, R4.reuse, 0x6420, R5.reuse ;  /* 0x0000642004087816 */ /* 0x142fe40000000005 */
[----:B------:R-:W-:Y:S02]  /*cb60*/  PRMT R9, R4, 0x7531, R5 ;  /* 0x0000753104097816 */ /* 0x000fe40000000005 */
[C-C-:B------:R-:W-:Y:S02]  /*cb70*/  PRMT R10, R6.reuse, 0x6420, R7.reuse ;  /* 0x00006420060a7816 */ /* 0x140fe40000000007 */
[----:B------:R-:W-:Y:S02]  /*cb80*/  PRMT R11, R6, 0x7531, R7 ;  /* 0x00007531060b7816 */ /* 0x000fe40000000007 */
[----:B------:R-:W1:Y:S04]  /*cb90*/  LDSM.16.MT88.4 R4, [R3+0xa400] ;  /* 0x00a400000304783b */ /* 0x000e680000004200 */
[----:B------:R1:W-:Y:S02]  /*cba0*/  STSM.16.M88.4 [R0+0x400], R8 ;  /* 0x0004000800007844 */ /* 0x0003e40000000200 */
        /* <DEDUP_REMOVED lines=47> */
[----:B------:R2:W-:Y:S01]  /*cea0*/  STSM.16.M88.4 [R0+0x4400], R12 ;  /* 0x0044000c00007844 */ /* 0x0005e20000000200 */
[C-C-:B-1----:R-:W-:Y:S02]  /*ceb0*/  PRMT R8, R4.reuse, 0x6420, R5.reuse ;  /* 0x0000642004087816 */ /* 0x142fe40000000005 */
        /* <DEDUP_REMOVED lines=12> */
.L_x_228:
[----:B-1----:R1:W-:Y:S01]  /*cf80*/  SYNCS.ARRIVE.TRANS64.A1T0 RZ, [R16+URZ+0x29850], RZ ;  /* 0x029850ff10ff79a7 */ /* 0x0023e2000810003f */
[----:B------:R-:W-:Y:S06]  /*cf90*/  BAR.SYNC.DEFER_BLOCKING 0x2, 0x80 ;  /* 0x0082000000007b1d */ /* 0x000fec0000010000 */
[----:B------:R-:W-:Y:S05]  /*cfa0*/  @!P0 BRA `(.L_x_229) ;  /* 0x0000000000048947 */ /* 0x000fea0003800000 */
[----:B------:R-:W-:Y:S01]  /*cfb0*/  BPT.TRAP 0x1 ;  /* 0x000000040000795c */ /* 0x000fe20000300000 */
.L_x_229:
[----:B------:R-:W3:Y:S04]  /*cfc0*/  LDL R2, [R1+0xc] ;  /* 0x00000c0001027983 */ /* 0x000ee80000100800 */
[----:B--2---:R-:W2:Y:S01]  /*cfd0*/  LDL R0, [R1+0x10] ;  /* 0x0000100001007983 */ /* 0x004ea20000100800 */
[----:B---3--:R-:W-:-:S13]  /*cfe0*/  ISETP.NE.AND P0, PT, R2, RZ, PT ;  /* 0x000000ff0200720c */ /* 0x008fda0003f05270 */
[----:B-1----:R-:W-:-:S05]  /*cff0*/  @P0 VIADD R16, R16, 0x29880 ;  /* 0x0002988010100836 */ /* 0x002fca0000000000 */
[----:B--2---:R-:W-:-:S04]  /*d000*/  @P0 PRMT R16, R0, 0x654, R16 ;  /* 0x0000065400100816 */ /* 0x004fc80000000010 */
[----:B------:R1:W-:Y:S01]  /*d010*/  @P0 SYNCS.ARRIVE.TRANS64.RED.A1T0 RZ, [R16+URZ], RZ ;  /* 0x000000ff10ff09a7 */ /* 0x0003e2000810043f */
[----:B------:R-:W-:Y:S02]  /*d020*/  BPT.TRAP 0x1 ;  /* 0x000000040000795c */ /* 0x000fe40000300000 */
[----:B------:R-:W2:Y:S01]  /*d030*/  LDL.LU R2, [R1] ;  /* 0x0000000001027983 */ /* 0x000ea20000300800 */
[----:B------:R-:W3:Y:S01]  /*d040*/  LDC R0, c[0x0][0xc34] ;  /* 0x00030d00ff007b82 */ /* 0x000ee20000000800 */
[----:B------:R-:W-:Y:S01]  /*d050*/  VIADD R17, R17, 0x1 ;  /* 0x0000000111117836 */ /* 0x000fe20000000000 */
[----:B------:R-:W-:Y:S02]  /*d060*/  UIADD3 UR50, UR43, UR50, URZ ;  /* 0x000000322b327290 */ /* 0x000fe4000fffe03f */
[----:B------:R-:W-:Y:S02]  /*d070*/  UIADD3 UR46, UR46, 0x1, URZ ;  /* 0x000000012e2e7890 */ /* 0x000fe4000fffe03f */
[----:B------:R-:W-:-:S04]  /*d080*/  ISETP.NE.AND P0, PT, R17, 0x2, PT ;  /* 0x000000021100780c */ /* 0x000fc80003f05270 */
[----:B------:R-:W-:Y:S02]  /*d090*/  SEL R17, R17, RZ, P0 ;  /* 0x000000ff11117207 */ /* 0x000fe40000000000 */
[----:B---3--:R-:W-:Y:S02]  /*d0a0*/  ISETP.LE.AND P1, PT, R0, UR50, PT ;  /* 0x0000003200007c0c */ /* 0x008fe4000bf23270 */
[----:B------:R-:W-:-:S04]  /*d0b0*/  SEL R0, RZ, 0x1, P0 ;  /* 0x00000001ff007807 */ /* 0x000fc80000000000 */
[----:B--2---:R-:W-:-:S05]  /*d0c0*/  LOP3.LUT R2, R2, R0, RZ, 0x3c, !PT ;  /* 0x0000000002027212 */ /* 0x004fca00078e3cff */
[----:B------:R2:W-:Y:S02]  /*d0d0*/  STL [R1], R2 ;  /* 0x0000000201007387 */ /* 0x0005e40000100800 */
[----:B------:R-:W-:Y:S05]  /*d0e0*/  @!P1 BRA `(.L_x_230) ;  /* 0xffffffcc00ac9947 */ /* 0x000fea000383ffff */
[----:B------:R-:W-:-:S12]  /*d0f0*/  ULOP3.LUT UR46, UR46, 0x1, URZ, 0xc, !UPT ;  /* 0x000000012e2e7892 */ /* 0x000fd8000f8e0c3f */
.L_x_177:
[----:B------:R-:W3:Y:S01]  /*d100*/  S2R R3, SR_CgaCtaId ;  /* 0x0000000000037919 */ /* 0x000ee20000008800 */
[----:B------:R-:W-:-:S04]  /*d110*/  MOV R0, 0x400 ;  /* 0x0000040000007802 */ /* 0x000fc80000000f00 */
[----:B---3--:R-:W-:Y:S01]  /*d120*/  LEA R8, R3, R0, 0x18 ;  /* 0x0000000003087211 */ /* 0x008fe200078ec0ff */
[----:B------:R-:W-:-:S05]  /*d130*/  IMAD.U32 R0, RZ, RZ, UR46 ;  /* 0x0000002eff007e24 */ /* 0x000fca000f8e00ff */
[----:B------:R-:W-:-:S04]  /*d140*/  SHF.L.U32 R0, R0, 0x1f, RZ ;  /* 0x0000001f00007819 */ /* 0x000fc800000006ff */
[----:B------:R-:W3:Y:S02]  /*d150*/  SYNCS.PHASECHK.TRANS64.TRYWAIT P0, [R8+URZ+0x29820], R0 ;  /* 0x02982000080075a7 */ /* 0x000ee4000800017f */
[----:B---3--:R-:W-:Y:S05]  /*d160*/  @!P0 BRA `(.L_x_231) ;  /* 0x0000000c00808947 */ /* 0x008fea0003800000 */
.L_x_268:
[----:B--2---:R-:W2:Y:S02]  /*d170*/  S2R R2, SR_TID.X ;  /* 0x0000000000027919 */ /* 0x004ea40000002100 */
[----:B--2---:R-:W-:-:S04]  /*d180*/  SHF.R.U32.HI R2, RZ, 0x5, R2 ;  /* 0x00000005ff027819 */ /* 0x004fc80000011602 */
[----:B------:R-:W-:-:S05]  /*d190*/  LOP3.LUT R2, R2, 0x3, RZ, 0xc0, !PT ;  /* 0x0000000302027812 */ /* 0x000fca00078ec0ff */
[----:B---3--:R-:W2:Y:S02]  /*d1a0*/  SHFL.IDX PT, R0, R2, RZ, 0x1f ;  /* 0x00001fff02007589 */ /* 0x008ea400000e0000 */
[----:B--2---:R-:W-:-:S13]  /*d1b0*/  ISETP.NE.AND P0, PT, R0, RZ, PT ;  /* 0x000000ff0000720c */ /* 0x004fda0003f05270 */
        /* <DEDUP_REMOVED lines=9> */
.L_x_234:
        /* <DEDUP_REMOVED lines=8> */
[----:B------:R-:W2:Y:S01]  /*d2d0*/  SYNCS.PHASECHK.TRANS64.TRYWAIT P1, [R5+URZ], R4 ;  /* 0x00000004050075a7 */ /* 0x000ea2000802017f */
[----:B------:R-:W-:-:S05]  /*d2e0*/  SEL R3, R2, RZ, P2 ;  /* 0x000000ff02037207 */ /* 0x000fca0001000000 */
[----:B------:R-:W-:Y:S01]  /*d2f0*/  IMAD R7, R3, 0x8, R0 ;  /* 0x0000000803077824 */ /* 0x000fe200078e0200 */
[----:B------:R-:W-:Y:S01]  /*d300*/  SHF.L.U32 R0, R6, 0x1f, RZ ;  /* 0x0000001f06007819 */ /* 0x000fe200000006ff */
[----:B--2---:R-:W-:Y:S06]  /*d310*/  @!P1 BRA `(.L_x_235) ;  /* 0x0000000c00289947 */ /* 0x004fec0003800000 */
.L_x_269:
[----:B------:R-:W3:Y:S02]  /*d320*/  SYNCS.PHASECHK.TRANS64.TRYWAIT P1, [R7+URZ], R0 ;  /* 0x00000000070075a7 */ /* 0x000ee4000802017f */
[----:B---3--:R-:W-:Y:S05]  /*d330*/  @!P1 BRA `(.L_x_236) ;  /* 0x0000000c00349947 */ /* 0x008fea0003800000 */
.L_x_270:
[----:B------:R-:W-:Y:S05]  /*d340*/  @!P0 BRA `(.L_x_237) ;  /* 0x0000000000048947 */ /* 0x000fea0003800000 */
[----:B------:R-:W-:Y:S01]  /*d350*/  BPT.TRAP 0x1 ;  /* 0x000000040000795c */ /* 0x000fe20000300000 */
.L_x_237:
[----:B------:R-:W-:-:S04]  /*d360*/  IMAD R17, R17, 0x8, R8 ;  /* 0x0000000811117824 */ /* 0x000fc800078e0208 */
[----:B------:R-:W4:Y:S02]  /*d370*/  SYNCS.PHASECHK.TRANS64.TRYWAIT P1, [R17+URZ+0x29860], R4 ;  /* 0x02986004110075a7 */ /* 0x000f24000802017f */
[----:B----4-:R-:W-:Y:S05]  /*d380*/  @!P1 BRA `(.L_x_238) ;  /* 0x0000000c00349947 */ /* 0x010fea0003800000 */
.L_x_271:
[----:B------:R-:W-:Y:S05]  /*d390*/  @!P0 BRA `(.L_x_239) ;  /* 0x0000000000048947 */ /* 0x000fea0003800000 */
[----:B------:R-:W-:Y:S01]  /*d3a0*/  BPT.TRAP 0x1 ;  /* 0x000000040000795c */ /* 0x000fe20000300000 */
.L_x_239:
[----:B------:R-:W-:-:S04]  /*d3b0*/  IMAD R3, R3, 0x8, R8 ;  /* 0x0000000803037824 */ /* 0x000fc800078e0208 */
[----:B------:R-:W5:Y:S02]  /*d3c0*/  SYNCS.PHASECHK.TRANS64.TRYWAIT P1, [R3+URZ+0x29860], R0 ;  /* 0x02986000030075a7 */ /* 0x000f64000802017f */
[----:B-----5:R-:W-:Y:S05]  /*d3d0*/  @!P1 BRA `(.L_x_240) ;  /* 0x0000000c00349947 */ /* 0x020fea0003800000 */
.L_x_272:
[----:B------:R-:W-:Y:S05]  /*d3e0*/  @!P0 BRA `(.L_x_241) ;  /* 0x0000000000048947 */ /* 0x000fea0003800000 */
[----:B------:R-:W-:Y:S01]  /*d3f0*/  BPT.TRAP 0x1 ;  /* 0x000000040000795c */ /* 0x000fe20000300000 */
.L_x_241:
[----:B------:R-:W5:Y:S02]  /*d400*/  SYNCS.PHASECHK.TRANS64.TRYWAIT P0, [R17+URZ+0x29880], R4 ;  /* 0x02988004110075a7 */ /* 0x000f64000800017f */
[----:B-----5:R-:W-:Y:S05]  /*d410*/  @!P0 BRA `(.L_x_242) ;  /* 0x0000000c00388947 */ /* 0x020fea0003800000 */
.L_x_243:
[----:B------:R0:W0:Y:S02]  /*d420*/  SYNCS.PHASECHK.TRANS64.TRYWAIT P0, [R3+URZ+0x29880], R0 ;  /* 0x02988000030075a7 */ /* 0x000024000800017f */
[----:B0-----:R-:W-:Y:S05]  /*d430*/  @!P0 NANOSLEEP.SYNCS 0x989680 ;  /* 0x009896800000895d */ /* 0x001fea0003900000 */
[----:B------:R-:W0:Y:S02]  /*d440*/  @!P0 SYNCS.PHASECHK.TRANS64 P0, [R3+URZ+0x29880], R0 ;  /* 0x02988000030085a7 */ /* 0x000e24000800007f */
[----:B0-----:R-:W-:Y:S05]  /*d450*/  @!P0 BRA `(.L_x_243) ;  /* 0xfffffffc00f08947 */ /* 0x001fea000383ffff */
.L_x_233:
[----:B------:R-:W-:Y:S05]  /*d460*/  BSYNC B0 ;  /* 0x0000000000007941 */ /* 0x000fea0003800000 */
.L_x_232:
[----:B------:R-:W-:Y:S05]  /*d470*/  EXIT ;  /* 0x000000000000794d */ /* 0x000fea0003800000 */
.L_x_145:
[----:B0-----:R-:W-:-:S04]  /*d480*/  IMAD.U32 R3, RZ, RZ, UR39 ;  /* 0x00000027ff037e24 */ /* 0x001fc8000f8e00ff */
[----:B------:R0:W1:Y:S03]  /*d490*/  SYNCS.PHASECHK.TRANS64.TRYWAIT P1, [R3+URZ+0x29800], R0 ;  /* 0x02980000030075a7 */ /* 0x000066000802017f */
[----:B-1----:R-:W-:Y:S05]  /*d4a0*/  @!P1 NANOSLEEP.SYNCS 0x989680 ;  /* 0x009896800000995d */ /* 0x002fea0003900000 */
[----:B------:R-:W1:Y:S02]  /*d4b0*/  @!P1 SYNCS.PHASECHK.TRANS64 P1, [R3+URZ+0x29800], R0 ;  /* 0x02980000030095a7 */ /* 0x000e64000802007f */
[----:B-1----:R-:W-:Y:S05]  /*d4c0*/  @!P1 BRA `(.L_x_145) ;  /* 0xfffffffc00ec9947 */ /* 0x002fea000383ffff */
[----:B------:R-:W-:Y:S05]  /*d4d0*/  BRA `(.L_x_244) ;  /* 0xffffff4400407947 */ /* 0x000fea000383ffff */
.L_x_149:
[----:B-1----:R1:W2:Y:S02]  /*d4e0*/  SYNCS.PHASECHK.TRANS64.TRYWAIT P1, [R4+URZ+0x29830], R3 ;  /* 0x02983003040075a7 */ /* 0x0022a4000802017f */
[----:B--2---:R-:W-:Y:S05]  /*d4f0*/  @!P1 NANOSLEEP.SYNCS 0x989680 ;  /* 0x009896800000995d */ /* 0x004fea0003900000 */
[----:B------:R-:W2:Y:S02]  /*d500*/  @!P1 SYNCS.PHASECHK.TRANS64 P1, [R4+URZ+0x29830], R3 ;  /* 0x02983003040095a7 */ /* 0x000ea4000802007f */
[----:B--2---:R-:W-:Y:S05]  /*d510*/  @!P1 BRA `(.L_x_149) ;  /* 0xfffffffc00f09947 */ /* 0x004fea000383ffff */
[----:B------:R-:W-:Y:S05]  /*d520*/  BRA `(.L_x_148) ;  /* 0xffffff44005c7947 */ /* 0x000fea000383ffff */
.L_x_155:
[----:B-1----:R-:W-:-:S04]  /*d530*/  IMAD.U32 R3, RZ, RZ, UR6 ;  /* 0x00000006ff037e24 */ /* 0x002fc8000f8e00ff */
[----:B------:R1:W2:Y:S03]  /*d540*/  SYNCS.PHASECHK.TRANS64.TRYWAIT P1, [R3+URZ+0x29830], R0 ;  /* 0x02983000030075a7 */ /* 0x0002a6000802017f */
[----:B--2---:R-:W-:Y:S05]  /*d550*/  @!P1 NANOSLEEP.SYNCS 0x989680 ;  /* 0x009896800000995d */ /* 0x004fea0003900000 */
[----:B------:R-:W2:Y:S02]  /*d560*/  @!P1 SYNCS.PHASECHK.TRANS64 P1, [R3+URZ+0x29830], R0 ;  /* 0x02983000030095a7 */ /* 0x000ea4000802007f */
[----:B--2---:R-:W-:Y:S05]  /*d570*/  @!P1 BRA `(.L_x_155) ;  /* 0xfffffffc00ec9947 */ /* 0x004fea000383ffff */
[----:B------:R-:W-:Y:S05]  /*d580*/  BRA `(.L_x_152) ;  /* 0xffffff7400647947 */ /* 0x000fea000383ffff */
.L_x_159:
[----:B-1----:R-:W-:-:S04]  /*d590*/  IMAD.U32 R3, RZ, RZ, UR6 ;  /* 0x00000006ff037e24 */ /* 0x002fc8000f8e00ff */
[----:B------:R1:W2:Y:S03]  /*d5a0*/  SYNCS.PHASECHK.TRANS64.TRYWAIT P1, [R3+URZ+0x29850], R0 ;  /* 0x02985000030075a7 */ /* 0x0002a6000802017f */
[----:B--2---:R-:W-:Y:S05]  /*d5b0*/  @!P1 NANOSLEEP.SYNCS 0x989680 ;  /* 0x009896800000995d */ /* 0x004fea0003900000 */
[----:B------:R-:W2:Y:S02]  /*d5c0*/  @!P1 SYNCS.PHASECHK.TRANS64 P1, [R3+URZ+0x29850], R0 ;  /* 0x02985000030095a7 */ /* 0x000ea4000802007f */
[----:B--2---:R-:W-:Y:S05]  /*d5d0*/  @!P1 BRA `(.L_x_159) ;  /* 0xfffffffc00ec9947 */ /* 0x004fea000383ffff */
[----:B------:R-:W-:Y:S05]  /*d5e0*/  BRA `(.L_x_156) ;  /* 0xffffff80006c7947 */ /* 0x000fea000383ffff */
.L_x_166:
[----:B-1----:R-:W-:-:S04]  /*d5f0*/  IMAD.U32 R7, RZ, RZ, UR4 ;  /* 0x00000004ff077e24 */ /* 0x002fc8000f8e00ff */
[----:B------:R1:W2:Y:S03]  /*d600*/  SYNCS.PHASECHK.TRANS64.TRYWAIT P1, [R7+URZ+0x29850], R6 ;  /* 0x02985006070075a7 */ /* 0x0002a6000802017f */
[----:B--2---:R-:W-:Y:S05]  /*d610*/  @!P1 NANOSLEEP.SYNCS 0x989680 ;  /* 0x009896800000995d */ /* 0x004fea0003900000 */
[----:B------:R-:W2:Y:S02]  /*d620*/  @!P1 SYNCS.PHASECHK.TRANS64 P1, [R7+URZ+0x29850], R6 ;  /* 0x02985006070095a7 */ /* 0x000ea4000802007f */
[----:B--2---:R-:W-:Y:S05]  /*d630*/  @!P1 BRA `(.L_x_166) ;  /* 0xfffffffc00ec9947 */ /* 0x004fea000383ffff */
[----:B------:R-:W-:Y:S05]  /*d640*/  BRA `(.L_x_165) ;  /* 0xffffffa0004c7947 */ /* 0x000fea000383ffff */
.L_x_182:
[----:B------:R-:W-:Y:S02]  /*d650*/  IMAD.MOV.U32 R13, RZ, RZ, R18 ;  /* 0x000000ffff0d7224 */ /* 0x000fe400078e0012 */
[----:B------:R-:W-:Y:S02]  /*d660*/  IMAD.MOV.U32 R12, RZ, RZ, RZ ;  /* 0x000000ffff0c7224 */ /* 0x000fe400078e00ff */
[----:B------:R-:W-:Y:S02]  /*d670*/  IMAD.MOV.U32 R11, RZ, RZ, 0x1f ;  /* 0x0000001fff0b7424 */ /* 0x000fe400078e00ff */
[----:B------:R-:W-:-:S07]  /*d680*/  IMAD.MOV.U32 R15, RZ, RZ, -0x1 ;  /* 0xffffffffff0f7424 */ /* 0x000fce00078e00ff */
[----:B01----:R-:W-:Y:S05]  /*d690*/  WARPSYNC.COLLECTIVE R15, `(.L_x_245) ;  /* 0x000000000f087348 */ /* 0x003fea0003c00000 */
[----:B------:R2:W3:Y:S02]  /*d6a0*/  SHFL.IDX P6, R14, R13, R12, R11 ;  /* 0x0000000c0d0e7389 */ /* 0x0004e400000c000b */
[----:B0123--:R-:W-:Y:S01]  /*d6b0*/  ENDCOLLECTIVE ;  /* 0x000000000000791b */ /* 0x00ffe20003800000 */
.L_x_245:
[----:B------:R-:W-:Y:S05]  /*d6c0*/  BRA `(.L_x_246) ;  /* 0xffffffd000407947 */ /* 0x000fea000383ffff */
.L_x_184:
[----:B------:R-:W-:Y:S01]  /*d6d0*/  BSSY B0, `(.L_x_247) ;  /* 0x0000006000007945 */ /* 0x000fe20003800000 */
[----:B------:R-:W-:-:S07]  /*d6e0*/  IMAD.MOV.U32 R15, RZ, RZ, -0x1 ;  /* 0xffffffffff0f7424 */ /* 0x000fce00078e00ff */
[----:B012---:R-:W-:Y:S05]  /*d6f0*/  WARPSYNC.COLLECTIVE R15, `(.L_x_248) ;  /* 0x000000000f0c7348 */ /* 0x007fea0003c00000 */
[----:B------:R-:W-:Y:S02]  /*d700*/  ELECT P6, UR62, PT ;  /* 0x00000000003e782f */ /* 0x000fe400038c0000 */
[----:B------:R-:W-:Y:S01]  /*d710*/  MOV R14, UR62 ;  /* 0x0000003e000e7c02 */ /* 0x000fe20008000f00 */
[----:B012---:R-:W-:Y:S10]  /*d720*/  ENDCOLLECTIVE ;  /* 0x000000000000791b */ /* 0x007ff40003800000 */
.L_x_248:
[----:B------:R-:W-:Y:S05]  /*d730*/  BSYNC B0 ;  /* 0x0000000000007941 */ /* 0x000fea0003800000 */
.L_x_247:
[----:B------:R-:W-:Y:S05]  /*d740*/  BRA `(.L_x_249) ;  /* 0xffffffd000487947 */ /* 0x000fea000383ffff */
.L_x_186:
[----:B---3--:R3:W4:Y:S02]  /*d750*/  SYNCS.PHASECHK.TRANS64.TRYWAIT P0, [R2+URZ+0x29880], R3 ;  /* 0x02988003020075a7 */ /* 0x008724000800017f */
[----:B----4-:R-:W-:Y:S05]  /*d760*/  @!P0 NANOSLEEP.SYNCS 0x989680 ;  /* 0x009896800000895d */ /* 0x010fea0003900000 */
[----:B------:R-:W4:Y:S02]  /*d770*/  @!P0 SYNCS.PHASECHK.TRANS64 P0, [R2+URZ+0x29880], R3 ;  /* 0x02988003020085a7 */ /* 0x000f24000800007f */
[----:B----4-:R-:W-:Y:S05]  /*d780*/  @!P0 BRA `(.L_x_186) ;  /* 0xfffffffc00f08947 */ /* 0x010fea000383ffff */
[----:B------:R-:W-:Y:S05]  /*d790*/  BRA `(.L_x_250) ;  /* 0xffffffd000947947 */ /* 0x000fea000383ffff */
.L_x_189:
[----:B0-----:R0:W4:Y:S02]  /*d7a0*/  SYNCS.PHASECHK.TRANS64.TRYWAIT P0, [R2+URZ+0x29840], R3 ;  /* 0x02984003020075a7 */ /* 0x001124000800017f */
[----:B----4-:R-:W-:Y:S05]  /*d7b0*/  @!P0 NANOSLEEP.SYNCS 0x989680 ;  /* 0x009896800000895d */ /* 0x010fea0003900000 */
[----:B------:R-:W4:Y:S02]  /*d7c0*/  @!P0 SYNCS.PHASECHK.TRANS64 P0, [R2+URZ+0x29840], R3 ;  /* 0x02984003020085a7 */ /* 0x000f24000800007f */
[----:B----4-:R-:W-:Y:S05]  /*d7d0*/  @!P0 BRA `(.L_x_189) ;  /* 0xfffffffc00f08947 */ /* 0x010fea000383ffff */
[----:B------:R-:W-:Y:S05]  /*d7e0*/  BRA `(.L_x_251) ;  /* 0xffffffd400107947 */ /* 0x000fea000383ffff */
.L_x_193:
[----:B------:R-:W-:Y:S02]  /*d7f0*/  IMAD.MOV.U32 R13, RZ, RZ, R3 ;  /* 0x000000ffff0d7224 */ /* 0x000fe400078e0003 */
[----:B------:R-:W-:Y:S02]  /*d800*/  IMAD.MOV.U32 R12, RZ, RZ, RZ ;  /* 0x000000ffff0c7224 */ /* 0x000fe400078e00ff */
[----:B------:R-:W-:Y:S02]  /*d810*/  IMAD.MOV.U32 R11, RZ, RZ, 0x1c1f ;  /* 0x00001c1fff0b7424 */ /* 0x000fe400078e00ff */
[----:B------:R-:W-:Y:S02]  /*d820*/  IMAD.MOV.U32 R15, RZ, RZ, -0x1 ;  /* 0xffffffffff0f7424 */ /* 0x000fe400078e00ff */
[----:B------:R-:W-:-:S07]  /*d830*/  IMAD.IADD R0, R18, 0x1, R5 ;  /* 0x0000000112007824 */ /* 0x000fce00078e0205 */
[----:B0----5:R-:W-:Y:S05]  /*d840*/  WARPSYNC.COLLECTIVE R15, `(.L_x_252) ;  /* 0x000000000f087348 */ /* 0x021fea0003c00000 */
[----:B------:R1:W2:Y:S02]  /*d850*/  SHFL.IDX P6, R14, R13, R12, R11 ;  /* 0x0000000c0d0e7389 */ /* 0x0002a400000c000b */
[----:B012--5:R-:W-:Y:S01]  /*d860*/  ENDCOLLECTIVE ;  /* 0x000000000000791b */ /* 0x027fe20003800000 */
.L_x_252:
[----:B------:R-:W-:Y:S02]  /*d870*/  VIADD R5, R0, 0x20 ;  /* 0x0000002000057836 */ /* 0x000fe40000000000 */
[----:B------:R-:W-:Y:S02]  /*d880*/  IMAD.MOV.U32 R13, RZ, RZ, R4 ;  /* 0x000000ffff0d7224 */ /* 0x000fe400078e0004 */
[----:B------:R-:W-:-:S07]  /*d890*/  IMAD.MOV.U32 R6, RZ, RZ, R14 ;  /* 0x000000ffff067224 */ /* 0x000fce00078e000e */
[----:B------:R-:W-:Y:S05]  /*d8a0*/  WARPSYNC.COLLECTIVE R15, `(.L_x_253) ;  /* 0x000000000f087348 */ /* 0x000fea0003c00000 */
[----:B------:R0:W1:Y:S02]  /*d8b0*/  SHFL.IDX P6, R14, R13, R12, R11 ;  /* 0x0000000c0d0e7389 */ /* 0x00006400000c000b */
[----:B01----:R-:W-:Y:S01]  /*d8c0*/  ENDCOLLECTIVE ;  /* 0x000000000000791b */ /* 0x003fe20003800000 */
.L_x_253:
[----:B------:R-:W-:Y:S02]  /*d8d0*/  ULDC UR4, c[0x0][0x288] ;  /* 0x0000a20000047ab9 */ /* 0x000fe40000000800 */
[----:B------:R-:W-:-:S05]  /*d8e0*/  IMAD R2, R8, UR4, RZ ;  /* 0x0000000408027c24 */ /* 0x000fca000f8e02ff */
[----:B------:R-:W-:Y:S01]  /*d8f0*/  ISETP.GE.AND P2, PT, R0, R2, PT ;  /* 0x000000020000720c */ /* 0x000fe20003f46270 */
[----:B------:R-:W-:Y:S02]  /*d900*/  IMAD.MOV.U32 R13, RZ, RZ, R3 ;  /* 0x000000ffff0d7224 */ /* 0x000fe400078e0003 */
[----:B------:R-:W-:Y:S02]  /*d910*/  IMAD.MOV.U32 R12, RZ, RZ, 0x1 ;  /* 0x00000001ff0c7424 */ /* 0x000fe400078e00ff */
[----:B------:R-:W-:-:S08]  /*d920*/  IMAD.MOV.U32 R7, RZ, RZ, R14 ;  /* 0x000000ffff077224 */ /* 0x000fd000078e000e */
[----:B------:R-:W-:Y:S05]  /*d930*/  WARPSYNC.COLLECTIVE R15, `(.L_x_254) ;  /* 0x000000000f087348 */ /* 0x000fea0003c00000 */
[----:B------:R0:W1:Y:S02]  /*d940*/  SHFL.IDX P6, R14, R13, R12, R11 ;  /* 0x0000000c0d0e7389 */ /* 0x00006400000c000b */
[----:B01----:R-:W-:Y:S01]  /*d950*/  ENDCOLLECTIVE ;  /* 0x000000000000791b */ /* 0x003fe20003800000 */
.L_x_254:
        /* <DEDUP_REMOVED lines=9> */
[----:B------:R0:W-:Y:S04]  /*d9f0*/  @!P2 LDGSTS.E.BYPASS.LTC128B.128 [R9+0x14400], desc[UR48][R6.64], !P3 ;  /* 0x144000000609afae */ /* 0x0001e8000d901d70 */
[----:B------:R0:W-:Y:S04]  /*da00*/  @!P2 LDGSTS.E.BYPASS.LTC128B.128 [R9+0x16400], desc[UR48][R6.64+0x40], !P0 ;  /* 0x164000400609afae */ /* 0x0001e8000c101d70 */
[----:B------:R0:W-:Y:S01]  /*da10*/  @!P2 LDGSTS.E.BYPASS.LTC128B.128 [R9+0x18400], desc[UR48][R6.64+0x80], !P1 ;  /* 0x184000800609afae */ /* 0x0001e2000c901d70 */
[----:B------:R-:W-:Y:S01]  /*da20*/  ISETP.GE.AND P2, PT, R5, R2, PT ;  /* 0x000000020500720c */ /* 0x000fe20003f46270 */
[----:B------:R-:W-:-:S12]  /*da30*/  IMAD.MOV.U32 R5, RZ, RZ, R14 ;  /* 0x000000ffff057224 */ /* 0x000fd800078e000e */
[----:B0-----:R-:W-:Y:S05]  /*da40*/  WARPSYNC.COLLECTIVE R15, `(.L_x_255) ;  /* 0x000000000f087348 */ /* 0x001fea0003c00000 */
[----:B------:R1:W2:Y:S02]  /*da50*/  SHFL.IDX P6, R14, R13, R12, R11 ;  /* 0x0000000c0d0e7389 */ /* 0x0002a400000c000b */
[----:B012---:R-:W-:Y:S01]  /*da60*/  ENDCOLLECTIVE ;  /* 0x000000000000791b */ /* 0x007fe20003800000 */
.L_x_255:
[----:B------:R-:W-:Y:S02]  /*da70*/  IMAD.MOV.U32 R13, RZ, RZ, R3 ;  /* 0x000000ffff0d7224 */ /* 0x000fe400078e0003 */
[----:B------:R-:W-:Y:S02]  /*da80*/  IMAD.MOV.U32 R12, RZ, RZ, 0x2 ;  /* 0x00000002ff0c7424 */ /* 0x000fe400078e00ff */
[----:B------:R-:W-:-:S07]  /*da90*/  IMAD.MOV.U32 R6, RZ, RZ, R14 ;  /* 0x000000ffff067224 */ /* 0x000fce00078e000e */
[----:B------:R-:W-:Y:S05]  /*daa0*/  WARPSYNC.COLLECTIVE R15, `(.L_x_256) ;  /* 0x000000000f087348 */ /* 0x000fea0003c00000 */
[----:B------:R0:W1:Y:S02]  /*dab0*/  SHFL.IDX P6, R14, R13, R12, R11 ;  /* 0x0000000c0d0e7389 */ /* 0x00006400000c000b */
[----:B01----:R-:W-:Y:S01]  /*dac0*/  ENDCOLLECTIVE ;  /* 0x000000000000791b */ /* 0x003fe20003800000 */
.L_x_256:
[----:B------:R-:W-:-:S05]  /*dad0*/  @!P2 IADD3 R6, P4, R10, R6, RZ ;  /* 0x000000060a06a210 */ /* 0x000fca0007f9e0ff */
[----:B------:R-:W-:-:S04]  /*dae0*/  @!P2 IMAD.X R5, RZ, RZ, R5, P4 ;  /* 0x000000ffff05a224 */ /* 0x000fc800020e0605 */
[----:B------:R-:W-:Y:S02]  /*daf0*/  @!P2 IMAD.MOV.U32 R7, RZ, RZ, R5 ;  /* 0x000000ffff07a224 */ /* 0x000fe400078e0005 */
[----:B------:R-:W-:Y:S02]  /*db00*/  VIADD R5, R0, 0x40 ;  /* 0x0000004000057836 */ /* 0x000fe40000000000 */
[----:B------:R-:W-:Y:S01]  /*db10*/  IMAD.MOV.U32 R13, RZ, RZ, R4 ;  /* 0x000000ffff0d7224 */ /* 0x000fe200078e0004 */
        /* <DEDUP_REMOVED lines=11> */
.L_x_257:
[----:B------:R-:W-:Y:S02]  /*dbd0*/  IMAD.MOV.U32 R13, RZ, RZ, R3 ;  /* 0x000000ffff0d7224 */ /* 0x000fe400078e0003 */
[----:B------:R-:W-:Y:S02]  /*dbe0*/  IMAD.MOV.U32 R12, RZ, RZ, 0x3 ;  /* 0x00000003ff0c7424 */ /* 0x000fe400078e00ff */
[----:B------:R-:W-:-:S07]  /*dbf0*/  IMAD.MOV.U32 R6, RZ, RZ, R14 ;  /* 0x000000ffff067224 */ /* 0x000fce00078e000e */
[----:B------:R-:W-:Y:S05]  /*dc00*/  WARPSYNC.COLLECTIVE R15, `(.L_x_258) ;  /* 0x000000000f087348 */ /* 0x000fea0003c00000 */
[----:B------:R0:W1:Y:S02]  /*dc10*/  SHFL.IDX P6, R14, R13, R12, R11 ;  /* 0x0000000c0d0e7389 */ /* 0x00006400000c000b */
[----:B01----:R-:W-:Y:S01]  /*dc20*/  ENDCOLLECTIVE ;  /* 0x000000000000791b */ /* 0x003fe20003800000 */
.L_x_258:
[----:B------:R-:W-:-:S05]  /*dc30*/  @!P2 IADD3 R6, P4, R10, R6, RZ ;  /* 0x000000060a06a210 */ /* 0x000fca0007f9e0ff */
[----:B------:R-:W-:-:S04]  /*dc40*/  @!P2 IMAD.X R5, RZ, RZ, R5, P4 ;  /* 0x000000ffff05a224 */ /* 0x000fc800020e0605 */
[----:B------:R-:W-:Y:S02]  /*dc50*/  @!P2 IMAD.MOV.U32 R7, RZ, RZ, R5 ;  /* 0x000000ffff07a224 */ /* 0x000fe400078e0005 */
[----:B------:R-:W-:-:S03]  /*dc60*/  IMAD.MOV.U32 R13, RZ, RZ, R4 ;  /* 0x000000ffff0d7224 */ /* 0x000fc600078e0004 */
[----:B------:R-:W-:Y:S01]  /*dc70*/  @!PT LDS RZ, [RZ] ;  /* 0x00000000fffff984 */ /* 0x000fe20000000800 */
[----:B------:R-:W-:Y:S01]  /*dc80*/  @!PT LDS RZ, [RZ] ;  /* 0x00000000fffff984 */ /* 0x000fe20000000800 */
[----:B------:R-:W-:Y:S01]  /*dc90*/  @!PT LDS RZ, [RZ] ;  /* 0x00000000fffff984 */ /* 0x000fe20000000800 */
[----:B------:R0:W-:Y:S04]  /*dca0*/  @!P2 LDGSTS.E.BYPASS.LTC128B.128 [R9+0x15400], desc[UR48][R6.64], !P3 ;  /* 0x154000000609afae */ /* 0x0001e8000d901d70 */
[----:B------:R0:W-:Y:S01]  /*dcb0*/  @!P2 LDGSTS.E.BYPASS.LTC128B.128 [R9+0x17400], desc[UR48][R6.64+0x40], !P0 ;  /* 0x174000400609afae */ /* 0x0001e2000c101d70 */
[----:B------:R-:W-:-:S03]  /*dcc0*/  IMAD.MOV.U32 R3, RZ, RZ, R14 ;  /* 0x000000ffff037224 */ /* 0x000fc600078e000e */
[----:B------:R0:W-:Y:S04]  /*dcd0*/  @!P2 LDGSTS.E.BYPASS.LTC128B.128 [R9+0x19400], desc[UR48][R6.64+0x80], !P1 ;  /* 0x194000800609afae */ /* 0x0001e8000c901d70 */
[----:B0-----:R-:W-:Y:S05]  /*dce0*/  WARPSYNC.COLLECTIVE R15, `(.L_x_259) ;  /* 0x000000000f087348 */ /* 0x001fea0003c00000 */
[----:B------:R1:W2:Y:S02]  /*dcf0*/  SHFL.IDX P6, R14, R13, R12, R11 ;  /* 0x0000000c0d0e7389 */ /* 0x0002a400000c000b */
[----:B012---:R-:W-:Y:S01]  /*dd00*/  ENDCOLLECTIVE ;  /* 0x000000000000791b */ /* 0x007fe20003800000 */
.L_x_259:
[----:B------:R-:W-:Y:S01]  /*dd10*/  IMAD.MOV.U32 R4, RZ, RZ, R14 ;  /* 0x000000ffff047224 */ /* 0x000fe200078e000e */
[----:B------:R-:W-:Y:S06]  /*dd20*/  BRA `(.L_x_260) ;  /* 0xffffffd800687947 */ /* 0x000fec000383ffff */
.L_x_196:
[----:B--2---:R-:W-:-:S04]  /*dd30*/  IMAD.U32 R2, RZ, RZ, UR41 ;  /* 0x00000029ff027e24 */ /* 0x004fc8000f8e00ff */
[----:B------:R2:W3:Y:S03]  /*dd40*/  SYNCS.PHASECHK.TRANS64.TRYWAIT P0, [R2+URZ+0x29820], R0 ;  /* 0x02982000020075a7 */ /* 0x0004e6000800017f */
[----:B---3--:R-:W-:Y:S05]  /*dd50*/  @!P0 NANOSLEEP.SYNCS 0x989680 ;  /* 0x009896800000895d */ /* 0x008fea0003900000 */
[----:B------:R-:W3:Y:S02]  /*dd60*/  @!P0 SYNCS.PHASECHK.TRANS64 P0, [R2+URZ+0x29820], R0 ;  /* 0x02982000020085a7 */ /* 0x000ee4000800007f */
[----:B---3--:R-:W-:Y:S05]  /*dd70*/  @!P0 BRA `(.L_x_196) ;  /* 0xfffffffc00ec8947 */ /* 0x008fea000383ffff */
[----:B------:R-:W-:Y:S05]  /*dd80*/  BRA `(.L_x_261) ;  /* 0xffffffd800ac7947 */ /* 0x000fea000383ffff */
.L_x_202:
[----:B---3--:R3:W4:Y:S02]  /*dd90*/  SYNCS.PHASECHK.TRANS64.TRYWAIT P0, [R6+URZ+0x29880], R5 ;  /* 0x02988005060075a7 */ /* 0x008724000800017f */
[----:B----4-:R-:W-:Y:S05]  /*dda0*/  @!P0 NANOSLEEP.SYNCS 0x989680 ;  /* 0x009896800000895d */ /* 0x010fea0003900000 */
[----:B------:R-:W4:Y:S02]  /*ddb0*/  @!P0 SYNCS.PHASECHK.TRANS64 P0, [R6+URZ+0x29880], R5 ;  /* 0x02988005060085a7 */ /* 0x000f24000800007f */
[----:B----4-:R-:W-:Y:S05]  /*ddc0*/  @!P0 BRA `(.L_x_202) ;  /* 0xfffffffc00f08947 */ /* 0x010fea000383ffff */
[----:B------:R-:W-:Y:S05]  /*ddd0*/  BRA `(.L_x_262) ;  /* 0xffffffdc00487947 */ /* 0x000fea000383ffff */
.L_x_208:
[----:B-1----:R1:W4:Y:S02]  /*dde0*/  SYNCS.PHASECHK.TRANS64.TRYWAIT P0, [R6+URZ+0x29840], R5 ;  /* 0x02984005060075a7 */ /* 0x002324000800017f */
[----:B----4-:R-:W-:Y:S05]  /*ddf0*/  @!P0 NANOSLEEP.SYNCS 0x989680 ;  /* 0x009896800000895d */ /* 0x010fea0003900000 */
[----:B------:R-:W4:Y:S02]  /*de00*/  @!P0 SYNCS.PHASECHK.TRANS64 P0, [R6+URZ+0x29840], R5 ;  /* 0x02984005060085a7 */ /* 0x000f24000800007f */
[----:B----4-:R-:W-:Y:S05]  /*de10*/  @!P0 BRA `(.L_x_208) ;  /* 0xfffffffc00f08947 */ /* 0x010fea000383ffff */
[----:B------:R-:W-:Y:S05]  /*de20*/  BRA `(.L_x_263) ;  /* 0xffffffdc00f47947 */ /* 0x000fea000383ffff */
.L_x_217:
[----:B---3--:R3:W4:Y:S02]  /*de30*/  SYNCS.PHASECHK.TRANS64.TRYWAIT P2, [R18+URZ+0x29870], R4 ;  /* 0x02987004120075a7 */ /* 0x008724000804017f */
[----:B----4-:R-:W-:Y:S05]  /*de40*/  @!P2 NANOSLEEP.SYNCS 0x989680 ;  /* 0x009896800000a95d */ /* 0x010fea0003900000 */
[----:B------:R-:W4:Y:S02]  /*de50*/  @!P2 SYNCS.PHASECHK.TRANS64 P2, [R18+URZ+0x29870], R4 ;  /* 0x029870041200a5a7 */ /* 0x000f24000804007f */
[----:B----4-:R-:W-:Y:S05]  /*de60*/  @!P2 BRA `(.L_x_217) ;  /* 0xfffffffc00f0a947 */ /* 0x010fea000383ffff */
[----:B------:R-:W-:Y:S05]  /*de70*/  BRA `(.L_x_264) ;  /* 0xffffffe400287947 */ /* 0x000fea000383ffff */
.L_x_219:
[----:B----4-:R4:W0:Y:S02]  /*de80*/  SYNCS.PHASECHK.TRANS64.TRYWAIT P2, [R18+URZ+0x29860], R0 ;  /* 0x02986000120075a7 */ /* 0x010824000804017f */
[----:B0-----:R-:W-:Y:S05]  /*de90*/  @!P2 NANOSLEEP.SYNCS 0x989680 ;  /* 0x009896800000a95d */ /* 0x001fea0003900000 */
[----:B------:R-:W0:Y:S02]  /*dea0*/  @!P2 SYNCS.PHASECHK.TRANS64 P2, [R18+URZ+0x29860], R0 ;  /* 0x029860001200a5a7 */ /* 0x000e24000804007f */
[----:B0-----:R-:W-:Y:S05]  /*deb0*/  @!P2 BRA `(.L_x_219) ;  /* 0xfffffffc00f0a947 */ /* 0x001fea000383ffff */
[----:B------:R-:W-:Y:S05]  /*dec0*/  BRA `(.L_x_265) ;  /* 0xffffffe400307947 */ /* 0x000fea000383ffff */
.L_x_225:
[----:B--2---:R2:W3:Y:S02]  /*ded0*/  SYNCS.PHASECHK.TRANS64.TRYWAIT P2, [R16+URZ+0x29870], R3 ;  /* 0x02987003100075a7 */ /* 0x0044e4000804017f */
[----:B---3--:R-:W-:Y:S05]  /*dee0*/  @!P2 NANOSLEEP.SYNCS 0x989680 ;  /* 0x009896800000a95d */ /* 0x008fea0003900000 */
[----:B------:R-:W3:Y:S02]  /*def0*/  @!P2 SYNCS.PHASECHK.TRANS64 P2, [R16+URZ+0x29870], R3 ;  /* 0x029870031000a5a7 */ /* 0x000ee4000804007f */
[----:B---3--:R-:W-:Y:S05]  /*df00*/  @!P2 BRA `(.L_x_225) ;  /* 0xfffffffc00f0a947 */ /* 0x008fea000383ffff */
[----:B------:R-:W-:Y:S05]  /*df10*/  BRA `(.L_x_266) ;  /* 0xffffffe800c47947 */ /* 0x000fea000383ffff */
.L_x_227:
[----:B--2---:R2:W3:Y:S02]  /*df20*/  SYNCS.PHASECHK.TRANS64.TRYWAIT P2, [R16+URZ+0x29860], R3 ;  /* 0x02986003100075a7 */ /* 0x0044e4000804017f */
[----:B---3--:R-:W-:Y:S05]  /*df30*/  @!P2 NANOSLEEP.SYNCS 0x989680 ;  /* 0x009896800000a95d */ /* 0x008fea0003900000 */
[----:B------:R-:W3:Y:S02]  /*df40*/  @!P2 SYNCS.PHASECHK.TRANS64 P2, [R16+URZ+0x29860], R3 ;  /* 0x029860031000a5a7 */ /* 0x000ee4000804007f */
[----:B---3--:R-:W-:Y:S05]  /*df50*/  @!P2 BRA `(.L_x_227) ;  /* 0xfffffffc00f0a947 */ /* 0x008fea000383ffff */
[----:B------:R-:W-:Y:S05]  /*df60*/  BRA `(.L_x_267) ;  /* 0xffffffe800cc7947 */ /* 0x000fea000383ffff */
.L_x_231:
[----:B---3--:R3:W4:Y:S02]  /*df70*/  SYNCS.PHASECHK.TRANS64.TRYWAIT P0, [R8+URZ+0x29820], R0 ;  /* 0x02982000080075a7 */ /* 0x008724000800017f */
[----:B----4-:R-:W-:Y:S05]  /*df80*/  @!P0 NANOSLEEP.SYNCS 0x989680 ;  /* 0x009896800000895d */ /* 0x010fea0003900000 */
[----:B------:R-:W4:Y:S02]  /*df90*/  @!P0 SYNCS.PHASECHK.TRANS64 P0, [R8+URZ+0x29820], R0 ;  /* 0x02982000080085a7 */ /* 0x000f24000800007f */
[----:B----4-:R-:W-:Y:S05]  /*dfa0*/  @!P0 BRA `(.L_x_231) ;  /* 0xfffffffc00f08947 */ /* 0x010fea000383ffff */
[----:B------:R-:W-:Y:S05]  /*dfb0*/  BRA `(.L_x_268) ;  /* 0xfffffff0006c7947 */ /* 0x000fea000383ffff */
.L_x_235:
[----:B--2---:R2:W3:Y:S02]  /*dfc0*/  SYNCS.PHASECHK.TRANS64.TRYWAIT P1, [R5+URZ], R4 ;  /* 0x00000004050075a7 */ /* 0x0044e4000802017f */
[----:B---3--:R-:W-:Y:S05]  /*dfd0*/  @!P1 NANOSLEEP.SYNCS 0x989680 ;  /* 0x009896800000995d */ /* 0x008fea0003900000 */
[----:B------:R-:W3:Y:S02]  /*dfe0*/  @!P1 SYNCS.PHASECHK.TRANS64 P1, [R5+URZ], R4 ;  /* 0x00000004050095a7 */ /* 0x000ee4000802007f */
[----:B---3--:R-:W-:Y:S05]  /*dff0*/  @!P1 BRA `(.L_x_235) ;  /* 0xfffffffc00f09947 */ /* 0x008fea000383ffff */
[----:B------:R-:W-:Y:S05]  /*e000*/  BRA `(.L_x_269) ;  /* 0xfffffff000c47947 */ /* 0x000fea000383ffff */
.L_x_236:
[----:B---3--:R3:W4:Y:S02]  /*e010*/  SYNCS.PHASECHK.TRANS64.TRYWAIT P1, [R7+URZ], R0 ;  /* 0x00000000070075a7 */ /* 0x008724000802017f */
[----:B----4-:R-:W-:Y:S05]  /*e020*/  @!P1 NANOSLEEP.SYNCS 0x989680 ;  /* 0x009896800000995d */ /* 0x010fea0003900000 */
[----:B------:R-:W4:Y:S02]  /*e030*/  @!P1 SYNCS.PHASECHK.TRANS64 P1, [R7+URZ], R0 ;  /* 0x00000000070095a7 */ /* 0x000f24000802007f */
[----:B----4-:R-:W-:Y:S05]  /*e040*/  @!P1 BRA `(.L_x_236) ;  /* 0xfffffffc00f09947 */ /* 0x010fea000383ffff */
[----:B------:R-:W-:Y:S05]  /*e050*/  BRA `(.L_x_270) ;  /* 0xfffffff000b87947 */ /* 0x000fea000383ffff */
.L_x_238:
[----:B----4-:R4:W0:Y:S02]  /*e060*/  SYNCS.PHASECHK.TRANS64.TRYWAIT P1, [R17+URZ+0x29860], R4 ;  /* 0x02986004110075a7 */ /* 0x010824000802017f */
[----:B0-----:R-:W-:Y:S05]  /*e070*/  @!P1 NANOSLEEP.SYNCS 0x989680 ;  /* 0x009896800000995d */ /* 0x001fea0003900000 */
[----:B------:R-:W0:Y:S02]  /*e080*/  @!P1 SYNCS.PHASECHK.TRANS64 P1, [R17+URZ+0x29860], R4 ;  /* 0x02986004110095a7 */ /* 0x000e24000802007f */
[----:B0-----:R-:W-:Y:S05]  /*e090*/  @!P1 BRA `(.L_x_238) ;  /* 0xfffffffc00f09947 */ /* 0x001fea000383ffff */
[----:B------:R-:W-:Y:S05]  /*e0a0*/  BRA `(.L_x_271) ;  /* 0xfffffff000b87947 */ /* 0x000fea000383ffff */
.L_x_240:
[----:B------:R0:W0:Y:S02]  /*e0b0*/  SYNCS.PHASECHK.TRANS64.TRYWAIT P1, [R3+URZ+0x29860], R0 ;  /* 0x02986000030075a7 */ /* 0x000024000802017f */
[----:B0-----:R-:W-:Y:S05]  /*e0c0*/  @!P1 NANOSLEEP.SYNCS 0x989680 ;  /* 0x009896800000995d */ /* 0x001fea0003900000 */
[----:B------:R-:W0:Y:S02]  /*e0d0*/  @!P1 SYNCS.PHASECHK.TRANS64 P1, [R3+URZ+0x29860], R0 ;  /* 0x02986000030095a7 */ /* 0x000e24000802007f */
[----:B0-----:R-:W-:Y:S05]  /*e0e0*/  @!P1 BRA `(.L_x_240) ;  /* 0xfffffffc00f09947 */ /* 0x001fea000383ffff */
[----:B------:R-:W-:Y:S05]  /*e0f0*/  BRA `(.L_x_272) ;  /* 0xfffffff000b87947 */ /* 0x000fea000383ffff */
.L_x_242:
[----:B------:R0:W0:Y:S02]  /*e100*/  SYNCS.PHASECHK.TRANS64.TRYWAIT P0, [R17+URZ+0x29880], R4 ;  /* 0x02988004110075a7 */ /* 0x000024000800017f */
[----:B0-----:R-:W-:Y:S05]  /*e110*/  @!P0 NANOSLEEP.SYNCS 0x989680 ;  /* 0x009896800000895d */ /* 0x001fea0003900000 */
[----:B------:R-:W0:Y:S02]  /*e120*/  @!P0 SYNCS.PHASECHK.TRANS64 P0, [R17+URZ+0x29880], R4 ;  /* 0x02988004110085a7 */ /* 0x000e24000800007f */
[----:B0-----:R-:W-:Y:S05]  /*e130*/  @!P0 BRA `(.L_x_242) ;  /* 0xfffffffc00f08947 */ /* 0x001fea000383ffff */
[----:B------:R-:W-:Y:S05]  /*e140*/  BRA `(.L_x_243) ;  /* 0xfffffff000b47947 */ /* 0x000fea000383ffff */
.L_x_273:
        /* <DEDUP_REMOVED lines=11> */
.L_x_2850:


//--------------------- .text._ZN7cutlass13device_kernelIN5flash11enable_sm90INS1_16FlashAttnFwdSm90INS1_25CollectiveMainloopFwdSm90ILi2EN4cute5tupleIJNS5_1CILi1EEES8_S8_EEENS6_IJNS7_ILi128EEENS7_ILi160EEENS7_ILi192EEEEEELi128ENS_12float_e4m3_tEfNS_4arch4Sm90ELb0ELb0ELb0ELb1ELb0ELb0ELb0ELb1ELb1ELb1ELb0ELb0EEENS1_21CollectiveEpilogueFwdINS6_IJSA_SA_SB_EEES9_NS_10bfloat16_tESG_Li256ELb1ELb1ELb0ELb1EEENS1_36VarlenDynamicPersistentTileSchedulerILi128ELi160ELi256ELi128ELb0ELb1ELb1ELb0ELb1ELb1EEEEEEEEEvNT_6ParamsE --------------------------
	.section	.text._ZN7cutlass13device_kernelIN5flash11enable_sm90INS1_16FlashAttnFwdSm90INS1_25CollectiveMainloopFwdSm90ILi2EN4cute5tupleIJNS5_1CILi1EEES8_S8_EEENS6_IJNS7_ILi128EEENS7_ILi160EEENS7_ILi192EEEEEELi128ENS_12float_e4m3_tEfNS_4arch4Sm90ELb0ELb0ELb0ELb1ELb0ELb0ELb0ELb1ELb1ELb1ELb0ELb0EEENS1_21CollectiveEpilogueFwdINS6_IJSA_SA_SB_EEES9_NS_10bfloat16_tESG_Li256ELb1ELb1ELb0ELb1EEENS1_36VarlenDynamicPersistentTileSchedulerILi128ELi160ELi256ELi128ELb0ELb1ELb1ELb0ELb1ELb1EEEEEEEEEvNT_6ParamsE,"ax",@progbits
	.align	128
.text._ZN7cutlass13device_kernelIN5flash11enable_sm90INS1_16FlashAttnFwdSm90INS1_25CollectiveMainloopFwdSm90ILi2EN4cute5tupleIJNS5_1CILi1EEES8_S8_EEENS6_IJNS7_ILi128EEENS7_ILi160EEENS7_ILi192EEEEEELi128ENS_12float_e4m3_tEfNS_4arch4Sm90ELb0ELb0ELb0ELb1ELb0ELb0ELb0ELb1ELb1ELb1ELb0ELb0EEENS1_21CollectiveEpilogueFwdINS6_IJSA_SA_SB_EEES9_NS_10bfloat16_tESG_Li256ELb1ELb1ELb0ELb1EEENS1_36VarlenDynamicPersistentTileSchedulerILi128ELi160ELi256ELi128ELb0ELb1ELb1ELb0ELb1ELb1EEEEEEEEEvNT_6ParamsE:
        .type           _ZN7cutlass13device_kernelIN5flash11enable_sm90INS1_16FlashAttnFwdSm90INS1_25CollectiveMainloopFwdSm90ILi2EN4cute5tupleIJNS5_1CILi1EEES8_S8_EEENS6_IJNS7_ILi128EEENS7_ILi160EEENS7_ILi192EEEEEELi128ENS_12float_e4m3_tEfNS_4arch4Sm90ELb0ELb0ELb0ELb1ELb0ELb0ELb0ELb1ELb1ELb1ELb0ELb0EEENS1_21CollectiveEpilogueFwdINS6_IJSA_SA_SB_EEES9_NS_10bfloat16_tESG_Li256ELb1ELb1ELb0ELb1EEENS1_36VarlenDynamicPersistentTileSchedulerILi128ELi160ELi256ELi128ELb0ELb1ELb1ELb0ELb1ELb1EEEEEEEEEvNT_6ParamsE,@function
        .size           _ZN7cutlass13device_kernelIN5flash11enable_sm90INS1_16FlashAttnFwdSm90INS1_25CollectiveMainloopFwdSm90ILi2EN4cute5tupleIJNS5_1CILi1EEES8_S8_EEENS6_IJNS7_ILi128EEENS7_ILi160EEENS7_ILi192EEEEEELi128ENS_12float_e4m3_tEfNS_4arch4Sm90ELb0ELb0ELb0ELb1ELb0ELb0ELb0ELb1ELb1ELb1ELb0ELb0EEENS1_21CollectiveEpilogueFwdINS6_IJSA_SA_SB_EEES9_NS_10bfloat16_tESG_Li256ELb1ELb1ELb0ELb1EEENS1_36VarlenDynamicPersistentTileSchedulerILi128ELi160ELi256ELi128ELb0ELb1ELb1ELb0ELb1ELb1EEEEEEEEEvNT_6ParamsE,(.L_x_2851 - _ZN7cutlass13device_kernelIN5flash11enable_sm90INS1_16FlashAttnFwdSm90INS1_25CollectiveMainloopFwdSm90ILi2EN4cute5tupleIJNS5_1CILi1EEES8_S8_EEENS6_IJNS7_ILi128EEENS7_ILi160EEENS7_ILi192EEEEEELi128ENS_12float_e4m3_tEfNS_4arch4Sm90ELb0ELb0ELb0ELb1ELb0ELb0ELb0ELb1ELb1ELb1ELb0ELb0EEENS1_21CollectiveEpilogueFwdINS6_IJSA_SA_SB_EEES9_NS_10bfloat16_tESG_Li256ELb1ELb1ELb0ELb1EEENS1_36VarlenDynamicPersistentTileSchedulerILi128ELi160ELi256ELi128ELb0ELb1ELb1ELb0ELb1ELb1EEEEEEEEEvNT_6ParamsE)
        .other          _ZN7cutlass13device_kernelIN5flash11enable_sm90INS1_16FlashAttnFwdSm90INS1_25CollectiveMainloopFwdSm90ILi2EN4cute5tupleIJNS5_1CILi1EEES8_S8_EEENS6_IJNS7_ILi128EEENS7_ILi160EEENS7_ILi192EEEEEELi128ENS_12float_e4m3_tEfNS_4arch4Sm90ELb0ELb0ELb0ELb1ELb0ELb0ELb0ELb1ELb1ELb1ELb0ELb0EEENS1_21CollectiveEpilogueFwdINS6_IJSA_SA_SB_EEES9_NS_10bfloat16_tESG_Li256ELb1ELb1ELb0ELb1EEENS1_36VarlenDynamicPersistentTileSchedulerILi128ELi160ELi256ELi128ELb0ELb1ELb1ELb0ELb1ELb1EEEEEEEEEvNT_6ParamsE,@"STO_CUDA_ENTRY STV_DEFAULT"
_ZN7cutlass13device_kernelIN5flash11enable_sm90INS1_16FlashAttnFwdSm90INS1_25CollectiveMainloopFwdSm90ILi2EN4cute5tupleIJNS5_1CILi1EEES8_S8_EEENS6_IJNS7_ILi128EEENS7_ILi160EEENS7_ILi192EEEEEELi128ENS_12float_e4m3_tEfNS_4arch4Sm90ELb0ELb0ELb0ELb1ELb0ELb0ELb0ELb1ELb1ELb1ELb0ELb0EEENS1_21CollectiveEpilogueFwdINS6_IJSA_SA_SB_EEES9_NS_10bfloat16_tESG_Li256ELb1ELb1ELb0ELb1EEENS1_36VarlenDynamicPersistentTileSchedulerILi128ELi160ELi256ELi128ELb0ELb1ELb1ELb0ELb1ELb1EEEEEEEEEvNT_6ParamsE:
        /* <DEDUP_REMOVED lines=18> */
.L_x_275:
[----:B------:R-:W-:Y:S05]  /*0120*/  BSYNC B0 ;  /* 0x0000000000007941 */ /* 0x000fea0003800000 */
.L_x_274:
        /* <DEDUP_REMOVED lines=41> */
.L_x_276:
        /* <DEDUP_REMOVED lines=22> */
.L_x_277:
        /* <DEDUP_REMOVED lines=18> */
.L_x_278:
        /* <DEDUP_REMOVED lines=22> */
.L_x_279:
        /* <DEDUP_REMOVED lines=22> */
.L_x_280:
[----:B------:R-:W-:Y:S01]  /*0900*/  PLOP3.LUT P0, PT, PT, PT, UP0, 0x80, 0x0 ;  /* 0x000000000000781c */ /* 0x000fe20003f0f008 */
[----:B------:R-:W-:Y:S01]  /*0910*/  UMOV UR38, 0x1 ;  /* 0x0000000100267882 */ /* 0x000fe20000000000 */
[----:B------:R-:W-:Y:S01]  /*0920*/  NOP ;  /* 0x0000000000007918 */ /* 0x000fe20000000000 */
[----:B------:R-:W-:Y:S01]  /*0930*/  USEL UR38, UR38, 0x2, !UP0 ;  /* 0x0000000226267887 */ /* 0x000fe2000c000000 */
[----:B------:R-:W-:Y:S01]  /*0940*/  ULDC.64 UR48, c[0x0][0x208] ;  /* 0x0000820000307ab9 */ /* 0x000fe20000000a00 */
[----:B012-4-:R-:W-:Y:S08]  /*0950*/  BAR.SYNC.DEFER_BLOCKING 0x0 ;  /* 0x0000000000007b1d */ /* 0x017ff00000010000 */
[----:B------:R-:W-:Y:S05]  /*0960*/  @!P0 BRA `(.L_x_281) ;  /* 0x000000a400288947 */ /* 0x000fea0003800000 */
.L_x_282:
[----:B------:R-:W-:-:S08]  /*0970*/  NOP ;  /* 0x0000000000007918 */ /* 0x000fd00000000000 */
[----:B------:R-:W0:Y:S02]  /*0980*/  USETMAXREG.TRY_ALLOC.CTAPOOL UP0, 0xf0 ;  /* 0x000000f0000079c8 */ /* 0x000e240008000600 */
[----:B0-----:R-:W-:-:S13]  /*0990*/  PLOP3.LUT P0, PT, PT, PT, UP0, 0x80, 0x0 ;  /* 0x000000000000781c */ /* 0x001fda0003f0f008 */
[----:B------:R-:W-:Y:S05]  /*09a0*/  @!P0 BRA `(.L_x_282) ;  /* 0xfffffffc00f08947 */ /* 0x000fea000383ffff */
[----:B------:R-:W0:Y:S01]  /*09b0*/  S2R R2, SR_TID.X ;  /* 0x0000000000027919 */ /* 0x000e220000002100 */
[----:B------:R-:W1:Y:S01]  /*09c0*/  S2UR UR5, SR_CgaCtaId ;  /* 0x00000000000579c3 */ /* 0x000e620000008800 */
[----:B------:R-:W-:-:S07]  /*09d0*/  UMOV UR4, 0x400 ;  /* 0x0000040000047882 */ /* 0x000fce0000000000 */
[----:B------:R-:W-:Y:S06]  /*09e0*/  BAR.ARV 0x8, 0x180 ;  /* 0x0206000000007b1d */ /* 0x000fec0000002000 */
[----:B-1----:R-:W-:Y:S01]  /*09f0*/  ULEA UR4, UR5, UR4, 0x18 ;  /* 0x0000000405047291 */ /* 0x002fe2000f8ec03f */
[----:B0-----:R-:W-:-:S04]  /*0a00*/  LOP3.LUT R0, R2, 0xffffff80, RZ, 0xc0, !PT ;  /* 0xffffff8002007812 */ /* 0x001fc800078ec0ff */
[----:B------:R-:W-:-:S13]  /*0a10*/  ISETP.NE.AND P0, PT, R0, 0x80, PT ;  /* 0x000000800000780c */ /* 0x000fda0003f05270 */
[----:B------:R-:W-:Y:S08]  /*0a20*/  @!P0 BAR.ARV 0x9, 0x100 ;  /* 0x0244000000008b1d */ /* 0x000ff00000002000 */
[----:B------:R-:W-:Y:S06]  /*0a30*/  BAR.SYNC.DEFER_BLOCKING 0x5, 0x180 ;  /* 0x0146000000007b1d */ /* 0x000fec0000010000 */
[----:B------:R-:W0:Y:S01]  /*0a40*/  LDS.128 R48, [UR4+0x298d0] ;  /* 0x0298d004ff307984 */ /* 0x000e220008000c00 */
[----:B------:R-:W-:Y:S01]  /*0a50*/  ULDC UR4, c[0x0][0xc3c] ;  /* 0x00030f0000047ab9 */ /* 0x000fe20000000800 */
[----:B------:R-:W-:Y:S06]  /*0a60*/  BAR.ARV 0x4, 0x180 ;  /* 0x0106000000007b1d */ /* 0x000fec0000002000 */
[----:B0-----:R-:W-:-:S13]  /*0a70*/  ISETP.GE.AND P0, PT, R51, UR4, PT ;  /* 0x0000000433007c0c */ /* 0x001fda000bf06270 */
[----:B------:R-:W-:Y:S05]  /*0a80*/  @P0 EXIT ;  /* 0x000000000000094d */ /* 0x000fea0003800000 */
[----:B------:R-:W-:Y:S01]  /*0a90*/  VIADD R194, R2, 0xffffff80 ;  /* 0xffffff8002c27836 */ /* 0x000fe20000000000 */
[----:B------:R-:W-:Y:S01]  /*0aa0*/  R2UR UR5, R49 ;  /* 0x00000000310572ca */ /* 0x000fe200000e0000 */
[----:B------:R-:W-:Y:S01]  /*0ab0*/  IMAD.MOV.U32 R169, RZ, RZ, -0x2 ;  /* 0xfffffffeffa97424 */ /* 0x000fe200078e00ff */
[----:B------:R-:W-:Y:S01]  /*0ac0*/  R2UR UR46, R50 ;  /* 0x00000000322e72ca */ /* 0x000fe200000e0000 */
[----:B------:R-:W-:Y:S01]  /*0ad0*/  ULOP3.LUT UR45, UR38, 0x1, URZ, 0xfc, !UPT ;  /* 0x00000001262d7892 */ /* 0x000fe2000f8efc3f */
[----:B------:R-:W-:Y:S01]  /*0ae0*/  SHF.R.S32.HI R3, RZ, 0x1f, R194 ;  /* 0x0000001fff037819 */ /* 0x000fe200000114c2 */
[----:B------:R-:W-:Y:S01]  /*0af0*/  UMOV UR44, URZ ;  /* 0x0000003f002c7c82 */ /* 0x000fe20008000000 */
[----:B------:R-:W-:Y:S01]  /*0b00*/  UMOV UR43, URZ ;  /* 0x0000003f002b7c82 */ /* 0x000fe20008000000 */
[----:B------:R-:W-:Y:S01]  /*0b10*/  UMOV UR52, URZ ;  /* 0x0000003f00347c82 */ /* 0x000fe20008000000 */
[CC--:B------:R-:W-:Y:S02]  /*0b20*/  LEA.HI R2, R3.reuse, R194.reuse, RZ, 0x4 ;  /* 0x000000c203027211 */ /* 0x0c0fe400078f20ff */
[----:B------:R-:W-:-:S02]  /*0b30*/  LEA.HI R4, R3, R194, RZ, 0x5 ;  /* 0x000000c203047211 */ /* 0x000fc400078f28ff */
[----:B------:R-:W-:Y:S02]  /*0b40*/  LEA.HI R0, R3, R194, RZ, 0x7 ;  /* 0x000000c203007211 */ /* 0x000fe400078f38ff */
[----:B------:R-:W-:Y:S01]  /*0b50*/  SHF.R.S32.HI R7, RZ, 0x4, R2 ;  /* 0x00000004ff077819 */ /* 0x000fe20000011402 */
[----:B------:R-:W-:Y:S01]  /*0b60*/  IMAD.SHL.U32 R4, R4, 0x20, RZ ;  /* 0x0000002004047824 */ /* 0x000fe200078e00ff */
[----:B------:R-:W-:Y:S02]  /*0b70*/  LOP3.LUT R5, R2, 0x3fffff0, RZ, 0xc0, !PT ;  /* 0x03fffff002057812 */ /* 0x000fe400078ec0ff */
[----:B------:R-:W-:Y:S02]  /*0b80*/  LOP3.LUT R19, R0, 0xffffff80, RZ, 0xc0, !PT ;  /* 0xffffff8000137812 */ /* 0x000fe400078ec0ff */
[----:B------:R-:W-:Y:S01]  /*0b90*/  LEA.HI R2, R2, R7, RZ, 0x1 ;  /* 0x0000000702027211 */ /* 0x000fe200078f08ff */
[----:B------:R-:W-:Y:S01]  /*0ba0*/  IMAD.IADD R5, R194, 0x1, -R5 ;  /* 0x00000001c2057824 */ /* 0x000fe200078e0a05 */
[----:B------:R-:W-:Y:S01]  /*0bb0*/  LOP3.LUT R4, R4, 0xfffffc00, RZ, 0xc0, !PT ;  /* 0xfffffc0004047812 */ /* 0x000fe200078ec0ff */
[----:B------:R-:W-:Y:S01]  /*0bc0*/  IMAD.IADD R19, R194, 0x1, -R19 ;  /* 0x00000001c2137824 */ /* 0x000fe200078e0a13 */
[----:B------:R-:W-:-:S02]  /*0bd0*/  LOP3.LUT R2, R2, 0x1ffffffe, RZ, 0xc0, !PT ;  /* 0x1ffffffe02027812 */ /* 0x000fc400078ec0ff */
[----:B------:R-:W-:Y:S01]  /*0be0*/  SHF.R.S32.HI R23, RZ, 0x7, R0 ;  /* 0x00000007ff177819 */ /* 0x000fe20000011400 */
[----:B------:R-:W-:Y:S01]  /*0bf0*/  IMAD R5, R5, 0x40, R4 ;  /* 0x0000004005057824 */ /* 0x000fe200078e0204 */
[----:B------:R-:W-:Y:S01]  /*0c00*/  SHF.R.S32.HI R6, RZ, 0x1f, R19 ;  /* 0x0000001fff067819 */ /* 0x000fe20000011413 */
[----:B------:R-:W-:Y:S01]  /*0c10*/  IMAD.IADD R2, R7, 0x1, -R2 ;  /* 0x0000000107027824 */ /* 0x000fe200078e0a02 */
[----:B------:R-:W-:Y:S02]  /*0c20*/  LEA.HI R4, R3, R194, RZ, 0x2 ;  /* 0x000000c203047211 */ /* 0x000fe400078f10ff */
[----:B------:R-:W-:Y:S01]  /*0c30*/  LEA.HI R8, R6, R19, RZ, 0x2 ;  /* 0x0000001306087211 */ /* 0x000fe200078f10ff */
[----:B------:R-:W-:Y:S01]  /*0c40*/  IMAD R171, R2, 0x8, R5 ;  /* 0x0000000802ab7824 */ /* 0x000fe200078e0205 */
[----:B------:R-:W-:Y:S02]  /*0c50*/  LOP3.LUT R5, R4, 0xfffffffc, RZ, 0xc0, !PT ;  /* 0xfffffffc04057812 */ /* 0x000fe400078ec0ff */
[----:B------:R-:W-:-:S02]  /*0c60*/  SHF.R.S32.HI R9, RZ, 0x2, R8 ;  /* 0x00000002ff097819 */ /* 0x000fc40000011408 */
[----:B------:R-:W-:Y:S01]  /*0c70*/  SHF.R.S32.HI R10, RZ, 0x1f, R8 ;  /* 0x0000001fff0a7819 */ /* 0x000fe20000011408 */
[----:B------:R-:W-:Y:S01]  /*0c80*/  IMAD.IADD R5, R194, 0x1, -R5 ;  /* 0x00000001c2057824 */ /* 0x000fe200078e0a05 */
[----:B------:R-:W-:Y:S02]  /*0c90*/  LEA.HI R3, R3, R194, RZ, 0x3 ;  /* 0x000000c203037211 */ /* 0x000fe400078f18ff */
[----:B------:R-:W-:Y:S02]  /*0ca0*/  LEA.HI R10, R10, R9, RZ, 0x3 ;  /* 0x000000090a0a7211 */ /* 0x000fe400078f18ff */
[----:B------:R-:W-:Y:S02]  /*0cb0*/  LEA.HI R2, R5, R5, RZ, 0x1 ;  /* 0x0000000505027211 */ /* 0x000fe400078f08ff */
[----:B------:R-:W-:Y:S02]  /*0cc0*/  LOP3.LUT R17, R3, 0xfffffff8, RZ, 0xc0, !PT ;  /* 0xfffffff803117812 */ /* 0x000fe400078ec0ff */
[----:B------:R-:W-:-:S02]  /*0cd0*/  LOP3.LUT R10, R10, 0xfffffff8, RZ, 0xc0, !PT ;  /* 0xfffffff80a0a7812 */ /* 0x000fc400078ec0ff */
[----:B------:R-:W-:Y:S01]  /*0ce0*/  LEA.HI R6, R6, R19, RZ, 0x5 ;  /* 0x0000001306067211 */ /* 0x000fe200078f28ff */
[----:B------:R-:W-:Y:S01]  /*0cf0*/  IMAD.IADD R17, R194, 0x1, -R17 ;  /* 0x00000001c2117824 */ /* 0x000fe200078e0a11 */
[----:B------:R-:W-:Y:S01]  /*0d00*/  LEA.HI R0, R0, R23, RZ, 0x1 ;  /* 0x0000001700007211 */ /* 0x000fe200078f08ff */
[----:B------:R-:W-:Y:S01]  /*0d10*/  IMAD.IADD R9, R9, 0x1, -R10 ;  /* 0x0000000109097824 */ /* 0x000fe200078e0a0a */
[----:B------:R-:W-:Y:S02]  /*0d20*/  LOP3.LUT R2, R2, 0x1ffffffe, RZ, 0xc0, !PT ;  /* 0x1ffffffe02027812 */ /* 0x000fe400078ec0ff */
[----:B------:R-:W-:Y:S02]  /*0d30*/  SHF.R.S32.HI R6, RZ, 0x5, R6 ;  /* 0x00000005ff067819 */ /* 0x000fe40000011406 */
[----:B------:R-:W-:Y:S01]  /*0d40*/  LOP3.LUT R0, R0, 0x3fffffe, RZ, 0xc0, !PT ;  /* 0x03fffffe00007812 */ /* 0x000fe200078ec0ff */
[----:B------:R-:W-:Y:S01]  /*0d50*/  IMAD.IADD R5, R5, 0x1, -R2 ;  /* 0x0000000105057824 */ /* 0x000fe200078e0a02 */
[----:B------:R-:W-:Y:S01]  /*0d60*/  LOP3.LUT R8, R8, 0x7ffffffc, RZ, 0xc0, !PT ;  /* 0x7ffffffc08087812 */ /* 0x000fe200078ec0ff */
[----:B------:R-:W-:Y:S01]  /*0d70*/  IMAD.SHL.U32 R2, R17, 0x8, RZ ;  /* 0x0000000811027824 */ /* 0x000fe200078e00ff */
[----:B------:R-:W-:Y:S01]  /*0d80*/  SHF.R.S32.HI R18, RZ, 0x3, R3 ;  /* 0x00000003ff127819 */ /* 0x000fe20000011403 */
[----:B------:R-:W-:-:S02]  /*0d90*/  IMAD R9, R6, 0x10, R9 ;  /* 0x0000001006097824 */ /* 0x000fc400078e0209 */
[----:B------:R-:W-:Y:S01]  /*0da0*/  IMAD.IADD R0, R23, 0x1, -R0 ;  /* 0x0000000117007824 */ /* 0x000fe200078e0a00 */
[----:B------:R-:W-:Y:S01]  /*0db0*/  SHF.R.S32.HI R193, RZ, 0x1f, R2 ;  /* 0x0000001fffc17819 */ /* 0x000fe20000011402 */
[----:B------:R-:W-:Y:S02]  /*0dc0*/  VIADD R16, R2, 0x40 ;  /* 0x0000004002107836 */ /* 0x000fe40000000000 */
[----:B------:R-:W-:Y:S02]  /*0dd0*/  IMAD.IADD R8, R19, 0x1, -R8 ;  /* 0x0000000113087824 */ /* 0x000fe400078e0a08 */
[----:B------:R-:W-:Y:S01]  /*0de0*/  IMAD R168, R0, 0x40, R9 ;  /* 0x0000004000a87824 */ /* 0x000fe200078e0209 */
[----:B------:R-:W-:Y:S01]  /*0df0*/  SHF.R.S32.HI R192, RZ, 0x1f, R16 ;  /* 0x0000001fffc07819 */ /* 0x000fe20000011410 */
[----:B------:R-:W-:Y:S02]  /*0e00*/  IMAD R169, R8, R169, 0xa0 ;  /* 0x000000a008a97424 */ /* 0x000fe400078e02a9 */
[----:B------:R-:W-:-:S07]  /*0e10*/  IMAD R170, R5, 0x8, R168 ;  /* 0x0000000805aa7824 */ /* 0x000fce00078e02a8 */
.L_x_326:
[----:B0123--:R-:W0:Y:S01]  /*0e20*/  LDC.64 R4, c[0x0][0xc88] ;  /* 0x00032200ff047b82 */ /* 0x00fe220000000a00 */
[----:B------:R-:W-:Y:S01]  /*0e30*/  ULDC.64 UR6, c[0x0][0x990] ;  /* 0x0002640000067ab9 */ /* 0x000fe20000000a00 */
[----:B------:R-:W-:Y:S01]  /*0e40*/  ULDC.64 UR8, c[0x0][0x998] ;  /* 0x0002660000087ab9 */ /* 0x000fe20000000a00 */
[----:B0-----:R-:W-:-:S06]  /*0e50*/  IMAD.WIDE R4, R51, 0x4, R4 ;  /* 0x0000000433047825 */ /* 0x001fcc00078e0204 */
[----:B------:R-:W2:Y:S01]  /*0e60*/  LDG.E R4, desc[UR48][R4.64] ;  /* 0x0000003004047981 */ /* 0x000ea2000c1e1900 */
[----:B------:R-:W-:Y:S01]  /*0e70*/  UISETP.NE.U32.AND UP0, UPT, UR6, URZ, UPT ;  /* 0x0000003f0600728c */ /* 0x000fe2000bf05070 */
[----:B------:R-:W-:Y:S01]  /*0e80*/  IMAD.MOV.U32 R3, RZ, RZ, 0x3f800000 ;  /* 0x3f800000ff037424 */ /* 0x000fe200078e00ff */
[----:B------:R-:W-:Y:S01]  /*0e90*/  UISETP.NE.U32.AND UP3, UPT, UR8, URZ, UPT ;  /* 0x0000003f0800728c */ /* 0x000fe2000bf65070 */
[----:B------:R-:W-:Y:S01]  /*0ea0*/  IMAD.MOV.U32 R0, RZ, RZ, 0x3f800000 ;  /* 0x3f800000ff007424 */ /* 0x000fe200078e00ff */
[----:B------:R-:W-:Y:S02]  /*0eb0*/  UISETP.NE.AND.EX UP0, UPT, UR7, URZ, UPT, UP0 ;  /* 0x0000003f0700728c */ /* 0x000fe4000bf05300 */
[----:B------:R-:W-:-:S04]  /*0ec0*/  UISETP.NE.AND.EX UP3, UPT, UR9, URZ, UPT, UP3 ;  /* 0x0000003f0900728c */ /* 0x000fc8000bf65330 */
[----:B------:R-:W-:Y:S02]  /*0ed0*/  PLOP3.LUT P2, PT, PT, PT, UP0, 0x80, 0x0 ;  /* 0x000000000000781c */ /* 0x000fe40003f4f008 */
[----:B------:R-:W-:-:S03]  /*0ee0*/  PLOP3.LUT P3, PT, PT, PT, UP3, 0x80, 0x0 ;  /* 0x000000000000781c */ /* 0x000fc60003f6f038 */
[----:B------:R-:W-:Y:S01]  /*0ef0*/  @UP0 ULDC.64 UR12, c[0x0][0x9a8] ;  /* 0x00026a00000c0ab9 */ /* 0x000fe20000000a00 */
[----:B------:R-:W-:Y:S01]  /*0f00*/  @UP0 ULDC.64 UR14, c[0x0][0x9b0] ;  /* 0x00026c00000e0ab9 */ /* 0x000fe20000000a00 */
[----:B------:R-:W-:Y:S01]  /*0f10*/  @UP3 ULDC.64 UR18, c[0x0][0x9b8] ;  /* 0x00026e0000123ab9 */ /* 0x000fe20000000a00 */
[----:B------:R-:W-:Y:S01]  /*0f20*/  @UP3 ULDC.64 UR20, c[0x0][0x9c0] ;  /* 0x0002700000143ab9 */ /* 0x000fe20000000a00 */
[----:B--2---:R-:W-:-:S13]  /*0f30*/  R2UR UR36, R4 ;  /* 0x00000000042472ca */ /* 0x004fda00000e0000 */
[----:B------:R-:W-:Y:S02]  /*0f40*/  USHF.R.S32.HI UR37, URZ, 0x1f, UR36 ;  /* 0x0000001f3f257899 */ /* 0x000fe40008011424 */
[----:B------:R-:W-:Y:S02]  /*0f50*/  @UP0 UIMAD.WIDE.U32 UR10, UR36, UR12, URZ ;  /* 0x0000000c240a02a5 */ /* 0x000fe4000f8e003f */
[----:B------:R-:W-:Y:S02]  /*0f60*/  @UP0 UIMAD UR4, UR37, UR12, URZ ;  /* 0x0000000c250402a4 */ /* 0x000fe4000f8e023f */
[----:B------:R-:W-:Y:S02]  /*0f70*/  @UP3 UIMAD.WIDE.U32 UR16, UR36, UR18, URZ ;  /* 0x00000012241032a5 */ /* 0x000fe4000f8e003f */
[----:B------:R-:W-:Y:S02]  /*0f80*/  @UP0 UIMAD UR12, UR36, UR13, UR4 ;  /* 0x0000000d240c02a4 */ /* 0x000fe4000f8e0204 */
[----:B------:R-:W-:-:S02]  /*0f90*/  @UP0 USHF.R.S32.HI UR4, URZ, 0x1f, UR46 ;  /* 0x0000001f3f040899 */ /* 0x000fc4000801142e */
[----:B------:R-:W-:Y:S02]  /*0fa0*/  @UP3 UIMAD UR13, UR37, UR18, URZ ;  /* 0x00000012250d32a4 */ /* 0x000fe4000f8e023f */
[----:B------:R-:W-:Y:S02]  /*0fb0*/  @UP0 UIADD3 UR11, UR11, UR12, URZ ;  /* 0x0000000c0b0b0290 */ /* 0x000fe4000fffe03f */
[----:B------:R-:W-:Y:S02]  /*0fc0*/  @UP0 UIMAD UR4, UR4, UR14, URZ ;  /* 0x0000000e040402a4 */ /* 0x000fe4000f8e023f */
[----:B------:R-:W-:Y:S02]  /*0fd0*/  @UP3 UIMAD UR18, UR36, UR19, UR13 ;  /* 0x00000013241232a4 */ /* 0x000fe4000f8e020d */
[----:B------:R-:W-:Y:S02]  /*0fe0*/  @UP3 USHF.R.S32.HI UR19, URZ, 0x1f, UR46 ;  /* 0x0000001f3f133899 */ /* 0x000fe4000801142e */
[----:B------:R-:W-:-:S02]  /*0ff0*/  @UP0 UIMAD UR4, UR46, UR15, UR4 ;  /* 0x0000000f2e0402a4 */ /* 0x000fc4000f8e0204 */
[----:B------:R-:W-:Y:S02]  /*1000*/  @UP0 UIMAD.WIDE.U32 UR14, UR46, UR14, UR10 ;  /* 0x0000000e2e0e02a5 */ /* 0x000fe4000f8e000a */
[----:B------:R-:W-:Y:S01]  /*1010*/  @UP3 UIADD3 UR17, UR17, UR18, URZ ;  /* 0x0000001211113290 */ /* 0x000fe2000fffe03f */
[----:B------:R-:W-:Y:S01]  /*1020*/  ULDC.64 UR10, c[0x0][0xa28] ;  /* 0x00028a00000a7ab9 */ /* 0x000fe20000000a00 */
[----:B------:R-:W-:Y:S01]  /*1030*/  ULDC.64 UR12, c[0x0][0xa20] ;  /* 0x00028800000c7ab9 */ /* 0x000fe20000000a00 */
[----:B------:R-:W-:Y:S02]  /*1040*/  @UP3 UIMAD UR18, UR19, UR20, URZ ;  /* 0x00000014131232a4 */ /* 0x000fe4000f8e023f */
[----:B------:R-:W-:Y:S02]  /*1050*/  UISETP.NE.U32.AND UP1, UPT, UR10, URZ, UPT ;  /* 0x0000003f0a00728c */ /* 0x000fe4000bf25070 */
[----:B------:R-:W-:Y:S02]  /*1060*/  UISETP.NE.U32.AND UP2, UPT, UR12, URZ, UPT ;  /* 0x0000003f0c00728c */ /* 0x000fe4000bf45070 */
[----:B------:R-:W-:-:S02]  /*1070*/  @UP3 UIMAD UR18, UR46, UR21, UR18 ;  /* 0x000000152e1232a4 */ /* 0x000fc4000f8e0212 */
[----:B------:R-:W-:Y:S02]  /*1080*/  @UP3 UIMAD.WIDE.U32 UR16, UR46, UR20, UR16 ;  /* 0x000000142e1032a5 */ /* 0x000fe4000f8e0010 */
[----:B------:R-:W-:Y:S02]  /*1090*/  UISETP.NE.AND.EX UP1, UPT, UR11, URZ, UPT, UP1 ;  /* 0x0000003f0b00728c */ /* 0x000fe4000bf25310 */
[----:B------:R-:W-:Y:S02]  /*10a0*/  UISETP.NE.AND.EX UP2, UPT, UR13, URZ, UPT, UP2 ;  /* 0x0000003f0d00728c */ /* 0x000fe4000bf45320 */
[----:B------:R-:W-:Y:S02]  /*10b0*/  @UP0 UIADD3 UR15, UR15, UR4, URZ ;  /* 0x000000040f0f0290 */ /* 0x000fe4000fffe03f */
[----:B------:R-:W-:Y:S01]  /*10c0*/  @UP0 ULEA UR6, UP4, UR14, UR6, 0x2 ;  /* 0x000000060e060291 */ /* 0x000fe2000f88103f */
[----:B------:R-:W-:Y:S01]  /*10d0*/  PLOP3.LUT P0, PT, PT, PT, UP1, 0x80, 0x0 ;  /* 0x000000000000781c */ /* 0x000fe20003f0f018 */
[----:B------:R-:W-:Y:S01]  /*10e0*/  @UP3 UIADD3 UR4, UR17, UR18, URZ ;  /* 0x0000001211043290 */ /* 0x000fe2000fffe03f */
[----:B------:R-:W-:Y:S01]  /*10f0*/  PLOP3.LUT P1, PT, PT, PT, UP2, 0x80, 0x0 ;  /* 0x000000000000781c */ /* 0x000fe20003f2f028 */
[----:B------:R-:W-:-:S02]  /*1100*/  @UP3 ULEA UR8, UP5, UR16, UR8, 0x2 ;  /* 0x0000000810083291 */ /* 0x000fc4000f8a103f */
[----:B------:R-:W-:Y:S01]  /*1110*/  @UP0 ULEA.HI.X UR7, UR14, UR7, UR15, 0x2, UP4 ;  /* 0x000000070e070291 */ /* 0x000fe2000a0f140f */
[----:B-----5:R-:W-:Y:S01]  /*1120*/  IMAD.U32 R8, RZ, RZ, UR6 ;  /* 0x00000006ff087e24 */ /* 0x020fe2000f8e00ff */
[----:B------:R-:W-:Y:S02]  /*1130*/  @UP3 ULEA.HI.X UR9, UR16, UR9, UR4, 0x2, UP5 ;  /* 0x0000000910093291 */ /* 0x000fe4000a8f1404 */
[----:B------:R-:W-:Y:S01]  /*1140*/  @UP1 ULEA UR10, UP0, UR36, UR10, 0x2 ;  /* 0x0000000a240a1291 */ /* 0x000fe2000f80103f */
[----:B------:R-:W-:Y:S01]  /*1150*/  IMAD.U32 R10, RZ, RZ, UR8 ;  /* 0x00000008ff0a7e24 */ /* 0x000fe2000f8e00ff */
[----:B------:R-:W-:Y:S01]  /*1160*/  @UP2 ULEA UR12, UP3, UR36, UR12, 0x2 ;  /* 0x0000000c240c2291 */ /* 0x000fe2000f86103f */
[----:B------:R-:W-:Y:S01]  /*1170*/  IMAD.U32 R9, RZ, RZ, UR7 ;  /* 0x00000007ff097e24 */ /* 0x000fe2000f8e00ff */
[----:B------:R-:W-:Y:S01]  /*1180*/  @UP1 ULEA.HI.X UR11, UR36, UR11, UR37, 0x2, UP0 ;  /* 0x0000000b240b1291 */ /* 0x000fe200080f1425 */
[----:B------:R-:W-:Y:S01]  /*1190*/  IMAD.U32 R11, RZ, RZ, UR9 ;  /* 0x00000009ff0b7e24 */ /* 0x000fe2000f8e00ff */
[----:B------:R-:W-:-:S02]  /*11a0*/  @UP2 ULEA.HI.X UR13, UR36, UR13, UR37, 0x2, UP3 ;  /* 0x0000000d240d2291 */ /* 0x000fc400098f1425 */
[----:B------:R0:W2:Y:S01]  /*11b0*/  @P2 LDG.E R3, desc[UR48][R8.64] ;  /* 0x0000003008032981 */ /* 0x0000a2000c1e1900 */
[----:B------:R-:W-:Y:S01]  /*11c0*/  IMAD.U32 R4, RZ, RZ, UR10 ;  /* 0x0000000aff047e24 */ /* 0x000fe2000f8e00ff */
[----:B------:R-:W-:Y:S01]  /*11d0*/  ULDC.64 UR6, c[0x0][0x418] ;  /* 0x0001060000067ab9 */ /* 0x000fe20000000a00 */
[----:B------:R-:W-:Y:S01]  /*11e0*/  ULDC UR4, c[0x0][0x424] ;  /* 0x0001090000047ab9 */ /* 0x000fe20000000800 */
[----:B------:R1:W2:Y:S01]  /*11f0*/  @P3 LDG.E R0, desc[UR48][R10.64] ;  /* 0x000000300a003981 */ /* 0x0002a2000c1e1900 */
[----:B------:R-:W-:Y:S02]  /*1200*/  IMAD.U32 R6, RZ, RZ, UR12 ;  /* 0x0000000cff067e24 */ /* 0x000fe4000f8e00ff */
[----:B------:R-:W-:Y:S02]  /*1210*/  IMAD.U32 R5, RZ, RZ, UR11 ;  /* 0x0000000bff057e24 */ /* 0x000fe4000f8e00ff */
[----:B------:R-:W-:-:S03]  /*1220*/  IMAD.U32 R7, RZ, RZ, UR13 ;  /* 0x0000000dff077e24 */ /* 0x000fc6000f8e00ff */
[----:B------:R-:W3:Y:S04]  /*1230*/  @P0 LDG.E R4, desc[UR48][R4.64] ;  /* 0x0000003004040981 */ /* 0x000ee8000c1e1900 */
[----:B----4-:R-:W4:Y:S01]  /*1240*/  @P1 LDG.E R6, desc[UR48][R6.64] ;  /* 0x0000003006061981 */ /* 0x010f22000c1e1900 */
[----:B------:R-:W-:Y:S01]  /*1250*/  UISETP.NE.U32.AND UP0, UPT, UR6, URZ, UPT ;  /* 0x0000003f0600728c */ /* 0x000fe2000bf05070 */
[----:B------:R-:W-:Y:S01]  /*1260*/  IMAD.MOV.U32 R87, RZ, RZ, RZ ;  /* 0x000000ffff577224 */ /* 0x000fe200078e00ff */
[----:B------:R-:W-:Y:S01]  /*1270*/  UMOV UR51, URZ ;  /* 0x0000003f00337c82 */ /* 0x000fe20008000000 */
[----:B------:R-:W-:Y:S01]  /*1280*/  ULDC UR6, c[0x0][0x2f0] ;  /* 0x0000bc0000067ab9 */ /* 0x000fe20000000800 */
[----:B------:R-:W-:Y:S01]  /*1290*/  UISETP.NE.AND.EX UP0, UPT, UR7, URZ, UPT, UP0 ;  /* 0x0000003f0700728c */ /* 0x000fe2000bf05300 */
[----:B0-----:R-:W-:Y:S01]  /*12a0*/  CS2R R8, SRZ ;  /* 0x0000000000087805 */ /* 0x001fe2000001ff00 */
[----:B------:R-:W-:Y:S01]  /*12b0*/  UMOV UR40, UR5 ;  /* 0x0000000500287c82 */ /* 0x000fe20008000000 */
[----:B------:R-:W-:Y:S01]  /*12c0*/  ULDC UR7, c[0x0][0x988] ;  /* 0x0002620000077ab9 */ /* 0x000fe20000000800 */
[----:B------:R-:W-:Y:S01]  /*12d0*/  USEL UR4, UR4, 0x1, UP0 ;  /* 0x0000000104047887 */ /* 0x000fe20008000000 */
[----:B-1----:R-:W-:-:S02]  /*12e0*/  CS2R R10, SRZ ;  /* 0x00000000000a7805 */ /* 0x002fc4000001ff00 */
[----:B------:R-:W-:Y:S02]  /*12f0*/  CS2R R12, SRZ ;  /* 0x00000000000c7805 */ /* 0x000fe4000001ff00 */
[----:B------:R-:W-:Y:S01]  /*1300*/  CS2R R14, SRZ ;  /* 0x00000000000e7805 */ /* 0x000fe2000001ff00 */
[----:B------:R-:W-:Y:S01]  /*1310*/  UIMAD UR4, UR4, UR6, URZ ;  /* 0x00000006040472a4 */ /* 0x000fe2000f8e023f */
        /* <DEDUP_REMOVED lines=18> */
[----:B------:R-:W-:Y:S02]  /*1440*/  IMAD.MOV.U32 R60, RZ, RZ, RZ ;  /* 0x000000ffff3c7224 */ /* 0x000fe400078e00ff */
[----:B--2---:R-:W-:-:S04]  /*1450*/  FMUL.FTZ R0, R3, R0 ;  /* 0x0000000003007220 */ /* 0x004fc80000410000 */
[----:B------:R-:W-:Y:S01]  /*1460*/  FMUL.FTZ R0, R0, UR7 ;  /* 0x0000000700007c20 */ /* 0x000fe20008410000 */
[----:B---3--:R-:W-:-:S04]  /*1470*/  @P0 R2UR UR51, R4 ;  /* 0x00000000043302ca */ /* 0x008fc800000e0000 */
[----:B------:R-:W-:Y:S01]  /*1480*/  R2UR UR39, R0 ;  /* 0x00000000002772ca */ /* 0x000fe200000e0000 */
[----:B------:R-:W-:Y:S01]  /*1490*/  IMAD.MOV.U32 R0, RZ, RZ, RZ ;  /* 0x000000ffff007224 */ /* 0x000fe200078e00ff */
[----:B----4-:R-:W-:Y:S02]  /*14a0*/  @P1 R2UR UR4, R6 ;  /* 0x00000000060412ca */ /* 0x010fe400000e0000 */
[----:B------:R-:W-:Y:S02]  /*14b0*/  CS2R R6, SRZ ;  /* 0x0000000000067805 */ /* 0x000fe4000001ff00 */
[----:B------:R-:W-:Y:S01]  /*14c0*/  PLOP3.LUT P0, PT, PT, PT, PT, 0x80, 0x0 ;  /* 0x000000000000781c */ /* 0x000fe20003f0f070 */
[----:B------:R-:W-:-:S12]  /*14d0*/  @P1 BRA `(.L_x_283) ;  /* 0x0000000000341947 */ /* 0x000fd80003800000 */
[----:B------:R-:W-:Y:S02]  /*14e0*/  ULDC.64 UR6, c[0x0][0xa08] ;  /* 0x0002820000067ab9 */ /* 0x000fe40000000a00 */
[----:B------:R-:W-:-:S04]  /*14f0*/  ISETP.NE.U32.AND P1, PT, RZ, UR6, PT ;  /* 0x00000006ff007c0c */ /* 0x000fc8000bf25070 */
[----:B------:R-:W-:-:S13]  /*1500*/  ISETP.NE.AND.EX P1, PT, RZ, UR7, PT, P1 ;  /* 0x00000007ff007c0c */ /* 0x000fda000bf25310 */
[----:B------:R-:W-:Y:S05]  /*1510*/  @!P1 BRA `(.L_x_283) ;  /* 0x0000000000249947 */ /* 0x000fea0003800000 */
[----:B------:R-:W-:Y:S02]  /*1520*/  ULDC.64 UR4, c[0x0][0xa08] ;  /* 0x0002820000047ab9 */ /* 0x000fe40000000a00 */
[----:B------:R-:W-:-:S06]  /*1530*/  UIMAD.WIDE UR4, UR36, 0x4, UR4 ;  /* 0x00000004240478a5 */ /* 0x000fcc000f8e0204 */
[----:B------:R-:W-:Y:S02]  /*1540*/  IMAD.U32 R4, RZ, RZ, UR4 ;  /* 0x00000004ff047e24 */ /* 0x000fe4000f8e00ff */
[----:B------:R-:W-:-:S05]  /*1550*/  IMAD.U32 R5, RZ, RZ, UR5 ;  /* 0x00000005ff057e24 */ /* 0x000fca000f8e00ff */
[----:B------:R-:W2:Y:S04]  /*1560*/  LDG.E R48, desc[UR48][R4.64] ;  /* 0x0000003004307981 */ /* 0x000ea8000c1e1900 */
[----:B------:R-:W3:Y:S01]  /*1570*/  LDG.E R3, desc[UR48][R4.64+0x4] ;  /* 0x0000043004037981 */ /* 0x000ee2000c1e1900 */
[----:B--2---:R-:W-:Y:S02]  /*1580*/  R2UR UR4, R48 ;  /* 0x00000000300472ca */ /* 0x004fe400000e0000 */
[----:B---3--:R-:W-:-:S13]  /*1590*/  R2UR UR5, R3 ;  /* 0x00000000030572ca */ /* 0x008fda00000e0000 */
[----:B------:R-:W-:-:S12]  /*15a0*/  UIADD3 UR4, -UR4, UR5, URZ ;  /* 0x0000000504047290 */ /* 0x000fd8000fffe13f */
.L_x_283:
[----:B------:R-:W-:Y:S01]  /*15b0*/  UIADD3 UR51, -UR51, UR4, URZ ;  /* 0x0000000433337290 */ /* 0x000fe2000fffe13f */
[----:B------:R-:W-:Y:S01]  /*15c0*/  CS2R R94, SRZ ;  /* 0x00000000005e7805 */ /* 0x000fe2000001ff00 */
[----:B------:R-:W-:Y:S01]  /*15d0*/  UMOV UR41, UR46 ;  /* 0x0000002e00297c82 */ /* 0x000fe20008000000 */
[----:B------:R-:W-:Y:S01]  /*15e0*/  IMAD.MOV.U32 R61, RZ, RZ, RZ ;  /* 0x000000ffff3d7224 */ /* 0x000fe200078e00ff */
[----:B------:R-:W-:Y:S01]  /*15f0*/  UISETP.GE.AND UP0, UPT, UR51, 0x1, UPT ;  /* 0x000000013300788c */ /* 0x000fe2000bf06270 */
[----:B------:R-:W-:Y:S01]  /*1600*/  CS2R R64, SRZ ;  /* 0x0000000000407805 */ /* 0x000fe2000001ff00 */
[----:B------:R-:W-:Y:S01]  /*1610*/  UIADD3 UR4, UR51, 0x9f, URZ ;  /* 0x0000009f33047890 */ /* 0x000fe2000fffe03f */
[----:B------:R-:W-:Y:S02]  /*1620*/  CS2R R96, SRZ ;  /* 0x0000000000607805 */ /* 0x000fe4000001ff00 */
[----:B------:R-:W-:Y:S02]  /*1630*/  CS2R R68, SRZ ;  /* 0x0000000000447805 */ /* 0x000fe4000001ff00 */
[----:B------:R-:W-:-:S02]  /*1640*/  CS2R R98, SRZ ;  /* 0x0000000000627805 */ /* 0x000fc4000001ff00 */
[----:B------:R-:W-:Y:S01]  /*1650*/  PLOP3.LUT P1, PT, PT, PT, UP0, 0x80, 0x0 ;  /* 0x000000000000781c */ /* 0x000fe20003f2f008 */
[----:B------:R-:W-:Y:S01]  /*1660*/  UIMAD.WIDE UR4, UR4, 0x66666667, URZ ;  /* 0x66666667040478a5 */ /* 0x000fe2000f8e023f */
[----:B------:R-:W-:Y:S02]  /*1670*/  CS2R R72, SRZ ;  /* 0x0000000000487805 */ /* 0x000fe4000001ff00 */
[----:B------:R-:W-:Y:S01]  /*1680*/  CS2R R100, SRZ ;  /* 0x0000000000647805 */ /* 0x000fe2000001ff00 */
[----:B------:R-:W-:Y:S01]  /*1690*/  IMAD.MOV.U32 R76, RZ, RZ, RZ ;  /* 0x000000ffff4c7224 */ /* 0x000fe200078e00ff */
[----:B------:R-:W-:Y:S01]  /*16a0*/  USHF.R.U32.HI UR50, URZ, 0x1f, UR5 ;  /* 0x0000001f3f327899 */ /* 0x000fe20008011605 */
[----:B------:R-:W-:-:S03]  /*16b0*/  IMAD.MOV.U32 R102, RZ, RZ, RZ ;  /* 0x000000ffff667224 */ /* 0x000fc600078e00ff */
[----:B------:R-:W-:-:S03]  /*16c0*/  ULEA.HI.SX32 UR50, UR5, UR50, 0x1a ;  /* 0x0000003205327291 */ /* 0x000fc6000f8fd23f */
[----:B------:R-:W-:Y:S09]  /*16d0*/  @!P1 BRA `(.L_x_284) ;  /* 0x0000006c00bc9947 */ /* 0x000ff20003800000 */
[----:B------:R-:W0:Y:S01]  /*16e0*/  SHFL.IDX PT, R0, R23, RZ, 0x1f ;  /* 0x00001fff17007589 */ /* 0x000e2200000e0000 */
[----:B------:R-:W1:Y:S01]  /*16f0*/  S2UR UR6, SR_CgaCtaId ;  /* 0x00000000000679c3 */ /* 0x000e620000008800 */
[----:B------:R-:W-:Y:S01]  /*1700*/  UMOV UR5, 0x400 ;  /* 0x0000040000057882 */ /* 0x000fe20000000000 */
[----:B0-----:R-:W-:Y:S01]  /*1710*/  R2UR UR42, R0 ;  /* 0x00000000002a72ca */ /* 0x001fe200000e0000 */
[----:B-1----:R-:W-:-:S04]  /*1720*/  ULEA UR5, UR6, UR5, 0x18 ;  /* 0x0000000506057291 */ /* 0x002fc8000f8ec03f */
[----:B------:R-:W-:-:S04]  /*1730*/  UIADD3 UR5, UR5, 0x14400, URZ ;  /* 0x0001440005057890 */ /* 0x000fc8000fffe03f */
[----:B------:R-:W-:-:S04]  /*1740*/  ULOP3.LUT UP0, URZ, UR5, 0x9f, URZ, 0xc0, !UPT ;  /* 0x0000009f053f7892 */ /* 0x000fc8000f80c03f */
[----:B------:R-:W-:Y:S02]  /*1750*/  ULEA.HI UR4, UR42, UR42, URZ, 0x1 ;  /* 0x0000002a2a047291 */ /* 0x000fe4000f8f083f */
[----:B------:R-:W-:Y:S02]  /*1760*/  PLOP3.LUT P0, PT, PT, PT, UP0, 0x80, 0x0 ;  /* 0x000000000000781c */ /* 0x000fe40003f0f008 */
[----:B------:R-:W-:-:S04]  /*1770*/  ULOP3.LUT UR4, UR4, 0x3e, URZ, 0xc0, !UPT ;  /* 0x0000003e04047892 */ /* 0x000fc8000f8ec03f */
[----:B------:R-:W-:-:S04]  /*1780*/  UIADD3 UR4, UR42, -UR4, URZ ;  /* 0x800000042a047290 */ /* 0x000fc8000fffe03f */
[----:B------:R-:W-:-:S04]  /*1790*/  ULEA UR4, UR4, UR5, 0xc ;  /* 0x0000000504047291 */ /* 0x000fc8000f8e603f */
[----:B------:R-:W-:-:S04]  /*17a0*/  USHF.R.U32.HI UR4, URZ, 0x4, UR4 ;  /* 0x000000043f047899 */ /* 0x000fc80008011604 */
[----:B------:R-:W-:Y:S01]  /*17b0*/  ULOP3.LUT UR53, UR4, 0x3fff, URZ, 0xc0, !UPT ;  /* 0x00003fff04357892 */ /* 0x000fe2000f8ec03f */
[----:B------:R-:W-:Y:S11]  /*17c0*/  @!P0 BRA `(.L_x_285) ;  /* 0x0000000000408947 */ /* 0x000ff60003800000 */
        /* <DEDUP_REMOVED lines=16> */
.L_x_285:
[----:B------:R-:W0:Y:S01]  /*18d0*/  S2UR UR5, SR_CgaCtaId ;  /* 0x00000000000579c3 */ /* 0x000e220000008800 */
[----:B------:R-:W-:Y:S01]  /*18e0*/  ULEA.HI UR4, UR44, UR44, URZ, 0x1 ;  /* 0x0000002c2c047291 */ /* 0x000fe2000f8f083f */
[----:B------:R-:W-:Y:S01]  /*18f0*/  MOV R0, 0x400 ;  /* 0x0000040000007802 */ /* 0x000fe20000000f00 */
[----:B------:R-:W-:Y:S02]  /*1900*/  IMAD.U32 R4, RZ, RZ, UR45 ;  /* 0x0000002dff047e24 */ /* 0x000fe4000f8e00ff */
[----:B------:R-:W-:-:S03]  /*1910*/  ULOP3.LUT UR4, UR4, 0xfffffffe, URZ, 0xc0, !UPT ;  /* 0xfffffffe04047892 */ /* 0x000fc6000f8ec03f */
[----:B------:R-:W-:Y:S01]  /*1920*/  ISETP.NE.AND P0, PT, R4, 0x3, PT ;  /* 0x000000030400780c */ /* 0x000fe20003f05270 */
[----:B------:R-:W-:-:S06]  /*1930*/  UIADD3 UR4, UR44, -UR4, URZ ;  /* 0x800000042c047290 */ /* 0x000fcc000fffe03f */
[----:B------:R-:W-:-:S05]  /*1940*/  IMAD.U32 R5, RZ, RZ, UR4 ;  /* 0x00000004ff057e24 */ /* 0x000fca000f8e00ff */
[----:B------:R-:W-:Y:S01]  /*1950*/  SHF.L.U32 R5, R5, 0x1f, RZ ;  /* 0x0000001f05057819 */ /* 0x000fe200000006ff */
[----:B0-----:R-:W-:-:S05]  /*1960*/  IMAD.U32 R3, RZ, RZ, UR5 ;  /* 0x00000005ff037e24 */ /* 0x001fca000f8e00ff */
[----:B------:R-:W-:-:S04]  /*1970*/  LEA R0, R3, R0, 0x18 ;  /* 0x0000000003007211 */ /* 0x000fc800078ec0ff */
[----:B------:R-:W0:Y:S02]  /*1980*/  SYNCS.PHASECHK.TRANS64.TRYWAIT P1, [R0+URZ+0x29800], R5 ;  /* 0x02980005000075a7 */ /* 0x000e24000802017f */
[----:B0-----:R-:W-:Y:S05]  /*1990*/  @!P1 BRA `(.L_x_286) ;  /* 0x000000e400cc9947 */ /* 0x001fea0003800000 */
.L_x_424:
[----:B------:R-:W-:Y:S05]  /*19a0*/  @!P0 BRA `(.L_x_287) ;  /* 0x0000000000048947 */ /* 0x000fea0003800000 */
[----:B------:R-:W-:Y:S01]  /*19b0*/  BPT.TRAP 0x1 ;  /* 0x000000040000795c */ /* 0x000fe20000300000 */
.L_x_287:
[----:B0-----:R-:W-:Y:S02]  /*19c0*/  IMAD.U32 R5, RZ, RZ, UR52 ;  /* 0x00000034ff057e24 */ /* 0x001fe4000f8e00ff */
[----:B------:R-:W-:Y:S02]  /*19d0*/  IMAD.U32 R4, RZ, RZ, UR43 ;  /* 0x0000002bff047e24 */ /* 0x000fe4000f8e00ff */
[----:B------:R-:W-:-:S03]  /*19e0*/  IMAD R6, R5, 0x8, R0 ;  /* 0x0000000805067824 */ /* 0x000fc600078e0200 */
[----:B------:R-:W-:-:S04]  /*19f0*/  SHF.L.U32 R5, R4, 0x1f, RZ ;  /* 0x0000001f04057819 */ /* 0x000fc800000006ff */
[----:B------:R0:W1:Y:S01]  /*1a00*/  SYNCS.PHASECHK.TRANS64.TRYWAIT P1, [R6+URZ+0x29830], R5 ;  /* 0x02983005060075a7 */ /* 0x000062000802017f */
[----:B------:R-:W-:Y:S05]  /*1a10*/  @!P0 BRA `(.L_x_288) ;  /* 0x0000000000048947 */ /* 0x000fea0003800000 */
[----:B------:R-:W-:Y:S01]  /*1a20*/  BPT.TRAP 0x1 ;  /* 0x000000040000795c */ /* 0x000fe20000300000 */
.L_x_288:
[----:B------:R-:W2:Y:S01]  /*1a30*/  S2R R4, SR_TID.X ;  /* 0x0000000000047919 */ /* 0x000ea20000002100 */
[----:B------:R-:W-:Y:S01]  /*1a40*/  IMAD.MOV.U32 R87, RZ, RZ, RZ ;  /* 0x000000ffff577224 */ /* 0x000fe200078e00ff */
[----:B--2---:R-:W-:Y:S01]  /*1a50*/  LOP3.LUT P2, RZ, R4, 0x7f, RZ, 0xc0, !PT ;  /* 0x0000007f04ff7812 */ /* 0x004fe2000784c0ff */
[----:B-1----:R-:W-:-:S12]  /*1a60*/  @P1 BRA `(.L_x_289) ;  /* 0x0000000000081947 */ /* 0x002fd80003800000 */
[----:B------:R-:W1:Y:S02]  /*1a70*/  SYNCS.PHASECHK.TRANS64.TRYWAIT P1, [R6+URZ+0x29830], R5 ;  /* 0x02983005060075a7 */ /* 0x000e64000802017f */
[----:B-1----:R-:W-:Y:S05]  /*1a80*/  @!P1 BRA `(.L_x_290) ;  /* 0x000000e400a49947 */ /* 0x002fea0003800000 */
.L_x_289:
[----:B------:R-:W-:Y:S05]  /*1a90*/  WARPSYNC.ALL ;  /* 0x0000000000007948 */ /* 0x000fea0003800000 */
[----:B------:R-:W-:Y:S01]  /*1aa0*/  R2UR UR4, R0 ;  /* 0x00000000000472ca */ /* 0x000fe200000e0000 */
[----:B------:R-:W-:Y:S01]  /*1ab0*/  ULOP3.LUT UR20, UR53, 0x10000, URZ, 0xfc, !UPT ;  /* 0x0001000035147892 */ /* 0x000fe2000f8efc3f */
[----:B------:R-:W-:Y:S01]  /*1ac0*/  WARPGROUP.ARRIVE ;  /* 0x00000000000079c5 */ /* 0x000fe20000000000 */
[----:B------:R-:W-:Y:S01]  /*1ad0*/  UMOV UR25, 0x80000020 ;  /* 0x8000002000197882 */ /* 0x000fe20000000000 */
[----:B------:R-:W-:Y:S01]  /*1ae0*/  UMOV UR27, 0x80000020 ;  /* 0x80000020001b7882 */ /* 0x000fe20000000000 */
[----:B------:R-:W-:Y:S01]  /*1af0*/  UMOV UR5, UR25 ;  /* 0x0000001900057c82 */ /* 0x000fe20008000000 */
[----:B------:R-:W-:Y:S01]  /*1b00*/  UMOV UR7, 0x80000020 ;  /* 0x8000002000077882 */ /* 0x000fe20000000000 */
[----:B------:R-:W-:Y:S01]  /*1b10*/  UIADD3 UR9, UR20, 0x2, URZ ;  /* 0x0000000214097890 */ /* 0x000fe2000fffe03f */
[----:B------:R-:W-:Y:S01]  /*1b20*/  VIADD R4, R169, UR51 ;  /* 0x00000033a9047c36 */ /* 0x000fe20008000000 */
[----:B------:R-:W-:Y:S01]  /*1b30*/  UMOV UR24, UR20 ;  /* 0x0000001400187c82 */ /* 0x000fe20008000000 */
[----:B------:R-:W-:Y:S01]  /*1b40*/  UMOV UR11, 0x80000020 ;  /* 0x80000020000b7882 */ /* 0x000fe20000000000 */
[----:B------:R-:W-:Y:S01]  /*1b50*/  UIADD3 UR13, UR20, 0x200, URZ ;  /* 0x00000200140d7890 */ /* 0x000fe2000fffe03f */
[----:B------:R-:W-:Y:S01]  /*1b60*/  IMAD.U32 R7, RZ, RZ, UR50 ;  /* 0x00000032ff077e24 */ /* 0x000fe2000f8e00ff */
[----:B------:R-:W-:Y:S01]  /*1b70*/  UIADD3 UR4, UR4, 0x1a400, URZ ;  /* 0x0001a40004047890 */ /* 0x000fe2000fffe03f */
[----:B------:R-:W-:Y:S01]  /*1b80*/  P2R R15, PR, RZ, 0x1 ;  /* 0x00000001ff0f7803 */ /* 0x000fe20000000000 */
[----:B------:R-:W-:Y:S01]  /*1b90*/  UMOV UR15, 0x80000020 ;  /* 0x80000020000f7882 */ /* 0x000fe20000000000 */
[----:B------:R-:W-:Y:S01]  /*1ba0*/  UMOV UR19, 0x80000020 ;  /* 0x8000002000137882 */ /* 0x000fe20000000000 */
[----:B------:R-:W-:Y:S01]  /*1bb0*/  USHF.R.U32.HI UR4, URZ, 0x4, UR4 ;  /* 0x000000043f047899 */ /* 0x000fe20008011604 */
[----:B------:R-:W-:Y:S01]  /*1bc0*/  IMAD R7, R7, -0xa0, R4 ;  /* 0xffffff6007077824 */ /* 0x000fe200078e0204 */
[----:B------:R-:W-:Y:S01]  /*1bd0*/  UMOV UR23, 0x80000020 ;  /* 0x8000002000177882 */ /* 0x000fe20000000000 */
[----:B------:R-:W-:Y:S01]  /*1be0*/  IMAD.U32 R11, RZ, RZ, UR39 ;  /* 0x00000027ff0b7e24 */ /* 0x000fe2000f8e00ff */
[----:B------:R-:W-:Y:S01]  /*1bf0*/  ULOP3.LUT UR4, UR4, 0x3fff, URZ, 0xc0, !UPT ;  /* 0x00003fff04047892 */ /* 0x000fe2000f8ec03f */
[----:B------:R-:W2:Y:S01]  /*1c00*/  S2R R83, SR_TID.X ;  /* 0x0000000000537919 */ /* 0x000ea20000002100 */
[C---:B------:R-:W-:Y:S01]  /*1c10*/  ISETP.GT.AND P2, PT, R7.reuse, RZ, PT ;  /* 0x000000ff0700720c */ /* 0x040fe20003f44270 */
[----:B------:R-:W-:Y:S01]  /*1c20*/  UISETP.GE.AND UP0, UPT, UR51, 0xa1, UPT ;  /* 0x000000a13300788c */ /* 0x000fe2000bf06270 */
[C---:B------:R-:W-:Y:S01]  /*1c30*/  ISETP.GT.AND P5, PT, R7.reuse, 0x1, PT ;  /* 0x000000010700780c */ /* 0x040fe20003fa4270 */
[----:B------:R-:W-:Y:S01]  /*1c40*/  ULOP3.LUT UR47, UR4, 0x10000, URZ, 0xfc, !UPT ;  /* 0x00010000042f7892 */ /* 0x000fe2000f8efc3f */
[C---:B------:R-:W-:Y:S01]  /*1c50*/  ISETP.GT.AND P4, PT, R7.reuse, 0x8, PT ;  /* 0x000000080700780c */ /* 0x040fe20003f84270 */
[--C-:B------:R-:W-:Y:S01]  /*1c60*/  IMAD.MOV.U32 R86, RZ, RZ, R87.reuse ;  /* 0x000000ffff567224 */ /* 0x100fe200078e0057 */
[----:B------:R-:W-:Y:S01]  /*1c70*/  UMOV UR4, UR24 ;  /* 0x0000001800047c82 */ /* 0x000fe20008000000 */
[----:B------:R-:W-:Y:S01]  /*1c80*/  UIMAD UR28, UR52, 0x780, UR47 ;  /* 0x00000780341c78a4 */ /* 0x000fe2000f8e022f */
[C---:B------:R-:W-:Y:S01]  /*1c90*/  ISETP.GT.AND P1, PT, R7.reuse, 0x9, PT ;  /* 0x000000090700780c */ /* 0x040fe20003f24270 */
[----:B------:R-:W-:Y:S01]  /*1ca0*/  IMAD.MOV.U32 R85, RZ, RZ, R87 ;  /* 0x000000ffff557224 */ /* 0x000fe200078e0057 */
[C---:B------:R-:W-:Y:S01]  /*1cb0*/  ISETP.GT.AND P3, PT, R7.reuse, 0x10, PT ;  /* 0x000000100700780c */ /* 0x040fe20003f64270 */
[----:B------:R-:W-:Y:S01]  /*1cc0*/  UIADD3 UR6, UR28, 0x180, URZ ;  /* 0x000001801c067890 */ /* 0x000fe2000fffe03f */
[C---:B------:R-:W-:Y:S01]  /*1cd0*/  ISETP.GT.AND P0, PT, R7.reuse, 0x79, PT ;  /* 0x000000790700780c */ /* 0x040fe20003f04270 */
[----:B------:R-:W-:Y:S01]  /*1ce0*/  UIADD3 UR8, UR28, 0x200, URZ ;  /* 0x000002001c087890 */ /* 0x000fe2000fffe03f */
[----:B------:R-:W-:Y:S01]  /*1cf0*/  ISETP.GT.AND P6, PT, R7, 0x80, PT ;  /* 0x000000800700780c */ /* 0x000fe20003fc4270 */
[----:B------:R-:W-:Y:S01]  /*1d00*/  UMOV UR26, UR28 ;  /* 0x0000001c001a7c82 */ /* 0x000fe20008000000 */
[----:B------:R-:W-:Y:S01]  /*1d10*/  UIADD3 UR10, UR28, 0x2, URZ ;  /* 0x000000021c0a7890 */ /* 0x000fe2000fffe03f */
[----:B------:R-:W-:Y:S01]  /*1d20*/  QGMMA.64x32x32.F32.E4M3.E4M3 R104, gdesc[UR24], RZ, !UPT, gsb0 ;  /* 0x00600000186879f3 */ /* 0x000fe2000c0008ff */
[----:B------:R-:W-:Y:S01]  /*1d30*/  UIADD3 UR26, UR28, 0x80, URZ ;  /* 0x000000801c1a7890 */ /* 0x000fe2000fffe03f */
[----:B------:R-:W-:Y:S01]  /*1d40*/  UMOV UR27, 0x80000020 ;  /* 0x80000020001b7882 */ /* 0x000fe20000000000 */
[----:B------:R-:W-:-:S02]  /*1d50*/  UIADD3 UR12, UR28, 0x202, URZ ;  /* 0x000002021c0c7890 */ /* 0x000fc4000fffe03f */
[----:B------:R-:W-:Y:S02]  /*1d60*/  UIADD3 UR14, UR28, 0x280, URZ ;  /* 0x000002801c0e7890 */ /* 0x000fe4000fffe03f */
[----:B------:R-:W-:Y:S02]  /*1d70*/  UIADD3 UR16, UR28, 0x282, URZ ;  /* 0x000002821c107890 */ /* 0x000fe4000fffe03f */
[----:B------:R-:W-:Y:S02]  /*1d80*/  UIADD3 UR18, UR28, 0x402, URZ ;  /* 0x000004021c127890 */ /* 0x000fe4000fffe03f */
[----:B------:R-:W-:Y:S01]  /*1d90*/  UIADD3 UR22, UR28, 0x680, URZ ;  /* 0x000006801c167890 */ /* 0x000fe2000fffe03f */
[----:B------:R-:W-:Y:S02]  /*1da0*/  WARPGROUP.DEPBAR.LE gsb0, 0x0 ;  /* 0x00008000000079c5 */ /* 0x000fe40000010000 */
        /* <DEDUP_REMOVED lines=255> */
[----:B------:R-:W-:Y:S02]  /*2da0*/  FSEL R41, R41, -INF , P2 ;  /* 0xff80000029297808 */ /* 0x000fe40001000000 */
[----:B------:R-:W-:Y:S01]  /*2db0*/  FMNMX.FTZ R4, R40, R9, !PT ;  /* 0x0000000928047209 */ /* 0x000fe20007810000 */
[----:B------:R-:W-:Y:S01]  /*2dc0*/  QGMMA.64x32x32.F32.E4M3.E4M3 R24, gdesc[UR20], R24, gsb0 ;  /* 0x00600000141879f3 */ /* 0x000fe20008000818 */
[----:B------:R-:W-:Y:S02]  /*2dd0*/  FSEL R44, R44, -INF , P5 ;  /* 0xff8000002c2c7808 */ /* 0x000fe40002800000 */
[----:B------:R-:W-:Y:S02]  /*2de0*/  FMNMX.FTZ R9, R41, R4, !PT ;  /* 0x0000000429097209 */ /* 0x000fe40007810000 */
        /* <DEDUP_REMOVED lines=11> */
[----:B------:R-:W-:Y:S02]  /*2ea0*/  FMNMX.FTZ R9, R49, R4, !PT ;  /* 0x0000000431097209 */ /* 0x000fe40007810000 */
[----:B------:R-:W-:-:S02]  /*2eb0*/  FSEL R53, R53, -INF , P0 ;  /* 0xff80000035357808 */ /* 0x000fc40000000000 */
[----:B------:R-:W-:Y:S02]  /*2ec0*/  FMNMX.FTZ R4, R52, R9, !PT ;  /* 0x0000000934047209 */ /* 0x000fe40007810000 */
[----:B------:R-:W-:Y:S02]  /*2ed0*/  ISETP.GT.AND P0, PT, R7, 0x81, PT ;  /* 0x000000810700780c */ /* 0x000fe40003f04270 */
[----:B------:R-:W-:Y:S02]  /*2ee0*/  FMNMX.FTZ R9, R53, R4, !PT ;  /* 0x0000000435097209 */ /* 0x000fe40007810000 */
[----:B------:R-:W-:Y:S02]  /*2ef0*/  FSEL R51, R51, -INF , P1 ;  /* 0xff80000033337808 */ /* 0x000fe40000800000 */
[----:B------:R-:W-:Y:S02]  /*2f00*/  ISETP.GT.AND P1, PT, R7, 0x88, PT ;  /* 0x000000880700780c */ /* 0x000fe40003f24270 */
[----:B------:R-:W-:-:S02]  /*2f10*/  FSEL R54, R54, -INF , P2 ;  /* 0xff80000036367808 */ /* 0x000fc40001000000 */
[C---:B------:R-:W-:Y:S02]  /*2f20*/  ISETP.GT.AND P2, PT, R7.reuse, 0x89, PT ;  /* 0x000000890700780c */ /* 0x040fe40003f44270 */
[----:B------:R-:W-:Y:S02]  /*2f30*/  P2R R14, PR, RZ, 0x1 ;  /* 0x00000001ff0e7803 */ /* 0x000fe40000000000 */
        /* <DEDUP_REMOVED lines=9> */
[----:B------:R-:W-:Y:S02]  /*2fd0*/  FSEL R25, R25, -INF , P0 ;  /* 0xff80000019197808 */ /* 0x000fe40000000000 */
[----:B------:R-:W-:-:S02]  /*2fe0*/  FMNMX.FTZ R4, R24, R9, !PT ;  /* 0x0000000918047209 */ /* 0x000fc40007810000 */
[----:B------:R-:W-:Y:S02]  /*2ff0*/  FSEL R28, R28, -INF , P1 ;  /* 0xff8000001c1c7808 */ /* 0x000fe40000800000 */
[----:B------:R-:W-:Y:S02]  /*3000*/  FMNMX.FTZ R9, R25, R4, !PT ;  /* 0x0000000419097209 */ /* 0x000fe40007810000 */
[----:B------:R-:W-:Y:S02]  /*3010*/  ISETP.GT.AND P0, PT, R7, 0x80, PT ;  /* 0x000000800700780c */ /* 0x000fe40003f04270 */
[----:B------:R-:W-:Y:S02]  /*3020*/  FSEL R29, R29, -INF , P2 ;  /* 0xff8000001d1d7808 */ /* 0x000fe40001000000 */
[----:B------:R-:W-:Y:S02]  /*3030*/  FMNMX.FTZ R4, R28, R9, !PT ;  /* 0x000000091c047209 */ /* 0x000fe40007810000 */
[----:B------:R-:W-:-:S02]  /*3040*/  FSEL R26, R26, -INF , P0 ;  /* 0xff8000001a1a7808 */ /* 0x000fc40000000000 */
[----:B------:R-:W-:Y:S02]  /*3050*/  FSEL R32, R32, -INF , P3 ;  /* 0xff80000020207808 */ /* 0x000fe40001800000 */
[----:B------:R-:W-:Y:S02]  /*3060*/  FMNMX.FTZ R9, R29, R4, !PT ;  /* 0x000000041d097209 */ /* 0x000fe40007810000 */
[----:B------:R-:W-:Y:S02]  /*3070*/  ISETP.NE.AND P0, PT, R14, RZ, PT ;  /* 0x000000ff0e00720c */ /* 0x000fe40003f05270 */
[----:B------:R-:W-:Y:S02]  /*3080*/  FSEL R33, R33, -INF , P4 ;  /* 0xff80000021217808 */ /* 0x000fe40002000000 */
[----:B------:R-:W-:Y:S02]  /*3090*/  FMNMX.FTZ R4, R32, R9, !PT ;  /* 0x0000000920047209 */ /* 0x000fe40007810000 */
[----:B------:R-:W-:-:S02]  /*30a0*/  FSEL R27, R27, -INF , P0 ;  /* 0xff8000001b1b7808 */ /* 0x000fc40000000000 */
[----:B------:R-:W-:Y:S02]  /*30b0*/  ISETP.NE.AND P0, PT, R15, RZ, PT ;  /* 0x000000ff0f00720c */ /* 0x000fe40003f05270 */
[----:B------:R-:W-:Y:S02]  /*30c0*/  FMNMX.FTZ R15, R106, R107, !PT ;  /* 0x0000006b6a0f7209 */ /* 0x000fe40007810000 */
[----:B------:R-:W-:Y:S02]  /*30d0*/  FSEL R36, R36, -INF , P5 ;  /* 0xff80000024247808 */ /* 0x000fe40002800000 */
[----:B------:R-:W-:Y:S02]  /*30e0*/  FMNMX.FTZ R9, R33, R4, !PT ;  /* 0x0000000421097209 */ /* 0x000fe40007810000 */
[----:B------:R-:W-:Y:S02]  /*30f0*/  ISETP.GT.AND P6, PT, R7, 0x99, PT ;  /* 0x000000990700780c */ /* 0x000fe40003fc4270 */
[----:B------:R-:W-:-:S02]  /*3100*/  FMNMX.FTZ R20, R110, R15, !PT ;  /* 0x0000000f6e147209 */ /* 0x000fc40007810000 */
[----:B------:R-:W-:Y:S02]  /*3110*/  FSEL R37, R37, -INF , P6 ;  /* 0xff80000025257808 */ /* 0x000fe40003000000 */
[----:B------:R-:W-:Y:S02]  /*3120*/  FMNMX.FTZ R4, R36, R9, !PT ;  /* 0x0000000924047209 */ /* 0x000fe40007810000 */
[----:B------:R-:W-:Y:S02]  /*3130*/  FMNMX.FTZ R15, R111, R20, !PT ;  /* 0x000000146f0f7209 */ /* 0x000fe40007810000 */
[----:B------:R-:W-:Y:S02]  /*3140*/  FMNMX.FTZ R8, R37, R4, !PT ;  /* 0x0000000425087209 */ /* 0x000fe40007810000 */
[----:B------:R-:W-:Y:S02]  /*3150*/  FMNMX.FTZ R20, R114, R15, !PT ;  /* 0x0000000f72147209 */ /* 0x000fe40007810000 */
[----:B------:R-:W-:Y:S01]  /*3160*/  P2R R13, PR, RZ, 0x2 ;  /* 0x00000002ff0d7803 */ /* 0x000fe20000000000 */
[----:B------:R-:W0:Y:S01]  /*3170*/  SHFL.BFLY PT, R9, R8, 0x2, 0x1f ;  /* 0x0c401f0008097f89 */ /* 0x000e2200000e0000 */
[----:B------:R-:W-:-:S02]  /*3180*/  FMNMX.FTZ R21, R115, R20, !PT ;  /* 0x0000001473157209 */ /* 0x000fc40007810000 */
[----:B------:R-:W-:Y:S02]  /*3190*/  ISETP.GT.AND P1, PT, R7, 0x79, PT ;  /* 0x000000790700780c */ /* 0x000fe40003f24270 */
[----:B------:R-:W-:Y:S02]  /*31a0*/  FMNMX.FTZ R56, R118, R21, !PT ;  /* 0x0000001576387209 */ /* 0x000fe40007810000 */
[----:B------:R-:W-:Y:S02]  /*31b0*/  FSEL R55, R55, -INF , P1 ;  /* 0xff80000037377808 */ /* 0x000fe40000800000 */
[----:B------:R-:W-:Y:S02]  /*31c0*/  FMNMX.FTZ R21, R119, R56, !PT ;  /* 0x0000003877157209 */ /* 0x000fe40007810000 */
[----:B------:R-:W-:Y:S02]  /*31d0*/  ISETP.NE.AND P1, PT, R13, RZ, PT ;  /* 0x000000ff0d00720c */ /* 0x000fe40003f25270 */
[----:B------:R-:W-:-:S02]  /*31e0*/  FMNMX.FTZ R56, R90, R21, !PT ;  /* 0x000000155a387209 */ /* 0x000fc40007810000 */
[----:B------:R-:W-:Y:S02]  /*31f0*/  FSEL R30, R30, -INF , P1 ;  /* 0xff8000001e1e7808 */ /* 0x000fe40000800000 */
[----:B------:R-:W-:Y:S02]  /*3200*/  FMNMX.FTZ R57, R91, R56, !PT ;  /* 0x000000385b397209 */ /* 0x000fe40007810000 */
[----:B------:R-:W-:Y:S02]  /*3210*/  FSEL R35, R35, -INF , P4 ;  /* 0xff80000023237808 */ /* 0x000fe40002000000 */
        /* <DEDUP_REMOVED lines=25> */
[----:B------:R0:W-:Y:S01]  /*33b0*/  MUFU.EX2 R65, R79 ;  /* 0x0000004f00417308 */ /* 0x0001e20000000800 */
        /* <DEDUP_REMOVED lines=9> */
[----:B0-----:R-:W-:Y:S01]  /*3450*/  FSEL R79, R38, -INF , P5 ;  /* 0xff800000264f7808 */ /* 0x001fe20002800000 */
[--C-:B------:R-:W-:Y:S01]  /*3460*/  FFMA.FTZ R10, R109, UR39, -R81.reuse ;  /* 0x000000276d0a7c23 */ /* 0x100fe20008010851 */
[----:B------:R-:W-:Y:S01]  /*3470*/  FMNMX.FTZ R76, R46, R73, !PT ;  /* 0x000000492e4c7209 */ /* 0x000fe20007810000 */
[--C-:B------:R-:W-:Y:S01]  /*3480*/  FFMA.FTZ R11, R112, UR39, -R81.reuse ;  /* 0x00000027700b7c23 */ /* 0x100fe20008010851 */
[----:B------:R-:W-:-:S01]  /*3490*/  FFMA.FTZ R12, R113, UR39, -R81 ;  /* 0x00000027710c7c23 */ /* 0x000fc20008010851 */
[--C-:B------:R-:W-:Y:S01]  /*34a0*/  FFMA.FTZ R13, R116, UR39, -R81.reuse ;  /* 0x00000027740d7c23 */ /* 0x100fe20008010851 */
[----:B------:R-:W-:Y:S01]  /*34b0*/  FMNMX.FTZ R73, R47, R76, !PT ;  /* 0x0000004c2f497209 */ /* 0x000fe20007810000 */
[----:B------:R-:W-:Y:S01]  /*34c0*/  MUFU.EX2 R7, R7 ;  /* 0x0000000700077308 */ /* 0x000fe20000000800 */
[----:B-1----:R-:W-:-:S01]  /*34d0*/  FFMA.FTZ R80, R5, UR39, -R81 ;  /* 0x0000002705507c23 */ /* 0x002fc20008010851 */
        /* <DEDUP_REMOVED lines=14> */
[----:B------:R-:W1:Y:S01]  /*35c0*/  MUFU.EX2 R8, R8 ;  /* 0x0000000800087308 */ /* 0x000e620000000800 */
[----:B------:R-:W-:-:S01]  /*35d0*/  FFMA.FTZ R74, R74, UR39, -R81 ;  /* 0x000000274a4a7c23 */ /* 0x000fc20008010851 */
[--C-:B------:R-:W-:Y:S01]  /*35e0*/  FFMA.FTZ R75, R75, UR39, -R81.reuse ;  /* 0x000000274b4b7c23 */ /* 0x100fe20008010851 */
[----:B------:R-:W-:Y:S01]  /*35f0*/  FMNMX.FTZ R76, R26, R77, !PT ;  /* 0x0000004d1a4c7209 */ /* 0x000fe20007810000 */
[--C-:B------:R-:W-:Y:S01]  /*3600*/  FFMA.FTZ R24, R24, UR39, -R81.reuse ;  /* 0x0000002718187c23 */ /* 0x100fe20008010851 */
[----:B------:R-:W-:-:S01]  /*3610*/  FFMA.FTZ R25, R25, UR39, -R81 ;  /* 0x0000002719197c23 */ /* 0x000fc20008010851 */
[--C-:B------:R-:W-:Y:S01]  /*3620*/  FFMA.FTZ R28, R28, UR39, -R81.reuse ;  /* 0x000000271c1c7c23 */ /* 0x100fe20008010851 */
[----:B------:R-:W-:Y:S01]  /*3630*/  FMNMX.FTZ R77, R27, R76, !PT ;  /* 0x0000004c1b4d7209 */ /* 0x000fe20007810000 */
[----:B------:R-:W3:Y:S01]  /*3640*/  MUFU.EX2 R9, R9 ;  /* 0x0000000900097308 */ /* 0x000ee20000000800 */
        /* <DEDUP_REMOVED lines=8> */
[----:B--2---:R-:W-:Y:S01]  /*36d0*/  LOP3.LUT P2, RZ, R83, 0x7f, RZ, 0xc0, !PT ;  /* 0x0000007f53ff7812 */ /* 0x004fe2000784c0ff */
[--C-:B------:R-:W-:Y:S01]  /*36e0*/  FFMA.FTZ R29, R29, UR39, -R81.reuse ;  /* 0x000000271d1d7c23 */ /* 0x100fe20008010851 */
[----:B------:R-:W-:Y:S01]  /*36f0*/  FMNMX.FTZ R78, R77, R78, !PT ;  /* 0x0000004e4d4e7209 */ /* 0x000fe20007810000 */
[--C-:B------:R-:W-:Y:S01]  /*3700*/  FFMA.FTZ R32, R32, UR39, -R81.reuse ;  /* 0x0000002720207c23 */ /* 0x100fe20008010851 */
[----:B------:R-:W-:-:S01]  /*3710*/  FFMA.FTZ R33, R33, UR39, -R81 ;  /* 0x0000002721217c23 */ /* 0x000fc20008010851 */
[--C-:B------:R-:W-:Y:S01]  /*3720*/  FFMA.FTZ R36, R36, UR39, -R81.reuse ;  /* 0x0000002724247c23 */ /* 0x100fe20008010851 */
[----:B------:R-:W-:Y:S01]  /*3730*/  FMNMX.FTZ R38, R35, R78, !PT ;  /* 0x0000004e23267209 */ /* 0x000fe20007810000 */
[----:B------:R-:W2:Y:S01]  /*3740*/  MUFU.EX2 R10, R10 ;  /* 0x0000000a000a7308 */ /* 0x000ea20000000800 */
[----:B------:R-:W-:Y:S01]  /*3750*/  FSEL R78, R39, -INF , P6 ;  /* 0xff800000274e7808 */ /* 0x000fe20003000000 */
[--C-:B------:R-:W-:Y:S01]  /*3760*/  FFMA.FTZ R39, R44, UR39, -R81.reuse ;  /* 0x000000272c277c23 */ /* 0x100fe20008010851 */
[----:B------:R-:W-:Y:S01]  /*3770*/  FMNMX.FTZ R5, R79, R38, !PT ;  /* 0x000000264f057209 */ /* 0x000fe20007810000 */
[--C-:B------:R-:W-:Y:S01]  /*3780*/  FFMA.FTZ R44, R45, UR39, -R81.reuse ;  /* 0x000000272d2c7c23 */ /* 0x100fe20008010851 */
[----:B------:R-:W-:-:S01]  /*3790*/  FFMA.FTZ R45, R52, UR39, -R81 ;  /* 0x00000027342d7c23 */ /* 0x000fc20008010851 */
[----:B------:R-:W-:Y:S01]  /*37a0*/  IMAD.U32 R52, RZ, RZ, UR39 ;  /* 0x00000027ff347e24 */ /* 0x000fe2000f8e00ff */
[----:B------:R-:W-:Y:S01]  /*37b0*/  FMNMX.FTZ R5, R78, R5, !PT ;  /* 0x000000054e057209 */ /* 0x000fe20007810000 */
[----:B------:R-:W4:Y:S01]  /*37c0*/  MUFU.EX2 R11, R11 ;  /* 0x0000000b000b7308 */ /* 0x000f220000000800 */
[----:B------:R-:W-:-:S01]  /*37d0*/  FFMA.FTZ R37, R37, UR39, -R81 ;  /* 0x0000002725257c23 */ /* 0x000fc20008010851 */
[----:B------:R-:W-:-:S02]  /*37e0*/  @!P2 VIADD R6, R6, 0x29840 ;  /* 0x000298400606a836 */ /* 0x000fc40000000000 */
[----:B0-----:R-:W0:Y:S01]  /*37f0*/  SHFL.BFLY PT, R80, R5, 0x2, 0x1f ;  /* 0x0c401f0005507f89 */ /* 0x001e2200000e0000 */
[----:B------:R-:W-:Y:S02]  /*3800*/  IMAD.MOV.U32 R83, RZ, RZ, R87 ;  /* 0x000000ffff537224 */ /* 0x000fe400078e0057 */
[----:B------:R-:W-:Y:S01]  /*3810*/  @!P2 PRMT R6, RZ, 0x654, R6 ;  /* 0x00000654ff06a816 */ /* 0x000fe20000000006 */
[----:B------:R-:W-:Y:S03]  /*3820*/  MUFU.EX2 R12, R12 ;  /* 0x0000000c000c7308 */ /* 0x000fe60000000800 */
[----:B------:R5:W-:Y:S05]  /*3830*/  @!P2 SYNCS.ARRIVE.TRANS64.RED.A1T0 RZ, [R6+URZ], RZ ;  /* 0x000000ff06ffa9a7 */ /* 0x000bea000810043f */
[----:B------:R1:W-:Y:S08]  /*3840*/  MUFU.EX2 R38, R82 ;  /* 0x0000005200267308 */ /* 0x0003f00000000800 */
[----:B------:R-:W-:Y:S01]  /*3850*/  MUFU.EX2 R13, R13 ;  /* 0x0000000d000d7308 */ /* 0x000fe20000000800 */
[----:B-1----:R-:W-:-:S01]  /*3860*/  FADD.FTZ R82, R7, R8 ;  /* 0x0000000807527221 */ /* 0x002fc20000010000 */
[----:B0-----:R-:W-:-:S03]  /*3870*/  FMNMX.FTZ R80, R5, R80, !PT ;  /* 0x0000005005507209 */ /* 0x001fc60007810000 */
[----:B---3--:R-:W-:-:S03]  /*3880*/  FADD.FTZ R81, R9, R82 ;  /* 0x0000005209517221 */ /* 0x008fc60000010000 */
[----:B------:R-:W-:Y:S01]  /*3890*/  MUFU.EX2 R14, R14 ;  /* 0x0000000e000e7308 */ /* 0x000fe20000000800 */
[----:B------:R-:W0:Y:S01]  /*38a0*/  SHFL.BFLY PT, R5, R80, 0x1, 0x1f ;  /* 0x0c201f0050057f89 */ /* 0x000e2200000e0000 */
[----:B--2---:R-:W-:-:S04]  /*38b0*/  FADD.FTZ R84, R10, R81 ;  /* 0x000000510a547221 */ /* 0x004fc80000010000 */
[----:B----4-:R-:W-:Y:S01]  /*38c0*/  FADD.FTZ R81, R11, R84 ;  /* 0x000000540b517221 */ /* 0x010fe20000010000 */
[----:B------:R-:W-:Y:S01]  /*38d0*/  IMAD.MOV.U32 R84, RZ, RZ, R87 ;  /* 0x000000ffff547224 */ /* 0x000fe200078e0057 */
[----:B------:R-:W-:Y:S08]  /*38e0*/  MUFU.EX2 R15, R88 ;  /* 0x00000058000f7308 */ /* 0x000ff00000000800 */
[----:B------:R-:W-:Y:S08]  /*38f0*/  MUFU.EX2 R20, R20 ;  /* 0x0000001400147308 */ /* 0x000ff00000000800 */
[----:B------:R-:W-:Y:S01]  /*3900*/  MUFU.EX2 R21, R92 ;  /* 0x0000005c00157308 */ /* 0x000fe20000000800 */
[----:B0-----:R-:W-:-:S04]  /*3910*/  FMNMX.FTZ R5, R80, R5, !PT ;  /* 0x0000000550057209 */ /* 0x001fc80007810000 */
[C---:B------:R-:W-:Y:S01]  /*3920*/  FSETP.NEU.FTZ.AND P1, PT, R5.reuse, -INF , PT ;  /* 0xff8000000500780b */ /* 0x040fe20003f3d000 */
[----:B------:R-:W-:-:S02]  /*3930*/  FFMA.FTZ R49, R5, R52, -8 ;  /* 0xc100000005317423 */ /* 0x000fc40000010034 */
[----:B------:R-:W-:Y:S03]  /*3940*/  MUFU.EX2 R56, R56 ;  /* 0x0000003800387308 */ /* 0x000fe60000000800 */
[----:B------:R-:W-:Y:S02]  /*3950*/  FSEL R52, R49, RZ, P1 ;  /* 0x000000ff31347208 */ /* 0x000fe40000800000 */
[----:B------:R-:W-:-:S03]  /*3960*/  PLOP3.LUT P1, PT, PT, PT, UP0, 0x80, 0x0 ;  /* 0x000000000000781c */ /* 0x000fc60003f2f008 */
[--C-:B------:R-:W-:Y:S01]  /*3970*/  FFMA.FTZ R49, R106, UR39, -R52.reuse ;  /* 0x000000276a317c23 */ /* 0x100fe20008010834 */
[----:B------:R-:W-:-:S01]  /*3980*/  FFMA.FTZ R107, R107, UR39, -R52 ;  /* 0x000000276b6b7c23 */ /* 0x000fc20008010834 */
[--C-:B------:R-:W-:Y:S01]  /*3990*/  FFMA.FTZ R110, R110, UR39, -R52.reuse ;  /* 0x000000276e6e7c23 */ /* 0x100fe20008010834 */
[----:B------:R-:W-:-:S01]  /*39a0*/  FFMA.FTZ R111, R111, UR39, -R52 ;  /* 0x000000276f6f7c23 */ /* 0x000fc20008010834 */
[--C-:B------:R-:W-:Y:S01]  /*39b0*/  FFMA.FTZ R114, R114, UR39, -R52.reuse ;  /* 0x0000002772727c23 */ /* 0x100fe20008010834 */
        /* <DEDUP_REMOVED lines=32> */
[----:B------:R-:W5:Y:S01]  /*3bc0*/  MUFU.EX2 R114, R114 ;  /* 0x0000007200727308 */ /* 0x000f620000000800 */
        /* <DEDUP_REMOVED lines=11> */
[----:B------:R-:W-:Y:S01]  /*3c80*/  FFMA.FTZ R52, R78, UR39, -R52 ;  /* 0x000000274e347c23 */ /* 0x000fe20008010834 */
[----:B------:R-:W-:Y:S01]  /*3c90*/  F2FP.SATFINITE.E4M3.F32.PACK_AB_MERGE_C R110, R111, R110, RZ ;  /* 0x0000006e6f6e723e */ /* 0x000fe200048070ff */
[----:B------:R-:W-:Y:S01]  /*3ca0*/  FADD.FTZ R81, R13, R82 ;  /* 0x000000520d517221 */ /* 0x000fe20000010000 */
[----:B------:R-:W-:Y:S01]  /*3cb0*/  IMAD.MOV.U32 R78, RZ, RZ, R87 ;  /* 0x000000ffff4e7224 */ /* 0x000fe200078e0057 */
[----:B------:R-:W1:Y:S01]  /*3cc0*/  MUFU.EX2 R118, R118 ;  /* 0x0000007600767308 */ /* 0x000e620000000800 */
[----:B-----5:R-:W-:-:S01]  /*3cd0*/  FADD.FTZ R6, R114, R53 ;  /* 0x0000003572067221 */ /* 0x020fc20000010000 */
[C---:B------:R-:W-:Y:S01]  /*3ce0*/  FADD.FTZ R82, R14.reuse, R81 ;  /* 0x000000510e527221 */ /* 0x040fe20000010000 */
[----:B------:R-:W-:-:S02]  /*3cf0*/  F2FP.SATFINITE.E4M3.F32.PACK_AB_MERGE_C R14, R14, R13, RZ ;  /* 0x0000000d0e0e723e */ /* 0x000fc400048070ff */
[----:B------:R-:W-:Y:S01]  /*3d00*/  F2FP.SATFINITE.E4M3.F32.PACK_AB_MERGE_C R173, R80, R49, R110 ;  /* 0x0000003150ad723e */ /* 0x000fe2000480706e */
[----:B------:R-:W-:-:S01]  /*3d10*/  FADD.FTZ R81, R15, R82 ;  /* 0x000000520f517221 */ /* 0x000fc20000010000 */
[----:B------:R-:W-:Y:S01]  /*3d20*/  F2FP.SATFINITE.E4M3.F32.PACK_AB_MERGE_C R174, R12, R11, R14 ;  /* 0x0000000b0cae723e */ /* 0x000fe2000480700e */
[----:B------:R-:W2:Y:S01]  /*3d30*/  MUFU.EX2 R119, R119 ;  /* 0x0000007700777308 */ /* 0x000ea20000000800 */
[----:B0-----:R-:W-:-:S01]  /*3d40*/  FADD.FTZ R53, R115, R6 ;  /* 0x0000000673357221 */ /* 0x001fc20000010000 */
[----:B------:R-:W-:Y:S01]  /*3d50*/  FADD.FTZ R82, R20, R81 ;  /* 0x0000005114527221 */ /* 0x000fe20000010000 */
[--C-:B------:R-:W-:Y:S02]  /*3d60*/  IMAD.MOV.U32 R80, RZ, RZ, R87.reuse ;  /* 0x000000ffff507224 */ /* 0x100fe400078e0057 */
[----:B------:R-:W-:Y:S02]  /*3d70*/  IMAD.MOV.U32 R49, RZ, RZ, R87 ;  /* 0x000000ffff317224 */ /* 0x000fe400078e0057 */
[----:B------:R-:W-:-:S01]  /*3d80*/  FADD.FTZ R81, R21, R82 ;  /* 0x0000005215517221 */ /* 0x000fc20000010000 */
[----:B------:R-:W-:Y:S01]  /*3d90*/  F2FP.SATFINITE.E4M3.F32.PACK_AB_MERGE_C R21, R56, R21, RZ ;  /* 0x000000153815723e */ /* 0x000fe200048070ff */
[----:B------:R-:W0:Y:S01]  /*3da0*/  MUFU.EX2 R90, R90 ;  /* 0x0000005a005a7308 */ /* 0x000e220000000800 */
[----:B-1----:R-:W-:-:S01]  /*3db0*/  FADD.FTZ R6, R118, R53 ;  /* 0x0000003576067221 */ /* 0x002fc20000010000 */
[----:B------:R-:W-:Y:S01]  /*3dc0*/  FADD.FTZ R82, R56, R81 ;  /* 0x0000005138527221 */ /* 0x000fe20000010000 */
[----:B------:R-:W-:Y:S01]  /*3dd0*/  F2FP.SATFINITE.E4M3.F32.PACK_AB_MERGE_C R176, R20, R15, R21 ;  /* 0x0000000f14b0723e */ /* 0x000fe20004807015 */
[----:B------:R-:W-:-:S04]  /*3de0*/  IMAD.MOV.U32 R56, RZ, RZ, R87 ;  /* 0x000000ffff387224 */ /* 0x000fc800078e0057 */
        /* <DEDUP_REMOVED lines=41> */
[--C-:B------:R-:W-:Y:S01]  /*4080*/  IMAD.MOV.U32 R60, RZ, RZ, R87.reuse ;  /* 0x000000ffff3c7224 */ /* 0x100fe200078e0057 */
[----:B------:R-:W-:Y:S01]  /*4090*/  F2FP.SATFINITE.E4M3.F32.PACK_AB_MERGE_C R179, R99, R98, R102 ;  /* 0x0000006263b3723e */ /* 0x000fe20004807066 */
[----:B------:R-:W-:Y:S01]  /*40a0*/  IMAD.MOV.U32 R57, RZ, RZ, R87 ;  /* 0x000000ffff397224 */ /* 0x000fe200078e0057 */
        /* <DEDUP_REMOVED lines=30> */
[----:B------:R-:W1:Y:S01]  /*4290*/  MUFU.EX2 R70, R70 ;  /* 0x0000004600467308 */ /* 0x000e620000000800 */
[----:B--2---:R-:W-:-:S07]  /*42a0*/  FADD.FTZ R7, R67, R6 ;  /* 0x0000000643077221 */ /* 0x004fce0000010000 */
[----:B------:R-:W2:Y:S01]  /*42b0*/  MUFU.EX2 R71, R71 ;  /* 0x0000004700477308 */ /* 0x000ea20000000800 */
[----:B0-----:R-:W-:-:S01]  /*42c0*/  FADD.FTZ R9, R75, R10 ;  /* 0x0000000a4b097221 */ /* 0x001fc20000010000 */
[----:B------:R-:W-:-:S03]  /*42d0*/  F2FP.SATFINITE.E4M3.F32.PACK_AB_MERGE_C R75, R34, R75, RZ ;  /* 0x0000004b224b723e */ /* 0x000fc600048070ff */
[----:B------:R-:W-:Y:S01]  /*42e0*/  FADD.FTZ R34, R34, R9 ;  /* 0x0000000922227221 */ /* 0x000fe20000010000 */
[----:B------:R-:W-:Y:S01]  /*42f0*/  F2FP.SATFINITE.E4M3.F32.PACK_AB_MERGE_C R182, R74, R73, R75 ;  /* 0x000000494ab6723e */ /* 0x000fe2000480704b */
[----:B------:R-:W-:Y:S01]  /*4300*/  IMAD.MOV.U32 R75, RZ, RZ, R87 ;  /* 0x000000ffff4b7224 */ /* 0x000fe200078e0057 */
[----:B------:R-:W0:Y:S01]  /*4310*/  MUFU.EX2 R31, R31 ;  /* 0x0000001f001f7308 */ /* 0x000e220000000800 */
[----:B-1----:R-:W-:-:S01]  /*4320*/  FADD.FTZ R6, R70, R7 ;  /* 0x0000000746067221 */ /* 0x002fc20000010000 */
[--C-:B------:R-:W-:Y:S02]  /*4330*/  IMAD.MOV.U32 R74, RZ, RZ, R87.reuse ;  /* 0x000000ffff4a7224 */ /* 0x100fe400078e0057 */
[----:B------:R-:W-:-:S04]  /*4340*/  IMAD.MOV.U32 R73, RZ, RZ, R87 ;  /* 0x000000ffff497224 */ /* 0x000fc800078e0057 */
[----:B------:R-:W1:Y:S01]  /*4350*/  MUFU.EX2 R42, R42 ;  /* 0x0000002a002a7308 */ /* 0x000e620000000800 */
[C---:B--2---:R-:W-:Y:S01]  /*4360*/  F2FP.SATFINITE.E4M3.F32.PACK_AB_MERGE_C R70, R71.reuse, R70, RZ ;  /* 0x000000464746723e */ /* 0x044fe200048070ff */
[----:B------:R-:W-:-:S03]  /*4370*/  FADD.FTZ R71, R71, R6 ;  /* 0x0000000647477221 */ /* 0x000fc60000010000 */
[----:B------:R-:W-:Y:S01]  /*4380*/  F2FP.SATFINITE.E4M3.F32.PACK_AB_MERGE_C R183, R67, R66, R70 ;  /* 0x0000004243b7723e */ /* 0x000fe20004807046 */
[----:B------:R-:W-:Y:S02]  /*4390*/  IMAD.MOV.U32 R70, RZ, RZ, R87 ;  /* 0x000000ffff467224 */ /* 0x000fe400078e0057 */
[----:B------:R-:W2:Y:S01]  /*43a0*/  MUFU.EX2 R43, R43 ;  /* 0x0000002b002b7308 */ /* 0x000ea20000000800 */
[----:B0-----:R-:W-:-:S01]  /*43b0*/  FADD.FTZ R7, R31, R34 ;  /* 0x000000221f077221 */ /* 0x001fc20000010000 */
[--C-:B------:R-:W-:Y:S02]  /*43c0*/  IMAD.MOV.U32 R67, RZ, RZ, R87.reuse ;  /* 0x000000ffff437224 */ /* 0x100fe400078e0057 */
[----:B------:R-:W-:Y:S02]  /*43d0*/  IMAD.MOV.U32 R66, RZ, RZ, R87 ;  /* 0x000000ffff427224 */ /* 0x000fe400078e0057 */
[----:B------:R-:W-:Y:S01]  /*43e0*/  FADD.FTZ R8, R38, R7 ;  /* 0x0000000726087221 */ /* 0x000fe20000010000 */
[----:B------:R-:W-:Y:S01]  /*43f0*/  IMAD.MOV.U32 R34, RZ, RZ, R87 ;  /* 0x000000ffff227224 */ /* 0x000fe200078e0057 */
[----:B------:R-:W0:Y:S01]  /*4400*/  MUFU.EX2 R39, R39 ;  /* 0x0000002700277308 */ /* 0x000e220000000800 */
[----:B-1----:R-:W-:-:S01]  /*4410*/  FADD.FTZ R6, R42, R71 ;  /* 0x000000472a067221 */ /* 0x002fc20000010000 */
[----:B------:R-:W-:-:S06]  /*4420*/  IMAD.MOV.U32 R71, RZ, RZ, R87 ;  /* 0x000000ffff477224 */ /* 0x000fcc00078e0057 */
        /* <DEDUP_REMOVED lines=8> */
[----:B------:R-:W-:Y:S01]  /*44b0*/  F2FP.SATFINITE.E4M3.F32.PACK_AB_MERGE_C R39, R44, R39, RZ ;  /* 0x000000272c27723e */ /* 0x000fe200048070ff */
[----:B------:R-:W-:-:S03]  /*44c0*/  IMAD.MOV.U32 R44, RZ, RZ, R87 ;  /* 0x000000ffff2c7224 */ /* 0x000fc600078e0057 */
[----:B------:R-:W-:Y:S01]  /*44d0*/  F2FP.SATFINITE.E4M3.F32.PACK_AB_MERGE_C R184, R38, R31, R39 ;  /* 0x0000001f26b8723e */ /* 0x000fe20004807027 */
[--C-:B------:R-:W-:Y:S01]  /*44e0*/  IMAD.MOV.U32 R39, RZ, RZ, R87.reuse ;  /* 0x000000ffff277224 */ /* 0x100fe200078e0057 */
        /* <DEDUP_REMOVED lines=13> */
[----:B------:R-:W-:-:S06]  /*45c0*/  IMAD.MOV.U32 R47, RZ, RZ, R87 ;  /* 0x000000ffff2f7224 */ /* 0x000fcc00078e0057 */
        /* <DEDUP_REMOVED lines=13> */
[--C-:B------:R-:W-:Y:S01]  /*46a0*/  IMAD.MOV.U32 R45, RZ, RZ, R87.reuse ;  /* 0x000000ffff2d7224 */ /* 0x100fe200078e0057 */
[----:B------:R-:W1:Y:S01]  /*46b0*/  MUFU.EX2 R26, R26 ;  /* 0x0000001a001a7308 */ /* 0x000e620000000800 */
[C---:B--2---:R-:W-:Y:S01]  /*46c0*/  F2FP.SATFINITE.E4M3.F32.PACK_AB_MERGE_C R54, R55.reuse, R54, RZ ;  /* 0x000000363736723e */ /* 0x044fe200048070ff */
[----:B------:R-:W-:Y:S01]  /*46d0*/  FADD.FTZ R55, R55, R8 ;  /* 0x0000000837377221 */ /* 0x000fe20000010000 */
[--C-:B------:R-:W-:Y:S02]  /*46e0*/  IMAD.MOV.U32 R41, RZ, RZ, R87.reuse ;  /* 0x000000ffff297224 */ /* 0x100fe400078e0057 */
[----:B------:R-:W-:Y:S01]  /*46f0*/  F2FP.SATFINITE.E4M3.F32.PACK_AB_MERGE_C R187, R51, R50, R54 ;  /* 0x0000003233bb723e */ /* 0x000fe20004807036 */
[----:B------:R-:W-:Y:S02]  /*4700*/  IMAD.MOV.U32 R54, RZ, RZ, R87 ;  /* 0x000000ffff367224 */ /* 0x000fe400078e0057 */
[----:B------:R-:W2:Y:S01]  /*4710*/  MUFU.EX2 R25, R25 ;  /* 0x0000001900197308 */ /* 0x000ea20000000800 */
[----:B0-----:R-:W-:-:S01]  /*4720*/  FADD.FTZ R8, R24, R11 ;  /* 0x0000000b18087221 */ /* 0x001fc20000010000 */
[----:B------:R-:W-:-:S02]  /*4730*/  IMAD.MOV.U32 R51, RZ, RZ, R87 ;  /* 0x000000ffff337224 */ /* 0x000fc400078e0057 */
[--C-:B------:R-:W-:Y:S02]  /*4740*/  IMAD.MOV.U32 R50, RZ, RZ, R87.reuse ;  /* 0x000000ffff327224 */ /* 0x100fe400078e0057 */
[----:B------:R-:W-:Y:S02]  /*4750*/  IMAD.MOV.U32 R40, RZ, RZ, R87 ;  /* 0x000000ffff287224 */ /* 0x000fe400078e0057 */
        /* <DEDUP_REMOVED lines=9> */
[----:B------:R1:W3:Y:S01]  /*47f0*/  MUFU.EX2 R7, R76 ;  /* 0x0000004c00077308 */ /* 0x0002e20000000800 */
[----:B--2---:R-:W-:-:S07]  /*4800*/  FADD.FTZ R10, R30, R11 ;  /* 0x0000000b1e0a7221 */ /* 0x004fce0000010000 */
[----:B------:R-:W2:Y:S01]  /*4810*/  MUFU.EX2 R32, R32 ;  /* 0x0000002000207308 */ /* 0x000ea20000000800 */
[C---:B0-----:R-:W-:Y:S01]  /*4820*/  F2FP.SATFINITE.E4M3.F32.PACK_AB_MERGE_C R28, R29.reuse, R28, RZ ;  /* 0x0000001c1d1c723e */ /* 0x041fe200048070ff */
[----:B------:R-:W-:Y:S01]  /*4830*/  FADD.FTZ R29, R29, R8 ;  /* 0x000000081d1d7221 */ /* 0x000fe20000010000 */
[--C-:B-1----:R-:W-:Y:S02]  /*4840*/  IMAD.MOV.U32 R76, RZ, RZ, R87.reuse ;  /* 0x000000ffff4c7224 */ /* 0x102fe400078e0057 */
[----:B------:R-:W-:Y:S01]  /*4850*/  F2FP.SATFINITE.E4M3.F32.PACK_AB_MERGE_C R188, R25, R24, R28 ;  /* 0x0000001819bc723e */ /* 0x000fe2000480701c */
[----:B------:R-:W-:Y:S02]  /*4860*/  IMAD.MOV.U32 R28, RZ, RZ, R87 ;  /* 0x000000ffff1c7224 */ /* 0x000fe400078e0057 */
[----:B------:R-:W0:Y:S01]  /*4870*/  MUFU.EX2 R77, R77 ;  /* 0x0000004d004d7308 */ /* 0x000e220000000800 */
[----:B---3--:R-:W-:-:S01]  /*4880*/  FADD.FTZ R10, R7, R10 ;  /* 0x0000000a070a7221 */ /* 0x008fc20000010000 */
[----:B------:R-:W-:Y:S01]  /*4890*/  F2FP.SATFINITE.E4M3.F32.PACK_AB_MERGE_C R30, R7, R30, RZ ;  /* 0x0000001e071e723e */ /* 0x000fe200048070ff */
[----:B------:R-:W-:-:S02]  /*48a0*/  IMAD.MOV.U32 R25, RZ, RZ, R87 ;  /* 0x000000ffff197224 */ /* 0x000fc400078e0057 */
[--C-:B------:R-:W-:Y:S01]  /*48b0*/  IMAD.MOV.U32 R24, RZ, RZ, R87.reuse ;  /* 0x000000ffff187224 */ /* 0x100fe200078e0057 */
[----:B------:R-:W-:Y:S01]  /*48c0*/  F2FP.SATFINITE.E4M3.F32.PACK_AB_MERGE_C R189, R27, R26, R30 ;  /* 0x0000001a1bbd723e */ /* 0x000fe2000480701e */
[----:B------:R-:W-:Y:S01]  /*48d0*/  IMAD.MOV.U32 R30, RZ, RZ, R87 ;  /* 0x000000ffff1e7224 */ /* 0x000fe200078e0057 */
[----:B------:R-:W1:Y:S01]  /*48e0*/  MUFU.EX2 R33, R33 ;  /* 0x0000002100217308 */ /* 0x000e620000000800 */
[----:B--2---:R-:W-:-:S01]  /*48f0*/  FADD.FTZ R8, R32, R29 ;  /* 0x0000001d20087221 */ /* 0x004fc20000010000 */
[--C-:B------:R-:W-:Y:S02]  /*4900*/  IMAD.MOV.U32 R29, RZ, RZ, R87.reuse ;  /* 0x000000ffff1d7224 */ /* 0x100fe400078e0057 */
[--C-:B------:R-:W-:Y:S02]  /*4910*/  IMAD.MOV.U32 R27, RZ, RZ, R87.reuse ;  /* 0x000000ffff1b7224 */ /* 0x100fe400078e0057 */
[----:B------:R-:W-:Y:S02]  /*4920*/  IMAD.MOV.U32 R26, RZ, RZ, R87 ;  /* 0x000000ffff1a7224 */ /* 0x000fe400078e0057 */
[----:B------:R2:W3:Y:S01]  /*4930*/  MUFU.EX2 R6, R35 ;  /* 0x0000002300067308 */ /* 0x0004e20000000800 */
[----:B0-----:R-:W-:-:S07]  /*4940*/  FADD.FTZ R7, R77, R10 ;  /* 0x0000000a4d077221 */ /* 0x001fce0000010000 */
[----:B------:R-:W-:Y:S01]  /*4950*/  MUFU.EX2 R36, R36 ;  /* 0x0000002400247308 */ /* 0x000fe20000000800 */
[----:B-1----:R-:W-:-:S01]  /*4960*/  FADD.FTZ R9, R33, R8 ;  /* 0x0000000821097221 */ /* 0x002fc20000010000 */
[----:B--2---:R-:W-:-:S06]  /*4970*/  IMAD.MOV.U32 R35, RZ, RZ, R87 ;  /* 0x000000ffff237224 */ /* 0x004fcc00078e0057 */
[----:B------:R-:W0:Y:S01]  /*4980*/  MUFU.EX2 R37, R37 ;  /* 0x0000002500257308 */ /* 0x000e220000000800 */
[----:B---3--:R-:W-:-:S07]  /*4990*/  FADD.FTZ R8, R6, R7 ;  /* 0x0000000706087221 */ /* 0x008fce0000010000 */
[----:B------:R-:W-:Y:S08]  /*49a0*/  MUFU.EX2 R79, R79 ;  /* 0x0000004f004f7308 */ /* 0x000ff00000000800 */
[----:B------:R-:W1:Y:S01]  /*49b0*/  MUFU.EX2 R52, R52 ;  /* 0x0000003400347308 */ /* 0x000e620000000800 */
[----:B0-----:R-:W-:Y:S01]  /*49c0*/  F2FP.SATFINITE.E4M3.F32.PACK_AB_MERGE_C R7, R37, R36, RZ ;  /* 0x000000242507723e */ /* 0x001fe200048070ff */
[----:B------:R-:W-:-:S03]  /*49d0*/  FADD.FTZ R36, R36, R9 ;  /* 0x0000000924247221 */ /* 0x000fc60000010000 */
[----:B------:R-:W-:Y:S01]  /*49e0*/  F2FP.SATFINITE.E4M3.F32.PACK_AB_MERGE_C R190, R33, R32, R7 ;  /* 0x0000002021be723e */ /* 0x000fe20004807007 */
[----:B------:R-:W-:-:S01]  /*49f0*/  FADD.FTZ R7, R37, R36 ;  /* 0x0000002425077221 */ /* 0x000fc20000010000 */
[--C-:B------:R-:W-:Y:S02]  /*4a00*/  IMAD.MOV.U32 R37, RZ, RZ, R87.reuse ;  /* 0x000000ffff257224 */ /* 0x100fe400078e0057 */
[--C-:B------:R-:W-:Y:S02]  /*4a10*/  IMAD.MOV.U32 R36, RZ, RZ, R87.reuse ;  /* 0x000000ffff247224 */ /* 0x100fe400078e0057 */
[--C-:B------:R-:W-:Y:S02]  /*4a20*/  IMAD.MOV.U32 R33, RZ, RZ, R87.reuse ;  /* 0x000000ffff217224 */ /* 0x100fe400078e0057 */
[----:B------:R-:W-:Y:S01]  /*4a30*/  IMAD.MOV.U32 R32, RZ, RZ, R87 ;  /* 0x000000ffff207224 */ /* 0x000fe200078e0057 */
[----:B-1----:R-:W-:Y:S01]  /*4a40*/  F2FP.SATFINITE.E4M3.F32.PACK_AB_MERGE_C R10, R52, R79, RZ ;  /* 0x0000004f340a723e */ /* 0x002fe200048070ff */
[----:B------:R-:W-:-:S03]  /*4a50*/  FADD.FTZ R79, R79, R8 ;  /* 0x000000084f4f7221 */ /* 0x000fc60000010000 */
[----:B------:R-:W-:Y:S01]  /*4a60*/  F2FP.SATFINITE.E4M3.F32.PACK_AB_MERGE_C R191, R6, R77, R10 ;  /* 0x0000004d06bf723e */ /* 0x000fe2000480700a */
[----:B------:R-:W-:-:S01]  /*4a70*/  FADD.FTZ R6, R52, R79 ;  /* 0x0000004f34067221 */ /* 0x000fc20000010000 */
        /* <DEDUP_REMOVED lines=41> */
.L_x_301:
[----:B------:R-:W-:Y:S01]  /*4d10*/  ISETP.NE.AND P2, PT, RZ, UR42, PT ;  /* 0x0000002aff007c0c */ /* 0x000fe2000bf45270 */
[----:B------:R-:W-:-:S04]  /*4d20*/  UISETP.NE.AND UP0, UPT, UR51, 0x1, UPT ;  /* 0x000000013300788c */ /* 0x000fc8000bf05270 */
[----:B------:R-:W-:-:S04]  /*4d30*/  USEL UR43, URZ, 0x1, UP0 ;  /* 0x000000013f2b7887 */ /* 0x000fc80008000000 */
[----:B------:R-:W-:-:S04]  /*4d40*/  ULOP3.LUT UR43, UR53, UR43, URZ, 0x3c, !UPT ;  /* 0x0000002b352b7292 */ /* 0x000fc8000f8e3c3f */
[----:B------:R-:W-:Y:S08]  /*4d50*/  @P2 BRA `(.L_x_292) ;  /* 0x0000000000442947 */ /* 0x000ff00003800000 */
[----:B------:R-:W-:Y:S05]  /*4d60*/  @!P0 BRA `(.L_x_293) ;  /* 0x0000000000048947 */ /* 0x000fea0003800000 */
[----:B------:R-:W-:Y:S01]  /*4d70*/  BPT.TRAP 0x1 ;  /* 0x000000040000795c */ /* 0x000fe20000300000 */
.L_x_293:
[----:B------:R-:W0:Y:S01]  /*4d80*/  S2UR UR10, SR_CgaCtaId ;  /* 0x00000000000a79c3 */ /* 0x000e220000008800 */
[----:B------:R-:W-:Y:S01]  /*4d90*/  UIADD3 UR6, UR51, 0x1, URZ ;  /* 0x0000000133067890 */ /* 0x000fe2000fffe03f */
[----:B------:R-:W-:Y:S01]  /*4da0*/  IMAD.U32 R0, RZ, RZ, UR43 ;  /* 0x0000002bff007e24 */ /* 0x000fe2000f8e00ff */
[----:B------:R-:W-:Y:S02]  /*4db0*/  UMOV UR7, 0x400 ;  /* 0x0000040000077882 */ /* 0x000fe40000000000 */
[----:B------:R-:W-:Y:S02]  /*4dc0*/  UISETP.NE.AND UP0, UPT, UR6, 0x2, UPT ;  /* 0x000000020600788c */ /* 0x000fe4000bf05270 */
[----:B------:R-:W-:Y:S02]  /*4dd0*/  SHF.L.U32 R0, R0, 0x1f, RZ ;  /* 0x0000001f00007819 */ /* 0x000fe400000006ff */
[----:B------:R-:W-:Y:S02]  /*4de0*/  USEL UR6, UR6, URZ, UP0 ;  /* 0x0000003f06067287 */ /* 0x000fe40008000000 */
[----:B0-----:R-:W-:-:S04]  /*4df0*/  ULEA UR7, UR10, UR7, 0x18 ;  /* 0x000000070a077291 */ /* 0x001fc8000f8ec03f */
[----:B------:R-:W-:-:S09]  /*4e00*/  ULEA UR6, UR6, UR7, 0x3 ;  /* 0x0000000706067291 */ /* 0x000fd2000f8e183f */
[----:B------:R0:W1:Y:S01]  /*4e10*/  SYNCS.PHASECHK.TRANS64.TRYWAIT P1, [UR6+0x29830], R0 ;  /* 0x02983000ff0075a7 */ /* 0x0000620008020146 */
[----:B------:R-:W-:Y:S05]  /*4e20*/  @!P0 BRA `(.L_x_294) ;  /* 0x0000000000048947 */ /* 0x000fea0003800000 */
[----:B------:R-:W-:Y:S01]  /*4e30*/  BPT.TRAP 0x1 ;  /* 0x000000040000795c */ /* 0x000fe20000300000 */
.L_x_294:
[----:B-1----:R-:W-:Y:S05]  /*4e40*/  @P1 BRA `(.L_x_292) ;  /* 0x0000000000081947 */ /* 0x002fea0003800000 */
[----:B------:R-:W1:Y:S02]  /*4e50*/  SYNCS.PHASECHK.TRANS64.TRYWAIT P1, [UR6+0x29830], R0 ;  /* 0x02983000ff0075a7 */ /* 0x000e640008020146 */
[----:B-1----:R-:W-:Y:S05]  /*4e60*/  @!P1 BRA `(.L_x_295) ;  /* 0x000000b000c09947 */ /* 0x002fea0003800000 */
.L_x_292:
        /* <DEDUP_REMOVED lines=189> */
.L_x_297:
[----:B------:R-:W0:Y:S01]  /*5a40*/  S2UR UR7, SR_CgaCtaId ;  /* 0x00000000000779c3 */ /* 0x000e220000008800 */
[----:B------:R-:W-:Y:S01]  /*5a50*/  UMOV UR6, 0x400 ;  /* 0x0000040000067882 */ /* 0x000fe20000000000 */
[----:B------:R-:W-:-:S05]  /*5a60*/  IMAD.U32 R0, RZ, RZ, UR53 ;  /* 0x00000035ff007e24 */ /* 0x000fca000f8e00ff */
[----:B------:R-:W-:Y:S01]  /*5a70*/  SHF.L.U32 R0, R0, 0x1f, RZ ;  /* 0x0000001f00007819 */ /* 0x000fe200000006ff */
[----:B0-----:R-:W-:-:S04]  /*5a80*/  ULEA UR6, UR7, UR6, 0x18 ;  /* 0x0000000607067291 */ /* 0x001fc8000f8ec03f */
[----:B------:R-:W-:-:S09]  /*5a90*/  ULEA UR6, UR51, UR6, 0x3 ;  /* 0x0000000633067291 */ /* 0x000fd2000f8e183f */
[----:B------:R0:W1:Y:S01]  /*5aa0*/  SYNCS.PHASECHK.TRANS64.TRYWAIT P1, [UR6+0x29850], R0 ;  /* 0x02985000ff0075a7 */ /* 0x0000620008020146 */
[----:B------:R-:W-:Y:S05]  /*5ab0*/  @!P0 BRA `(.L_x_298) ;  /* 0x0000000000048947 */ /* 0x000fea0003800000 */
[----:B------:R-:W-:Y:S01]  /*5ac0*/  BPT.TRAP 0x1 ;  /* 0x000000040000795c */ /* 0x000fe20000300000 */
.L_x_298:
[----:B-1----:R-:W-:Y:S05]  /*5ad0*/  @P1 BRA `(.L_x_296) ;  /* 0x0000000000081947 */ /* 0x002fea0003800000 */
[----:B------:R-:W1:Y:S02]  /*5ae0*/  SYNCS.PHASECHK.TRANS64.TRYWAIT P1, [UR6+0x29850], R0 ;  /* 0x02985000ff0075a7 */ /* 0x000e640008020146 */
[----:B-1----:R-:W-:Y:S05]  /*5af0*/  @!P1 BRA `(.L_x_299) ;  /* 0x000000a400b49947 */ /* 0x002fea0003800000 */
.L_x_296:
[----:B01----:R-:W-:Y:S01]  /*5b00*/  FMNMX.FTZ R0, R152, R9, !PT ;  /* 0x0000000998007209 */ /* 0x003fe20007810000 */
[----:B------:R-:W0:Y:S01]  /*5b10*/  S2UR UR6, SR_CgaCtaId ;  /* 0x00000000000679c3 */ /* 0x000e220000008800 */
[----:B------:R-:W-:Y:S01]  /*5b20*/  MOV R14, 0x400 ;  /* 0x00000400000e7802 */ /* 0x000fe20000000f00 */
[----:B------:R-:W-:Y:S01]  /*5b30*/  WARPGROUP.ARRIVE ;  /* 0x00000000000079c5 */ /* 0x000fe20000000000 */
[----:B------:R-:W-:Y:S01]  /*5b40*/  FMNMX.FTZ R3, R153, R0, !PT ;  /* 0x0000000099037209 */ /* 0x000fe20007810000 */
[----:B------:R-:W-:Y:S01]  /*5b50*/  UMOV UR7, 0xc0000010 ;  /* 0xc000001000077882 */ /* 0x000fe20000000000 */
[----:B------:R-:W-:Y:S01]  /*5b60*/  FMNMX.FTZ R0, R154, R8, !PT ;  /* 0x000000089a007209 */ /* 0x000fe20007810000 */
[----:B------:R-:W-:Y:S01]  /*5b70*/  IMAD.U32 R195, RZ, RZ, UR39 ;  /* 0x00000027ffc37e24 */ /* 0x000fe2000f8e00ff */
[----:B------:R-:W-:Y:S01]  /*5b80*/  FMNMX.FTZ R4, R156, R3, !PT ;  /* 0x000000039c047209 */ /* 0x000fe20007810000 */
[----:B------:R-:W1:Y:S01]  /*5b90*/  S2R R196, SR_TID.X ;  /* 0x0000000000c47919 */ /* 0x000e620000002100 */
        /* <DEDUP_REMOVED lines=75> */
[----:B-1----:R-:W-:Y:S01]  /*6050*/  LOP3.LUT P1, RZ, R196, 0x7f, RZ, 0xc0, !PT ;  /* 0x0000007fc4ff7812 */ /* 0x002fe2000782c0ff */
[----:B------:R-:W1:Y:S01]  /*6060*/  SHFL.BFLY PT, R3, R4, 0x2, 0x1f ;  /* 0x0c401f0004037f89 */ /* 0x000e6200000e0000 */
[----:B------:R-:W-:-:S05]  /*6070*/  FMNMX.FTZ R5, R103, R0, !PT ;  /* 0x0000000067057209 */ /* 0x000fca0007810000 */
[----:B------:R-:W2:Y:S01]  /*6080*/  SHFL.BFLY PT, R0, R5, 0x2, 0x1f ;  /* 0x0c401f0005007f89 */ /* 0x000ea200000e0000 */
[----:B-1----:R-:W-:Y:S01]  /*6090*/  FMNMX.FTZ R10, R4, R3, !PT ;  /* 0x00000003040a7209 */ /* 0x002fe20007810000 */
[----:B0-----:R-:W-:-:S04]  /*60a0*/  IMAD.U32 R3, RZ, RZ, UR6 ;  /* 0x00000006ff037e24 */ /* 0x001fc8000f8e00ff */
[----:B------:R-:W0:Y:S01]  /*60b0*/  SHFL.BFLY PT, R11, R10, 0x1, 0x1f ;  /* 0x0c201f000a0b7f89 */ /* 0x000e2200000e0000 */
[----:B--2---:R-:W-:Y:S02]  /*60c0*/  FMNMX.FTZ R12, R5, R0, !PT ;  /* 0x00000000050c7209 */ /* 0x004fe40007810000 */
[----:B------:R-:W-:-:S03]  /*60d0*/  LEA R0, R3, R14, 0x18 ;  /* 0x0000000e03007211 */ /* 0x000fc600078ec0ff */
[----:B------:R-:W1:Y:S01]  /*60e0*/  SHFL.BFLY PT, R13, R12, 0x1, 0x1f ;  /* 0x0c201f000c0d7f89 */ /* 0x000e6200000e0000 */
[----:B------:R-:W-:-:S13]  /*60f0*/  R2UR UR6, R0 ;  /* 0x00000000000672ca */ /* 0x000fda00000e0000 */
[----:B------:R-:W-:-:S04]  /*6100*/  UIADD3 UR6, UR6, 0x400, URZ ;  /* 0x0000040006067890 */ /* 0x000fc8000fffe03f */
[----:B------:R-:W-:Y:S01]  /*6110*/  USHF.R.U32.HI UR6, URZ, 0x4, UR6 ;  /* 0x000000043f067899 */ /* 0x000fe20008011606 */
[----:B0-----:R-:W-:-:S03]  /*6120*/  FMNMX.FTZ R4, R10, R11, !PT ;  /* 0x0000000b0a047209 */ /* 0x001fc60007810000 */
[----:B------:R-:W-:Y:S02]  /*6130*/  ULOP3.LUT UR6, UR6, 0x3fff, URZ, 0xc0, !UPT ;  /* 0x00003fff06067892 */ /* 0x000fe4000f8ec03f */
[----:B------:R-:W-:-:S01]  /*6140*/  FADD.FTZ R9, -R4, R9 ;  /* 0x0000000904097221 */ /* 0x000fc20000010100 */
[----:B------:R-:W-:Y:S01]  /*6150*/  FFMA.FTZ R195, R4, R195, -8 ;  /* 0xc100000004c37423 */ /* 0x000fe200000100c3 */
[----:B------:R-:W-:Y:S01]  /*6160*/  ULOP3.LUT UR6, UR6, 0x10000, URZ, 0xfc, !UPT ;  /* 0x0001000006067892 */ /* 0x000fe2000f8efc3f */
[----:B-1----:R-:W-:Y:S01]  /*6170*/  FMNMX.FTZ R5, R12, R13, !PT ;  /* 0x0000000d0c057209 */ /* 0x002fe20007810000 */
[----:B------:R-:W-:Y:S01]  /*6180*/  FMUL.FTZ R10, R9, UR39 ;  /* 0x00000027090a7c20 */ /* 0x000fe20008410000 */
[--C-:B------:R-:W-:Y:S01]  /*6190*/  FFMA.FTZ R153, R153, UR39, -R195.reuse ;  /* 0x0000002799997c23 */ /* 0x100fe200080108c3 */
[----:B------:R-:W-:Y:S01]  /*61a0*/  UIMAD UR10, UR51, 0x500, UR6 ;  /* 0x00000500330a78a4 */ /* 0x000fe2000f8e0206 */
[----:B------:R-:W-:Y:S01]  /*61b0*/  FFMA.FTZ R11, R152, UR39, -R195 ;  /* 0x00000027980b7c23 */ /* 0x000fe200080108c3 */
[----:B------:R-:W-:-:S01]  /*61c0*/  FADD.FTZ R9, -R5, R8 ;  /* 0x0000000805097221 */ /* 0x000fc20000010100 */
[----:B------:R-:W-:Y:S01]  /*61d0*/  IMAD.U32 R152, RZ, RZ, UR39 ;  /* 0x00000027ff987e24 */ /* 0x000fe2000f8e00ff */
[----:B------:R-:W-:Y:S01]  /*61e0*/  MUFU.EX2 R8, R10 ;  /* 0x0000000a00087308 */ /* 0x000fe20000000800 */
[----:B------:R-:W-:-:S01]  /*61f0*/  FFMA.FTZ R12, R156, UR39, -R195 ;  /* 0x000000279c0c7c23 */ /* 0x000fc200080108c3 */
[----:B------:R-:W-:Y:S01]  /*6200*/  FMUL.FTZ R9, R9, UR39 ;  /* 0x0000002709097c20 */ /* 0x000fe20008410000 */
[----:B------:R-:W-:Y:S01]  /*6210*/  UMOV UR6, UR10 ;  /* 0x0000000a00067c82 */ /* 0x000fe20008000000 */
[--C-:B------:R-:W-:Y:S01]  /*6220*/  FFMA.FTZ R13, R157, UR39, -R195.reuse ;  /* 0x000000279d0d7c23 */ /* 0x100fe200080108c3 */
[----:B------:R-:W-:Y:S01]  /*6230*/  QGMMA.64x128x32.F32.E4M3.E4M3 R24, R172, gdesc[UR4], R24, gsb0 ;  /* 0x01e00004ac187df3 */ /* 0x000fe20008000818 */
[----:B------:R-:W-:Y:S01]  /*6240*/  UIADD3 UR6, UR10, 0x100, URZ ;  /* 0x000001000a067890 */ /* 0x000fe2000fffe03f */
[--C-:B------:R-:W-:Y:S01]  /*6250*/  FFMA.FTZ R14, R160, UR39, -R195.reuse ;  /* 0x00000027a00e7c23 */ /* 0x100fe200080108c3 */
[----:B------:R-:W-:Y:S01]  /*6260*/  UMOV UR7, 0xc0000010 ;  /* 0xc000001000077882 */ /* 0x000fe20000000000 */
[----:B------:R0:W-:Y:S01]  /*6270*/  MUFU.EX2 R10, R153 ;  /* 0x00000099000a7308 */ /* 0x0001e20000000800 */
        /* <DEDUP_REMOVED lines=8> */
[----:B0-----:R-:W-:-:S01]  /*6300*/  FFMA.FTZ R153, R101, UR39, -R195 ;  /* 0x0000002765997c23 */ /* 0x001fc200080108c3 */
[----:B------:R-:W-:Y:S01]  /*6310*/  FFMA.FTZ R101, R5, R152, -8 ;  /* 0xc100000005657423 */ /* 0x000fe20000010098 */
        /* <DEDUP_REMOVED lines=14> */
[----:B-1----:R-:W-:-:S01]  /*6400*/  FFMA.FTZ R7, R8, R7, R11 ;  /* 0x0000000708077223 */ /* 0x002fc2000001000b */
[--C-:B------:R-:W-:Y:S01]  /*6410*/  FFMA.FTZ R139, R139, UR39, -R101.reuse ;  /* 0x000000278b8b7c23 */ /* 0x100fe20008010865 */
[----:B------:R-:W-:-:S01]  /*6420*/  FFMA.FTZ R142, R142, UR39, -R101 ;  /* 0x000000278e8e7c23 */ /* 0x000fc20008010865 */
[----:B------:R-:W-:Y:S01]  /*6430*/  FFMA.FTZ R143, R143, UR39, -R101 ;  /* 0x000000278f8f7c23 */ /* 0x000fe20008010865 */
[----:B------:R-:W-:-:S01]  /*6440*/  FADD.FTZ R7, R10, R7 ;  /* 0x000000070a077221 */ /* 0x000fc20000010000 */
[--C-:B------:R-:W-:Y:S01]  /*6450*/  FFMA.FTZ R146, R146, UR39, -R101.reuse ;  /* 0x0000002792927c23 */ /* 0x100fe20008010865 */
        /* <DEDUP_REMOVED lines=67> */
[----:B------:R-:W-:-:S06]  /*6890*/  FFMA.FTZ R101, R103, UR39, -R101 ;  /* 0x0000002767657c23 */ /* 0x000fcc0008010865 */
        /* <DEDUP_REMOVED lines=57> */
[----:B--2---:R-:W-:Y:S01]  /*6c30*/  FADD.FTZ R7, R121, R6 ;  /* 0x0000000679077221 */ /* 0x004fe20000010000 */
[----:B------:R-:W-:-:S03]  /*6c40*/  UMOV UR7, 0xc0000010 ;  /* 0xc000001000077882 */ /* 0x000fc60000000000 */
        /* <DEDUP_REMOVED lines=35> */
[----:B------:R-:W-:Y:S02]  /*6e80*/  WARPGROUP.DEPBAR.LE gsb0, 0x0 ;  /* 0x00008000000079c5 */ /* 0x000fe40000010000 */
[----:B------:R-:W-:-:S04]  /*6e90*/  WARPGROUP.ARRIVE ;  /* 0x00000000000079c5 */ /* 0x000fc80000000000 */
[----:B------:R-:W1:Y:S01]  /*6ea0*/  MUFU.EX2 R109, R109 ;  /* 0x0000006d006d7308 */ /* 0x000e620000000800 */
[----:B--2---:R-:W-:-:S01]  /*6eb0*/  FADD.FTZ R6, R108, R7 ;  /* 0x000000076c067221 */ /* 0x004fc20000010000 */
[----:B------:R-:W-:Y:S01]  /*6ec0*/  QGMMA.64x128x32.F32.E4M3.E4M3 R24, R184, gdesc[UR4], R24, gsb0 ;  /* 0x01e00004b8187df3 */ /* 0x000fe20008000818 */
[----:B------:R-:W-:Y:S01]  /*6ed0*/  UIADD3 UR6, UR10, 0x400, URZ ;  /* 0x000004000a067890 */ /* 0x000fe2000fffe03f */
[----:B------:R-:W-:-:S04]  /*6ee0*/  UMOV UR7, 0xc0000010 ;  /* 0xc000001000077882 */ /* 0x000fc80000000000 */
[----:B------:R-:W2:Y:S01]  /*6ef0*/  MUFU.EX2 R111, R111 ;  /* 0x0000006f006f7308 */ /* 0x000ea20000000800 */
[----:B0-----:R-:W-:-:S07]  /*6f00*/  FADD.FTZ R160, R110, R163 ;  /* 0x000000a36ea07221 */ /* 0x001fce0000010000 */
[----:B------:R-:W0:Y:S01]  /*6f10*/  MUFU.EX2 R112, R112 ;  /* 0x0000007000707308 */ /* 0x000e220000000800 */
[----:B-1----:R-:W-:-:S01]  /*6f20*/  FADD.FTZ R7, R109, R6 ;  /* 0x000000066d077221 */ /* 0x002fc20000010000 */
[----:B------:R-:W-:-:S06]  /*6f30*/  IADD3 R6, -R22, 0xb, RZ ;  /* 0x0000000b16067810 */ /* 0x000fcc0007ffe1ff */
        /* <DEDUP_REMOVED lines=14> */
[----:B------:R-:W-:-:S06]  /*7020*/  IMAD.U32 R163, RZ, RZ, UR52 ;  /* 0x00000034ffa37e24 */ /* 0x000fcc000f8e00ff */
[----:B------:R-:W-:Y:S01]  /*7030*/  MUFU.EX2 R88, R88 ;  /* 0x0000005800587308 */ /* 0x000fe20000000800 */
[----:B0-----:R-:W-:-:S07]  /*7040*/  FADD.FTZ R7, R117, R160 ;  /* 0x000000a075077221 */ /* 0x001fce0000010000 */
[----:B------:R-:W0:Y:S08]  /*7050*/  MUFU.EX2 R90, R90 ;  /* 0x0000005a005a7308 */ /* 0x000e300000000800 */
[----:B------:R-:W-:Y:S08]  /*7060*/  MUFU.EX2 R89, R89 ;  /* 0x0000005900597308 */ /* 0x000ff00000000800 */
[----:B------:R-:W2:Y:S08]  /*7070*/  MUFU.EX2 R91, R91 ;  /* 0x0000005b005b7308 */ /* 0x000eb00000000800 */
[----:B------:R-:W-:Y:S08]  /*7080*/  MUFU.EX2 R92, R92 ;  /* 0x0000005c005c7308 */ /* 0x000ff00000000800 */
[----:B------:R-:W3:Y:S08]  /*7090*/  MUFU.EX2 R165, R94 ;  /* 0x0000005e00a57308 */ /* 0x000ef00000000800 */
[----:B------:R-:W-:Y:S08]  /*70a0*/  MUFU.EX2 R93, R93 ;  /* 0x0000005d005d7308 */ /* 0x000ff00000000800 */
[----:B------:R1:W4:Y:S01]  /*70b0*/  MUFU.EX2 R164, R95 ;  /* 0x0000005f00a47308 */ /* 0x0003220000000800 */
[----:B------:R-:W-:-:S02]  /*70c0*/  WARPGROUP.DEPBAR.LE gsb0, 0x0 ;  /* 0x00008000000079c5 */ /* 0x000fc40000010000 */
[----:B------:R-:W-:Y:S01]  /*70d0*/  WARPGROUP.ARRIVE ;  /* 0x00000000000079c5 */ /* 0x000fe20000000000 */
[----:B-1----:R-:W-:-:S04]  /*70e0*/  FADD.FTZ R95, R119, R162 ;  /* 0x000000a2775f7221 */ /* 0x002fc80000010000 */
[----:B------:R-:W-:Y:S01]  /*70f0*/  MUFU.EX2 R96, R96 ;  /* 0x0000006000607308 */ /* 0x000fe20000000800 */
[----:B------:R-:W-:Y:S02]  /*7100*/  @!P1 IMAD R162, R163, 0x8, R0 ;  /* 0x00000008a3a29824 */ /* 0x000fe400078e0200 */
[----:B0-----:R-:W-:Y:S01]  /*7110*/  FADD.FTZ R160, R90, R95 ;  /* 0x0000005f5aa07221 */ /* 0x001fe20000010000 */
[----:B------:R-:W-:Y:S03]  /*7120*/  QGMMA.64x128x32.F32.E4M3.E4M3 R24, R188, gdesc[UR4], R24, gsb0 ;  /* 0x01e00004bc187df3 */ /* 0x000fe60008000818 */
[----:B--2---:R-:W-:-:S01]  /*7130*/  FADD.FTZ R160, R91, R160 ;  /* 0x000000a05ba07221 */ /* 0x004fc20000010000 */
[----:B------:R0:W1:Y:S03]  /*7140*/  MUFU.EX2 R94, R98 ;  /* 0x00000062005e7308 */ /* 0x0000660000000800 */
[----:B---3--:R-:W-:-:S04]  /*7150*/  FADD.FTZ R160, R165, R160 ;  /* 0x000000a0a5a07221 */ /* 0x008fc80000010000 */
[----:B----4-:R-:W-:Y:S01]  /*7160*/  FADD.FTZ R95, R164, R160 ;  /* 0x000000a0a45f7221 */ /* 0x010fe20000010000 */
[----:B------:R-:W-:Y:S01]  /*7170*/  MUFU.EX2 R97, R97 ;  /* 0x0000006100617308 */ /* 0x000fe20000000800 */
[----:B0-----:R-:W-:-:S04]  /*7180*/  FADD.FTZ R98, R88, R7 ;  /* 0x0000000758627221 */ /* 0x001fc80000010000 */
[----:B------:R-:W-:-:S03]  /*7190*/  FADD.FTZ R7, R89, R98 ;  /* 0x0000006259077221 */ /* 0x000fc60000010000 */
[----:B------:R-:W0:Y:S01]  /*71a0*/  MUFU.EX2 R166, R99 ;  /* 0x0000006300a67308 */ /* 0x000e220000000800 */
[----:B------:R-:W-:-:S01]  /*71b0*/  FADD.FTZ R98, R92, R7 ;  /* 0x000000075c627221 */ /* 0x000fc20000010000 */
[----:B-1----:R-:W-:-:S03]  /*71c0*/  FADD.FTZ R95, R94, R95 ;  /* 0x0000005f5e5f7221 */ /* 0x002fc60000010000 */
[----:B------:R-:W-:-:S03]  /*71d0*/  FADD.FTZ R7, R93, R98 ;  /* 0x000000625d077221 */ /* 0x000fc60000010000 */
[----:B------:R-:W-:Y:S08]  /*71e0*/  MUFU.EX2 R100, R100 ;  /* 0x0000006400647308 */ /* 0x000ff00000000800 */
[----:B------:R-:W1:Y:S01]  /*71f0*/  MUFU.EX2 R102, R102 ;  /* 0x0000006600667308 */ /* 0x000e620000000800 */
[----:B0-----:R-:W-:-:S07]  /*7200*/  FADD.FTZ R95, R166, R95 ;  /* 0x0000005fa65f7221 */ /* 0x001fce0000010000 */
[----:B------:R-:W0:Y:S08]  /*7210*/  MUFU.EX2 R153, R153 ;  /* 0x0000009900997308 */ /* 0x000e300000000800 */
[----:B------:R-:W2:Y:S01]  /*7220*/  MUFU.EX2 R101, R101 ;  /* 0x0000006500657308 */ /* 0x000ea20000000800 */
[----:B-1----:R-:W-:-:S01]  /*7230*/  FADD.FTZ R95, R102, R95 ;  /* 0x0000005f665f7221 */ /* 0x002fc20000010000 */
[----:B------:R-:W-:-:S02]  /*7240*/  WARPGROUP.DEPBAR.LE gsb0, 0x0 ;  /* 0x00008000000079c5 */ /* 0x000fc40000010000 */
[----:B------:R1:W-:Y:S06]  /*7250*/  BAR.ARV R6, 0x100 ;  /* 0x000400060000751d */ /* 0x0003ec0000002000 */
[----:B-1----:R-:W-:-:S05]  /*7260*/  @!P1 VIADD R6, R162, 0x29840 ;  /* 0x00029840a2069836 */ /* 0x002fca0000000000 */
[----:B------:R-:W-:-:S04]  /*7270*/  @!P1 PRMT R6, RZ, 0x654, R6 ;  /* 0x00000654ff069816 */ /* 0x000fc80000000006 */
[----:B------:R1:W-:Y:S02]  /*7280*/  @!P1 SYNCS.ARRIVE.TRANS64.RED.A1T0 RZ, [R6+URZ], RZ ;  /* 0x000000ff06ff99a7 */ /* 0x0003e4000810043f */
[----:B-1----:R-:W-:-:S04]  /*7290*/  FADD.FTZ R6, R96, R7 ;  /* 0x0000000760067221 */ /* 0x002fc80000010000 */
[----:B------:R-:W-:-:S04]  /*72a0*/  FADD.FTZ R7, R97, R6 ;  /* 0x0000000661077221 */ /* 0x000fc80000010000 */
[----:B------:R-:W-:-:S04]  /*72b0*/  FADD.FTZ R6, R100, R7 ;  /* 0x0000000764067221 */ /* 0x000fc80000010000 */
[----:B0-----:R-:W-:Y:S01]  /*72c0*/  FADD.FTZ R7, R153, R6 ;  /* 0x0000000699077221 */ /* 0x001fe20000010000 */
[----:B--2---:R-:W-:-:S01]  /*72d0*/  FADD.FTZ R6, R101, R95 ;  /* 0x0000005f65067221 */ /* 0x004fc20000010000 */
[----:B------:R-:W-:Y:S06]  /*72e0*/  @!P0 BRA `(.L_x_300) ;  /* 0x0000000000048947 */ /* 0x000fec0003800000 */
[----:B------:R-:W-:Y:S01]  /*72f0*/  BPT.TRAP 0x1 ;  /* 0x000000040000795c */ /* 0x000fe20000300000 */
.L_x_300:
[----:B------:R-:W-:Y:S01]  /*7300*/  F2FP.SATFINITE.E4M3.F32.PACK_AB_MERGE_C R12, R13, R12, RZ ;  /* 0x0000000c0d0c723e */ /* 0x000fe200048070ff */
[----:B------:R-:W-:Y:S02]  /*7310*/  UIADD3 UR6, UR50, -0x1, URZ ;  /* 0xffffffff32067890 */ /* 0x000fe4000fffe03f */
[----:B------:R-:W-:Y:S01]  /*7320*/  ISETP.LT.AND P1, PT, RZ, UR50, PT ;  /* 0x00000032ff007c0c */ /* 0x000fe2000bf21270 */
[----:B------:R-:W-:Y:S01]  /*7330*/  UMOV UR53, UR43 ;  /* 0x0000002b00357c82 */ /* 0x000fe20008000000 */
[----:B------:R-:W-:Y:S01]  /*7340*/  F2FP.SATFINITE.E4M3.F32.PACK_AB_MERGE_C R172, R10, R11, R12 ;  /* 0x0000000b0aac723e */ /* 0x000fe2000480700c */
[----:B------:R-:W-:Y:S01]  /*7350*/  IMAD.U32 R11, RZ, RZ, UR51 ;  /* 0x00000033ff0b7e24 */ /* 0x000fe2000f8e00ff */
[----:B------:R-:W-:Y:S01]  /*7360*/  F2FP.SATFINITE.E4M3.F32.PACK_AB_MERGE_C R20, R21, R20, RZ ;  /* 0x000000141514723e */ /* 0x000fe200048070ff */
[----:B------:R-:W-:Y:S01]  /*7370*/  UMOV UR51, UR52 ;  /* 0x0000003400337c82 */ /* 0x000fe20008000000 */
[----:B------:R-:W-:Y:S01]  /*7380*/  F2FP.SATFINITE.E4M3.F32.PACK_AB_MERGE_C R154, R157, R154, RZ ;  /* 0x0000009a9d9a723e */ /* 0x000fe200048070ff */
[----:B------:R-:W-:Y:S01]  /*7390*/  IMAD R10, R11, 0x8, R0 ;  /* 0x000000080b0a7824 */ /* 0x000fe200078e0200 */
[----:B------:R-:W-:Y:S01]  /*73a0*/  F2FP.SATFINITE.E4M3.F32.PACK_AB_MERGE_C R158, R161, R158, RZ ;  /* 0x0000009ea19e723e */ /* 0x000fe200048070ff */
[----:B------:R-:W-:Y:S01]  /*73b0*/  UMOV UR50, UR6 ;  /* 0x0000000600327c82 */ /* 0x000fe20008000000 */
[----:B------:R-:W-:Y:S01]  /*73c0*/  F2FP.SATFINITE.E4M3.F32.PACK_AB_MERGE_C R140, R141, R140, RZ ;  /* 0x0000008c8d8c723e */ /* 0x000fe200048070ff */
[----:B------:R-:W-:Y:S01]  /*73d0*/  VIADD R10, R10, 0x29860 ;  /* 0x000298600a0a7836 */ /* 0x000fe20000000000 */
[----:B------:R-:W-:Y:S01]  /*73e0*/  F2FP.SATFINITE.E4M3.F32.PACK_AB_MERGE_C R142, R143, R142, RZ ;  /* 0x0000008e8f8e723e */ /* 0x000fe200048070ff */
[----:B------:R-:W-:Y:S01]  /*73f0*/  FMUL.FTZ R24, R24, R8 ;  /* 0x0000000818187220 */ /* 0x000fe20000410000 */
[----:B------:R-:W-:Y:S01]  /*7400*/  F2FP.SATFINITE.E4M3.F32.PACK_AB_MERGE_C R148, R149, R148, RZ ;  /* 0x000000949594723e */ /* 0x000fe200048070ff */
[-C--:B------:R-:W-:Y:S01]  /*7410*/  FMUL.FTZ R25, R25, R8.reuse ;  /* 0x0000000819197220 */ /* 0x080fe20000410000 */
[----:B------:R-:W-:Y:S01]  /*7420*/  PRMT R10, R3, 0x654, R10 ;  /* 0x00000654030a7816 */ /* 0x000fe2000000000a */
[----:B------:R-:W-:Y:S01]  /*7430*/  FMUL.FTZ R28, R28, R8 ;  /* 0x000000081c1c7220 */ /* 0x000fe20000410000 */
[----:B------:R-:W-:Y:S01]  /*7440*/  F2FP.SATFINITE.E4M3.F32.PACK_AB_MERGE_C R150, R151, R150, RZ ;  /* 0x000000969796723e */ /* 0x000fe200048070ff */
[----:B------:R-:W-:Y:S01]  /*7450*/  FMUL.FTZ R29, R29, R8 ;  /* 0x000000081d1d7220 */ /* 0x000fe20000410000 */
[----:B------:R-:W-:Y:S01]  /*7460*/  F2FP.SATFINITE.E4M3.F32.PACK_AB_MERGE_C R124, R125, R124, RZ ;  /* 0x0000007c7d7c723e */ /* 0x000fe200048070ff */
[----:B------:R0:W-:Y:S01]  /*7470*/  SYNCS.ARRIVE.TRANS64.RED.A1T0 RZ, [R10+URZ], RZ ;  /* 0x000000ff0aff79a7 */ /* 0x0001e2000810043f */
        /* <DEDUP_REMOVED lines=91> */
[----:B------:R-:W-:Y:S01]  /*7a30*/  F2FP.SATFINITE.E4M3.F32.PACK_AB_MERGE_C R191, R166, R94, R21 ;  /* 0x0000005ea6bf723e */ /* 0x000fe20004807015 */
[----:B0-----:R-:W-:Y:S06]  /*7a40*/  @P1 BRA `(.L_x_301) ;  /* 0xffffffd000b01947 */ /* 0x001fec000383ffff */
.L_x_291:
[----:B------:R-:W-:Y:S06]  /*7a50*/  BAR.ARV 0x8, 0x180 ;  /* 0x0206000000007b1d */ /* 0x000fec0000002000 */
[----:B------:R-:W-:Y:S05]  /*7a60*/  @!P0 BRA `(.L_x_302) ;  /* 0x0000000000048947 */ /* 0x000fea0003800000 */
[----:B------:R-:W-:Y:S01]  /*7a70*/  BPT.TRAP 0x1 ;  /* 0x000000040000795c */ /* 0x000fe20000300000 */
.L_x_302:
[----:B------:R-:W-:Y:S02]  /*7a80*/  IMAD.U32 R8, RZ, RZ, UR43 ;  /* 0x0000002bff087e24 */ /* 0x000fe4000f8e00ff */
[----:B------:R-:W-:-:S03]  /*7a90*/  IMAD.U32 R15, RZ, RZ, UR52 ;  /* 0x00000034ff0f7e24 */ /* 0x000fc6000f8e00ff */
[----:B------:R-:W-:Y:S01]  /*7aa0*/  SHF.L.U32 R8, R8, 0x1f, RZ ;  /* 0x0000001f08087819 */ /* 0x000fe200000006ff */
[----:B------:R-:W-:-:S04]  /*7ab0*/  IMAD R15, R15, 0x8, R0 ;  /* 0x000000080f0f7824 */ /* 0x000fc800078e0200 */
[----:B------:R0:W1:Y:S01]  /*7ac0*/  SYNCS.PHASECHK.TRANS64.TRYWAIT P1, [R15+URZ+0x29850], R8 ;  /* 0x029850080f0075a7 */ /* 0x000062000802017f */
[----:B------:R-:W-:Y:S05]  /*7ad0*/  @!P0 BRA `(.L_x_303) ;  /* 0x0000000000048947 */ /* 0x000fea0003800000 */
[----:B------:R-:W-:Y:S01]  /*7ae0*/  BPT.TRAP 0x1 ;  /* 0x000000040000795c */ /* 0x000fe20000300000 */
.L_x_303:
[----:B------:R-:W-:Y:S02]  /*7af0*/  VIADD R0, R0, 0x400 ;  /* 0x0000040000007836 */ /* 0x000fe40000000000 */
[----:B------:R-:W-:-:S03]  /*7b00*/  IMAD.U32 R9, RZ, RZ, UR52 ;  /* 0x00000034ff097e24 */ /* 0x000fc6000f8e00ff */
[----:B------:R-:W-:-:S04]  /*7b10*/  SHF.R.U32.HI R0, RZ, 0x4, R0 ;  /* 0x00000004ff007819 */ /* 0x000fc80000011600 */
[----:B------:R-:W-:-:S04]  /*7b20*/  LOP3.LUT R0, R0, 0x3fff, RZ, 0xc0, !PT ;  /* 0x00003fff00007812 */ /* 0x000fc800078ec0ff */
[----:B------:R-:W-:Y:S01]  /*7b30*/  LOP3.LUT R0, R0, 0x10000, RZ, 0xfc, !PT ;  /* 0x0001000000007812 */ /* 0x000fe200078efcff */
[----:B-1----:R-:W-:Y:S06]  /*7b40*/  @P1 BRA `(.L_x_304) ;  /* 0x0000000000081947 */ /* 0x002fec0003800000 */
[----:B------:R-:W1:Y:S02]  /*7b50*/  SYNCS.PHASECHK.TRANS64.TRYWAIT P1, [R15+URZ+0x29850], R8 ;  /* 0x029850080f0075a7 */ /* 0x000e64000802017f */
[----:B-1----:R-:W-:Y:S05]  /*7b60*/  @!P1 BRA `(.L_x_305) ;  /* 0x0000008400b09947 */ /* 0x002fea0003800000 */
.L_x_304:
[----:B01----:R-:W-:Y:S01]  /*7b70*/  IMAD R8, R9, 0x500, R0 ;  /* 0x0000050009087824 */ /* 0x003fe200078e0200 */
[----:B------:R-:W-:Y:S05]  /*7b80*/  WARPSYNC.ALL ;  /* 0x0000000000007948 */ /* 0x000fea0003800000 */
[----:B------:R-:W-:Y:S01]  /*7b90*/  IMAD.MOV.U32 R9, RZ, RZ, -0x3ffffff0 ;  /* 0xc0000010ff097424 */ /* 0x000fe200078e00ff */
[C---:B------:R-:W-:Y:S01]  /*7ba0*/  R2UR UR6, R8.reuse ;  /* 0x00000000080672ca */ /* 0x040fe200000e0000 */
[----:B------:R-:W-:Y:S01]  /*7bb0*/  WARPGROUP.ARRIVE ;  /* 0x00000000000079c5 */ /* 0x000fe20000000000 */
[----:B------:R-:W-:Y:S01]  /*7bc0*/  VIADD R10, R8, 0x100 ;  /* 0x00000100080a7836 */ /* 0x000fe20000000000 */
[----:B------:R-:W-:Y:S01]  /*7bd0*/  ULDC.64 UR8, c[0x0][0x9a0] ;  /* 0x0002680000087ab9 */ /* 0x000fe20000000a00 */
[----:B------:R-:W-:Y:S01]  /*7be0*/  R2UR UR7, R9 ;  /* 0x00000000090772ca */ /* 0x000fe200000e0000 */
[----:B------:R-:W-:Y:S01]  /*7bf0*/  IMAD.MOV.U32 R11, RZ, RZ, -0x3ffffff0 ;  /* 0xc0000010ff0b7424 */ /* 0x000fe200078e00ff */
[----:B------:R-:W-:Y:S01]  /*7c00*/  UISETP.NE.U32.AND UP0, UPT, UR8, URZ, UPT ;  /* 0x0000003f0800728c */ /* 0x000fe2000bf05070 */
[----:B------:R-:W-:-:S03]  /*7c10*/  IMAD.MOV.U32 R14, RZ, RZ, 0x3f800000 ;  /* 0x3f800000ff0e7424 */ /* 0x000fc600078e00ff */
[----:B------:R-:W-:-:S06]  /*7c20*/  UISETP.NE.AND.EX UP0, UPT, UR9, URZ, UPT, UP0 ;  /* 0x0000003f0900728c */ /* 0x000fcc000bf05300 */
[----:B------:R-:W-:Y:S01]  /*7c30*/  PLOP3.LUT P1, PT, PT, PT, UP0, 0x80, 0x0 ;  /* 0x000000000000781c */ /* 0x000fe20003f2f008 */
[----:B------:R-:W-:Y:S01]  /*7c40*/  QGMMA.64x128x32.F32.E4M3.E4M3 R24, R172, gdesc[UR4], R24, gsb0 ;  /* 0x01e00004ac187df3 */ /* 0x000fe20008000818 */
[----:B------:R-:W-:Y:S01]  /*7c50*/  R2UR UR6, R10 ;  /* 0x000000000a0672ca */ /* 0x000fe200000e0000 */
[----:B------:R-:W-:Y:S01]  /*7c60*/  VIADD R10, R8, 0x200 ;  /* 0x00000200080a7836 */ /* 0x000fe20000000000 */
[----:B------:R-:W-:Y:S01]  /*7c70*/  R2UR UR7, R11 ;  /* 0x000000000b0772ca */ /* 0x000fe200000e0000 */
[----:B------:R-:W-:Y:S02]  /*7c80*/  @UP0 ULDC.64 UR10, c[0x0][0x9c8] ;  /* 0x00027200000a0ab9 */ /* 0x000fe40000000a00 */
[----:B------:R-:W-:Y:S01]  /*7c90*/  @UP0 UIMAD.WIDE.U32 UR4, UR36, UR10, URZ ;  /* 0x0000000a240402a5 */ /* 0x000fe2000f8e003f */
[----:B------:R-:W-:Y:S01]  /*7ca0*/  IMAD.MOV.U32 R11, RZ, RZ, -0x3ffffff0 ;  /* 0xc0000010ff0b7424 */ /* 0x000fe200078e00ff */
[----:B------:R-:W-:Y:S02]  /*7cb0*/  WARPGROUP.DEPBAR.LE gsb0, 0x0 ;  /* 0x00008000000079c5 */ /* 0x000fe40000010000 */
[----:B------:R-:W-:-:S06]  /*7cc0*/  WARPGROUP.ARRIVE ;  /* 0x00000000000079c5 */ /* 0x000fcc0000000000 */
[----:B------:R-:W-:Y:S01]  /*7cd0*/  QGMMA.64x128x32.F32.E4M3.E4M3 R24, R176, gdesc[UR4], R24, gsb0 ;  /* 0x01e00004b0187df3 */ /* 0x000fe20008000818 */
[----:B------:R-:W-:Y:S02]  /*7ce0*/  @UP0 UIMAD UR6, UR37, UR10, URZ ;  /* 0x0000000a250602a4 */ /* 0x000fe4000f8e023f */
[----:B------:R-:W-:Y:S02]  /*7cf0*/  @UP0 USHF.R.S32.HI UR7, URZ, 0x1f, UR46 ;  /* 0x0000001f3f070899 */ /* 0x000fe4000801142e */
[----:B------:R-:W-:-:S03]  /*7d00*/  @UP0 UIMAD UR6, UR36, UR11, UR6 ;  /* 0x0000000b240602a4 */ /* 0x000fc6000f8e0206 */
[----:B------:R-:W-:Y:S01]  /*7d10*/  @UP0 ULDC.64 UR10, c[0x0][0x9d0] ;  /* 0x00027400000a0ab9 */ /* 0x000fe20000000a00 */
[----:B------:R-:W-:Y:S02]  /*7d20*/  @UP0 UIADD3 UR5, UR5, UR6, URZ ;  /* 0x0000000605050290 */ /* 0x000fe4000fffe03f */
[----:B------:R-:W-:Y:S02]  /*7d30*/  @UP0 UIMAD UR6, UR7, UR10, URZ ;  /* 0x0000000a070602a4 */ /* 0x000fe4000f8e023f */
[----:B------:R-:W-:Y:S02]  /*7d40*/  @UP0 UIMAD.WIDE.U32 UR4, UR46, UR10, UR4 ;  /* 0x0000000a2e0402a5 */ /* 0x000fe4000f8e0004 */
[----:B------:R-:W-:-:S04]  /*7d50*/  @UP0 UIMAD UR6, UR46, UR11, UR6 ;  /* 0x0000000b2e0602a4 */ /* 0x000fc8000f8e0206 */
[----:B------:R-:W-:Y:S02]  /*7d60*/  @UP0 UIADD3 UR5, UR5, UR6, URZ ;  /* 0x0000000605050290 */ /* 0x000fe4000fffe03f */
[----:B------:R-:W-:Y:S01]  /*7d70*/  @UP0 ULEA UR6, UP1, UR4, UR8, 0x2 ;  /* 0x0000000804060291 */ /* 0x000fe2000f82103f */
[----:B------:R-:W-:-:S03]  /*7d80*/  R2UR UR7, R11 ;  /* 0x000000000b0772ca */ /* 0x000fc600000e0000 */
[----:B------:R-:W-:-:S03]  /*7d90*/  @UP0 ULEA.HI.X UR5, UR4, UR9, UR5, 0x2, UP1 ;  /* 0x0000000904050291 */ /* 0x000fc600088f1405 */
[----:B------:R-:W-:Y:S01]  /*7da0*/  @UP0 UMOV UR4, UR6 ;  /* 0x0000000600040c82 */ /* 0x000fe20008000000 */
[----:B------:R-:W-:Y:S01]  /*7db0*/  R2UR UR6, R10 ;  /* 0x000000000a0672ca */ /* 0x000fe200000e0000 */
[----:B------:R-:W-:Y:S02]  /*7dc0*/  IMAD.U32 R12, RZ, RZ, UR4 ;  /* 0x00000004ff0c7e24 */ /* 0x000fe4000f8e00ff */
[----:B------:R-:W-:-:S05]  /*7dd0*/  IMAD.U32 R13, RZ, RZ, UR5 ;  /* 0x00000005ff0d7e24 */ /* 0x000fca000f8e00ff */
[----:B------:R0:W2:Y:S01]  /*7de0*/  @P1 LDG.E R14, desc[UR48][R12.64] ;  /* 0x000000300c0e1981 */ /* 0x0000a2000c1e1900 */
[----:B------:R-:W-:Y:S02]  /*7df0*/  VIADD R10, R8, 0x300 ;  /* 0x00000300080a7836 */ /* 0x000fe40000000000 */
[----:B------:R-:W-:Y:S01]  /*7e00*/  IMAD.MOV.U32 R11, RZ, RZ, -0x3ffffff0 ;  /* 0xc0000010ff0b7424 */ /* 0x000fe200078e00ff */
[----:B------:R-:W-:Y:S02]  /*7e10*/  WARPGROUP.DEPBAR.LE gsb0, 0x0 ;  /* 0x00008000000079c5 */ /* 0x000fe40000010000 */
[----:B------:R-:W-:-:S06]  /*7e20*/  WARPGROUP.ARRIVE ;  /* 0x00000000000079c5 */ /* 0x000fcc0000000000 */
[----:B------:R-:W-:Y:S01]  /*7e30*/  QGMMA.64x128x32.F32.E4M3.E4M3 R24, R180, gdesc[UR4], R24, gsb0 ;  /* 0x01e00004b4187df3 */ /* 0x000fe20008000818 */
[----:B------:R-:W-:Y:S02]  /*7e40*/  R2UR UR6, R10 ;  /* 0x000000000a0672ca */ /* 0x000fe400000e0000 */
[----:B------:R-:W-:Y:S01]  /*7e50*/  R2UR UR7, R11 ;  /* 0x000000000b0772ca */ /* 0x000fe200000e0000 */
[----:B------:R-:W-:Y:S02]  /*7e60*/  VIADD R8, R8, 0x400 ;  /* 0x0000040008087836 */ /* 0x000fe40000000000 */
[----:B------:R-:W-:Y:S01]  /*7e70*/  IMAD.MOV.U32 R9, RZ, RZ, -0x3ffffff0 ;  /* 0xc0000010ff097424 */ /* 0x000fe200078e00ff */
[----:B------:R-:W1:Y:S04]  /*7e80*/  SHFL.BFLY PT, R0, R7, 0x2, 0x1f ;  /* 0x0c401f0007007f89 */ /* 0x000e6800000e0000 */
[----:B------:R-:W3:Y:S01]  /*7e90*/  SHFL.BFLY PT, R11, R6, 0x2, 0x1f ;  /* 0x0c401f00060b7f89 */ /* 0x000ee200000e0000 */
[----:B------:R-:W-:-:S02]  /*7ea0*/  WARPGROUP.DEPBAR.LE gsb0, 0x0 ;  /* 0x00008000000079c5 */ /* 0x000fc40000010000 */
[----:B------:R-:W-:-:S06]  /*7eb0*/  WARPGROUP.ARRIVE ;  /* 0x00000000000079c5 */ /* 0x000fcc0000000000 */
[----:B------:R-:W-:Y:S01]  /*7ec0*/  QGMMA.64x128x32.F32.E4M3.E4M3 R24, R184, gdesc[UR4], R24, gsb0 ;  /* 0x01e00004b8187df3 */ /* 0x000fe20008000818 */
[----:B------:R-:W-:Y:S02]  /*7ed0*/  R2UR UR6, R8 ;  /* 0x00000000080672ca */ /* 0x000fe400000e0000 */
[----:B------:R-:W-:Y:S01]  /*7ee0*/  R2UR UR7, R9 ;  /* 0x00000000090772ca */ /* 0x000fe200000e0000 */
[----:B-1----:R-:W-:-:S01]  /*7ef0*/  FADD.FTZ R0, R0, R7 ;  /* 0x0000000700007221 */ /* 0x002fc20000010000 */
[----:B---3--:R-:W-:-:S04]  /*7f00*/  FADD.FTZ R11, R11, R6 ;  /* 0x000000060b0b7221 */ /* 0x008fc80000010000 */
[----:B------:R-:W1:Y:S04]  /*7f10*/  SHFL.BFLY PT, R9, R0, 0x1, 0x1f ;  /* 0x0c201f0000097f89 */ /* 0x000e6800000e0000 */
[----:B------:R-:W0:Y:S01]  /*7f20*/  SHFL.BFLY PT, R8, R11, 0x1, 0x1f ;  /* 0x0c201f000b087f89 */ /* 0x000e2200000e0000 */
[----:B------:R-:W-:Y:S02]  /*7f30*/  IMAD.MOV.U32 R7, RZ, RZ, RZ ;  /* 0x000000ffff077224 */ /* 0x000fe400078e00ff */
[----:B-1----:R-:W-:Y:S01]  /*7f40*/  FADD.FTZ R9, R0, R9 ;  /* 0x0000000900097221 */ /* 0x002fe20000010000 */
[----:B0-----:R-:W-:-:S04]  /*7f50*/  FADD.FTZ R12, R11, R8 ;  /* 0x000000080b0c7221 */ /* 0x001fc80000010000 */
[C---:B------:R-:W-:Y:S01]  /*7f60*/  FSETP.NE.FTZ.AND P1, PT, R9.reuse, RZ, PT ;  /* 0x000000ff0900720b */ /* 0x040fe20003f35000 */
[----:B------:R-:W-:Y:S01]  /*7f70*/  FMUL.FTZ R13, R9, 0.00390625 ;  /* 0x3b800000090d7820 */ /* 0x000fe20000410000 */
[----:B------:R-:W-:-:S04]  /*7f80*/  FMUL.FTZ R20, R12, 0.00390625 ;  /* 0x3b8000000c147820 */ /* 0x000fc80000410000 */
[----:B------:R-:W-:Y:S02]  /*7f90*/  FSETP.NE.FTZ.AND P2, PT, R13, RZ, PT ;  /* 0x000000ff0d00720b */ /* 0x000fe40003f55000 */
[----:B------:R-:W-:-:S05]  /*7fa0*/  FSETP.NE.FTZ.AND P3, PT, R20, RZ, PT ;  /* 0x000000ff1400720b */ /* 0x000fca0003f75000 */
[----:B------:R0:W-:Y:S01]  /*7fb0*/  @P1 MUFU.RCP R7, R9 ;  /* 0x0000000900071308 */ /* 0x0001e20000001000 */
[----:B------:R-:W-:Y:S01]  /*7fc0*/  FSETP.NE.FTZ.AND P1, PT, R12, RZ, PT ;  /* 0x000000ff0c00720b */ /* 0x000fe20003f35000 */
[----:B------:R-:W-:Y:S01]  /*7fd0*/  IMAD.MOV.U32 R11, RZ, RZ, RZ ;  /* 0x000000ffff0b7224 */ /* 0x000fe200078e00ff */
[----:B------:R-:W-:Y:S02]  /*7fe0*/  WARPGROUP.DEPBAR.LE gsb0, 0x0 ;  /* 0x00008000000079c5 */ /* 0x000fe40000010000 */
[----:B------:R-:W-:-:S06]  /*7ff0*/  WARPGROUP.ARRIVE ;  /* 0x00000000000079c5 */ /* 0x000fcc0000000000 */
[----:B------:R-:W-:Y:S01]  /*8000*/  QGMMA.64x128x32.F32.E4M3.E4M3 R24, R188, gdesc[UR4], R24, gsb0 ;  /* 0x01e00004bc187df3 */ /* 0x000fe20008000818 */
[----:B------:R-:W1:Y:S08]  /*8010*/  @P3 MUFU.LG2 R10, R20 ;  /* 0x00000014000a3308 */ /* 0x000e700000000c00 */
[----:B------:R-:W3:Y:S01]  /*8020*/  @P2 MUFU.LG2 R8, R13 ;  /* 0x0000000d00082308 */ /* 0x000ee20000000c00 */
[----:B------:R-:W-:-:S07]  /*8030*/  IMAD.U32 R21, RZ, RZ, UR39 ;  /* 0x00000027ff157e24 */ /* 0x000fce000f8e00ff */
[----:B------:R-:W4:Y:S01]  /*8040*/  @P1 MUFU.RCP R11, R12 ;  /* 0x0000000c000b1308 */ /* 0x000f220000001000 */
[----:B------:R-:W-:Y:S02]  /*8050*/  IMAD.U32 R88, RZ, RZ, UR39 ;  /* 0x00000027ff587e24 */ /* 0x000fe4000f8e00ff */
[----:B0-----:R-:W-:Y:S01]  /*8060*/  @P2 FMUL.FTZ R9, R21, 0.69314718246459960938 ;  /* 0x3f31721815092820 */ /* 0x001fe20000410000 */
[----:B-1----:R-:W-:Y:S01]  /*8070*/  @P3 FMUL.FTZ R10, R10, 0.69314718246459960938 ;  /* 0x3f3172180a0a3820 */ /* 0x002fe20000410000 */
[----:B------:R-:W-:Y:S01]  /*8080*/  @P3 FMUL.FTZ R21, R88, 0.69314718246459960938 ;  /* 0x3f31721858153820 */ /* 0x000fe20000410000 */
[----:B------:R-:W-:Y:S02]  /*8090*/  IMAD.MOV.U32 R0, RZ, RZ, -0x800000 ;  /* 0xff800000ff007424 */ /* 0x000fe400078e00ff */
[----:B---3--:R-:W-:Y:S01]  /*80a0*/  @P2 FMUL.FTZ R8, R8, 0.69314718246459960938 ;  /* 0x3f31721808082820 */ /* 0x008fe20000410000 */
[----:B------:R-:W-:Y:S02]  /*80b0*/  IMAD.MOV.U32 R6, RZ, RZ, -0x800000 ;  /* 0xff800000ff067424 */ /* 0x000fe400078e00ff */
[----:B------:R-:W-:Y:S01]  /*80c0*/  @P3 FFMA.FTZ R0, R21, R5, R10 ;  /* 0x0000000515003223 */ /* 0x000fe2000001000a */
[----:B--2---:R-:W-:Y:S01]  /*80d0*/  FMUL.FTZ R7, R7, R14 ;  /* 0x0000000e07077220 */ /* 0x004fe20000410000 */
[----:B------:R-:W-:Y:S01]  /*80e0*/  @P2 FFMA.FTZ R6, R9, R4, R8 ;  /* 0x0000000409062223 */ /* 0x000fe20000010008 */
[----:B----4-:R-:W-:Y:S01]  /*80f0*/  FMUL.FTZ R5, R11, R14 ;  /* 0x0000000e0b057220 */ /* 0x010fe20000410000 */
[----:B------:R-:W-:-:S02]  /*8100*/  WARPGROUP.DEPBAR.LE gsb0, 0x0 ;  /* 0x00008000000079c5 */ /* 0x000fc40000010000 */
[----:B------:R-:W-:Y:S05]  /*8110*/  @!P0 BRA `(.L_x_306) ;  /* 0x0000000000048947 */ /* 0x000fea0003800000 */
[----:B------:R-:W-:Y:S01]  /*8120*/  BPT.TRAP 0x1 ;  /* 0x000000040000795c */ /* 0x000fe20000300000 */
.L_x_306:
[----:B------:R-:W-:Y:S01]  /*8130*/  VIADD R4, R15, 0x29860 ;  /* 0x000298600f047836 */ /* 0x000fe20000000000 */
[----:B------:R-:W-:Y:S01]  /*8140*/  UIADD3 UR52, UR52, 0x1, URZ ;  /* 0x0000000134347890 */ /* 0x000fe2000fffe03f */
[-C--:B------:R-:W-:Y:S01]  /*8150*/  FMUL.FTZ R102, R24, R7.reuse ;  /* 0x0000000718667220 */ /* 0x080fe20000410000 */
[-C--:B------:R-:W-:Y:S01]  /*8160*/  FMUL.FTZ R100, R25, R7.reuse ;  /* 0x0000000719647220 */ /* 0x080fe20000410000 */
[-C--:B------:R-:W-:Y:S01]  /*8170*/  FMUL.FTZ R101, R28, R7.reuse ;  /* 0x000000071c657220 */ /* 0x080fe20000410000 */
[----:B------:R-:W-:Y:S01]  /*8180*/  PRMT R4, R3, 0x654, R4 ;  /* 0x0000065403047816 */ /* 0x000fe20000000004 */
[----:B------:R-:W-:Y:S01]  /*8190*/  UISETP.NE.AND UP0, UPT, UR52, 0x2, UPT ;  /* 0x000000023400788c */ /* 0x000fe2000bf05270 */
[-C--:B------:R-:W-:Y:S01]  /*81a0*/  FMUL.FTZ R99, R29, R7.reuse ;  /* 0x000000071d637220 */ /* 0x080fe20000410000 */
[-C--:B------:R-:W-:Y:S01]  /*81b0*/  FMUL.FTZ R98, R32, R7.reuse ;  /* 0x0000000720627220 */ /* 0x080fe20000410000 */
[----:B------:R0:W-:Y:S01]  /*81c0*/  SYNCS.ARRIVE.TRANS64.RED.A1T0 RZ, [R4+URZ], RZ ;  /* 0x000000ff04ff79a7 */ /* 0x0001e2000810043f */
        /* <DEDUP_REMOVED lines=38> */
[----:B------:R-:W-:Y:S01]  /*8430*/  USEL UR4, URZ, 0x1, UP0 ;  /* 0x000000013f047887 */ /* 0x000fe20008000000 */
        /* <DEDUP_REMOVED lines=16> */
[----:B------:R-:W-:Y:S01]  /*8540*/  PLOP3.LUT P0, PT, PT, PT, PT, 0x8, 0x0 ;  /* 0x000000000000781c */ /* 0x000fe20003f0e170 */
[-C--:B------:R-:W-:Y:S01]  /*8550*/  FMUL.FTZ R13, R79, R5.reuse ;  /* 0x000000054f0d7220 */ /* 0x080fe20000410000 */
[-C--:B------:R-:W-:Y:S01]  /*8560*/  FMUL.FTZ R12, R82, R5.reuse ;  /* 0x00000005520c7220 */ /* 0x080fe20000410000 */
[-C--:B------:R-:W-:Y:S01]  /*8570*/  FMUL.FTZ R8, R83, R5.reuse ;  /* 0x0000000553087220 */ /* 0x080fe20000410000 */
[-C--:B------:R-:W-:Y:S01]  /*8580*/  FMUL.FTZ R9, R86, R5.reuse ;  /* 0x0000000556097220 */ /* 0x080fe20000410000 */
[----:B------:R-:W-:Y:S01]  /*8590*/  FMUL.FTZ R87, R87, R5 ;  /* 0x0000000557577220 */ /* 0x000fe20000410000 */
[----:B------:R-:W-:-:S02]  /*85a0*/  UIADD3 UR44, UR44, 0x1, URZ ;  /* 0x000000012c2c7890 */ /* 0x000fc4000fffe03f */
[----:B------:R-:W-:Y:S02]  /*85b0*/  USEL UR52, UR52, URZ, UP0 ;  /* 0x0000003f34347287 */ /* 0x000fe40008000000 */
[----:B0-----:R-:W-:-:S12]  /*85c0*/  ULOP3.LUT UR43, UR43, UR4, URZ, 0x3c, !UPT ;  /* 0x000000042b2b7292 */ /* 0x001fd8000f8e3c3f */
.L_x_284:
[----:B------:R-:W0:Y:S01]  /*85d0*/  S2R R4, SR_CgaCtaId ;  /* 0x0000000000047919 */ /* 0x000e220000008800 */
[----:B------:R-:W-:Y:S01]  /*85e0*/  MOV R3, 0x400 ;  /* 0x0000040000037802 */ /* 0x000fe20000000f00 */
[----:B------:R-:W-:Y:S01]  /*85f0*/  BSSY B0, `(.L_x_307) ;  /* 0x000027d000007945 */ /* 0x000fe20003800000 */
[----:B------:R-:W-:Y:S02]  /*8600*/  BAR.SYNC.DEFER_BLOCKING 0x5, 0x180 ;  /* 0x0146000000007b1d */ /* 0x000fe40000010000 */
[----:B0-----:R-:W-:-:S05]  /*8610*/  LEA R3, R4, R3, 0x18 ;  /* 0x0000000304037211 */ /* 0x001fca00078ec0ff */
[----:B------:R-:W0:Y:S02]  /*8620*/  LDS.128 R48, [R3+0x298d0] ;  /* 0x0298d00003307984 */ /* 0x000e240000000c00 */
[----:B0-----:R-:W-:Y:S02]  /*8630*/  R2UR UR5, R49 ;  /* 0x00000000310572ca */ /* 0x001fe400000e0000 */
[----:B------:R-:W-:Y:S01]  /*8640*/  R2UR UR46, R50 ;  /* 0x00000000322e72ca */ /* 0x000fe200000e0000 */
[----:B------:R-:W-:Y:S06]  /*8650*/  BAR.ARV 0x4, 0x180 ;  /* 0x0106000000007b1d */ /* 0x000fec0000002000 */
[----:B------:R-:W-:Y:S08]  /*8660*/  @P0 BRA `(.L_x_308) ;  /* 0x0000001800ec0947 */ /* 0x000ff00003800000 */
[----:B------:R-:W0:Y:S01]  /*8670*/  S2R R54, SR_TID.X ;  /* 0x0000000000367919 */ /* 0x000e220000002100 */
[----:B------:R-:W-:Y:S01]  /*8680*/  ULDC.64 UR6, c[0x4][0x40] ;  /* 0x0100100000067ab9 */ /* 0x000fe20000000a00 */
[----:B0-----:R-:W-:-:S05]  /*8690*/  IMAD.SHL.U32 R4, R54, 0x4, RZ ;  /* 0x0000000436047824 */ /* 0x001fca00078e00ff */
[----:B------:R-:W-:-:S04]  /*86a0*/  LOP3.LUT R4, R4, 0xc, RZ, 0xc0, !PT ;  /* 0x0000000c04047812 */ /* 0x000fc800078ec0ff */
[----:B------:R-:W-:-:S05]  /*86b0*/  IADD3 R4, P0, R4, UR6, RZ ;  /* 0x0000000604047c10 */ /* 0x000fca000ff1e0ff */
[----:B------:R-:W-:Y:S01]  /*86c0*/  IMAD.X R5, RZ, RZ, UR7, P0 ;  /* 0x00000007ff057e24 */ /* 0x000fe200080e06ff */
[----:B------:R-:W-:Y:S01]  /*86d0*/  F2FP.BF16.F32.PACK_AB R21, R21, R26 ;  /* 0x0000001a1515723e */ /* 0x000fe200000010ff */
[----:B------:R-:W-:-:S03]  /*86e0*/  ULDC.64 UR6, c[0x0][0xc00] ;  /* 0x0003000000067ab9 */ /* 0x000fc60000000a00 */
[----:B------:R0:W2:Y:S01]  /*86f0*/  LDG.E.CONSTANT R48, desc[UR48][R4.64] ;  /* 0x0000003004307981 */ /* 0x0000a2000c1e9900 */
[----:B------:R-:W-:Y:S01]  /*8700*/  F2FP.BF16.F32.PACK_AB R12, R9, R12 ;  /* 0x0000000c090c723e */ /* 0x000fe200000010ff */
[----:B------:R-:W-:Y:S01]  /*8710*/  UISETP.NE.U32.AND UP0, UPT, UR6, URZ, UPT ;  /* 0x0000003f0600728c */ /* 0x000fe2000bf05070 */
[----:B------:R-:W-:Y:S01]  /*8720*/  F2FP.BF16.F32.PACK_AB R87, R87, R8 ;  /* 0x000000085757723e */ /* 0x000fe200000010ff */
[----:B------:R-:W1:Y:S01]  /*8730*/  S2R R26, SR_SWINHI ;  /* 0x00000000001a7919 */ /* 0x000e620000002f00 */
[----:B------:R-:W-:Y:S01]  /*8740*/  F2FP.BF16.F32.PACK_AB R57, R57, R60 ;  /* 0x0000003c3939723e */ /* 0x000fe200000010ff */
[----:B------:R-:W-:Y:S01]  /*8750*/  USHF.L.U32 UR8, UR36, 0x2, URZ ;  /* 0x0000000224087899 */ /* 0x000fe2000800063f */
[----:B------:R-:W-:Y:S01]  /*8760*/  F2FP.BF16.F32.PACK_AB R56, R53, R56 ;  /* 0x000000383538723e */ /* 0x000fe200000010ff */
[----:B------:R-:W-:Y:S01]  /*8770*/  UISETP.NE.AND.EX UP0, UPT, UR7, URZ, UPT, UP0 ;  /* 0x0000003f0700728c */ /* 0x000fe2000bf05300 */
[----:B------:R-:W-:Y:S01]  /*8780*/  F2FP.BF16.F32.PACK_AB R47, R47, R52 ;  /* 0x000000342f2f723e */ /* 0x000fe200000010ff */
[----:B------:R-:W-:Y:S01]  /*8790*/  USHF.L.U64.HI UR9, UR36, 0x2, UR37 ;  /* 0x0000000224097899 */ /* 0x000fe20008010225 */
[----:B0-----:R-:W-:Y:S01]  /*87a0*/  LOP3.LUT P0, R4, R54, 0x3, RZ, 0xc0, !PT ;  /* 0x0000000336047812 */ /* 0x001fe2000780c0ff */
[----:B------:R-:W-:Y:S01]  /*87b0*/  UIADD3 UR4, UP1, UR8, UR6, URZ ;  /* 0x0000000608047290 */ /* 0x000fe2000ff3e03f */
[----:B------:R-:W-:-:S02]  /*87c0*/  F2FP.BF16.F32.PACK_AB R46, R43, R46 ;  /* 0x0000002e2b2e723e */ /* 0x000fc400000010ff */
[----:B------:R-:W-:Y:S01]  /*87d0*/  ISETP.EQ.OR P0, PT, R4, 0x3, !P0 ;  /* 0x000000030400780c */ /* 0x000fe20004702670 */
[----:B------:R-:W-:Y:S01]  /*87e0*/  UIADD3.X UR6, UR9, UR7, URZ, UP1, !UPT ;  /* 0x0000000709067290 */ /* 0x000fe20008ffe43f */
[----:B------:R-:W-:Y:S02]  /*87f0*/  F2FP.BF16.F32.PACK_AB R64, R61, R64 ;  /* 0x000000403d40723e */ /* 0x000fe400000010ff */
[----:B------:R-:W-:Y:S02]  /*8800*/  F2FP.BF16.F32.PACK_AB R10, R7, R10 ;  /* 0x0000000a070a723e */ /* 0x000fe400000010ff */
[----:B------:R-:W-:Y:S02]  /*8810*/  F2FP.BF16.F32.PACK_AB R39, R39, R42 ;  /* 0x0000002a2727723e */ /* 0x000fe400000010ff */
[----:B------:R-:W-:Y:S02]  /*8820*/  F2FP.BF16.F32.PACK_AB R38, R35, R38 ;  /* 0x000000262326723e */ /* 0x000fe400000010ff */
[----:B------:R-:W-:-:S02]  /*8830*/  F2FP.BF16.F32.PACK_AB R11, R11, R14 ;  /* 0x0000000e0b0b723e */ /* 0x000fc400000010ff */
[----:B------:R-:W-:Y:S02]  /*8840*/  SEL R61, R57, R56, P0 ;  /* 0x00000038393d7207 */ /* 0x000fe40000000000 */
[----:B------:R-:W-:Y:S02]  /*8850*/  SEL R63, R12, R87, P0 ;  /* 0x000000570c3f7207 */ /* 0x000fe40000000000 */
[----:B------:R-:W-:Y:S02]  /*8860*/  SEL R54, R87, R12, P0 ;  /* 0x0000000c57367207 */ /* 0x000fe40000000000 */
[----:B------:R-:W-:Y:S02]  /*8870*/  F2FP.BF16.F32.PACK_AB R73, R73, R76 ;  /* 0x0000004c4949723e */ /* 0x000fe400000010ff */
[----:B------:R-:W-:Y:S02]  /*8880*/  F2FP.BF16.F32.PACK_AB R72, R69, R72 ;  /* 0x000000484548723e */ /* 0x000fe400000010ff */
[----:B------:R-:W-:-:S02]  /*8890*/  MOV R4, R3 ;  /* 0x0000000300047202 */ /* 0x000fc40000000f00 */
[----:B-1----:R-:W-:Y:S02]  /*88a0*/  MOV R5, R26 ;  /* 0x0000001a00057202 */ /* 0x002fe40000000f00 */
[----:B------:R-:W-:Y:S02]  /*88b0*/  F2FP.BF16.F32.PACK_AB R65, R65, R68 ;  /* 0x000000444141723e */ /* 0x000fe400000010ff */
[----:B------:R-:W-:Y:S01]  /*88c0*/  SEL R56, R56, R57, P0 ;  /* 0x0000003938387207 */ /* 0x000fe20000000000 */
[----:B------:R-:W-:Y:S01]  /*88d0*/  IMAD.WIDE R8, R171, 0x2, R4 ;  /* 0x00000002ab087825 */ /* 0x000fe200078e0204 */
[----:B------:R-:W-:Y:S02]  /*88e0*/  F2FP.BF16.F32.PACK_AB R31, R31, R34 ;  /* 0x000000221f1f723e */ /* 0x000fe400000010ff */
[----:B------:R-:W-:Y:S02]  /*88f0*/  F2FP.BF16.F32.PACK_AB R30, R27, R30 ;  /* 0x0000001e1b1e723e */ /* 0x000fe400000010ff */
[----:B------:R-:W-:-:S02]  /*8900*/  LOP3.LUT R7, R8, 0x380, RZ, 0xc0, !PT ;  /* 0x0000038008077812 */ /* 0x000fc400078ec0ff */
[----:B------:R-:W-:Y:S02]  /*8910*/  IADD3 R12, P6, R8, 0x20, RZ ;  /* 0x00000020080c7810 */ /* 0x000fe40007fde0ff */
[----:B------:R-:W-:Y:S02]  /*8920*/  SEL R57, R47, R46, P0 ;  /* 0x0000002e2f397207 */ /* 0x000fe40000000000 */
[----:B------:R-:W-:Y:S02]  /*8930*/  F2FP.BF16.F32.PACK_AB R33, R33, R36 ;  /* 0x000000242121723e */ /* 0x000fe400000010ff */
[----:B------:R-:W-:Y:S02]  /*8940*/  SEL R46, R46, R47, P0 ;  /* 0x0000002f2e2e7207 */ /* 0x000fe40000000000 */
[----:B------:R-:W-:Y:S02]  /*8950*/  SEL R53, R11, R10, P0 ;  /* 0x0000000a0b357207 */ /* 0x000fe40000000000 */
[----:B------:R-:W-:-:S02]  /*8960*/  SEL R36, R10, R11, P0 ;  /* 0x0000000b0a247207 */ /* 0x000fc40000000000 */
[----:B------:R-:W-:Y:S02]  /*8970*/  SEL R47, R39, R38, P0 ;  /* 0x00000026272f7207 */ /* 0x000fe40000000000 */
[----:B------:R-:W-:Y:S02]  /*8980*/  SHF.R.U64 R7, R7, 0x3, RZ ;  /* 0x0000000307077819 */ /* 0x000fe400000012ff */
[----:B------:R-:W-:Y:S01]  /*8990*/  F2FP.BF16.F32.PACK_AB R32, R29, R32 ;  /* 0x000000201d20723e */ /* 0x000fe200000010ff */
[----:B------:R-:W-:Y:S01]  /*89a0*/  IMAD.X R29, RZ, RZ, R9, P6 ;  /* 0x000000ffff1d7224 */ /* 0x000fe200030e0609 */
[----:B------:R-:W-:Y:S02]  /*89b0*/  SEL R55, R73, R72, P0 ;  /* 0x0000004849377207 */ /* 0x000fe40000000000 */
[----:B------:R-:W-:Y:S02]  /*89c0*/  SEL R59, R65, R64, P0 ;  /* 0x00000040413b7207 */ /* 0x000fe40000000000 */
[----:B------:R-:W-:-:S02]  /*89d0*/  SEL R38, R38, R39, P0 ;  /* 0x0000002726267207 */ /* 0x000fc40000000000 */
[----:B------:R-:W-:Y:S02]  /*89e0*/  LOP3.LUT R10, R12, 0x380, RZ, 0xc0, !PT ;  /* 0x000003800c0a7812 */ /* 0x000fe400078ec0ff */
[----:B------:R-:W-:Y:S02]  /*89f0*/  SEL R72, R72, R73, P0 ;  /* 0x0000004948487207 */ /* 0x000fe40000000000 */
[----:B------:R-:W-:Y:S02]  /*8a00*/  SEL R64, R64, R65, P0 ;  /* 0x0000004140407207 */ /* 0x000fe40000000000 */
[----:B------:R-:W-:Y:S02]  /*8a10*/  SEL R39, R31, R30, P0 ;  /* 0x0000001e1f277207 */ /* 0x000fe40000000000 */
[----:B------:R-:W-:Y:S02]  /*8a20*/  SEL R50, R30, R31, P0 ;  /* 0x0000001f1e327207 */ /* 0x000fe40000000000 */
[----:B------:R-:W-:-:S02]  /*8a30*/  IADD3 R65, P1, R8, 0x40, RZ ;  /* 0x0000004008417810 */ /* 0x000fc40007f3e0ff */
[C---:B------:R-:W-:Y:S02]  /*8a40*/  IADD3 R67, P2, R8.reuse, 0x60, RZ ;  /* 0x0000006008437810 */ /* 0x040fe40007f5e0ff */
[C---:B------:R-:W-:Y:S01]  /*8a50*/  IADD3 R30, P3, R8.reuse, 0x4000, RZ ;  /* 0x00004000081e7810 */ /* 0x040fe20007f7e0ff */
[----:B------:R-:W-:Y:S01]  /*8a60*/  IMAD.X R27, RZ, RZ, R9, P1 ;  /* 0x000000ffff1b7224 */ /* 0x000fe200008e0609 */
[C---:B------:R-:W-:Y:S02]  /*8a70*/  IADD3 R69, P4, R8.reuse, 0x4020, RZ ;  /* 0x0000402008457810 */ /* 0x040fe40007f9e0ff */
[C---:B------:R-:W-:Y:S02]  /*8a80*/  IADD3 R71, P5, R8.reuse, 0x4040, RZ ;  /* 0x0000404008477810 */ /* 0x040fe40007fbe0ff */
[----:B------:R-:W-:Y:S02]  /*8a90*/  IADD3 R73, P6, R8, 0x4060, RZ ;  /* 0x0000406008497810 */ /* 0x000fe40007fde0ff */
[----:B------:R-:W-:-:S02]  /*8aa0*/  LOP3.LUT R8, R7, R8, RZ, 0x3c, !PT ;  /* 0x0000000807087212 */ /* 0x000fc400078e3cff */
[----:B------:R-:W-:Y:S01]  /*8ab0*/  SHF.R.U64 R7, R10, 0x3, RZ ;  /* 0x000000030a077819 */ /* 0x000fe200000012ff */
[--C-:B------:R-:W-:Y:S01]  /*8ac0*/  IMAD.X R11, RZ, RZ, R9.reuse, P6 ;  /* 0x000000ffff0b7224 */ /* 0x100fe200030e0609 */
[----:B------:R-:W-:Y:S02]  /*8ad0*/  LOP3.LUT R14, R65, 0x380, RZ, 0xc0, !PT ;  /* 0x00000380410e7812 */ /* 0x000fe400078ec0ff */
[----:B------:R-:W-:Y:S02]  /*8ae0*/  F2FP.BF16.F32.PACK_AB R25, R25, R28 ;  /* 0x0000001c1919723e */ /* 0x000fe400000010ff */
[----:B------:R-:W-:Y:S01]  /*8af0*/  F2FP.BF16.F32.PACK_AB R20, R13, R20 ;  /* 0x000000140d14723e */ /* 0x000fe200000010ff */
[----:B------:R-:W-:Y:S01]  /*8b00*/  IMAD.X R13, RZ, RZ, R9, P5 ;  /* 0x000000ffff0d7224 */ /* 0x000fe200028e0609 */
[----:B------:R-:W-:Y:S02]  /*8b10*/  LOP3.LUT R28, R7, R12, RZ, 0x3c, !PT ;  /* 0x0000000c071c7212 */ /* 0x000fe400078e3cff */
[----:B------:R-:W-:-:S02]  /*8b20*/  LOP3.LUT R7, R30, 0x380, RZ, 0xc0, !PT ;  /* 0x000003801e077812 */ /* 0x000fc400078ec0ff */
[----:B------:R-:W-:Y:S02]  /*8b30*/  SHF.R.U64 R10, R14, 0x3, RZ ;  /* 0x000000030e0a7819 */ /* 0x000fe400000012ff */
[----:B------:R-:W-:Y:S02]  /*8b40*/  F2FP.BF16.F32.PACK_AB R41, R41, R44 ;  /* 0x0000002c2929723e */ /* 0x000fe400000010ff */
[----:B------:R-:W-:Y:S02]  /*8b50*/  F2FP.BF16.F32.PACK_AB R40, R37, R40 ;  /* 0x000000282528723e */ /* 0x000fe400000010ff */
[----:B------:R-:W-:Y:S02]  /*8b60*/  SEL R31, R21, R20, P0 ;  /* 0x00000014151f7207 */ /* 0x000fe40000000000 */
[----:B------:R-:W-:Y:S01]  /*8b70*/  SEL R52, R20, R21, P0 ;  /* 0x0000001514347207 */ /* 0x000fe20000000000 */
[----:B------:R-:W-:Y:S01]  /*8b80*/  IMAD.X R21, RZ, RZ, R9, P3 ;  /* 0x000000ffff157224 */ /* 0x000fe200018e0609 */
[----:B------:R-:W-:-:S02]  /*8b90*/  F2FP.BF16.F32.PACK_AB R101, R101, R102 ;  /* 0x000000666565723e */ /* 0x000fc400000010ff */
[----:B------:R-:W-:Y:S02]  /*8ba0*/  F2FP.BF16.F32.PACK_AB R100, R99, R100 ;  /* 0x000000646364723e */ /* 0x000fe400000010ff */
[----:B------:R-:W-:Y:S02]  /*8bb0*/  LOP3.LUT R20, R67, 0x380, RZ, 0xc0, !PT ;  /* 0x0000038043147812 */ /* 0x000fe400078ec0ff */
[----:B------:R-:W-:Y:S02]  /*8bc0*/  F2FP.BF16.F32.PACK_AB R97, R97, R98 ;  /* 0x000000626161723e */ /* 0x000fe400000010ff */
[----:B------:R-:W-:Y:S02]  /*8bd0*/  F2FP.BF16.F32.PACK_AB R96, R95, R96 ;  /* 0x000000605f60723e */ /* 0x000fe400000010ff */
[----:B------:R-:W-:Y:S02]  /*8be0*/  SHF.R.U64 R7, R7, 0x3, RZ ;  /* 0x0000000307077819 */ /* 0x000fe400000012ff */
[----:B------:R-:W-:-:S02]  /*8bf0*/  F2FP.BF16.F32.PACK_AB R93, R93, R94 ;  /* 0x0000005e5d5d723e */ /* 0x000fc400000010ff */
[----:B------:R-:W-:Y:S02]  /*8c00*/  F2FP.BF16.F32.PACK_AB R92, R91, R92 ;  /* 0x0000005c5b5c723e */ /* 0x000fe400000010ff */
[----:B------:R-:W-:Y:S02]  /*8c10*/  LOP3.LUT R26, R10, R65, RZ, 0x3c, !PT ;  /* 0x000000410a1a7212 */ /* 0x000fe400078e3cff */
[----:B------:R-:W-:Y:S02]  /*8c20*/  F2FP.BF16.F32.PACK_AB R89, R89, R90 ;  /* 0x0000005a5959723e */ /* 0x000fe400000010ff */
[----:B------:R-:W-:Y:S02]  /*8c30*/  F2FP.BF16.F32.PACK_AB R88, R45, R88 ;  /* 0x000000582d58723e */ /* 0x000fe400000010ff */
[----:B------:R-:W-:Y:S01]  /*8c40*/  F2FP.BF16.F32.PACK_AB R24, R15, R24 ;  /* 0x000000180f18723e */ /* 0x000fe200000010ff */
[----:B------:R-:W-:Y:S01]  /*8c50*/  IMAD.X R15, RZ, RZ, R9, P4 ;  /* 0x000000ffff0f7224 */ /* 0x000fe200020e0609 */
[----:B------:R-:W-:-:S02]  /*8c60*/  SEL R49, R41, R40, P0 ;  /* 0x0000002829317207 */ /* 0x000fc40000000000 */
[----:B------:R-:W-:Y:S02]  /*8c70*/  LOP3.LUT R10, R69, 0x380, RZ, 0xc0, !PT ;  /* 0x00000380450a7812 */ /* 0x000fe400078ec0ff */
[----:B------:R-:W-:Y:S02]  /*8c80*/  LOP3.LUT R42, R73, 0x380, RZ, 0xc0, !PT ;  /* 0x00000380492a7812 */ /* 0x000fe400078ec0ff */
[----:B------:R-:W-:Y:S02]  /*8c90*/  SEL R35, R101, R100, P0 ;  /* 0x0000006465237207 */ /* 0x000fe40000000000 */
[----:B------:R-:W-:Y:S02]  /*8ca0*/  SEL R40, R40, R41, P0 ;  /* 0x0000002928287207 */ /* 0x000fe40000000000 */
[----:B------:R-:W-:Y:S02]  /*8cb0*/  SHF.R.U64 R14, R20, 0x3, RZ ;  /* 0x00000003140e7819 */ /* 0x000fe400000012ff */
[----:B------:R-:W-:-:S02]  /*8cc0*/  SEL R100, R100, R101, P0 ;  /* 0x0000006564647207 */ /* 0x000fc40000000000 */
[----:B------:R-:W-:Y:S02]  /*8cd0*/  SEL R37, R97, R96, P0 ;  /* 0x0000006061257207 */ /* 0x000fe40000000000 */
[----:B------:R-:W-:Y:S02]  /*8ce0*/  SEL R41, R33, R32, P0 ;  /* 0x0000002021297207 */ /* 0x000fe40000000000 */
[----:B------:R-:W-:Y:S02]  /*8cf0*/  LOP3.LUT R20, R7, R30, RZ, 0x3c, !PT ;  /* 0x0000001e07147212 */ /* 0x000fe400078e3cff */
[----:B------:R-:W-:Y:S02]  /*8d00*/  SEL R96, R96, R97, P0 ;  /* 0x0000006160607207 */ /* 0x000fe40000000000 */
[----:B------:R-:W-:Y:S02]  /*8d10*/  SEL R43, R93, R92, P0 ;  /* 0x0000005c5d2b7207 */ /* 0x000fe40000000000 */
[----:B------:R-:W-:-:S02]  /*8d20*/  SEL R32, R32, R33, P0 ;  /* 0x0000002120207207 */ /* 0x000fc40000000000 */
[----:B------:R-:W-:Y:S02]  /*8d30*/  SEL R92, R92, R93, P0 ;  /* 0x0000005d5c5c7207 */ /* 0x000fe40000000000 */
[----:B------:R-:W-:Y:S02]  /*8d40*/  SEL R45, R89, R88, P0 ;  /* 0x00000058592d7207 */ /* 0x000fe40000000000 */
[----:B------:R-:W-:Y:S02]  /*8d50*/  SEL R33, R25, R24, P0 ;  /* 0x0000001819217207 */ /* 0x000fe40000000000 */
[----:B------:R-:W-:Y:S02]  /*8d60*/  SHF.R.U64 R10, R10, 0x3, RZ ;  /* 0x000000030a0a7819 */ /* 0x000fe400000012ff */
[----:B------:R-:W-:Y:S02]  /*8d70*/  SHF.R.U64 R42, R42, 0x3, RZ ;  /* 0x000000032a2a7819 */ /* 0x000fe400000012ff */
[----:B------:R-:W-:-:S02]  /*8d80*/  SEL R88, R88, R89, P0 ;  /* 0x0000005958587207 */ /* 0x000fc40000000000 */
[----:B------:R-:W-:Y:S01]  /*8d90*/  SEL R34, R24, R25, P0 ;  /* 0x0000001918227207 */ /* 0x000fe20000000000 */
[----:B------:R-:W-:Y:S01]  /*8da0*/  IMAD.X R25, RZ, RZ, R9, P2 ;  /* 0x000000ffff197224 */ /* 0x000fe200010e0609 */
[----:B------:R-:W-:Y:S02]  /*8db0*/  LOP3.LUT R24, R14, R67, RZ, 0x3c, !PT ;  /* 0x000000430e187212 */ /* 0x000fe400078e3cff */
[----:B------:R-:W-:Y:S02]  /*8dc0*/  LOP3.LUT R14, R10, R69, RZ, 0x3c, !PT ;  /* 0x000000450a0e7212 */ /* 0x000fe400078e3cff */
[----:B------:R-:W-:Y:S02]  /*8dd0*/  LOP3.LUT R10, R42, R73, RZ, 0x3c, !PT ;  /* 0x000000492a0a7212 */ /* 0x000fe400078e3cff */
[----:B------:R-:W-:Y:S02]  /*8de0*/  MOV R65, R20 ;  /* 0x0000001400417202 */ /* 0x000fe40000000f00 */
[----:B------:R-:W-:-:S02]  /*8df0*/  LOP3.LUT R12, R71, 0x380, RZ, 0xc0, !PT ;  /* 0x00000380470c7812 */ /* 0x000fc400078ec0ff */
[----:B------:R-:W-:Y:S02]  /*8e00*/  MOV R69, R8 ;  /* 0x0000000800457202 */ /* 0x000fe40000000f00 */
[----:B------:R-:W-:Y:S02]  /*8e10*/  SHF.R.U64 R12, R12, 0x3, RZ ;  /* 0x000000030c0c7819 */ /* 0x000fe400000012ff */
[----:B------:R-:W-:Y:S02]  /*8e20*/  MOV R58, R10 ;  /* 0x0000000a003a7202 */ /* 0x000fe40000000f00 */
[----:B------:R-:W-:Y:S02]  /*8e30*/  LOP3.LUT R12, R12, R71, RZ, 0x3c, !PT ;  /* 0x000000470c0c7212 */ /* 0x000fe400078e3cff */
[----:B------:R-:W-:Y:S02]  /*8e40*/  MOV R62, R14 ;  /* 0x0000000e003e7202 */ /* 0x000fe40000000f00 */
[----:B------:R-:W-:-:S02]  /*8e50*/  MOV R60, R12 ;  /* 0x0000000c003c7202 */ /* 0x000fc40000000f00 */
[----:B------:R-:W-:Y:S02]  /*8e60*/  MOV R68, R28 ;  /* 0x0000001c00447202 */ /* 0x000fe40000000f00 */
[----:B------:R-:W-:Y:S02]  /*8e70*/  MOV R67, R26 ;  /* 0x0000001a00437202 */ /* 0x000fe40000000f00 */
[----:B------:R-:W-:Y:S02]  /*8e80*/  MOV R66, R24 ;  /* 0x0000001800427202 */ /* 0x000fe40000000f00 */
[----:B------:R-:W-:Y:S02]  /*8e90*/  PLOP3.LUT P2, PT, PT, PT, UP0, 0x80, 0x0 ;  /* 0x000000000000781c */ /* 0x000fe40003f4f008 */
[----:B--2---:R-:W-:Y:S01]  /*8ea0*/  LOP3.LUT R7, R48, 0x2, RZ, 0x3c, !PT ;  /* 0x0000000230077812 */ /* 0x004fe200078e3cff */
[----:B------:R-:W-:Y:S04]  /*8eb0*/  SHFL.IDX PT, R35, R35, R48, 0x1c1f ;  /* 0x001c1f3023237589 */ /* 0x000fe800000e0000 */
[----:B------:R-:W0:Y:S04]  /*8ec0*/  SHFL.IDX PT, R100, R100, R7, 0x1c1f ;  /* 0x001c1f0764647589 */ /* 0x000e2800000e0000 */
[----:B------:R-:W-:Y:S04]  /*8ed0*/  SHFL.IDX PT, R55, R55, R48, 0x1c1f ;  /* 0x001c1f3037377589 */ /* 0x000fe800000e0000 */
[----:B------:R-:W1:Y:S04]  /*8ee0*/  SHFL.IDX PT, R72, R72, R7, 0x1c1f ;  /* 0x001c1f0748487589 */ /* 0x000e6800000e0000 */
[----:B------:R-:W-:Y:S04]  /*8ef0*/  SHFL.IDX PT, R37, R37, R48, 0x1c1f ;  /* 0x001c1f3025257589 */ /* 0x000fe800000e0000 */
[----:B------:R-:W-:Y:S04]  /*8f00*/  SHFL.IDX PT, R49, R49, R48, 0x1c1f ;  /* 0x001c1f3031317589 */ /* 0x000fe800000e0000 */
[----:B------:R-:W-:Y:S04]  /*8f10*/  SHFL.IDX PT, R59, R59, R48, 0x1c1f ;  /* 0x001c1f303b3b7589 */ /* 0x000fe800000e0000 */
[----:B------:R-:W2:Y:S01]  /*8f20*/  SHFL.IDX PT, R96, R96, R7, 0x1c1f ;  /* 0x001c1f0760607589 */ /* 0x000ea200000e0000 */
[----:B0-----:R-:W-:-:S02]  /*8f30*/  SEL R8, R35, R100, P0 ;  /* 0x0000006423087207 */ /* 0x001fc40000000000 */
[----:B------:R-:W-:Y:S01]  /*8f40*/  SEL R10, R100, R35, P0 ;  /* 0x00000023640a7207 */ /* 0x000fe20000000000 */
[----:B------:R-:W0:Y:S04]  /*8f50*/  SHFL.IDX PT, R64, R64, R7, 0x1c1f ;  /* 0x001c1f0740407589 */ /* 0x000e2800000e0000 */
[----:B------:R-:W3:Y:S01]  /*8f60*/  SHFL.IDX PT, R40, R40, R7, 0x1c1f ;  /* 0x001c1f0728287589 */ /* 0x000ee200000e0000 */
[----:B-1----:R-:W-:Y:S02]  /*8f70*/  SEL R9, R55, R72, P0 ;  /* 0x0000004837097207 */ /* 0x002fe40000000000 */
[----:B------:R-:W-:Y:S01]  /*8f80*/  SEL R11, R72, R55, P0 ;  /* 0x00000037480b7207 */ /* 0x000fe20000000000 */
[----:B------:R-:W-:Y:S04]  /*8f90*/  SHFL.IDX PT, R43, R43, R48, 0x1c1f ;  /* 0x001c1f302b2b7589 */ /* 0x000fe800000e0000 */
[----:B------:R-:W-:Y:S04]  /*8fa0*/  SHFL.IDX PT, R33, R33, R48, 0x1c1f ;  /* 0x001c1f3021217589 */ /* 0x000fe800000e0000 */
[----:B------:R-:W-:Y:S04]  /*8fb0*/  SHFL.IDX PT, R61, R61, R48, 0x1c1f ;  /* 0x001c1f303d3d7589 */ /* 0x000fe800000e0000 */
[----:B------:R-:W1:Y:S01]  /*8fc0*/  SHFL.IDX PT, R92, R92, R7, 0x1c1f ;  /* 0x001c1f075c5c7589 */ /* 0x000e6200000e0000 */
[----:B--2---:R-:W-:-:S02]  /*8fd0*/  SEL R12, R37, R96, P0 ;  /* 0x00000060250c7207 */ /* 0x004fc40000000000 */
[----:B------:R-:W-:Y:S01]  /*8fe0*/  SEL R14, R96, R37, P0 ;  /* 0x00000025600e7207 */ /* 0x000fe20000000000 */
[----:B------:R-:W2:Y:S01]  /*8ff0*/  SHFL.IDX PT, R56, R56, R7, 0x1c1f ;  /* 0x001c1f0738387589 */ /* 0x000ea200000e0000 */
[----:B0-----:R-:W-:Y:S02]  /*9000*/  SEL R13, R59, R64, P0 ;  /* 0x000000403b0d7207 */ /* 0x001fe40000000000 */
[----:B------:R-:W-:Y:S01]  /*9010*/  SEL R15, R64, R59, P0 ;  /* 0x0000003b400f7207 */ /* 0x000fe20000000000 */
[----:B------:R3:W-:Y:S04]  /*9020*/  SHFL.IDX PT, R42, R34, R7, 0x1c1f ;  /* 0x001c1f07222a7589 */ /* 0x0007e800000e0000 */
[----:B------:R-:W-:Y:S04]  /*9030*/  SHFL.IDX PT, R45, R45, R48, 0x1c1f ;  /* 0x001c1f302d2d7589 */ /* 0x000fe800000e0000 */
[----:B------:R-:W-:Y:S01]  /*9040*/  SHFL.IDX PT, R41, R41, R48, 0x1c1f ;  /* 0x001c1f3029297589 */ /* 0x000fe200000e0000 */
[----:B---3--:R-:W-:-:S03]  /*9050*/  SEL R34, R40, R49, P0 ;  /* 0x0000003128227207 */ /* 0x008fc60000000000 */
[----:B------:R-:W-:Y:S04]  /*9060*/  SHFL.IDX PT, R53, R53, R48, 0x1c1f ;  /* 0x001c1f3035357589 */ /* 0x000fe800000e0000 */
[----:B------:R-:W-:Y:S01]  /*9070*/  SHFL.IDX PT, R57, R57, R48, 0x1c1f ;  /* 0x001c1f3039397589 */ /* 0x000fe200000e0000 */
[----:B-1----:R-:W-:Y:S02]  /*9080*/  SEL R24, R43, R92, P0 ;  /* 0x0000005c2b187207 */ /* 0x002fe40000000000 */
[----:B------:R-:W-:Y:S01]  /*9090*/  SEL R26, R92, R43, P0 ;  /* 0x0000002b5c1a7207 */ /* 0x000fe20000000000 */
[----:B------:R-:W-:Y:S01]  /*90a0*/  SHFL.IDX PT, R47, R47, R48, 0x1c1f ;  /* 0x001c1f302f2f7589 */ /* 0x000fe200000e0000 */
[----:B--2---:R-:W-:Y:S02]  /*90b0*/  SEL R25, R61, R56, P0 ;  /* 0x000000383d197207 */ /* 0x004fe40000000000 */
[----:B------:R-:W-:Y:S01]  /*90c0*/  SEL R27, R56, R61, P0 ;  /* 0x0000003d381b7207 */ /* 0x000fe20000000000 */
[----:B------:R-:W-:Y:S04]  /*90d0*/  SHFL.IDX PT, R39, R39, R48, 0x1c1f ;  /* 0x001c1f3027277589 */ /* 0x000fe800000e0000 */
[----:B------:R-:W0:Y:S04]  /*90e0*/  SHFL.IDX PT, R88, R88, R7, 0x1c1f ;  /* 0x001c1f0758587589 */ /* 0x000e2800000e0000 */
[----:B------:R-:W-:Y:S04]  /*90f0*/  SHFL.IDX PT, R21, R31, R48, 0x1c1f ;  /* 0x001c1f301f157589 */ /* 0x000fe800000e0000 */
[----:B------:R-:W-:Y:S04]  /*9100*/  SHFL.IDX PT, R63, R63, R48, 0x1c1f ;  /* 0x001c1f303f3f7589 */ /* 0x000fe800000e0000 */
[----:B------:R-:W1:Y:S04]  /*9110*/  SHFL.IDX PT, R46, R46, R7, 0x1c1f ;  /* 0x001c1f072e2e7589 */ /* 0x000e6800000e0000 */
[----:B------:R-:W2:Y:S04]  /*9120*/  SHFL.IDX PT, R48, R38, R7, 0x1c1f ;  /* 0x001c1f0726307589 */ /* 0x000ea800000e0000 */
[----:B------:R-:W3:Y:S04]  /*9130*/  SHFL.IDX PT, R50, R50, R7, 0x1c1f ;  /* 0x001c1f0732327589 */ /* 0x000ee800000e0000 */
[----:B------:R4:W3:Y:S01]  /*9140*/  SHFL.IDX PT, R20, R32, R7, 0x1c1f ;  /* 0x001c1f0720147589 */ /* 0x0008e200000e0000 */
[----:B0-----:R-:W-:-:S02]  /*9150*/  SEL R28, R45, R88, P0 ;  /* 0x000000582d1c7207 */ /* 0x001fc40000000000 */
[----:B------:R-:W-:Y:S01]  /*9160*/  SEL R30, R88, R45, P0 ;  /* 0x0000002d581e7207 */ /* 0x000fe20000000000 */
[----:B------:R-:W-:Y:S01]  /*9170*/  BAR.SYNC.DEFER_BLOCKING 0x1, 0x100 ;  /* 0x0044000000007b1d */ /* 0x000fe20000010000 */
[----:B----4-:R-:W-:-:S05]  /*9180*/  SEL R32, R49, R40, P0 ;  /* 0x0000002831207207 */ /* 0x010fca0000000000 */
[----:B------:R-:W0:Y:S01]  /*9190*/  SHFL.IDX PT, R52, R52, R7, 0x1c1f ;  /* 0x001c1f0734347589 */ /* 0x000e2200000e0000 */
[----:B------:R-:W-:Y:S02]  /*91a0*/  SEL R40, R33, R42, P0 ;  /* 0x0000002a21287207 */ /* 0x000fe40000000000 */
[----:B-1----:R-:W-:Y:S01]  /*91b0*/  SEL R29, R57, R46, P0 ;  /* 0x0000002e391d7207 */ /* 0x002fe20000000000 */
[----:B------:R1:W4:Y:S01]  /*91c0*/  SHFL.IDX PT, R44, R36, R7, 0x1c1f ;  /* 0x001c1f07242c7589 */ /* 0x00032200000e0000 */
[----:B------:R-:W-:Y:S02]  /*91d0*/  SEL R31, R46, R57, P0 ;  /* 0x000000392e1f7207 */ /* 0x000fe40000000000 */
[----:B------:R-:W-:Y:S01]  /*91e0*/  SEL R42, R42, R33, P0 ;  /* 0x000000212a2a7207 */ /* 0x000fe20000000000 */
[----:B------:R-:W4:Y:S01]  /*91f0*/  SHFL.IDX PT, R54, R54, R7, 0x1c1f ;  /* 0x001c1f0736367589 */ /* 0x000f2200000e0000 */
[----:B--2---:R-:W-:Y:S02]  /*9200*/  SEL R33, R47, R48, P0 ;  /* 0x000000302f217207 */ /* 0x004fe40000000000 */
[----:B------:R-:W-:-:S02]  /*9210*/  SEL R35, R48, R47, P0 ;  /* 0x0000002f30237207 */ /* 0x000fc40000000000 */
[----:B---3--:R-:W-:Y:S02]  /*9220*/  SEL R37, R39, R50, P0 ;  /* 0x0000003227257207 */ /* 0x008fe40000000000 */
[----:B-1----:R-:W-:Y:S01]  /*9230*/  SEL R36, R41, R20, P0 ;  /* 0x0000001429247207 */ /* 0x002fe20000000000 */
[----:B------:R1:W-:Y:S01]  /*9240*/  STSM.16.M88.4 [R69], R8 ;  /* 0x0000000845007844 */ /* 0x0003e20000000200 */
[----:B------:R-:W-:Y:S02]  /*9250*/  SEL R38, R20, R41, P0 ;  /* 0x0000002914267207 */ /* 0x000fe40000000000 */
[----:B------:R-:W-:Y:S01]  /*9260*/  SEL R39, R50, R39, P0 ;  /* 0x0000002732277207 */ /* 0x000fe20000000000 */
[----:B------:R4:W-:Y:S01]  /*9270*/  STSM.16.M88.4 [R68], R12 ;  /* 0x0000000c44007844 */ /* 0x0009e20000000200 */
[----:B------:R-:W2:Y:S01]  /*9280*/  LDC R50, c[0x0][0xbe8] ;  /* 0x0002fa00ff327b82 */ /* 0x000ea20000000800 */
[----:B0-----:R-:W-:Y:S02]  /*9290*/  SEL R41, R21, R52, P0 ;  /* 0x0000003415297207 */ /* 0x001fe40000000000 */
[----:B------:R-:W-:Y:S01]  /*92a0*/  STSM.16.M88.4 [R67], R24 ;  /* 0x0000001843007844 */ /* 0x000fe20000000200 */
[----:B------:R-:W-:-:S03]  /*92b0*/  SEL R43, R52, R21, P0 ;  /* 0x00000015342b7207 */ /* 0x000fc60000000000 */
[----:B------:R-:W-:Y:S01]  /*92c0*/  STSM.16.M88.4 [R66], R28 ;  /* 0x0000001c42007844 */ /* 0x000fe20000000200 */
[----:B-1----:R-:W-:-:S03]  /*92d0*/  IMAD.U32 R8, RZ, RZ, UR4 ;  /* 0x00000004ff087e24 */ /* 0x002fc6000f8e00ff */
[----:B------:R-:W-:Y:S01]  /*92e0*/  STSM.16.M88.4 [R65], R32 ;  /* 0x0000002041007844 */ /* 0x000fe20000000200 */
[----:B------:R-:W-:Y:S01]  /*92f0*/  IMAD.U32 R9, RZ, RZ, UR6 ;  /* 0x00000006ff097e24 */ /* 0x000fe2000f8e00ff */
[----:B------:R-:W-:Y:S01]  /*9300*/  ULDC.64 UR6, c[0x0][0xc08] ;  /* 0x0003020000067ab9 */ /* 0x000fe20000000a00 */
[----:B----4-:R-:W-:Y:S01]  /*9310*/  SEL R12, R53, R44, P0 ;  /* 0x0000002c350c7207 */ /* 0x010fe20000000000 */
[----:B------:R-:W-:Y:S01]  /*9320*/  STSM.16.M88.4 [R62], R36 ;  /* 0x000000243e007844 */ /* 0x000fe20000000200 */
[----:B------:R-:W-:Y:S02]  /*9330*/  SEL R14, R44, R53, P0 ;  /* 0x000000352c0e7207 */ /* 0x000fe40000000000 */
[----:B------:R-:W-:Y:S01]  /*9340*/  SEL R13, R63, R54, P0 ;  /* 0x000000363f0d7207 */ /* 0x000fe20000000000 */
[----:B------:R-:W-:Y:S01]  /*9350*/  STSM.16.M88.4 [R60], R40 ;  /* 0x000000283c007844 */ /* 0x000fe20000000200 */
[----:B------:R-:W-:-:S05]  /*9360*/  SEL R15, R54, R63, P0 ;  /* 0x0000003f360f7207 */ /* 0x000fca0000000000 */
[----:B------:R0:W-:Y:S01]  /*9370*/  STSM.16.M88.4 [R58], R12 ;  /* 0x0000000c3a007844 */ /* 0x0001e20000000200 */
[----:B------:R-:W-:Y:S06]  /*9380*/  BAR.SYNC.DEFER_BLOCKING 0x1, 0x100 ;  /* 0x0044000000007b1d */ /* 0x000fec0000010000 */
[----:B------:R-:W3:Y:S01]  /*9390*/  @P2 LDG.E R7, desc[UR48][R8.64] ;  /* 0x0000003008072981 */ /* 0x000ee2000c1e1900 */
[----:B------:R-:W-:Y:S01]  /*93a0*/  UISETP.NE.U32.AND UP1, UPT, UR6, URZ, UPT ;  /* 0x0000003f0600728c */ /* 0x000fe2000bf25070 */
[----:B--2---:R-:W-:Y:S01]  /*93b0*/  ISETP.NE.AND P1, PT, R50, 0x1, PT ;  /* 0x000000013200780c */ /* 0x004fe20003f25270 */
[----:B------:R-:W-:Y:S01]  /*93c0*/  UMOV UR4, URZ ;  /* 0x0000003f00047c82 */ /* 0x000fe20008000000 */
[----:B0-----:R-:W-:Y:S01]  /*93d0*/  IMAD.U32 R13, RZ, RZ, UR40 ;  /* 0x00000028ff0d7e24 */ /* 0x001fe2000f8e00ff */
[----:B------:R-:W-:-:S06]  /*93e0*/  UISETP.NE.AND.EX UP1, UPT, UR7, URZ, UPT, UP1 ;  /* 0x0000003f0700728c */ /* 0x000fcc000bf25310 */
[----:B------:R-:W-:-:S04]  /*93f0*/  PLOP3.LUT P0, PT, PT, PT, UP1, 0x80, 0x0 ;  /* 0x000000000000781c */ /* 0x000fc80003f0f018 */
[----:B------:R-:W0:Y:S01]  /*9400*/  @P1 LDC R10, c[0x0][0xbec] ;  /* 0x0002fb00ff0a1b82 */ /* 0x000e220000000800 */
[----:B------:R-:W-:-:S03]  /*9410*/  @UP1 UIADD3 UR6, UP2, UR8, UR6, URZ ;  /* 0x0000000608061290 */ /* 0x000fc6000ff5e03f */
[----:B------:R-:W-:Y:S01]  /*9420*/  ULDC UR8, c[0x0][0xa88] ;  /* 0x0002a20000087ab9 */ /* 0x000fe20000000800 */
[----:B------:R-:W-:Y:S02]  /*9430*/  @UP1 UIADD3.X UR7, UR9, UR7, URZ, UP2, !UPT ;  /* 0x0000000709071290 */ /* 0x000fe400097fe43f */
[----:B------:R-:W-:Y:S01]  /*9440*/  IMAD.U32 R14, RZ, RZ, UR6 ;  /* 0x00000006ff0e7e24 */ /* 0x000fe2000f8e00ff */
[----:B------:R-:W1:Y:S03]  /*9450*/  @P1 LDC R20, c[0x0][0xbf0] ;  /* 0x0002fc00ff141b82 */ /* 0x000e660000000800 */
[----:B------:R-:W-:Y:S01]  /*9460*/  IMAD.U32 R15, RZ, RZ, UR7 ;  /* 0x00000007ff0f7e24 */ /* 0x000fe2000f8e00ff */
[----:B---3--:R-:W-:Y:S01]  /*9470*/  @P2 R2UR UR4, R7 ;  /* 0x00000000070422ca */ /* 0x008fe200000e0000 */
[----:B------:R-:W-:-:S06]  /*9480*/  IMAD.U32 R7, RZ, RZ, UR8 ;  /* 0x00000008ff077e24 */ /* 0x000fcc000f8e00ff */
[----:B------:R2:W5:Y:S01]  /*9490*/  @P0 LDG.E R7, desc[UR48][R14.64] ;  /* 0x000000300e070981 */ /* 0x000562000c1e1900 */
[----:B01----:R-:W-:Y:S07]  /*94a0*/  @P0 BRA `(.L_x_309) ;  /* 0x0000000000100947 */ /* 0x003fee0003800000 */
[----:B------:R-:W-:Y:S05]  /*94b0*/  @!P2 BRA `(.L_x_309) ;  /* 0x00000000000ca947 */ /* 0x000fea0003800000 */
[----:B------:R-:W3:Y:S04]  /*94c0*/  LDG.E R12, desc[UR48][R8.64] ;  /* 0x00000030080c7981 */ /* 0x000ee8000c1e1900 */
[----:B-----5:R-:W3:Y:S02]  /*94d0*/  LDG.E R7, desc[UR48][R8.64+0x4] ;  /* 0x0000043008077981 */ /* 0x020ee4000c1e1900 */
[----:B---3--:R-:W-:-:S07]  /*94e0*/  IMAD.IADD R7, R7, 0x1, -R12 ;  /* 0x0000000107077824 */ /* 0x008fce00078e0a0c */
.L_x_309:
[----:B------:R-:W-:Y:S01]  /*94f0*/  USHF.R.S32.HI UR14, URZ, 0x1f, UR41 ;  /* 0x0000001f3f0e7899 */ /* 0x000fe20008011429 */
[----:B------:R-:W-:Y:S01]  /*9500*/  IMAD R13, R13, 0x80, R170 ;  /* 0x000000800d0d7824 */ /* 0x000fe200078e02aa */
[----:B------:R-:W-:Y:S01]  /*9510*/  ULDC.64 UR12, c[0x0][0xb90] ;  /* 0x0002e400000c7ab9 */ /* 0x000fe20000000a00 */
[----:B------:R-:W-:Y:S01]  /*9520*/  USHF.R.S32.HI UR9, URZ, 0x1f, UR4 ;  /* 0x0000001f3f097899 */ /* 0x000fe20008011404 */
[----:B-----5:R-:W-:Y:S01]  /*9530*/  IMAD R53, R7, R50, RZ ;  /* 0x0000003207357224 */ /* 0x020fe200078e02ff */
[----:B------:R-:W-:Y:S01]  /*9540*/  UIMAD UR10, UR14, UR12, URZ ;  /* 0x0000000c0e0a72a4 */ /* 0x000fe2000f8e023f */
[----:B------:R-:W-:Y:S01]  /*9550*/  @P1 IMAD.HI.U32 R9, R13, R10, RZ ;  /* 0x0000000a0d091227 */ /* 0x000fe200078e00ff */
[----:B------:R-:W-:Y:S01]  /*9560*/  UMOV UR8, UR4 ;  /* 0x0000000400087c82 */ /* 0x000fe20008000000 */
[----:B------:R-:W-:Y:S02]  /*9570*/  USEL UR37, UR37, URZ, !UP0 ;  /* 0x0000003f25257287 */ /* 0x000fe4000c000000 */
[----:B------:R-:W-:Y:S01]  /*9580*/  UIMAD.WIDE.U32 UR6, UR41, UR12, UR8 ;  /* 0x0000000c290672a5 */ /* 0x000fe2000f8e0008 */
[----:B------:R-:W-:Y:S01]  /*9590*/  IMAD.MOV.U32 R8, RZ, RZ, R13 ;  /* 0x000000ffff087224 */ /* 0x000fe200078e000d */
[----:B------:R-:W-:Y:S01]  /*95a0*/  UIMAD UR10, UR41, UR13, UR10 ;  /* 0x0000000d290a72a4 */ /* 0x000fe2000f8e020a */
[----:B------:R-:W-:Y:S01]  /*95b0*/  @P1 SHF.R.U32.HI R8, RZ, R20, R9 ;  /* 0x00000014ff081219 */ /* 0x000fe20000011609 */
[----:B------:R-:W-:Y:S01]  /*95c0*/  USEL UR36, UR36, URZ, !UP0 ;  /* 0x0000003f24247287 */ /* 0x000fe2000c000000 */
[----:B------:R-:W-:Y:S01]  /*95d0*/  IMAD R9, R18, 0x40, R2 ;  /* 0x0000004012097824 */ /* 0x000fe200078e0202 */
[----:B------:R-:W-:Y:S01]  /*95e0*/  ULDC.64 UR12, c[0x0][0xb98] ;  /* 0x0002e600000c7ab9 */ /* 0x000fe20000000a00 */
[----:B------:R-:W-:Y:S01]  /*95f0*/  UIADD3 UR7, UR7, UR10, URZ ;  /* 0x0000000a07077290 */ /* 0x000fe2000fffe03f */
[----:B------:R-:W-:Y:S01]  /*9600*/  IMAD.MOV R11, RZ, RZ, -R8 ;  /* 0x000000ffff0b7224 */ /* 0x000fe200078e0a08 */
[----:B------:R-:W-:Y:S01]  /*9610*/  UIMAD UR8, UR37, UR12, URZ ;  /* 0x0000000c250872a4 */ /* 0x000fe2000f8e023f */
[----:B------:R-:W-:Y:S01]  /*9620*/  IMAD.WIDE R4, R9, 0x2, R4 ;  /* 0x0000000209047825 */ /* 0x000fe200078e0204 */
[----:B------:R-:W-:Y:S01]  /*9630*/  UIMAD.WIDE.U32 UR6, UR36, UR12, UR6 ;  /* 0x0000000c240672a5 */ /* 0x000fe2000f8e0006 */
[----:B------:R-:W-:Y:S01]  /*9640*/  SHF.R.S32.HI R9, RZ, 0x1f, R8 ;  /* 0x0000001fff097819 */ /* 0x000fe20000011408 */
[----:B------:R-:W-:Y:S01]  /*9650*/  UIMAD UR8, UR36, UR13, UR8 ;  /* 0x0000000d240872a4 */ /* 0x000fe2000f8e0208 */
[----:B------:R-:W-:Y:S01]  /*9660*/  IMAD R11, R50, R11, R13 ;  /* 0x0000000b320b7224 */ /* 0x000fe200078e020d */
[----:B--2---:R-:W-:Y:S01]  /*9670*/  IADD3 R15, P3, R4, 0x2000, RZ ;  /* 0x00002000040f7810 */ /* 0x004fe20007f7e0ff */
[----:B------:R-:W-:Y:S01]  /*9680*/  ULDC.64 UR10, c[0x0][0xaa0] ;  /* 0x0002a800000a7ab9 */ /* 0x000fe20000000a00 */
[----:B------:R-:W-:-:S02]  /*9690*/  IADD3 R8, P2, R8, UR6, RZ ;  /* 0x0000000608087c10 */ /* 0x000fc4000ff5e0ff */
[----:B------:R-:W-:Y:S01]  /*96a0*/  IMAD.U32 R10, RZ, RZ, UR8 ;  /* 0x00000008ff0a7e24 */ /* 0x000fe2000f8e00ff */
[----:B------:R-:W-:Y:S02]  /*96b0*/  LOP3.LUT R12, R15, 0x380, RZ, 0xc0, !PT ;  /* 0x000003800f0c7812 */ /* 0x000fe400078ec0ff */
[----:B------:R-:W-:Y:S02]  /*96c0*/  IADD3 R25, P0, R4, 0x1000, RZ ;  /* 0x0000100004197810 */ /* 0x000fe40007f1e0ff */
[----:B------:R-:W-:Y:S01]  /*96d0*/  IADD3.X R9, R9, UR7, R10, P2, !PT ;  /* 0x0000000709097c10 */ /* 0x000fe200097fe40a */
[----:B------:R-:W-:Y:S01]  /*96e0*/  ULDC.64 UR6, c[0x0][0xb88] ;  /* 0x0002e20000067ab9 */ /* 0x000fe20000000a00 */
[----:B------:R-:W-:Y:S02]  /*96f0*/  SHF.R.S32.HI R10, RZ, 0x1f, R11 ;  /* 0x0000001fff0a7819 */ /* 0x000fe4000001140b */
[----:B------:R-:W-:Y:S01]  /*9700*/  SHF.R.U64 R12, R12, 0x3, RZ ;  /* 0x000000030c0c7819 */ /* 0x000fe200000012ff */
[----:B------:R-:W-:Y:S01]  /*9710*/  IMAD.WIDE.U32 R8, R11, UR6, R8 ;  /* 0x000000060b087c25 */ /* 0x000fe2000f8e0008 */
[----:B------:R-:W-:-:S02]  /*9720*/  LOP3.LUT R24, R25, 0x380, RZ, 0xc0, !PT ;  /* 0x0000038019187812 */ /* 0x000fc400078ec0ff */
[----:B------:R-:W-:Y:S01]  /*9730*/  LOP3.LUT R12, R12, R15, RZ, 0x3c, !PT ;  /* 0x0000000f0c0c7212 */ /* 0x000fe200078e3cff */
[----:B------:R-:W-:Y:S01]  /*9740*/  IMAD R14, R10, UR6, RZ ;  /* 0x000000060a0e7c24 */ /* 0x000fe2000f8e02ff */
[----:B------:R-:W-:Y:S02]  /*9750*/  SHF.R.U64 R24, R24, 0x3, RZ ;  /* 0x0000000318187819 */ /* 0x000fe400000012ff */
[----:B------:R-:W-:Y:S01]  /*9760*/  IADD3 R13, P2, R4, 0x3000, RZ ;  /* 0x00003000040d7810 */ /* 0x000fe20007f5e0ff */
[----:B------:R-:W-:Y:S01]  /*9770*/  IMAD R15, R11, UR7, R14 ;  /* 0x000000070b0f7c24 */ /* 0x000fe2000f8e020e */
[----:B------:R-:W-:Y:S01]  /*9780*/  ULDC.64 UR6, c[0x0][0xb50] ;  /* 0x0002d40000067ab9 */ /* 0x000fe20000000a00 */
[----:B------:R-:W-:Y:S01]  /*9790*/  LOP3.LUT R24, R24, R25, RZ, 0x3c, !PT ;  /* 0x0000001918187212 */ /* 0x000fe200078e3cff */
[----:B------:R-:W-:Y:S01]  /*97a0*/  IMAD.X R25, RZ, RZ, R5, P0 ;  /* 0x000000ffff197224 */ /* 0x000fe200000e0605 */
[----:B------:R-:W-:Y:S01]  /*97b0*/  LOP3.LUT P0, RZ, R19, 0x3, RZ, 0xc0, !PT ;  /* 0x0000000313ff7812 */ /* 0x000fe2000780c0ff */
[----:B------:R-:W-:Y:S01]  /*97c0*/  IMAD.IADD R9, R9, 0x1, R15 ;  /* 0x0000000109097824 */ /* 0x000fe200078e020f */
[----:B------:R-:W-:Y:S01]  /*97d0*/  LEA R15, P4, R8, UR6, 0x2 ;  /* 0x00000006080f7c11 */ /* 0x000fe2000f8810ff */
[----:B------:R-:W-:Y:S01]  /*97e0*/  IMAD.X R11, RZ, RZ, R5, P2 ;  /* 0x000000ffff0b7224 */ /* 0x000fe200010e0605 */
[----:B------:R-:W-:-:S02]  /*97f0*/  LOP3.LUT R10, R13, 0x380, RZ, 0xc0, !PT ;  /* 0x000003800d0a7812 */ /* 0x000fc400078ec0ff */
[----:B------:R-:W-:Y:S01]  /*9800*/  LEA.HI.X R26, R8, UR7, R9, 0x2, P4 ;  /* 0x00000007081a7c11 */ /* 0x000fe2000a0f1409 */
[----:B------:R-:W-:Y:S01]  /*9810*/  SHFL.IDX PT, R20, R15, RZ, 0x1c1f ;  /* 0x001c1fff0f147589 */ /* 0x000fe200000e0000 */
[----:B------:R-:W-:Y:S01]  /*9820*/  IMAD.U32 R9, RZ, RZ, UR40 ;  /* 0x00000028ff097e24 */ /* 0x000fe2000f8e00ff */
[C---:B------:R-:W-:Y:S02]  /*9830*/  IADD3 R45, P6, R4.reuse, 0x4000, RZ ;  /* 0x00004000042d7810 */ /* 0x040fe40007fde0ff */
[----:B------:R-:W0:Y:S01]  /*9840*/  SHFL.IDX PT, R21, R26, RZ, 0x1c1f ;  /* 0x001c1fff1a157589 */ /* 0x000e2200000e0000 */
[----:B------:R-:W-:Y:S01]  /*9850*/  IMAD R28, R9, 0x80, R168 ;  /* 0x00000080091c7824 */ /* 0x000fe200078e02a8 */
[----:B------:R-:W-:Y:S02]  /*9860*/  IADD3 R41, P5, R4, 0x5000, RZ ;  /* 0x0000500004297810 */ /* 0x000fe40007fbe0ff */
[----:B------:R-:W-:Y:S01]  /*9870*/  SHFL.IDX PT, R48, R15, 0x1, 0x1c1f ;  /* 0x003c1f000f307f89 */ /* 0x000fe200000e0000 */
[C---:B------:R-:W-:Y:S01]  /*9880*/  VIADD R8, R28.reuse, 0x8 ;  /* 0x000000081c087836 */ /* 0x040fe20000000000 */
[----:B------:R-:W-:-:S02]  /*9890*/  ISETP.GE.OR P2, PT, R28, R53, P0 ;  /* 0x000000351c00720c */ /* 0x000fc40000746670 */
[----:B------:R-:W1:Y:S01]  /*98a0*/  SHFL.IDX PT, R49, R26, 0x1, 0x1c1f ;  /* 0x003c1f001a317f89 */ /* 0x000e6200000e0000 */
[----:B------:R-:W-:Y:S02]  /*98b0*/  IADD3 R37, P4, R4, 0x6000, RZ ;  /* 0x0000600004257810 */ /* 0x000fe40007f9e0ff */
[----:B------:R-:W-:Y:S02]  /*98c0*/  ISETP.GE.OR P0, PT, R8, R53, P0 ;  /* 0x000000350800720c */ /* 0x000fe40000706670 */
[----:B------:R-:W-:Y:S02]  /*98d0*/  LOP3.LUT R9, R4, 0x380, RZ, 0xc0, !PT ;  /* 0x0000038004097812 */ /* 0x000fe400078ec0ff */
[----:B------:R-:W-:Y:S02]  /*98e0*/  SHF.R.U64 R10, R10, 0x3, RZ ;  /* 0x000000030a0a7819 */ /* 0x000fe400000012ff */
[----:B------:R-:W-:Y:S02]  /*98f0*/  LOP3.LUT R44, R45, 0x380, RZ, 0xc0, !PT ;  /* 0x000003802d2c7812 */ /* 0x000fe400078ec0ff */
[----:B------:R-:W-:-:S02]  /*9900*/  LOP3.LUT R40, R41, 0x380, RZ, 0xc0, !PT ;  /* 0x0000038029287812 */ /* 0x000fc400078ec0ff */
[----:B------:R-:W-:Y:S02]  /*9910*/  LOP3.LUT R36, R37, 0x380, RZ, 0xc0, !PT ;  /* 0x0000038025247812 */ /* 0x000fe400078ec0ff */
[----:B------:R-:W-:Y:S01]  /*9920*/  SHF.R.U64 R9, R9, 0x3, RZ ;  /* 0x0000000309097819 */ /* 0x000fe200000012ff */
[----:B0-----:R0:W-:Y:S01]  /*9930*/  @!P2 ST.E desc[UR48][R20.64], R6 ;  /* 0x000000061400a985 */ /* 0x0011e2000c101930 */
[----:B------:R-:W-:Y:S01]  /*9940*/  LOP3.LUT R10, R10, R13, RZ, 0x3c, !PT ;  /* 0x0000000d0a0a7212 */ /* 0x000fe200078e3cff */
[--C-:B------:R-:W-:Y:S01]  /*9950*/  IMAD.X R13, RZ, RZ, R5.reuse, P3 ;  /* 0x000000ffff0d7224 */ /* 0x100fe200018e0605 */
[----:B------:R-:W-:Y:S02]  /*9960*/  IADD3 R14, P3, R4, 0x7000, RZ ;  /* 0x00007000040e7810 */ /* 0x000fe40007f7e0ff */
[----:B------:R-:W-:Y:S02]  /*9970*/  SHF.R.U64 R44, R44, 0x3, RZ ;  /* 0x000000032c2c7819 */ /* 0x000fe400000012ff */
[----:B------:R-:W-:Y:S01]  /*9980*/  SHF.R.U64 R40, R40, 0x3, RZ ;  /* 0x0000000328287819 */ /* 0x000fe200000012ff */
[----:B-1----:R1:W-:Y:S01]  /*9990*/  @!P0 ST.E desc[UR48][R48.64], R0 ;  /* 0x0000000030008985 */ /* 0x0023e2000c101930 */
[----:B------:R-:W-:Y:S01]  /*99a0*/  SHF.R.U64 R36, R36, 0x3, RZ ;  /* 0x0000000324247819 */ /* 0x000fe200000012ff */
[--C-:B------:R-:W-:Y:S01]  /*99b0*/  IMAD.X R29, RZ, RZ, R5.reuse, P3 ;  /* 0x000000ffff1d7224 */ /* 0x100fe200018e0605 */
[----:B------:R-:W-:Y:S01]  /*99c0*/  LOP3.LUT R4, R9, R4, RZ, 0x3c, !PT ;  /* 0x0000000409047212 */ /* 0x000fe200078e3cff */
[----:B0-----:R-:W0:Y:S01]  /*99d0*/  @P1 LDC R21, c[0x0][0xbec] ;  /* 0x0002fb00ff151b82 */ /* 0x001e220000000800 */
[----:B------:R-:W-:Y:S01]  /*99e0*/  LOP3.LUT R44, R44, R45, RZ, 0x3c, !PT ;  /* 0x0000002d2c2c7212 */ /* 0x000fe200078e3cff */
[--C-:B------:R-:W-:Y:S01]  /*99f0*/  IMAD.X R45, RZ, RZ, R5.reuse, P6 ;  /* 0x000000ffff2d7224 */ /* 0x100fe200030e0605 */
[----:B------:R-:W-:Y:S01]  /*9a00*/  LOP3.LUT R40, R40, R41, RZ, 0x3c, !PT ;  /* 0x0000002928287212 */ /* 0x000fe200078e3cff */
[--C-:B------:R-:W-:Y:S01]  /*9a10*/  IMAD.X R41, RZ, RZ, R5.reuse, P5 ;  /* 0x000000ffff297224 */ /* 0x100fe200028e0605 */
[----:B------:R-:W-:Y:S01]  /*9a20*/  LOP3.LUT R36, R36, R37, RZ, 0x3c, !PT ;  /* 0x0000002524247212 */ /* 0x000fe200078e3cff */
[----:B------:R-:W-:Y:S01]  /*9a30*/  IMAD.X R37, RZ, RZ, R5, P4 ;  /* 0x000000ffff257224 */ /* 0x000fe200020e0605 */
[----:B------:R2:W5:Y:S01]  /*9a40*/  LD.E.128 R32, desc[UR48][R4.64] ;  /* 0x0000003004207980 */ /* 0x000562000c101d00 */
[----:B------:R-:W-:Y:S01]  /*9a50*/  LOP3.LUT R7, R14, 0x380, RZ, 0xc0, !PT ;  /* 0x000003800e077812 */ /* 0x000fe200078ec0ff */
[----:B------:R-:W-:-:S02]  /*9a60*/  UIMAD UR8, UR9, UR10, URZ ;  /* 0x0000000a090872a4 */ /* 0x000fc4000f8e023f */
[----:B------:R-:W-:Y:S01]  /*9a70*/  UIMAD.WIDE.U32 UR6, UR4, UR10, URZ ;  /* 0x0000000a040672a5 */ /* 0x000fe2000f8e003f */
[----:B------:R-:W-:Y:S01]  /*9a80*/  SHF.R.U64 R7, R7, 0x3, RZ ;  /* 0x0000000307077819 */ /* 0x000fe200000012ff */
[----:B-1----:R-:W-:Y:S01]  /*9a90*/  IMAD R0, R17, 0x20, R18 ;  /* 0x0000002011007824 */ /* 0x002fe200078e0212 */
[----:B------:R-:W5:Y:S01]  /*9aa0*/  LD.E.128 R24, desc[UR48][R24.64] ;  /* 0x0000003018187980 */ /* 0x000f62000c101d00 */
[----:B--2---:R-:W1:Y:S01]  /*9ab0*/  @P1 LDC R5, c[0x0][0xbf0] ;  /* 0x0002fc00ff051b82 */ /* 0x004e620000000800 */
[----:B------:R-:W-:Y:S01]  /*9ac0*/  UIMAD UR8, UR4, UR11, UR8 ;  /* 0x0000000b040872a4 */ /* 0x000fe2000f8e0208 */
[----:B------:R-:W-:Y:S01]  /*9ad0*/  LOP3.LUT R28, R7, R14, RZ, 0x3c, !PT ;  /* 0x0000000e071c7212 */ /* 0x000fe200078e3cff */
[----:B------:R-:W-:Y:S01]  /*9ae0*/  IMAD.U32 R7, RZ, RZ, UR40 ;  /* 0x00000028ff077e24 */ /* 0x000fe2000f8e00ff */
[----:B------:R-:W-:Y:S01]  /*9af0*/  ULDC.64 UR10, c[0x0][0xae8] ;  /* 0x0002ba00000a7ab9 */ /* 0x000fe20000000a00 */
[----:B------:R-:W-:Y:S01]  /*9b00*/  UIADD3 UR7, UR7, UR8, URZ ;  /* 0x0000000807077290 */ /* 0x000fe2000fffe03f */
[----:B------:R-:W5:Y:S01]  /*9b10*/  LD.E.128 R12, desc[UR48][R12.64] ;  /* 0x000000300c0c7980 */ /* 0x000f62000c101d00 */
[----:B------:R-:W-:Y:S01]  /*9b20*/  UIMAD UR4, UR14, UR10, URZ ;  /* 0x0000000a0e0472a4 */ /* 0x000fe2000f8e023f */
[----:B------:R-:W-:Y:S01]  /*9b30*/  IMAD R6, R7, 0x80, R0 ;  /* 0x0000008007067824 */ /* 0x000fe200078e0200 */
[----:B------:R-:W-:Y:S01]  /*9b40*/  UIMAD.WIDE.U32 UR6, UR41, UR10, UR6 ;  /* 0x0000000a290672a5 */ /* 0x000fe2000f8e0006 */
[----:B------:R-:W5:Y:S01]  /*9b50*/  LD.E.128 R8, desc[UR48][R10.64] ;  /* 0x000000300a087980 */ /* 0x000f62000c101d00 */
[----:B------:R-:W-:Y:S01]  /*9b60*/  UIMAD UR4, UR41, UR11, UR4 ;  /* 0x0000000b290472a4 */ /* 0x000fe2000f8e0204 */
[----:B0-----:R-:W-:Y:S01]  /*9b70*/  @P1 IMAD.HI.U32 R0, R6, R21, RZ ;  /* 0x0000001506001227 */ /* 0x001fe200078e00ff */
[----:B------:R-:W-:Y:S01]  /*9b80*/  ULDC.64 UR8, c[0x0][0xaf0] ;  /* 0x0002bc0000087ab9 */ /* 0x000fe20000000a00 */
[----:B------:R-:W5:Y:S01]  /*9b90*/  LD.E.128 R44, desc[UR48][R44.64] ;  /* 0x000000302c2c7980 */ /* 0x000f62000c101d00 */
[----:B------:R-:W-:-:S02]  /*9ba0*/  UIADD3 UR7, UR7, UR4, URZ ;  /* 0x0000000407077290 */ /* 0x000fc4000fffe03f */
[----:B------:R-:W-:Y:S01]  /*9bb0*/  UIMAD UR4, UR37, UR8, URZ ;  /* 0x00000008250472a4 */ /* 0x000fe2000f8e023f */
[----:B------:R-:W-:Y:S01]  /*9bc0*/  IMAD.MOV.U32 R7, RZ, RZ, R6 ;  /* 0x000000ffff077224 */ /* 0x000fe200078e0006 */
[----:B------:R-:W-:Y:S01]  /*9bd0*/  UIMAD.WIDE.U32 UR6, UR36, UR8, UR6 ;  /* 0x00000008240672a5 */ /* 0x000fe2000f8e0006 */
[----:B------:R-:W5:Y:S01]  /*9be0*/  LD.E.128 R40, desc[UR48][R40.64] ;  /* 0x0000003028287980 */ /* 0x000f62000c101d00 */
[----:B------:R-:W-:Y:S01]  /*9bf0*/  UIMAD UR4, UR36, UR9, UR4 ;  /* 0x00000009240472a4 */ /* 0x000fe2000f8e0204 */
[----:B-1----:R-:W-:-:S03]  /*9c00*/  @P1 SHF.R.U32.HI R7, RZ, R5, R0 ;  /* 0x00000005ff071219 */ /* 0x002fc60000011600 */
[----:B------:R-:W-:Y:S01]  /*9c10*/  UIADD3 UR4, UR7, UR4, URZ ;  /* 0x0000000407047290 */ /* 0x000fe2000fffe03f */
[----:B------:R-:W-:Y:S01]  /*9c20*/  IMAD.U32 R4, RZ, RZ, UR6 ;  /* 0x00000006ff047e24 */ /* 0x000fe2000f8e00ff */
[----:B------:R-:W5:Y:S01]  /*9c30*/  LD.E.128 R36, desc[UR48][R36.64] ;  /* 0x0000003024247980 */ /* 0x000f62000c101d00 */
[--C-:B------:R-:W-:Y:S01]  /*9c40*/  SHF.R.S32.HI R0, RZ, 0x1f, R7.reuse ;  /* 0x0000001fff007819 */ /* 0x100fe20000011407 */
[----:B------:R-:W-:Y:S02]  /*9c50*/  IMAD.MOV R21, RZ, RZ, -R7 ;  /* 0x000000ffff157224 */ /* 0x000fe400078e0a07 */
[----:B------:R-:W-:Y:S01]  /*9c60*/  IMAD.U32 R5, RZ, RZ, UR7 ;  /* 0x00000007ff057e24 */ /* 0x000fe2000f8e00ff */
[----:B------:R-:W-:Y:S01]  /*9c70*/  ULDC.64 UR6, c[0x0][0xae0] ;  /* 0x0002b80000067ab9 */ /* 0x000fe20000000a00 */
[----:B------:R-:W-:Y:S01]  /*9c80*/  IMAD R21, R50, R21, R6 ;  /* 0x0000001532157224 */ /* 0x000fe200078e0206 */
[----:B------:R-:W5:Y:S01]  /*9c90*/  LD.E.128 R28, desc[UR48][R28.64] ;  /* 0x000000301c1c7980 */ /* 0x000f62000c101d00 */
[----:B------:R-:W-:-:S02]  /*9ca0*/  IMAD R0, R0, UR6, RZ ;  /* 0x0000000600007c24 */ /* 0x000fc4000f8e02ff */
[----:B------:R-:W-:Y:S01]  /*9cb0*/  IMAD.U32 R5, RZ, RZ, UR4 ;  /* 0x00000004ff057e24 */ /* 0x000fe2000f8e00ff */
[----:B------:R-:W-:Y:S01]  /*9cc0*/  @!PT LDS RZ, [RZ] ;  /* 0x00000000fffff984 */ /* 0x000fe20000000800 */
[----:B------:R-:W-:Y:S01]  /*9cd0*/  @!PT LDS RZ, [RZ] ;  /* 0x00000000fffff984 */ /* 0x000fe20000000800 */
[----:B------:R-:W-:Y:S01]  /*9ce0*/  @!PT LDS RZ, [RZ] ;  /* 0x00000000fffff984 */ /* 0x000fe20000000800 */
[----:B------:R-:W-:Y:S01]  /*9cf0*/  @!PT LDS RZ, [RZ] ;  /* 0x00000000fffff984 */ /* 0x000fe20000000800 */
[----:B------:R0:W-:Y:S06]  /*9d00*/  MEMBAR.ALL.CTA ;  /* 0x0000000000007992 */ /* 0x0001ec0000008000 */
[----:B0-----:R-:W0:Y:S01]  /*9d10*/  FENCE.VIEW.ASYNC.S ;  /* 0x00000000000073c6 */ /* 0x001e220000000000 */
[C---:B------:R-:W-:Y:S01]  /*9d20*/  IMAD R49, R7.reuse, UR7, R0 ;  /* 0x0000000707317c24 */ /* 0x040fe2000f8e0200 */
[----:B------:R-:W-:Y:S01]  /*9d30*/  SHF.R.S32.HI R0, RZ, 0x1f, R21 ;  /* 0x0000001fff007819 */ /* 0x000fe20000011415 */
[----:B------:R-:W-:Y:S01]  /*9d40*/  IMAD.WIDE.U32 R4, R7, UR6, R4 ;  /* 0x0000000607047c25 */ /* 0x000fe2000f8e0004 */
[----:B------:R-:W-:-:S03]  /*9d50*/  ULDC.64 UR6, c[0x0][0xad8] ;  /* 0x0002b60000067ab9 */ /* 0x000fc60000000a00 */
[----:B------:R-:W-:Y:S02]  /*9d60*/  IMAD.U32 R55, RZ, RZ, UR40 ;  /* 0x00000028ff377e24 */ /* 0x000fe4000f8e00ff */
[----:B------:R-:W-:Y:S02]  /*9d70*/  IMAD.IADD R5, R5, 0x1, R49 ;  /* 0x0000000105057824 */ /* 0x000fe400078e0231 */
[----:B------:R-:W-:Y:S02]  /*9d80*/  IMAD R6, R0, UR6, RZ ;  /* 0x0000000600067c24 */ /* 0x000fe4000f8e02ff */
[----:B------:R-:W-:Y:S02]  /*9d90*/  IMAD R48, R55, 0x80, R18 ;  /* 0x0000008037307824 */ /* 0x000fe400078e0212 */
[C---:B------:R-:W-:Y:S02]  /*9da0*/  IMAD R7, R21.reuse, UR7, R6 ;  /* 0x0000000715077c24 */ /* 0x040fe4000f8e0206 */
[----:B------:R-:W-:Y:S01]  /*9db0*/  IMAD.WIDE.U32 R4, R21, UR6, R4 ;  /* 0x0000000615047c25 */ /* 0x000fe2000f8e0004 */
[----:B------:R-:W-:Y:S01]  /*9dc0*/  ISETP.GE.AND P2, PT, R48, R53, PT ;  /* 0x000000353000720c */ /* 0x000fe20003f46270 */
[----:B------:R-:W-:-:S02]  /*9dd0*/  ULDC.64 UR6, c[0x0][0xa80] ;  /* 0x0002a00000067ab9 */ /* 0x000fc40000000a00 */
[----:B------:R-:W-:Y:S01]  /*9de0*/  VIADD R3, R3, 0x29820 ;  /* 0x0002982003037836 */ /* 0x000fe20000000000 */
[----:B------:R-:W-:Y:S01]  /*9df0*/  LEA R20, P3, R4, UR6, 0x1 ;  /* 0x0000000604147c11 */ /* 0x000fe2000f8608ff */
[----:B------:R-:W-:Y:S02]  /*9e00*/  IMAD.IADD R5, R5, 0x1, R7 ;  /* 0x0000000105057824 */ /* 0x000fe400078e0207 */
[----:B------:R-:W-:Y:S01]  /*9e10*/  VIADD R0, R48, 0x20 ;  /* 0x0000002030007836 */ /* 0x000fe20000000000 */
[----:B------:R-:W-:Y:S02]  /*9e20*/  PRMT R3, RZ, 0x654, R3 ;  /* 0x00000654ff037816 */ /* 0x000fe40000000003 */
[----:B------:R-:W-:Y:S02]  /*9e30*/  LEA.HI.X R21, R4, UR7, R5, 0x1, P3 ;  /* 0x0000000704157c11 */ /* 0x000fe400098f0c05 */
[-C--:B------:R-:W-:Y:S01]  /*9e40*/  ISETP.GE.AND P0, PT, R0, R53.reuse, PT ;  /* 0x000000350000720c */ /* 0x080fe20003f06270 */
[----:B------:R-:W-:Y:S01]  /*9e50*/  VIADD R0, R48, 0x40 ;  /* 0x0000004030007836 */ /* 0x000fe20000000000 */
[----:B0-----:R0:W-:Y:S01]  /*9e60*/  SYNCS.ARRIVE.TRANS64.RED.A1T0 RZ, [R3+URZ], RZ ;  /* 0x000000ff03ff79a7 */ /* 0x0011e2000810043f */
[----:B------:R1:W2:Y:S01]  /*9e70*/  SHFL.IDX PT, R7, R20, RZ, 0x181f ;  /* 0x00181fff14077589 */ /* 0x0002a200000e0000 */
[----:B------:R-:W-:Y:S02]  /*9e80*/  BSSY B1, `(.L_x_310) ;  /* 0x000000d000017945 */ /* 0x000fe40003800000 */
[----:B------:R-:W-:Y:S01]  /*9e90*/  ISETP.GE.AND P1, PT, R0, R53, PT ;  /* 0x000000350000720c */ /* 0x000fe20003f26270 */
[----:B0-----:R1:W0:Y:S01]  /*9ea0*/  SHFL.IDX PT, R3, R21, RZ, 0x181f ;  /* 0x00181fff15037589 */ /* 0x00122200000e0000 */
[----:B------:R-:W-:Y:S11]  /*9eb0*/  @P2 BRA `(.L_x_311) ;  /* 0x0000000000242947 */ /* 0x000ff60003800000 */
[----:B------:R-:W-:Y:S02]  /*9ec0*/  ULDC UR4, c[0x0][0xac8] ;  /* 0x0002b20000047ab9 */ /* 0x000fe40000000800 */
[----:B------:R-:W-:Y:S02]  /*9ed0*/  ISETP.GE.AND P2, PT, R2, UR4, PT ;  /* 0x0000000402007c0c */ /* 0x000fe4000bf46270 */
[----:B------:R-:W-:-:S11]  /*9ee0*/  ISETP.GE.AND P3, PT, R16, UR4, PT ;  /* 0x0000000410007c0c */ /* 0x000fd6000bf66270 */
[-C--:B--2---:R-:W-:Y:S02]  /*9ef0*/  @!P2 LEA R4, P4, R2, R7.reuse, 0x1 ;  /* 0x000000070204a211 */ /* 0x084fe400078808ff */
[----:B------:R-:W-:Y:S02]  /*9f00*/  @!P3 LEA R6, P5, R16, R7, 0x1 ;  /* 0x000000071006b211 */ /* 0x000fe400078a08ff */
[-C--:B0-----:R-:W-:Y:S02]  /*9f10*/  @!P2 LEA.HI.X R5, R2, R3.reuse, R193, 0x1, P4 ;  /* 0x000000030205a211 */ /* 0x081fe400020f0cc1 */
[----:B------:R-:W-:-:S03]  /*9f20*/  @!P3 LEA.HI.X R7, R16, R3, R192, 0x1, P5 ;  /* 0x000000031007b211 */ /* 0x000fc600028f0cc0 */
[----:B-----5:R3:W-:Y:S04]  /*9f30*/  @!P2 ST.E.128 desc[UR48][R4.64], R32 ;  /* 0x000000200400a985 */ /* 0x0207e8000c101d30 */
[----:B------:R3:W-:Y:S02]  /*9f40*/  @!P3 ST.E.128 desc[UR48][R6.64], R44 ;  /* 0x0000002c0600b985 */ /* 0x0007e4000c101d30 */
.L_x_311:
[----:B------:R-:W-:Y:S05]  /*9f50*/  BSYNC B1 ;  /* 0x0000000000017941 */ /* 0x000fea0003800000 */
.L_x_310:
[----:B0-----:R0:W4:Y:S01]  /*9f60*/  SHFL.IDX PT, R3, R21, 0x1, 0x181f ;  /* 0x00381f0015037f89 */ /* 0x00112200000e0000 */
[----:B------:R-:W-:Y:S03]  /*9f70*/  BSSY B1, `(.L_x_312) ;  /* 0x000000c000017945 */ /* 0x000fe60003800000 */
[----:B--23--:R0:W2:Y:S01]  /*9f80*/  SHFL.IDX PT, R7, R20, 0x1, 0x181f ;  /* 0x00381f0014077f89 */ /* 0x00c0a200000e0000 */
[----:B------:R-:W-:Y:S05]  /*9f90*/  @P0 BRA `(.L_x_313) ;  /* 0x0000000000240947 */ /* 0x000fea0003800000 */
[----:B------:R-:W-:Y:S02]  /*9fa0*/  ULDC UR4, c[0x0][0xac8] ;  /* 0x0002b20000047ab9 */ /* 0x000fe40000000800 */
[----:B------:R-:W-:Y:S02]  /*9fb0*/  ISETP.GE.AND P3, PT, R2, UR4, PT ;  /* 0x0000000402007c0c */ /* 0x000fe4000bf66270 */
[----:B------:R-:W-:-:S11]  /*9fc0*/  ISETP.GE.AND P4, PT, R16, UR4, PT ;  /* 0x0000000410007c0c */ /* 0x000fd6000bf86270 */
[-C--:B--2---:R-:W-:Y:S02]  /*9fd0*/  @!P3 LEA R4, P0, R2, R7.reuse, 0x1 ;  /* 0x000000070204b211 */ /* 0x084fe400078008ff */
[----:B------:R-:W-:Y:S02]  /*9fe0*/  @!P4 LEA R6, P2, R16, R7, 0x1 ;  /* 0x000000071006c211 */ /* 0x000fe400078408ff */
[-C--:B----4-:R-:W-:Y:S02]  /*9ff0*/  @!P3 LEA.HI.X R5, R2, R3.reuse, R193, 0x1, P0 ;  /* 0x000000030205b211 */ /* 0x090fe400000f0cc1 */
[----:B------:R-:W-:-:S03]  /*a000*/  @!P4 LEA.HI.X R7, R16, R3, R192, 0x1, P2 ;  /* 0x000000031007c211 */ /* 0x000fc600010f0cc0 */
[----:B-----5:R3:W-:Y:S04]  /*a010*/  @!P3 ST.E.128 desc[UR48][R4.64], R24 ;  /* 0x000000180400b985 */ /* 0x0207e8000c101d30 */
[----:B------:R3:W-:Y:S02]  /*a020*/  @!P4 ST.E.128 desc[UR48][R6.64], R40 ;  /* 0x000000280600c985 */ /* 0x0007e4000c101d30 */
.L_x_313:
[----:B------:R-:W-:Y:S05]  /*a030*/  BSYNC B1 ;  /* 0x0000000000017941 */ /* 0x000fea0003800000 */
.L_x_312:
[----:B----4-:R4:W0:Y:S01]  /*a040*/  SHFL.IDX PT, R3, R21, 0x2, 0x181f ;  /* 0x00581f0015037f89 */ /* 0x01082200000e0000 */
        /* <DEDUP_REMOVED lines=12> */
.L_x_315:
[----:B------:R-:W-:Y:S05]  /*a110*/  BSYNC B1 ;  /* 0x0000000000017941 */ /* 0x000fea0003800000 */
.L_x_314:
[----:B------:R-:W-:Y:S01]  /*a120*/  VIADD R0, R48, 0x60 ;  /* 0x0000006030007836 */ /* 0x000fe20000000000 */
[----:B01--4-:R-:W4:Y:S04]  /*a130*/  SHFL.IDX PT, R21, R21, 0x3, 0x181f ;  /* 0x00781f0015157f89 */ /* 0x013f2800000e0000 */
[----:B------:R-:W-:Y:S01]  /*a140*/  ISETP.GE.AND P0, PT, R0, R53, PT ;  /* 0x000000350000720c */ /* 0x000fe20003f06270 */
[----:B------:R0:W1:-:S12]  /*a150*/  SHFL.IDX PT, R3, R20, 0x3, 0x181f ;  /* 0x00781f0014037f89 */ /* 0x00005800000e0000 */
[----:B0-----:R-:W-:Y:S05]  /*a160*/  @P0 BRA `(.L_x_316) ;  /* 0x0000000c00140947 */ /* 0x001fea0003800000 */
[----:B------:R-:W-:Y:S02]  /*a170*/  ULDC UR4, c[0x0][0xac8] ;  /* 0x0002b20000047ab9 */ /* 0x000fe40000000800 */
[----:B------:R-:W-:-:S13]  /*a180*/  ISETP.GE.AND P1, PT, R2, UR4, PT ;  /* 0x0000000402007c0c */ /* 0x000fda000bf26270 */
[----:B-1-3--:R-:W-:-:S04]  /*a190*/  @!P1 LEA R4, P0, R2, R3, 0x1 ;  /* 0x0000000302049211 */ /* 0x00afc800078008ff */
[----:B----4-:R-:W-:Y:S02]  /*a1a0*/  @!P1 LEA.HI.X R5, R2, R21, R193, 0x1, P0 ;  /* 0x0000001502059211 */ /* 0x010fe400000f0cc1 */
[----:B------:R-:W-:-:S03]  /*a1b0*/  ISETP.GE.AND P0, PT, R16, UR4, PT ;  /* 0x0000000410007c0c */ /* 0x000fc6000bf06270 */
[----:B-----5:R0:W-:Y:S10]  /*a1c0*/  @!P1 ST.E.128 desc[UR48][R4.64], R8 ;  /* 0x0000000804009985 */ /* 0x0201f4000c101d30 */
[----:B------:R-:W-:Y:S05]  /*a1d0*/  @P0 BRA `(.L_x_316) ;  /* 0x0000000800f80947 */ /* 0x000fea0003800000 */
[----:B0-----:R-:W-:-:S04]  /*a1e0*/  LEA R4, P0, R16, R3, 0x1 ;  /* 0x0000000310047211 */ /* 0x001fc800078008ff */
[----:B------:R-:W-:-:S05]  /*a1f0*/  LEA.HI.X R5, R16, R21, R192, 0x1, P0 ;  /* 0x0000001510057211 */ /* 0x000fca00000f0cc0 */
[----:B------:R0:W-:Y:S01]  /*a200*/  ST.E.128 desc[UR48][R4.64], R28 ;  /* 0x0000001c04007985 */ /* 0x0001e2000c101d30 */
[----:B------:R-:W-:Y:S05]  /*a210*/  BRA `(.L_x_316) ;  /* 0x0000000800e87947 */ /* 0x000fea0003800000 */
.L_x_308:
[----:B------:R-:W-:Y:S01]  /*a220*/  ULDC.64 UR6, c[0x0][0xc00] ;  /* 0x0003000000067ab9 */ /* 0x000fe20000000a00 */
[----:B------:R-:W-:Y:S01]  /*a230*/  ULDC UR4, c[0x0][0xa88] ;  /* 0x0002a20000047ab9 */ /* 0x000fe20000000800 */
[----:B------:R-:W-:Y:S01]  /*a240*/  UISETP.NE.U32.AND UP0, UPT, UR6, URZ, UPT ;  /* 0x0000003f0600728c */ /* 0x000fe2000bf05070 */
[----:B------:R-:W0:Y:S03]  /*a250*/  LDC R11, c[0x0][0xbe8] ;  /* 0x0002fa00ff0b7b82 */ /* 0x000e260000000800 */
[----:B------:R-:W-:-:S03]  /*a260*/  UISETP.NE.AND.EX UP0, UPT, UR7, URZ, UPT, UP0 ;  /* 0x0000003f0700728c */ /* 0x000fc6000bf05300 */
[----:B------:R-:W-:Y:S02]  /*a270*/  ULDC.64 UR6, c[0x0][0xc00] ;  /* 0x0003000000067ab9 */ /* 0x000fe40000000a00 */
[----:B------:R-:W-:Y:S01]  /*a280*/  UIMAD.WIDE UR6, UR36, 0x4, UR6 ;  /* 0x00000004240678a5 */ /* 0x000fe2000f8e0206 */
[----:B------:R-:W-:-:S05]  /*a290*/  PLOP3.LUT P2, PT, PT, PT, UP0, 0x80, 0x0 ;  /* 0x000000000000781c */ /* 0x000fca0003f4f008 */
[----:B------:R-:W-:Y:S02]  /*a2a0*/  IMAD.U32 R4, RZ, RZ, UR6 ;  /* 0x00000006ff047e24 */ /* 0x000fe4000f8e00ff */
[----:B------:R-:W-:Y:S01]  /*a2b0*/  IMAD.U32 R5, RZ, RZ, UR7 ;  /* 0x00000007ff057e24 */ /* 0x000fe2000f8e00ff */
[----:B------:R-:W-:Y:S02]  /*a2c0*/  ULDC.64 UR6, c[0x0][0xc08] ;  /* 0x0003020000067ab9 */ /* 0x000fe40000000a00 */
[----:B------:R-:W-:-:S03]  /*a2d0*/  UISETP.NE.U32.AND UP1, UPT, UR6, URZ, UPT ;  /* 0x0000003f0600728c */ /* 0x000fc6000bf25070 */
[----:B------:R-:W2:Y:S01]  /*a2e0*/  @P2 LDG.E R3, desc[UR48][R4.64] ;  /* 0x0000003004032981 */ /* 0x000ea2000c1e1900 */
[----:B------:R-:W-:Y:S01]  /*a2f0*/  UISETP.NE.AND.EX UP1, UPT, UR7, URZ, UPT, UP1 ;  /* 0x0000003f0700728c */ /* 0x000fe2000bf25310 */
[----:B------:R-:W-:-:S05]  /*a300*/  IMAD.U32 R0, RZ, RZ, UR4 ;  /* 0x00000004ff007e24 */ /* 0x000fca000f8e00ff */
[----:B------:R-:W-:-:S05]  /*a310*/  PLOP3.LUT P3, PT, PT, PT, UP1, 0x80, 0x0 ;  /* 0x000000000000781c */ /* 0x000fca0003f6f018 */
[----:B------:R-:W-:Y:S02]  /*a320*/  @UP1 ULDC.64 UR6, c[0x0][0xc08] ;  /* 0x0003020000061ab9 */ /* 0x000fe40000000a00 */
[----:B------:R-:W-:-:S06]  /*a330*/  @UP1 UIMAD.WIDE UR6, UR36, 0x4, UR6 ;  /* 0x00000004240618a5 */ /* 0x000fcc000f8e0206 */
[----:B------:R-:W-:Y:S02]  /*a340*/  IMAD.U32 R6, RZ, RZ, UR6 ;  /* 0x00000006ff067e24 */ /* 0x000fe4000f8e00ff */
[----:B------:R-:W-:-:S05]  /*a350*/  IMAD.U32 R7, RZ, RZ, UR7 ;  /* 0x00000007ff077e24 */ /* 0x000fca000f8e00ff */
[----:B------:R1:W5:Y:S01]  /*a360*/  @P3 LDG.E R0, desc[UR48][R6.64] ;  /* 0x0000003006003981 */ /* 0x000362000c1e1900 */
[----:B0-----:R-:W-:Y:S01]  /*a370*/  ISETP.NE.AND P0, PT, R11, 0x1, PT ;  /* 0x000000010b00780c */ /* 0x001fe20003f05270 */
[----:B------:R-:W-:Y:S01]  /*a380*/  UMOV UR4, URZ ;  /* 0x0000003f00047c82 */ /* 0x000fe20008000000 */
[----:B------:R-:W-:Y:S01]  /*a390*/  USHF.R.S32.HI UR10, URZ, 0x1f, UR41 ;  /* 0x0000001f3f0a7899 */ /* 0x000fe20008011429 */
[----:B------:R-:W-:-:S10]  /*a3a0*/  ISETP.GE.AND P1, PT, R194, 0x80, PT ;  /* 0x00000080c200780c */ /* 0x000fd40003f26270 */
[----:B------:R-:W0:Y:S01]  /*a3b0*/  @P0 LDC R9, c[0x0][0xbec] ;  /* 0x0002fb00ff090b82 */ /* 0x000e220000000800 */
[----:B--2---:R-:W-:-:S13]  /*a3c0*/  @P2 R2UR UR4, R3 ;  /* 0x00000000030422ca */ /* 0x004fda00000e0000 */
[----:B------:R-:W-:Y:S01]  /*a3d0*/  USHF.R.S32.HI UR9, URZ, 0x1f, UR4 ;  /* 0x0000001f3f097899 */ /* 0x000fe20008011404 */
[----:B01----:R-:W-:Y:S11]  /*a3e0*/  @P3 BRA `(.L_x_317) ;  /* 0x0000000000103947 */ /* 0x003ff60003800000 */
[----:B------:R-:W-:Y:S05]  /*a3f0*/  @!P2 BRA `(.L_x_317) ;  /* 0x00000000000ca947 */ /* 0x000fea0003800000 */
[----:B------:R-:W2:Y:S04]  /*a400*/  LDG.E R3, desc[UR48][R4.64] ;  /* 0x0000003004037981 */ /* 0x000ea8000c1e1900 */
[----:B-----5:R-:W2:Y:S02]  /*a410*/  LDG.E R0, desc[UR48][R4.64+0x4] ;  /* 0x0000043004007981 */ /* 0x020ea4000c1e1900 */
[----:B--2---:R-:W-:-:S07]  /*a420*/  IMAD.IADD R0, R0, 0x1, -R3 ;  /* 0x0000000100007824 */ /* 0x004fce00078e0a03 */
.L_x_317:
[----:B------:R-:W-:Y:S01]  /*a430*/  USEL UR36, UR36, URZ, !UP0 ;  /* 0x0000003f24247287 */ /* 0x000fe2000c000000 */
[----:B------:R-:W-:Y:S01]  /*a440*/  BSSY B1, `(.L_x_318) ;  /* 0x000002d000017945 */ /* 0x000fe20003800000 */
[----:B------:R-:W-:-:S03]  /*a450*/  USEL UR37, UR37, URZ, !UP0 ;  /* 0x0000003f25257287 */ /* 0x000fc6000c000000 */
[----:B------:R-:W-:Y:S09]  /*a460*/  @P1 BRA `(.L_x_319) ;  /* 0x0000000000a81947 */ /* 0x000ff20003800000 */
[----:B------:R-:W0:Y:S01]  /*a470*/  S2R R4, SR_TID.X ;  /* 0x0000000000047919 */ /* 0x000e220000002100 */
[----:B------:R-:W1:Y:S01]  /*a480*/  LDC R6, c[0x0][0xbe8] ;  /* 0x0002fa00ff067b82 */ /* 0x000e620000000800 */
[----:B------:R-:W-:-:S04]  /*a490*/  IMAD.U32 R3, RZ, RZ, UR40 ;  /* 0x00000028ff037e24 */ /* 0x000fc8000f8e00ff */
[----:B0-----:R-:W-:Y:S02]  /*a4a0*/  IMAD R3, R3, 0x80, R4 ;  /* 0x0000008003037824 */ /* 0x001fe400078e0204 */
[----:B-1---5:R-:W-:Y:S02]  /*a4b0*/  IMAD R4, R0, R6, RZ ;  /* 0x0000000600047224 */ /* 0x022fe400078e02ff */
[----:B------:R-:W-:-:S05]  /*a4c0*/  VIADD R5, R3, 0xffffff80 ;  /* 0xffffff8003057836 */ /* 0x000fca0000000000 */
[----:B------:R-:W-:-:S13]  /*a4d0*/  ISETP.GE.AND P1, PT, R5, R4, PT ;  /* 0x000000040500720c */ /* 0x000fda0003f26270 */
[----:B------:R-:W-:Y:S05]  /*a4e0*/  @P1 BRA `(.L_x_319) ;  /* 0x0000000000881947 */ /* 0x000fea0003800000 */
[----:B------:R-:W-:Y:S01]  /*a4f0*/  ISETP.NE.AND P1, PT, R6, 0x1, PT ;  /* 0x000000010600780c */ /* 0x000fe20003f25270 */
[----:B------:R-:W-:Y:S01]  /*a500*/  ULDC.64 UR12, c[0x0][0xb90] ;  /* 0x0002e400000c7ab9 */ /* 0x000fe20000000a00 */
[----:B------:R-:W-:Y:S01]  /*a510*/  UMOV UR6, UR4 ;  /* 0x0000000400067c82 */ /* 0x000fe20008000000 */
[----:B------:R-:W-:Y:S01]  /*a520*/  UIMAD UR8, UR10, UR12, URZ ;  /* 0x0000000c0a0872a4 */ /* 0x000fe2000f8e023f */
[----:B------:R-:W-:Y:S02]  /*a530*/  UMOV UR7, UR9 ;  /* 0x0000000900077c82 */ /* 0x000fe40008000000 */
[----:B------:R-:W-:Y:S02]  /*a540*/  UIMAD.WIDE.U32 UR6, UR41, UR12, UR6 ;  /* 0x0000000c290672a5 */ /* 0x000fe4000f8e0006 */
[----:B------:R-:W-:-:S03]  /*a550*/  UIMAD UR8, UR41, UR13, UR8 ;  /* 0x0000000d290872a4 */ /* 0x000fc6000f8e0208 */
[----:B------:R-:W-:Y:S02]  /*a560*/  ULDC.64 UR12, c[0x0][0xb98] ;  /* 0x0002e600000c7ab9 */ /* 0x000fe40000000a00 */
[----:B------:R-:W0:Y:S01]  /*a570*/  @P1 LDC R4, c[0x0][0xbec] ;  /* 0x0002fb00ff041b82 */ /* 0x000e220000000800 */
[----:B------:R-:W-:Y:S02]  /*a580*/  UIADD3 UR7, UR7, UR8, URZ ;  /* 0x0000000807077290 */ /* 0x000fe4000fffe03f */
[----:B------:R-:W-:Y:S02]  /*a590*/  UIMAD UR8, UR37, UR12, URZ ;  /* 0x0000000c250872a4 */ /* 0x000fe4000f8e023f */
[----:B------:R-:W-:Y:S02]  /*a5a0*/  UIMAD.WIDE.U32 UR6, UR36, UR12, UR6 ;  /* 0x0000000c240672a5 */ /* 0x000fe4000f8e0006 */
[----:B------:R-:W-:Y:S01]  /*a5b0*/  UIMAD UR8, UR36, UR13, UR8 ;  /* 0x0000000d240872a4 */ /* 0x000fe2000f8e0208 */
[----:B------:R-:W1:Y:S02]  /*a5c0*/  @P1 LDC R8, c[0x0][0xbf0] ;  /* 0x0002fc00ff081b82 */ /* 0x000e640000000800 */
[----:B------:R-:W-:Y:S01]  /*a5d0*/  ULDC.64 UR12, c[0x0][0xb88] ;  /* 0x0002e200000c7ab9 */ /* 0x000fe20000000a00 */
[----:B0-----:R-:W-:-:S04]  /*a5e0*/  @P1 IMAD.HI.U32 R3, R5, R4, RZ ;  /* 0x0000000405031227 */ /* 0x001fc800078e00ff */
[----:B------:R-:W-:Y:S01]  /*a5f0*/  IMAD.MOV.U32 R4, RZ, RZ, R5 ;  /* 0x000000ffff047224 */ /* 0x000fe200078e0005 */
[----:B-1----:R-:W-:Y:S01]  /*a600*/  @P1 SHF.R.U32.HI R4, RZ, R8, R3 ;  /* 0x00000008ff041219 */ /* 0x002fe20000011603 */
[----:B------:R-:W-:-:S04]  /*a610*/  IMAD.U32 R8, RZ, RZ, UR8 ;  /* 0x00000008ff087e24 */ /* 0x000fc8000f8e00ff */
[----:B------:R-:W-:-:S04]  /*a620*/  IMAD.MOV R3, RZ, RZ, -R4 ;  /* 0x000000ffff037224 */ /* 0x000fc800078e0a04 */
[----:B------:R-:W-:Y:S01]  /*a630*/  IMAD R3, R6, R3, R5 ;  /* 0x0000000306037224 */ /* 0x000fe200078e0205 */
[----:B------:R-:W-:Y:S02]  /*a640*/  SHF.R.S32.HI R5, RZ, 0x1f, R4 ;  /* 0x0000001fff057819 */ /* 0x000fe40000011404 */
[----:B------:R-:W-:Y:S02]  /*a650*/  IADD3 R4, P1, R4, UR6, RZ ;  /* 0x0000000604047c10 */ /* 0x000fe4000ff3e0ff */
[----:B------:R-:W-:Y:S02]  /*a660*/  SHF.R.S32.HI R6, RZ, 0x1f, R3 ;  /* 0x0000001fff067819 */ /* 0x000fe40000011403 */
[----:B------:R-:W-:Y:S01]  /*a670*/  IADD3.X R5, R5, UR7, R8, P1, !PT ;  /* 0x0000000705057c10 */ /* 0x000fe20008ffe408 */
[----:B------:R-:W-:Y:S02]  /*a680*/  ULDC.64 UR6, c[0x0][0xb50] ;  /* 0x0002d40000067ab9 */ /* 0x000fe40000000a00 */
[----:B------:R-:W-:-:S02]  /*a690*/  IMAD R6, R6, UR12, RZ ;  /* 0x0000000c06067c24 */ /* 0x000fc4000f8e02ff */
[----:B------:R-:W-:-:S04]  /*a6a0*/  IMAD.WIDE.U32 R4, R3, UR12, R4 ;  /* 0x0000000c03047c25 */ /* 0x000fc8000f8e0004 */
[----:B------:R-:W-:Y:S01]  /*a6b0*/  IMAD R7, R3, UR13, R6 ;  /* 0x0000000d03077c24 */ /* 0x000fe2000f8e0206 */
[----:B------:R-:W-:-:S03]  /*a6c0*/  LEA R6, P1, R4, UR6, 0x2 ;  /* 0x0000000604067c11 */ /* 0x000fc6000f8210ff */
[----:B------:R-:W-:-:S05]  /*a6d0*/  IMAD.IADD R3, R5, 0x1, R7 ;  /* 0x0000000105037824 */ /* 0x000fca00078e0207 */
[----:B------:R-:W-:Y:S01]  /*a6e0*/  LEA.HI.X R7, R4, UR7, R3, 0x2, P1 ;  /* 0x0000000704077c11 */ /* 0x000fe200088f1403 */
[----:B------:R-:W-:-:S05]  /*a6f0*/  IMAD.MOV.U32 R3, RZ, RZ, -0x800000 ;  /* 0xff800000ff037424 */ /* 0x000fca00078e00ff */
[----:B------:R0:W-:Y:S02]  /*a700*/  STG.E desc[UR48][R6.64], R3 ;  /* 0x0000000306007986 */ /* 0x0001e4000c101930 */
.L_x_319:
[----:B------:R-:W-:Y:S05]  /*a710*/  BSYNC B1 ;  /* 0x0000000000017941 */ /* 0x000fea0003800000 */
.L_x_318:
[----:B------:R-:W1:Y:S01]  /*a720*/  @P0 LDC R5, c[0x0][0xbf0] ;  /* 0x0002fc00ff050b82 */ /* 0x000e620000000800 */
[----:B------:R-:W-:Y:S01]  /*a730*/  ULDC.64 UR12, c[0x0][0xaa0] ;  /* 0x0002a800000c7ab9 */ /* 0x000fe20000000a00 */
[----:B0-----:R-:W-:Y:S01]  /*a740*/  IMAD R3, R17, 0x20, R18 ;  /* 0x0000002011037824 */ /* 0x001fe200078e0212 */
[----:B------:R-:W-:Y:S01]  /*a750*/  UIMAD UR8, UR9, UR12, URZ ;  /* 0x0000000c090872a4 */ /* 0x000fe2000f8e023f */
[----:B------:R-:W-:Y:S01]  /*a760*/  IMAD.U32 R8, RZ, RZ, UR40 ;  /* 0x00000028ff087e24 */ /* 0x000fe2000f8e00ff */
[----:B------:R-:W-:Y:S01]  /*a770*/  UIMAD.WIDE.U32 UR6, UR4, UR12, URZ ;  /* 0x0000000c040672a5 */ /* 0x000fe2000f8e003f */
[----:B------:R-:W-:Y:S01]  /*a780*/  IMAD.U32 R13, RZ, RZ, UR40 ;  /* 0x00000028ff0d7e24 */ /* 0x000fe2000f8e00ff */
[----:B------:R-:W-:Y:S01]  /*a790*/  UIMAD UR8, UR4, UR13, UR8 ;  /* 0x0000000d040872a4 */ /* 0x000fe2000f8e0208 */
[----:B------:R-:W-:Y:S01]  /*a7a0*/  IMAD R8, R8, 0x80, R3 ;  /* 0x0000008008087824 */ /* 0x000fe200078e0203 */
[----:B------:R-:W-:Y:S01]  /*a7b0*/  BSSY B1, `(.L_x_320) ;  /* 0x0000036000017945 */ /* 0x000fe20003800000 */
[----:B------:R-:W-:Y:S01]  /*a7c0*/  ULDC.64 UR12, c[0x0][0xae8] ;  /* 0x0002ba00000c7ab9 */ /* 0x000fe20000000a00 */
[----:B------:R-:W-:Y:S01]  /*a7d0*/  UIADD3 UR7, UR7, UR8, URZ ;  /* 0x0000000807077290 */ /* 0x000fe2000fffe03f */
[----:B------:R-:W-:Y:S01]  /*a7e0*/  @P0 IMAD.HI.U32 R4, R8, R9, RZ ;  /* 0x0000000908040227 */ /* 0x000fe200078e00ff */
[----:B------:R-:W-:-:S02]  /*a7f0*/  UIMAD UR4, UR10, UR12, URZ ;  /* 0x0000000c0a0472a4 */ /* 0x000fc4000f8e023f */
[----:B------:R-:W-:Y:S01]  /*a800*/  UIMAD.WIDE.U32 UR6, UR41, UR12, UR6 ;  /* 0x0000000c290672a5 */ /* 0x000fe2000f8e0006 */
[----:B------:R-:W-:Y:S01]  /*a810*/  IMAD.MOV.U32 R3, RZ, RZ, R8 ;  /* 0x000000ffff037224 */ /* 0x000fe200078e0008 */
[----:B------:R-:W-:Y:S01]  /*a820*/  UIMAD UR4, UR41, UR13, UR4 ;  /* 0x0000000d290472a4 */ /* 0x000fe2000f8e0204 */
[----:B------:R-:W-:-:S03]  /*a830*/  ULDC.64 UR8, c[0x0][0xaf0] ;  /* 0x0002bc0000087ab9 */ /* 0x000fc60000000a00 */
[----:B------:R-:W-:Y:S02]  /*a840*/  UIADD3 UR7, UR7, UR4, URZ ;  /* 0x0000000407077290 */ /* 0x000fe4000fffe03f */
[----:B------:R-:W-:Y:S01]  /*a850*/  UIMAD UR4, UR37, UR8, URZ ;  /* 0x00000008250472a4 */ /* 0x000fe2000f8e023f */
[----:B-1----:R-:W-:Y:S01]  /*a860*/  @P0 SHF.R.U32.HI R3, RZ, R5, R4 ;  /* 0x00000005ff030219 */ /* 0x002fe20000011604 */
[----:B------:R-:W-:Y:S02]  /*a870*/  UIMAD.WIDE.U32 UR6, UR36, UR8, UR6 ;  /* 0x00000008240672a5 */ /* 0x000fe4000f8e0006 */
[----:B------:R-:W-:Y:S01]  /*a880*/  UIMAD UR4, UR36, UR9, UR4 ;  /* 0x00000009240472a4 */ /* 0x000fe2000f8e0204 */
[--C-:B------:R-:W-:Y:S01]  /*a890*/  SHF.R.S32.HI R4, RZ, 0x1f, R3.reuse ;  /* 0x0000001fff047819 */ /* 0x100fe20000011403 */
[----:B------:R-:W-:Y:S01]  /*a8a0*/  IMAD.MOV R7, RZ, RZ, -R3 ;  /* 0x000000ffff077224 */ /* 0x000fe200078e0a03 */
[----:B------:R-:W-:Y:S01]  /*a8b0*/  ULDC.64 UR8, c[0x0][0xae0] ;  /* 0x0002b80000087ab9 */ /* 0x000fe20000000a00 */
[----:B------:R-:W-:-:S02]  /*a8c0*/  UIADD3 UR4, UR7, UR4, URZ ;  /* 0x0000000407047290 */ /* 0x000fc4000fffe03f */
[----:B------:R-:W-:Y:S02]  /*a8d0*/  IMAD.U32 R5, RZ, RZ, UR7 ;  /* 0x00000007ff057e24 */ /* 0x000fe4000f8e00ff */
[----:B------:R-:W-:Y:S02]  /*a8e0*/  IMAD R6, R4, UR8, RZ ;  /* 0x0000000804067c24 */ /* 0x000fe4000f8e02ff */
[----:B------:R-:W-:Y:S01]  /*a8f0*/  IMAD.U32 R4, RZ, RZ, UR6 ;  /* 0x00000006ff047e24 */ /* 0x000fe2000f8e00ff */
[----:B------:R-:W-:Y:S01]  /*a900*/  ULDC.64 UR6, c[0x0][0xad8] ;  /* 0x0002b60000067ab9 */ /* 0x000fe20000000a00 */
[----:B------:R-:W-:Y:S02]  /*a910*/  IMAD.U32 R5, RZ, RZ, UR4 ;  /* 0x00000004ff057e24 */ /* 0x000fe4000f8e00ff */
[----:B------:R-:W-:Y:S02]  /*a920*/  IMAD R7, R11, R7, R8 ;  /* 0x000000070b077224 */ /* 0x000fe400078e0208 */
[----:B------:R-:W-:-:S02]  /*a930*/  IMAD R9, R3, UR9, R6 ;  /* 0x0000000903097c24 */ /* 0x000fc4000f8e0206 */
[----:B------:R-:W-:Y:S01]  /*a940*/  IMAD.WIDE.U32 R4, R3, UR8, R4 ;  /* 0x0000000803047c25 */ /* 0x000fe2000f8e0004 */
[----:B------:R-:W-:-:S03]  /*a950*/  SHF.R.S32.HI R3, RZ, 0x1f, R7 ;  /* 0x0000001fff037819 */ /* 0x000fc60000011407 */
[----:B------:R-:W-:Y:S02]  /*a960*/  IMAD.IADD R5, R5, 0x1, R9 ;  /* 0x0000000105057824 */ /* 0x000fe400078e0209 */
[----:B------:R-:W-:Y:S02]  /*a970*/  IMAD R6, R3, UR6, RZ ;  /* 0x0000000603067c24 */ /* 0x000fe4000f8e02ff */
[----:B------:R-:W-:Y:S02]  /*a980*/  IMAD R8, R13, 0x80, R18 ;  /* 0x000000800d087824 */ /* 0x000fe400078e0212 */
[----:B-----5:R-:W-:Y:S02]  /*a990*/  IMAD R11, R0, R11, RZ ;  /* 0x0000000b000b7224 */ /* 0x020fe400078e02ff */
[C---:B------:R-:W-:Y:S02]  /*a9a0*/  IMAD R3, R7.reuse, UR7, R6 ;  /* 0x0000000707037c24 */ /* 0x040fe4000f8e0206 */
[----:B------:R-:W-:Y:S01]  /*a9b0*/  IMAD.WIDE.U32 R4, R7, UR6, R4 ;  /* 0x0000000607047c25 */ /* 0x000fe2000f8e0004 */
[----:B------:R-:W-:Y:S01]  /*a9c0*/  ISETP.GE.AND P2, PT, R8, R11, PT ;  /* 0x0000000b0800720c */ /* 0x000fe20003f46270 */
[----:B------:R-:W-:-:S02]  /*a9d0*/  ULDC.64 UR6, c[0x0][0xa80] ;  /* 0x0002a00000067ab9 */ /* 0x000fc40000000a00 */
[----:B------:R-:W-:Y:S01]  /*a9e0*/  IMAD.IADD R3, R5, 0x1, R3 ;  /* 0x0000000105037824 */ /* 0x000fe200078e0203 */
[----:B------:R-:W-:Y:S01]  /*a9f0*/  LEA R6, P3, R4, UR6, 0x1 ;  /* 0x0000000604067c11 */ /* 0x000fe2000f8608ff */
[----:B------:R-:W-:-:S03]  /*aa00*/  VIADD R0, R8, 0x20 ;  /* 0x0000002008007836 */ /* 0x000fc60000000000 */
[----:B------:R-:W-:Y:S01]  /*aa10*/  LEA.HI.X R3, R4, UR7, R3, 0x1, P3 ;  /* 0x0000000704037c11 */ /* 0x000fe200098f0c03 */
[----:B------:R0:W1:Y:S01]  /*aa20*/  SHFL.IDX PT, R7, R6, RZ, 0x181f ;  /* 0x00181fff06077589 */ /* 0x00006200000e0000 */
[-C--:B------:R-:W-:Y:S01]  /*aa30*/  ISETP.GE.AND P1, PT, R0, R11.reuse, PT ;  /* 0x0000000b0000720c */ /* 0x080fe20003f26270 */
[----:B------:R-:W-:Y:S02]  /*aa40*/  VIADD R0, R8, 0x40 ;  /* 0x0000004008007836 */ /* 0x000fe40000000000 */
[----:B------:R0:W2:Y:S03]  /*aa50*/  SHFL.IDX PT, R5, R3, RZ, 0x181f ;  /* 0x00181fff03057589 */ /* 0x0000a600000e0000 */
[----:B------:R-:W-:Y:S01]  /*aa60*/  ISETP.GE.AND P0, PT, R0, R11, PT ;  /* 0x0000000b0000720c */ /* 0x000fe20003f06270 */
[----:B------:R-:W-:-:S12]  /*aa70*/  @P2 BRA `(.L_x_321) ;  /* 0x0000000000242947 */ /* 0x000fd80003800000 */
[----:B------:R-:W-:Y:S02]  /*aa80*/  ULDC UR4, c[0x0][0xac8] ;  /* 0x0002b20000047ab9 */ /* 0x000fe40000000800 */
[----:B------:R-:W-:Y:S02]  /*aa90*/  ISETP.GE.AND P4, PT, R2, UR4, PT ;  /* 0x0000000402007c0c */ /* 0x000fe4000bf86270 */
[----:B------:R-:W-:-:S11]  /*aaa0*/  ISETP.GE.AND P5, PT, R16, UR4, PT ;  /* 0x0000000410007c0c */ /* 0x000fd6000bfa6270 */
[-C--:B-1----:R-:W-:Y:S02]  /*aab0*/  @!P4 LEA R12, P2, R2, R7.reuse, 0x1 ;  /* 0x00000007020cc211 */ /* 0x082fe400078408ff */
[----:B------:R-:W-:Y:S02]  /*aac0*/  @!P5 LEA R4, P3, R16, R7, 0x1 ;  /* 0x000000071004d211 */ /* 0x000fe400078608ff */
[-C--:B--2---:R-:W-:Y:S02]  /*aad0*/  @!P4 LEA.HI.X R13, R2, R5.reuse, R193, 0x1, P2 ;  /* 0x00000005020dc211 */ /* 0x084fe400010f0cc1 */
[----:B------:R-:W-:-:S03]  /*aae0*/  @!P5 LEA.HI.X R5, R16, R5, R192, 0x1, P3 ;  /* 0x000000051005d211 */ /* 0x000fc600018f0cc0 */
[----:B------:R3:W-:Y:S04]  /*aaf0*/  @!P4 ST.E.128 desc[UR48][R12.64], RZ ;  /* 0x000000ff0c00c985 */ /* 0x0007e8000c101d30 */
[----:B------:R3:W-:Y:S02]  /*ab00*/  @!P5 ST.E.128 desc[UR48][R4.64], RZ ;  /* 0x000000ff0400d985 */ /* 0x0007e4000c101d30 */
.L_x_321:
[----:B------:R-:W-:Y:S05]  /*ab10*/  BSYNC B1 ;  /* 0x0000000000017941 */ /* 0x000fea0003800000 */
.L_x_320:
[----:B--23--:R2:W3:Y:S01]  /*ab20*/  SHFL.IDX PT, R5, R3, 0x1, 0x181f ;  /* 0x00381f0003057f89 */ /* 0x00c4e200000e0000 */
[----:B------:R-:W-:Y:S03]  /*ab30*/  BSSY B1, `(.L_x_322) ;  /* 0x000000c000017945 */ /* 0x000fe60003800000 */
[----:B-1----:R2:W1:Y:S01]  /*ab40*/  SHFL.IDX PT, R7, R6, 0x1, 0x181f ;  /* 0x00381f0006077f89 */ /* 0x00246200000e0000 */
[----:B------:R-:W-:Y:S05]  /*ab50*/  @P1 BRA `(.L_x_323) ;  /* 0x0000000000241947 */ /* 0x000fea0003800000 */
[----:B------:R-:W-:Y:S02]  /*ab60*/  ULDC UR4, c[0x0][0xac8] ;  /* 0x0002b20000047ab9 */ /* 0x000fe40000000800 */
[----:B------:R-:W-:Y:S02]  /*ab70*/  ISETP.GE.AND P3, PT, R2, UR4, PT ;  /* 0x0000000402007c0c */ /* 0x000fe4000bf66270 */
[----:B------:R-:W-:-:S11]  /*ab80*/  ISETP.GE.AND P4, PT, R16, UR4, PT ;  /* 0x0000000410007c0c */ /* 0x000fd6000bf86270 */
[-C--:B-1----:R-:W-:Y:S02]  /*ab90*/  @!P3 LEA R12, P1, R2, R7.reuse, 0x1 ;  /* 0x00000007020cb211 */ /* 0x082fe400078208ff */
[----:B------:R-:W-:Y:S02]  /*aba0*/  @!P4 LEA R4, P2, R16, R7, 0x1 ;  /* 0x000000071004c211 */ /* 0x000fe400078408ff */
[-C--:B---3--:R-:W-:Y:S02]  /*abb0*/  @!P3 LEA.HI.X R13, R2, R5.reuse, R193, 0x1, P1 ;  /* 0x00000005020db211 */ /* 0x088fe400008f0cc1 */
[----:B------:R-:W-:-:S03]  /*abc0*/  @!P4 LEA.HI.X R5, R16, R5, R192, 0x1, P2 ;  /* 0x000000051005c211 */ /* 0x000fc600010f0cc0 */
[----:B------:R4:W-:Y:S04]  /*abd0*/  @!P3 ST.E.128 desc[UR48][R12.64], RZ ;  /* 0x000000ff0c00b985 */ /* 0x0009e8000c101d30 */
[----:B------:R4:W-:Y:S02]  /*abe0*/  @!P4 ST.E.128 desc[UR48][R4.64], RZ ;  /* 0x000000ff0400c985 */ /* 0x0009e4000c101d30 */
.L_x_323:
[----:B------:R-:W-:Y:S05]  /*abf0*/  BSYNC B1 ;  /* 0x0000000000017941 */ /* 0x000fea0003800000 */
.L_x_322:
[----:B---34-:R3:W4:Y:S01]  /*ac00*/  SHFL.IDX PT, R5, R3, 0x2, 0x181f ;  /* 0x00581f0003057f89 */ /* 0x01872200000e0000 */
        /* <DEDUP_REMOVED lines=8> */
[-C--:B----4-:R-:W-:Y:S02]  /*ac90*/  @!P2 LEA.HI.X R13, R2, R5.reuse, R193, 0x1, P0 ;  /* 0x00000005020da211 */ /* 0x090fe400000f0cc1 */
[----:B------:R-:W-:-:S03]  /*aca0*/  @!P3 LEA.HI.X R5, R16, R5, R192, 0x1, P1 ;  /* 0x000000051005b211 */ /* 0x000fc600008f0cc0 */
[----:B------:R1:W-:Y:S04]  /*acb0*/  @!P2 ST.E.128 desc[UR48][R12.64], RZ ;  /* 0x000000ff0c00a985 */ /* 0x0003e8000c101d30 */
[----:B------:R1:W-:Y:S02]  /*acc0*/  @!P3 ST.E.128 desc[UR48][R4.64], RZ ;  /* 0x000000ff0400b985 */ /* 0x0003e4000c101d30 */
.L_x_325:
[----:B------:R-:W-:Y:S05]  /*acd0*/  BSYNC B1 ;  /* 0x0000000000017941 */ /* 0x000fea0003800000 */
.L_x_324:
[----:B------:R-:W-:Y:S01]  /*ace0*/  VIADD R0, R8, 0x60 ;  /* 0x0000006008007836 */ /* 0x000fe20000000000 */
[----:B0-23--:R-:W0:Y:S04]  /*acf0*/  SHFL.IDX PT, R3, R3, 0x3, 0x181f ;  /* 0x00781f0003037f89 */ /* 0x00de2800000e0000 */
[----:B------:R-:W-:Y:S01]  /*ad00*/  ISETP.GE.AND P0, PT, R0, R11, PT ;  /* 0x0000000b0000720c */ /* 0x000fe20003f06270 */
[----:B-1--4-:R1:W2:-:S12]  /*ad10*/  SHFL.IDX PT, R5, R6, 0x3, 0x181f ;  /* 0x00781f0006057f89 */ /* 0x01229800000e0000 */
[----:B-1----:R-:W-:Y:S05]  /*ad20*/  @P0 BRA `(.L_x_316) ;  /* 0x0000000000240947 */ /* 0x002fea0003800000 */
[----:B------:R-:W-:Y:S02]  /*ad30*/  ULDC UR4, c[0x0][0xac8] ;  /* 0x0002b20000047ab9 */ /* 0x000fe40000000800 */
[----:B------:R-:W-:Y:S02]  /*ad40*/  ISETP.GE.AND P2, PT, R2, UR4, PT ;  /* 0x0000000402007c0c */ /* 0x000fe4000bf46270 */
[----:B------:R-:W-:-:S11]  /*ad50*/  ISETP.GE.AND P3, PT, R16, UR4, PT ;  /* 0x0000000410007c0c */ /* 0x000fd6000bf66270 */
[-C--:B--2---:R-:W-:Y:S02]  /*ad60*/  @!P2 LEA R6, P0, R2, R5.reuse, 0x1 ;  /* 0x000000050206a211 */ /* 0x084fe400078008ff */
[----:B------:R-:W-:Y:S02]  /*ad70*/  @!P3 LEA R4, P1, R16, R5, 0x1 ;  /* 0x000000051004b211 */ /* 0x000fe400078208ff */
[-C--:B0-----:R-:W-:Y:S02]  /*ad80*/  @!P2 LEA.HI.X R7, R2, R3.reuse, R193, 0x1, P0 ;  /* 0x000000030207a211 */ /* 0x081fe400000f0cc1 */
[----:B------:R-:W-:-:S03]  /*ad90*/  @!P3 LEA.HI.X R5, R16, R3, R192, 0x1, P1 ;  /* 0x000000031005b211 */ /* 0x000fc600008f0cc0 */
[----:B------:R1:W-:Y:S04]  /*ada0*/  @!P2 ST.E.128 desc[UR48][R6.64], RZ ;  /* 0x000000ff0600a985 */ /* 0x0003e8000c101d30 */
[----:B------:R1:W-:Y:S02]  /*adb0*/  @!P3 ST.E.128 desc[UR48][R4.64], RZ ;  /* 0x000000ff0400b985 */ /* 0x0003e4000c101d30 */
.L_x_316:
[----:B------:R-:W-:Y:S05]  /*adc0*/  BSYNC B0 ;  /* 0x0000000000007941 */ /* 0x000fea0003800000 */
.L_x_307:
[----:B------:R-:W-:Y:S02]  /*add0*/  ULDC UR4, c[0x0][0xc3c] ;  /* 0x00030f0000047ab9 */ /* 0x000fe40000000800 */
[----:B------:R-:W-:-:S13]  /*ade0*/  ISETP.GE.AND P0, PT, R51, UR4, PT ;  /* 0x0000000433007c0c */ /* 0x000fda000bf06270 */
[----:B------:R-:W-:Y:S05]  /*adf0*/  @!P0 BRA `(.L_x_326) ;  /* 0xffffff6000088947 */ /* 0x000fea000383ffff */
[----:B------:R-:W-:Y:S05]  /*ae00*/  EXIT ;  /* 0x000000000000794d */ /* 0x000fea0003800000 */
.L_x_281:
[----:B------:R-:W-:-:S08]  /*ae10*/  NOP ;  /* 0x0000000000007918 */ /* 0x000fd00000000000 */
[----:B------:R-:W0:-:S00]  /*ae20*/  USETMAXREG.DEALLOC.CTAPOOL 0x18 ;  /* 0x00000018000079c8 */ /* 0x000e0000080e0500 */
[----:B0-----:R-:W2:Y:S01]  /*ae30*/  LDL.LU R2, [R1+0x8] ;  /* 0x0000080001027983 */ /* 0x001ea20000300800 */
[----:B------:R-:W-:-:S06]  /*ae40*/  LOP3.LUT R0, R0, 0x3, RZ, 0xc0, !PT ;  /* 0x0000000300007812 */ /* 0x000fcc00078ec0ff */
[----:B------:R-:W0:Y:S02]  /*ae50*/  SHFL.IDX PT, R0, R0, RZ, 0x1f ;  /* 0x00001fff00007589 */ /* 0x000e2400000e0000 */
[----:B0-----:R-:W-:Y:S01]  /*ae60*/  ISETP.NE.AND P0, PT, R0, RZ, PT ;  /* 0x000000ff0000720c */ /* 0x001fe20003f05270 */
[----:B------:R-:W-:Y:S01]  /*ae70*/  IMAD.MOV.U32 R0, RZ, RZ, RZ ;  /* 0x000000ffff007224 */ /* 0x000fe200078e00ff */
[----:B--2---:R-:W-:-:S11]  /*ae80*/  LOP3.LUT R2, R2, 0xfffffffd, RZ, 0xc0, !PT ;  /* 0xfffffffd02027812 */ /* 0x004fd600078ec0ff */
[----:B------:R-:W-:-:S05]  /*ae90*/  @P0 LOP3.LUT R2, R2, 0x2, RZ, 0xfc, !PT ;  /* 0x0000000202020812 */ /* 0x000fca00078efcff */
[----:B------:R0:W-:Y:S01]  /*aea0*/  STL [R1+0x8], R2 ;  /* 0x0000080201007387 */ /* 0x0001e20000100800 */
[----:B------:R-:W-:Y:S05]  /*aeb0*/  @!P0 BRA `(.L_x_327) ;  /* 0x00000000002c8947 */ /* 0x000fea0003800000 */
[----:B------:R-:W1:Y:S08]  /*aec0*/  S2UR UR5, SR_CgaCtaId ;  /* 0x00000000000579c3 */ /* 0x000e700000008800 */
[----:B------:R-:W-:Y:S06]  /*aed0*/  BAR.SYNC.DEFER_BLOCKING 0x5, 0x180 ;  /* 0x0146000000007b1d */ /* 0x000fec0000010000 */
[----:B------:R-:W-:-:S02]  /*aee0*/  UMOV UR4, 0x400 ;  /* 0x0000040000047882 */ /* 0x000fc40000000000 */
[----:B-1----:R-:W-:-:S09]  /*aef0*/  ULEA UR4, UR5, UR4, 0x18 ;  /* 0x0000000405047291 */ /* 0x002fd2000f8ec03f */
[----:B------:R-:W1:Y:S04]  /*af00*/  LDS.128 R4, [UR4+0x298d0] ;  /* 0x0298d004ff047984 */ /* 0x000e680008000c00 */
[----:B-1----:R1:W-:Y:S01]  /*af10*/  STL [R1+0x14], R5 ;  /* 0x0000140501007387 */ /* 0x0023e20000100800 */
[----:B------:R-:W-:Y:S02]  /*af20*/  R2UR UR45, R7 ;  /* 0x00000000072d72ca */ /* 0x000fe400000e0000 */
[----:B------:R-:W-:Y:S01]  /*af30*/  R2UR UR36, R6 ;  /* 0x00000000062472ca */ /* 0x000fe200000e0000 */
[----:B------:R1:W-:Y:S01]  /*af40*/  STL [R1+0x10], R4 ;  /* 0x0000100401007387 */ /* 0x0003e20000100800 */
[----:B------:R-:W-:Y:S06]  /*af50*/  BAR.ARV 0x4, 0x180 ;  /* 0x0106000000007b1d */ /* 0x000fec0000002000 */
[----:B------:R-:W-:Y:S07]  /*af60*/  BRA `(.L_x_328) ;  /* 0x0000000800247947 */ /* 0x000fee0003800000 */
.L_x_327:
[----:B0-----:R-:W0:Y:S01]  /*af70*/  S2R R2, SR_TID.X ;  /* 0x0000000000027919 */ /* 0x001e220000002100 */
[----:B------:R-:W-:Y:S01]  /*af80*/  ULDC UR4, c[0x0][0xc3c] ;  /* 0x00030f0000047ab9 */ /* 0x000fe20000000800 */
[----:B------:R-:W1:Y:S01]  /*af90*/  LDC R9, c[0x0][0xc38] ;  /* 0x00030e00ff097b82 */ /* 0x000e620000000800 */
[----:B0-----:R-:W-:-:S04]  /*afa0*/  LOP3.LUT R5, R2, 0x1f, RZ, 0xc0, !PT ;  /* 0x0000001f02057812 */ /* 0x001fc800078ec0ff */
[----:B------:R-:W-:-:S04]  /*afb0*/  ISETP.NE.AND P0, PT, R5, 0x1f, PT ;  /* 0x0000001f0500780c */ /* 0x000fc80003f05270 */
[----:B------:R-:W-:-:S13]  /*afc0*/  ISETP.GE.OR P1, PT, R5, UR4, !P0 ;  /* 0x0000000405007c0c */ /* 0x000fda000c726670 */
[----:B------:R-:W0:Y:S02]  /*afd0*/  @!P1 LDC.64 R2, c[0x0][0xc80] ;  /* 0x00032000ff029b82 */ /* 0x000e240000000a00 */
[----:B0-----:R-:W-:-:S05]  /*afe0*/  @!P1 IMAD.WIDE.U32 R2, R5, 0x4, R2 ;  /* 0x0000000405029825 */ /* 0x001fca00078e0002 */
[----:B------:R-:W2:Y:S01]  /*aff0*/  @!P1 LDG.E R0, desc[UR48][R2.64] ;  /* 0x0000003002009981 */ /* 0x000ea2000c1e1900 */
[C---:B------:R-:W-:Y:S01]  /*b000*/  ISETP.NE.AND P1, PT, R5.reuse, RZ, PT ;  /* 0x000000ff0500720c */ /* 0x040fe20003f25270 */
[----:B------:R-:W-:Y:S01]  /*b010*/  UMOV UR45, URZ ;  /* 0x0000003f002d7c82 */ /* 0x000fe20008000000 */
[C---:B------:R-:W-:Y:S02]  /*b020*/  ISETP.GE.U32.AND P2, PT, R5.reuse, 0x2, PT ;  /* 0x000000020500780c */ /* 0x040fe40003f46070 */
[C---:B------:R-:W-:Y:S02]  /*b030*/  ISETP.GE.U32.AND P3, PT, R5.reuse, 0x4, PT ;  /* 0x000000040500780c */ /* 0x040fe40003f66070 */
[C---:B------:R-:W-:Y:S02]  /*b040*/  ISETP.GE.U32.AND P4, PT, R5.reuse, 0x8, PT ;  /* 0x000000080500780c */ /* 0x040fe40003f86070 */
[----:B------:R-:W-:Y:S01]  /*b050*/  ISETP.GE.U32.AND P5, PT, R5, 0x10, PT ;  /* 0x000000100500780c */ /* 0x000fe20003fa6070 */
[----:B--2---:R-:W0:Y:S02]  /*b060*/  SHFL.UP PT, R4, R0, 0x1, RZ ;  /* 0x0420000000047989 */ /* 0x004e2400000e00ff */
[----:B0-----:R-:W-:-:S05]  /*b070*/  SEL R7, R4, RZ, P1 ;  /* 0x000000ff04077207 */ /* 0x001fca0000800000 */
[----:B------:R-:W-:-:S05]  /*b080*/  IMAD.IADD R7, R0, 0x1, R7 ;  /* 0x0000000100077824 */ /* 0x000fca00078e0207 */
[----:B------:R-:W0:Y:S02]  /*b090*/  SHFL.UP PT, R4, R7, 0x2, RZ ;  /* 0x0440000007047989 */ /* 0x000e2400000e00ff */
[----:B0-----:R-:W-:-:S05]  /*b0a0*/  SEL R4, R4, RZ, P2 ;  /* 0x000000ff04047207 */ /* 0x001fca0001000000 */
[----:B------:R-:W-:-:S05]  /*b0b0*/  IMAD.IADD R4, R7, 0x1, R4 ;  /* 0x0000000107047824 */ /* 0x000fca00078e0204 */
[----:B------:R-:W0:Y:S02]  /*b0c0*/  SHFL.UP PT, R6, R4, 0x4, RZ ;  /* 0x0480000004067989 */ /* 0x000e2400000e00ff */
[----:B0-----:R-:W-:-:S05]  /*b0d0*/  SEL R3, R6, RZ, P3 ;  /* 0x000000ff06037207 */ /* 0x001fca0001800000 */
[----:B------:R-:W-:Y:S02]  /*b0e0*/  IMAD.IADD R3, R4, 0x1, R3 ;  /* 0x0000000104037824 */ /* 0x000fe400078e0203 */
[----:B------:R-:W0:Y:S03]  /*b0f0*/  S2R R4, SR_CTAID.X ;  /* 0x0000000000047919 */ /* 0x000e260000002500 */
[----:B------:R-:W2:Y:S02]  /*b100*/  SHFL.UP PT, R2, R3, 0x8, RZ ;  /* 0x0500000003027989 */ /* 0x000ea400000e00ff */
[----:B--2---:R-:W-:-:S05]  /*b110*/  SEL R2, R2, RZ, P4 ;  /* 0x000000ff02027207 */ /* 0x004fca0002000000 */
[----:B------:R-:W-:-:S05]  /*b120*/  IMAD.IADD R8, R3, 0x1, R2 ;  /* 0x0000000103087824 */ /* 0x000fca00078e0202 */
[----:B------:R-:W2:Y:S02]  /*b130*/  SHFL.UP PT, R2, R8, 0x10, RZ ;  /* 0x0600000008027989 */ /* 0x000ea400000e00ff */
[----:B--2---:R-:W-:-:S05]  /*b140*/  SEL R7, R2, RZ, P5 ;  /* 0x000000ff02077207 */ /* 0x004fca0002800000 */
[----:B------:R-:W-:-:S05]  /*b150*/  IMAD.IADD R2, R8, 0x1, R7 ;  /* 0x0000000108027824 */ /* 0x000fca00078e0207 */
[----:B------:R-:W1:Y:S02]  /*b160*/  SHFL.IDX PT, R6, R2, 0x1f, 0x1f ;  /* 0x03e01f0002067f89 */ /* 0x000e6400000e0000 */
[----:B-1----:R-:W-:Y:S02]  /*b170*/  IMAD R7, R6, R9, RZ ;  /* 0x0000000906077224 */ /* 0x002fe400078e02ff */
[----:B------:R-:W-:Y:S02]  /*b180*/  IMAD.MOV.U32 R6, RZ, RZ, RZ ;  /* 0x000000ffff067224 */ /* 0x000fe400078e00ff */
[----:B------:R-:W-:Y:S01]  /*b190*/  IMAD.MOV.U32 R10, RZ, RZ, R7 ;  /* 0x000000ffff0a7224 */ /* 0x000fe200078e0007 */
[----:B0-----:R-:W-:-:S13]  /*b1a0*/  ISETP.GT.AND P6, PT, R7, R4, PT ;  /* 0x000000040700720c */ /* 0x001fda0003fc4270 */
[----:B------:R-:W-:Y:S05]  /*b1b0*/  @P6 BRA `(.L_x_329) ;  /* 0x0000000000a46947 */ /* 0x000fea0003800000 */
[----:B------:R-:W-:Y:S01]  /*b1c0*/  IMAD.MOV.U32 R7, RZ, RZ, R10 ;  /* 0x000000ffff077224 */ /* 0x000fe200078e000a */
[----:B------:R-:W-:Y:S01]  /*b1d0*/  UMOV UR45, URZ ;  /* 0x0000003f002d7c82 */ /* 0x000fe20008000000 */
[----:B------:R-:W-:Y:S01]  /*b1e0*/  ULDC UR6, c[0x0][0xc3c] ;  /* 0x00030f0000067ab9 */ /* 0x000fe20000000800 */
[----:B------:R-:W-:-:S05]  /*b1f0*/  ULDC UR5, c[0x0][0xc3c] ;  /* 0x00030f0000057ab9 */ /* 0x000fca0000000800 */
.L_x_333:
[----:B------:R-:W-:-:S03]  /*b200*/  UIADD3 UR4, UR45, 0x1f, URZ ;  /* 0x0000001f2d047890 */ /* 0x000fc6000fffe03f */
[----:B------:R-:W-:Y:S01]  /*b210*/  UMOV UR45, UR5 ;  /* 0x00000005002d7c82 */ /* 0x000fe20008000000 */
[----:B------:R-:W-:-:S06]  /*b220*/  UISETP.GE.AND UP0, UPT, UR4, UR6, UPT ;  /* 0x000000060400728c */ /* 0x000fcc000bf06270 */
[----:B------:R-:W-:-:S13]  /*b230*/  PLOP3.LUT P6, PT, PT, PT, UP0, 0x40, 0x0 ;  /* 0x000000000000781c */ /* 0x000fda0003fce808 */
[----:B------:R-:W-:Y:S05]  /*b240*/  @!P6 BRA `(.L_x_330) ;  /* 0x000000040034e947 */ /* 0x000fea0003800000 */
[----:B------:R-:W-:Y:S01]  /*b250*/  UMOV UR45, UR4 ;  /* 0x00000004002d7c82 */ /* 0x000fe20008000000 */
[----:B------:R-:W-:Y:S01]  /*b260*/  BSSY B0, `(.L_x_331) ;  /* 0x0000008000007945 */ /* 0x000fe20003800000 */
[----:B------:R-:W-:Y:S02]  /*b270*/  VIADD R9, R5, UR45 ;  /* 0x0000002d05097c36 */ /* 0x000fe40008000000 */
[----:B------:R-:W-:-:S03]  /*b280*/  IMAD.MOV.U32 R0, RZ, RZ, RZ ;  /* 0x000000ffff007224 */ /* 0x000fc600078e00ff */
[----:B------:R-:W-:-:S13]  /*b290*/  ISETP.GE.OR P6, PT, R9, UR6, !P0 ;  /* 0x0000000609007c0c */ /* 0x000fda000c7c6670 */
[----:B------:R-:W-:Y:S05]  /*b2a0*/  @P6 BRA `(.L_x_332) ;  /* 0x00000000000c6947 */ /* 0x000fea0003800000 */
[----:B------:R-:W0:Y:S02]  /*b2b0*/  LDC.64 R2, c[0x0][0xc80] ;  /* 0x00032000ff027b82 */ /* 0x000e240000000a00 */
[----:B0-----:R-:W-:-:S05]  /*b2c0*/  IMAD.WIDE R2, R9, 0x4, R2 ;  /* 0x0000000409027825 */ /* 0x001fca00078e0202 */
[----:B------:R0:W5:Y:S02]  /*b2d0*/  LDG.E R0, desc[UR48][R2.64] ;  /* 0x0000003002007981 */ /* 0x000164000c1e1900 */
.L_x_332:
[----:B------:R-:W-:Y:S05]  /*b2e0*/  BSYNC B0 ;  /* 0x0000000000007941 */ /* 0x000fea0003800000 */
.L_x_331:
[----:B0----5:R-:W0:Y:S02]  /*b2f0*/  SHFL.UP PT, R2, R0, 0x1, RZ ;  /* 0x0420000000027989 */ /* 0x021e2400000e00ff */
[----:B0-----:R-:W-:-:S05]  /*b300*/  SEL R3, R2, RZ, P1 ;  /* 0x000000ff02037207 */ /* 0x001fca0000800000 */
[----:B------:R-:W-:-:S05]  /*b310*/  IMAD.IADD R3, R0, 0x1, R3 ;  /* 0x0000000100037824 */ /* 0x000fca00078e0203 */
[----:B------:R-:W0:Y:S02]  /*b320*/  SHFL.UP PT, R2, R3, 0x2, RZ ;  /* 0x0440000003027989 */ /* 0x000e2400000e00ff */
        /* <DEDUP_REMOVED lines=11> */
[----:B------:R-:W0:Y:S03]  /*b3e0*/  LDC R9, c[0x0][0xc38] ;  /* 0x00030e00ff097b82 */ /* 0x000e260000000800 */
[----:B------:R-:W0:Y:S02]  /*b3f0*/  SHFL.IDX PT, R12, R2, 0x1f, 0x1f ;  /* 0x03e01f00020c7f89 */ /* 0x000e2400000e0000 */
[----:B0-----:R-:W-:-:S04]  /*b400*/  IMAD R12, R12, R9, RZ ;  /* 0x000000090c0c7224 */ /* 0x001fc800078e02ff */
[----:B------:R-:W-:-:S05]  /*b410*/  IMAD.IADD R7, R12, 0x1, R7 ;  /* 0x000000010c077824 */ /* 0x000fca00078e0207 */
[----:B------:R-:W-:-:S13]  /*b420*/  ISETP.GT.AND P6, PT, R7, R4, PT ;  /* 0x000000040700720c */ /* 0x000fda0003fc4270 */
[----:B------:R-:W-:Y:S05]  /*b430*/  @!P6 BRA `(.L_x_333) ;  /* 0xfffffffc0070e947 */ /* 0x000fea000383ffff */
[----:B------:R-:W-:-:S07]  /*b440*/  IMAD.MOV.U32 R10, RZ, RZ, R12 ;  /* 0x000000ffff0a7224 */ /* 0x000fce00078e000c */
.L_x_329:
[----:B------:R-:W-:-:S04]  /*b450*/  IMAD.IADD R8, R7, 0x1, -R10 ;  /* 0x0000000107087824 */ /* 0x000fc800078e0a0a */
[----:B------:R-:W-:-:S05]  /*b460*/  IMAD R3, R2, R9, R8 ;  /* 0x0000000902037224 */ /* 0x000fca00078e0208 */
[----:B------:R-:W-:-:S13]  /*b470*/  ISETP.GT.AND P0, PT, R3, R4, PT ;  /* 0x000000040300720c */ /* 0x000fda0003f04270 */
[----:B------:R-:W-:Y:S02]  /*b480*/  VOTEU.ANY UR5, UPT, !P0 ;  /* 0x0000000000057886 */ /* 0x000fe400040e0100 */
[----:B------:R-:W-:Y:S02]  /*b490*/  UPOPC UR4, UR5 ;  /* 0x00000005000472bf */ /* 0x000fe40008000000 */
[----:B------:R-:W-:-:S04]  /*b4a0*/  ISETP.NE.AND P0, PT, RZ, UR5, PT ;  /* 0x00000005ff007c0c */ /* 0x000fc8000bf05270 */
[----:B------:R-:W-:-:S05]  /*b4b0*/  IMAD.U32 R11, RZ, RZ, UR4 ;  /* 0x00000004ff0b7e24 */ /* 0x000fca000f8e00ff */
[----:B------:R-:W0:Y:S02]  /*b4c0*/  SHFL.IDX PT, R0, R0, R11, 0x1f ;  /* 0x00001f0b00007589 */ /* 0x000e2400000e0000 */
[----:B0-----:R-:W-:-:S04]  /*b4d0*/  IABS R7, R0 ;  /* 0x0000000000077213 */ /* 0x001fc80000000000 */
[----:B------:R-:W0:Y:S08]  /*b4e0*/  I2F.RP R10, R7 ;  /* 0x00000007000a7306 */ /* 0x000e300000209400 */
[----:B0-----:R-:W0:Y:S02]  /*b4f0*/  MUFU.RCP R10, R10 ;  /* 0x0000000a000a7308 */ /* 0x001e240000001000 */
[----:B0-----:R-:W-:-:S06]  /*b500*/  VIADD R3, R10, 0xffffffe ;  /* 0x0ffffffe0a037836 */ /* 0x001fcc0000000000 */
[----:B------:R-:W0:Y:S01]  /*b510*/  F2I.FTZ.U32.TRUNC.NTZ R3, R3 ;  /* 0x0000000300037305 */ /* 0x000e22000021f000 */
[----:B------:R-:W-:Y:S05]  /*b520*/  @!P0 BRA `(.L_x_334) ;  /* 0x00000000000c8947 */ /* 0x000fea0003800000 */
[----:B------:R-:W-:-:S06]  /*b530*/  UIADD3 UR5, UR4, -0x1, URZ ;  /* 0xffffffff04057890 */ /* 0x000fcc000fffe03f */
[----:B------:R-:W-:-:S05]  /*b540*/  IMAD.U32 R11, RZ, RZ, UR5 ;  /* 0x00000005ff0b7e24 */ /* 0x000fca000f8e00ff */
[----:B------:R1:W2:Y:S02]  /*b550*/  SHFL.IDX PT, R6, R2, R11, 0x1f ;  /* 0x00001f0b02067589 */ /* 0x0002a400000e0000 */
.L_x_334:
[--C-:B01----:R-:W-:Y:S01]  /*b560*/  IMAD.MOV R2, RZ, RZ, -R3.reuse ;  /* 0x000000ffff027224 */ /* 0x103fe200078e0a03 */
[----:B------:R-:W-:Y:S01]  /*b570*/  UIADD3 UR45, UR4, UR45, URZ ;  /* 0x0000002d042d7290 */ /* 0x000fe2000fffe03f */
[----:B--2---:R-:W-:Y:S02]  /*b580*/  IMAD R6, R6, R9, R8 ;  /* 0x0000000906067224 */ /* 0x004fe400078e0208 */
[----:B------:R-:W-:Y:S02]  /*b590*/  IMAD R9, R2, R7, RZ ;  /* 0x0000000702097224 */ /* 0x000fe400078e02ff */
[----:B------:R-:W-:Y:S01]  /*b5a0*/  IMAD.MOV.U32 R2, RZ, RZ, RZ ;  /* 0x000000ffff027224 */ /* 0x000fe200078e00ff */
[----:B------:R1:W-:Y:S03]  /*b5b0*/  STL [R1+0x10], R6 ;  /* 0x0000100601007387 */ /* 0x0003e60000100800 */
[----:B------:R-:W-:-:S04]  /*b5c0*/  IMAD.HI.U32 R2, R3, R9, R2 ;  /* 0x0000000903027227 */ /* 0x000fc800078e0002 */
[----:B------:R-:W-:Y:S01]  /*b5d0*/  IMAD.IADD R9, R4, 0x1, -R6 ;  /* 0x0000000104097824 */ /* 0x000fe200078e0a06 */
[----:B------:R-:W-:-:S04]  /*b5e0*/  IABS R4, R0 ;  /* 0x0000000000047213 */ /* 0x000fc80000000000 */
[----:B------:R-:W-:Y:S01]  /*b5f0*/  IABS R3, R9 ;  /* 0x0000000900037213 */ /* 0x000fe20000000000 */
[----:B------:R-:W-:-:S04]  /*b600*/  IMAD.MOV R4, RZ, RZ, -R4 ;  /* 0x000000ffff047224 */ /* 0x000fc800078e0a04 */
[----:B------:R-:W-:-:S04]  /*b610*/  IMAD.HI.U32 R2, R2, R3, RZ ;  /* 0x0000000302027227 */ /* 0x000fc800078e00ff */
[----:B------:R-:W-:Y:S01]  /*b620*/  IMAD R4, R2, R4, R3 ;  /* 0x0000000402047224 */ /* 0x000fe200078e0203 */
[----:B------:R-:W-:-:S04]  /*b630*/  LOP3.LUT R3, R9, R0, RZ, 0x3c, !PT ;  /* 0x0000000009037212 */ /* 0x000fc800078e3cff */
[----:B------:R-:W-:Y:S02]  /*b640*/  ISETP.GT.U32.AND P1, PT, R7, R4, PT ;  /* 0x000000040700720c */ /* 0x000fe40003f24070 */
[----:B------:R-:W-:-:S11]  /*b650*/  ISETP.GE.AND P2, PT, R3, RZ, PT ;  /* 0x000000ff0300720c */ /* 0x000fd60003f46270 */
[----:B------:R-:W-:Y:S02]  /*b660*/  @!P1 IMAD.IADD R4, R4, 0x1, -R7 ;  /* 0x0000000104049824 */ /* 0x000fe400078e0a07 */
[----:B------:R-:W-:Y:S01]  /*b670*/  @!P1 VIADD R2, R2, 0x1 ;  /* 0x0000000102029836 */ /* 0x000fe20000000000 */
[----:B------:R-:W-:Y:S02]  /*b680*/  ISETP.NE.AND P1, PT, R0, RZ, PT ;  /* 0x000000ff0000720c */ /* 0x000fe40003f25270 */
[----:B------:R-:W-:-:S13]  /*b690*/  ISETP.GE.U32.AND P0, PT, R4, R7, PT ;  /* 0x000000070400720c */ /* 0x000fda0003f06070 */
[----:B------:R-:W-:-:S04]  /*b6a0*/  @P0 VIADD R2, R2, 0x1 ;  /* 0x0000000102020836 */ /* 0x000fc80000000000 */
[----:B------:R-:W-:Y:S01]  /*b6b0*/  @!P2 IMAD.MOV R2, RZ, RZ, -R2 ;  /* 0x000000ffff02a224 */ /* 0x000fe200078e0a02 */
[----:B------:R-:W-:-:S04]  /*b6c0*/  @!P1 LOP3.LUT R2, RZ, R0, RZ, 0x33, !PT ;  /* 0x00000000ff029212 */ /* 0x000fc800078e33ff */
[----:B------:R-:W-:Y:S01]  /*b6d0*/  R2UR UR36, R2 ;  /* 0x00000000022472ca */ /* 0x000fe200000e0000 */
[----:B------:R-:W-:-:S04]  /*b6e0*/  IMAD.MOV R3, RZ, RZ, -R2 ;  /* 0x000000ffff037224 */ /* 0x000fc800078e0a02 */
[----:B------:R-:W-:-:S05]  /*b6f0*/  IMAD R0, R0, R3, R9 ;  /* 0x0000000300007224 */ /* 0x000fca00078e0209 */
[----:B------:R1:W-:Y:S01]  /*b700*/  STL [R1+0x14], R0 ;  /* 0x0000140001007387 */ /* 0x0003e20000100800 */
[----:B------:R-:W-:Y:S05]  /*b710*/  BRA `(.L_x_335) ;  /* 0x00000000000c7947 */ /* 0x000fea0003800000 */
.L_x_330:
[----:B------:R0:W-:Y:S01]  /*b720*/  STL [R1+0x10], R4 ;  /* 0x0000100401007387 */ /* 0x0001e20000100800 */
[----:B------:R-:W-:-:S03]  /*b730*/  UMOV UR36, URZ ;  /* 0x0000003f00247c82 */ /* 0x000fc60008000000 */
[----:B------:R0:W-:Y:S02]  /*b740*/  STL [R1+0x14], RZ ;  /* 0x000014ff01007387 */ /* 0x0001e40000100800 */
.L_x_335:
[----:B------:R-:W2:Y:S04]  /*b750*/  LDL R2, [R1+0x14] ;  /* 0x0000140001027983 */ /* 0x000ea80000100800 */
[----:B0-----:R-:W3:Y:S01]  /*b760*/  LDL R4, [R1+0x10] ;  /* 0x0000100001047983 */ /* 0x001ee20000100800 */
[----:B------:R-:W-:-:S13]  /*b770*/  ISETP.NE.AND P0, PT, R5, RZ, PT ;  /* 0x000000ff0500720c */ /* 0x000fda0003f05270 */
[----:B------:R-:W0:Y:S01]  /*b780*/  @!P0 S2R R3, SR_CgaCtaId ;  /* 0x0000000000038919 */ /* 0x000e220000008800 */
[----:B-1----:R-:W-:Y:S01]  /*b790*/  @!P0 MOV R0, 0x400 ;  /* 0x0000040000008802 */ /* 0x002fe20000000f00 */
[----:B------:R-:W-:Y:S02]  /*b7a0*/  IMAD.U32 R6, RZ, RZ, UR36 ;  /* 0x00000024ff067e24 */ /* 0x000fe4000f8e00ff */
[----:B------:R-:W-:Y:S01]  /*b7b0*/  IMAD.U32 R7, RZ, RZ, UR45 ;  /* 0x0000002dff077e24 */ /* 0x000fe2000f8e00ff */
[----:B0-----:R-:W-:Y:S01]  /*b7c0*/  @!P0 LEA R0, R3, R0, 0x18 ;  /* 0x0000000003008211 */ /* 0x001fe200078ec0ff */
[----:B--2---:R-:W-:-:S05]  /*b7d0*/  IMAD.MOV.U32 R5, RZ, RZ, R2 ;  /* 0x000000ffff057224 */ /* 0x004fca00078e0002 */
[----:B---3--:R2:W-:Y:S01]  /*b7e0*/  @!P0 STS.128 [R0+0x298d0], R4 ;  /* 0x0298d00400008388 */ /* 0x0085e20000000c00 */
[----:B------:R-:W-:Y:S06]  /*b7f0*/  BAR.ARV 0x5, 0x180 ;  /* 0x0146000000007b1d */ /* 0x000fec0000002000 */
.L_x_328:
[----:B--2---:R-:W-:Y:S01]  /*b800*/  IMAD.MOV.U32 R0, RZ, RZ, 0x1 ;  /* 0x00000001ff007424 */ /* 0x004fe200078e00ff */
[----:B------:R-:W-:Y:S01]  /*b810*/  ULDC UR4, c[0x0][0xc3c] ;  /* 0x00030f0000047ab9 */ /* 0x000fe20000000800 */
[----:B------:R2:W-:Y:S01]  /*b820*/  STL [R1+0x28], RZ ;  /* 0x000028ff01007387 */ /* 0x0005e20000100800 */
[----:B------:R-:W-:Y:S01]  /*b830*/  UISETP.GE.AND UP0, UPT, UR45, UR4, UPT ;  /* 0x000000042d00728c */ /* 0x000fe2000bf06270 */
[----:B------:R-:W-:Y:S02]  /*b840*/  IMAD.MOV.U32 R18, RZ, RZ, RZ ;  /* 0x000000ffff127224 */ /* 0x000fe400078e00ff */
[----:B------:R2:W-:Y:S03]  /*b850*/  STL [R1], R0 ;  /* 0x0000000001007387 */ /* 0x0005e60000100800 */
[----:B------:R-:W-:-:S13]  /*b860*/  PLOP3.LUT P0, PT, PT, PT, UP0, 0x80, 0x0 ;  /* 0x000000000000781c */ /* 0x000fda0003f0f008 */
[----:B--2---:R-:W-:Y:S05]  /*b870*/  @P0 BRA `(.L_x_336) ;  /* 0x00000044000c0947 */ /* 0x004fea0003800000 */
[----:B------:R-:W2:Y:S01]  /*b880*/  S2R R11, SR_TID.X ;  /* 0x00000000000b7919 */ /* 0x000ea20000002100 */
[----:B------:R-:W3:Y:S01]  /*b890*/  S2UR UR5, SR_CgaCtaId ;  /* 0x00000000000579c3 */ /* 0x000ee20000008800 */
[----:B------:R-:W-:Y:S01]  /*b8a0*/  UMOV UR4, 0x400 ;  /* 0x0000040000047882 */ /* 0x000fe20000000000 */
[----:B------:R-:W-:Y:S01]  /*b8b0*/  IMAD.MOV.U32 R18, RZ, RZ, RZ ;  /* 0x000000ffff127224 */ /* 0x000fe200078e00ff */
[----:B------:R-:W-:Y:S01]  /*b8c0*/  ULDC UR43, c[0x0][0xc] ;  /* 0x00000300002b7ab9 */ /* 0x000fe20000000800 */
[----:B------:R-:W-:Y:S02]  /*b8d0*/  ULOP3.LUT UR39, UR38, 0x1, URZ, 0xfc, !UPT ;  /* 0x0000000126277892 */ /* 0x000fe4000f8efc3f */
[----:B------:R-:W-:Y:S01]  /*b8e0*/  ULOP3.LUT UR44, UR38, 0x2, URZ, 0xfc, !UPT ;  /* 0x00000002262c7892 */ /* 0x000fe2000f8efc3f */
[----:B------:R-:W-:Y:S01]  /*b8f0*/  ULDC.64 UR52, c[0x0][0x198] ;  /* 0x0000660000347ab9 */ /* 0x000fe20000000a00 */
[----:B---3--:R-:W-:-:S06]  /*b900*/  ULEA UR4, UR5, UR4, 0x18 ;  /* 0x0000000405047291 */ /* 0x008fcc000f8ec03f */
[----:B------:R-:W-:Y:S01]  /*b910*/  IMAD.U32 R17, RZ, RZ, UR4 ;  /* 0x00000004ff117e24 */ /* 0x000fe2000f8e00ff */
[C---:B--2---:R-:W-:Y:S01]  /*b920*/  LOP3.LUT R10, R11.reuse, 0x7f, RZ, 0xc0, !PT ;  /* 0x0000007f0b0a7812 */ /* 0x044fe200078ec0ff */
[C---:B-1----:R-:W-:Y:S01]  /*b930*/  IMAD.SHL.U32 R4, R11.reuse, 0x80, RZ ;  /* 0x000000800b047824 */ /* 0x042fe200078e00ff */
[C---:B------:R-:W-:Y:S01]  /*b940*/  LOP3.LUT P0, RZ, R11.reuse, 0x4, RZ, 0xc0, !PT ;  /* 0x000000040bff7812 */ /* 0x040fe2000780c0ff */
[C---:B------:R-:W-:Y:S01]  /*b950*/  IMAD.SHL.U32 R3, R11.reuse, 0x10, RZ ;  /* 0x000000100b037824 */ /* 0x040fe200078e00ff */
[----:B------:R-:W-:Y:S01]  /*b960*/  SHF.R.U32.HI R5, RZ, 0x5, R10 ;  /* 0x00000005ff057819 */ /* 0x000fe2000001160a */
[C---:B0-----:R-:W-:Y:S01]  /*b970*/  IMAD.SHL.U32 R2, R11.reuse, 0x20, RZ ;  /* 0x000000200b027824 */ /* 0x041fe200078e00ff */
[----:B------:R-:W-:Y:S01]  /*b980*/  LOP3.LUT R6, R4, 0x380, RZ, 0xc0, !PT ;  /* 0x0000038004067812 */ /* 0x000fe200078ec0ff */
[----:B------:R-:W-:Y:S01]  /*b990*/  IMAD.SHL.U32 R8, R11, 0x4, RZ ;  /* 0x000000040b087824 */ /* 0x000fe200078e00ff */
[----:B------:R-:W-:Y:S01]  /*b9a0*/  LOP3.LUT R0, R3, 0x1b0, RZ, 0xc0, !PT ;  /* 0x000001b003007812 */ /* 0x000fe200078ec0ff */
[----:B------:R-:W-:-:S02]  /*b9b0*/  IMAD.SHL.U32 R7, R5, 0x200, RZ ;  /* 0x0000020005077824 */ /* 0x000fc400078e00ff */
[----:B------:R-:W-:Y:S02]  /*b9c0*/  IMAD R6, R5, 0x10, R6 ;  /* 0x0000001005067824 */ /* 0x000fe400078e0206 */
[----:B------:R-:W-:Y:S01]  /*b9d0*/  IMAD.SHL.U32 R5, R11, 0x2, RZ ;  /* 0x000000020b057824 */ /* 0x000fe200078e00ff */
[----:B------:R-:W-:-:S04]  /*b9e0*/  LOP3.LUT R9, R7, 0x60, R2, 0xf8, !PT ;  /* 0x0000006007097812 */ /* 0x000fc800078ef802 */
[----:B------:R-:W-:Y:S02]  /*b9f0*/  LOP3.LUT R0, R0, 0x30, R5, 0x78, !PT ;  /* 0x0000003000007812 */ /* 0x000fe400078e7805 */
[----:B------:R-:W-:-:S04]  /*ba00*/  LOP3.LUT R5, R7, 0x40, R3, 0xf8, !PT ;  /* 0x0000004007057812 */ /* 0x000fc800078ef803 */
[----:B------:R-:W-:Y:S02]  /*ba10*/  LOP3.LUT R0, R5, R0, RZ, 0xfc, !PT ;  /* 0x0000000005007212 */ /* 0x000fe400078efcff */
[----:B------:R-:W-:-:S04]  /*ba20*/  LOP3.LUT R5, R2, 0x80, RZ, 0xc0, !PT ;  /* 0x0000008002057812 */ /* 0x000fc800078ec0ff */
[----:B------:R-:W-:-:S04]  /*ba30*/  LOP3.LUT R5, R5, 0x10, R11, 0xf8, !PT ;  /* 0x0000001005057812 */ /* 0x000fc800078ef80b */
[----:B------:R-:W-:Y:S02]  /*ba40*/  LOP3.LUT R7, R5, 0x10, R8, 0x78, !PT ;  /* 0x0000001005077812 */ /* 0x000fe400078e7808 */
[----:B------:R-:W-:Y:S02]  /*ba50*/  LOP3.LUT R5, R6, 0x70, R3, 0x78, !PT ;  /* 0x0000007006057812 */ /* 0x000fe400078e7803 */
[----:B------:R-:W-:Y:S02]  /*ba60*/  LOP3.LUT R6, R9, 0x100, R2, 0xf8, !PT ;  /* 0x0000010009067812 */ /* 0x000fe400078ef802 */
[----:B------:R-:W-:Y:S02]  /*ba70*/  LOP3.LUT R5, R5, 0xc00, R4, 0xf8, !PT ;  /* 0x00000c0005057812 */ /* 0x000fe400078ef804 */
[----:B------:R-:W-:-:S03]  /*ba80*/  LOP3.LUT R4, R6, R7, RZ, 0xfc, !PT ;  /* 0x0000000706047212 */ /* 0x000fc600078efcff */
[----:B------:R0:W-:Y:S04]  /*ba90*/  STL [R1+0x1c], R5 ;  /* 0x00001c0501007387 */ /* 0x0001e80000100800 */
[----:B------:R1:W-:Y:S01]  /*baa0*/  STL [R1+0x18], R4 ;  /* 0x0000180401007387 */ /* 0x0003e20000100800 */
[----:B0-----:R-:W-:Y:S02]  /*bab0*/  SHF.R.U32.HI R5, RZ, 0x2, R10 ;  /* 0x00000002ff057819 */ /* 0x001fe4000001160a */
[----:B-1----:R-:W-:Y:S01]  /*bac0*/  LOP3.LUT R4, R3, 0x30, RZ, 0xc0, !PT ;  /* 0x0000003003047812 */ /* 0x002fe200078ec0ff */
[----:B------:R-:W-:-:S05]  /*bad0*/  IMAD.MOV.U32 R3, RZ, RZ, 0x40 ;  /* 0x00000040ff037424 */ /* 0x000fca00078e00ff */
[----:B------:R-:W-:Y:S02]  /*bae0*/  SEL R6, R3, 0xffffffc0, !P0 ;  /* 0xffffffc003067807 */ /* 0x000fe40004000000 */
[----:B------:R-:W-:Y:S01]  /*baf0*/  LOP3.LUT R3, R5, 0x60, R2, 0xf8, !PT ;  /* 0x0000006005037812 */ /* 0x000fe200078ef802 */
[----:B------:R-:W-:Y:S02]  /*bb00*/  IMAD.IADD R2, R17, 0x1, R0 ;  /* 0x0000000111027824 */ /* 0x000fe400078e0200 */
[----:B------:R-:W-:Y:S01]  /*bb10*/  IMAD.MOV.U32 R0, RZ, RZ, 0x1 ;  /* 0x00000001ff007424 */ /* 0x000fe200078e00ff */
[----:B------:R-:W-:Y:S04]  /*bb20*/  STL [R1+0x20], R6 ;  /* 0x0000200601007387 */ /* 0x000fe80000100800 */
[----:B------:R0:W-:Y:S04]  /*bb30*/  STL [R1+0x24], R2 ;  /* 0x0000240201007387 */ /* 0x0001e80000100800 */
[----:B------:R1:W-:Y:S04]  /*bb40*/  STL [R1], R0 ;  /* 0x0000000001007387 */ /* 0x0003e80000100800 */
[----:B------:R2:W-:Y:S01]  /*bb50*/  STL [R1+0x28], RZ ;  /* 0x000028ff01007387 */ /* 0x0005e20000100800 */
[----:B0-----:R-:W-:-:S02]  /*bb60*/  LOP3.LUT R2, R4, 0x40, RZ, 0xfc, !PT ;  /* 0x0000004004027812 */ /* 0x001fc400078efcff */
[----:B-1----:R-:W-:-:S07]  /*bb70*/  LOP3.LUT R0, R4, 0x80, RZ, 0xfc, !PT ;  /* 0x0000008004007812 */ /* 0x002fce00078efcff */
.L_x_407:
[----:B------:R-:W-:Y:S01]  /*bb80*/  ULDC.64 UR4, c[0x0][0xc88] ;  /* 0x0003220000047ab9 */ /* 0x000fe20000000a00 */
[----:B------:R-:W-:Y:S01]  /*bb90*/  ULDC.64 UR6, c[0x0][0xa18] ;  /* 0x0002860000067ab9 */ /* 0x000fe20000000a00 */
[----:B------:R-:W-:-:S06]  /*bba0*/  UIMAD.WIDE UR4, UR45, 0x4, UR4 ;  /* 0x000000042d0478a5 */ /* 0x000fcc000f8e0204 */
[----:B------:R-:W-:Y:S02]  /*bbb0*/  IMAD.U32 R2, RZ, RZ, UR4 ;  /* 0x00000004ff027e24 */ /* 0x000fe4000f8e00ff */
[----:B------:R-:W-:Y:S01]  /*bbc0*/  IMAD.U32 R3, RZ, RZ, UR5 ;  /* 0x00000005ff037e24 */ /* 0x000fe2000f8e00ff */
[----:B------:R-:W-:Y:S01]  /*bbd0*/  UISETP.NE.U32.AND UP0, UPT, UR6, URZ, UPT ;  /* 0x0000003f0600728c */ /* 0x000fe2000bf05070 */
[----:B------:R-:W-:-:S03]  /*bbe0*/  ULDC.64 UR4, c[0x0][0xa28] ;  /* 0x00028a0000047ab9 */ /* 0x000fc60000000a00 */
[----:B------:R-:W3:Y:S01]  /*bbf0*/  LDG.E R2, desc[UR48][R2.64] ;  /* 0x0000003002027981 */ /* 0x000ee2000c1e1900 */
[----:B------:R-:W-:Y:S02]  /*bc00*/  UISETP.NE.AND.EX UP0, UPT, UR7, URZ, UPT, UP0 ;  /* 0x0000003f0700728c */ /* 0x000fe4000bf05300 */
[----:B------:R-:W-:Y:S01]  /*bc10*/  UISETP.NE.U32.AND UP1, UPT, UR4, URZ, UPT ;  /* 0x0000003f0400728c */ /* 0x000fe2000bf25070 */
[----:B------:R-:W-:-:S03]  /*bc20*/  ULDC UR8, c[0x0][0x288] ;  /* 0x0000a20000087ab9 */ /* 0x000fc60000000800 */
[----:B------:R-:W-:Y:S01]  /*bc30*/  UISETP.NE.AND.EX UP1, UPT, UR5, URZ, UPT, UP1 ;  /* 0x0000003f0500728c */ /* 0x000fe2000bf25310 */
[----:B------:R-:W-:Y:S01]  /*bc40*/  PLOP3.LUT P3, PT, PT, PT, UP0, 0x80, 0x0 ;  /* 0x000000000000781c */ /* 0x000fe20003f6f008 */
[----:B------:R-:W-:-:S04]  /*bc50*/  IMAD.U32 R19, RZ, RZ, UR8 ;  /* 0x00000008ff137e24 */ /* 0x000fc8000f8e00ff */
[----:B------:R-:W-:Y:S02]  /*bc60*/  PLOP3.LUT P2, PT, PT, PT, UP1, 0x80, 0x0 ;  /* 0x000000000000781c */ /* 0x000fe40003f4f018 */
[----:B---3--:R-:W-:-:S13]  /*bc70*/  R2UR UR46, R2 ;  /* 0x00000000022e72ca */ /* 0x008fda00000e0000 */
[----:B------:R-:W-:Y:S02]  /*bc80*/  USHF.R.S32.HI UR50, URZ, 0x1f, UR46 ;  /* 0x0000001f3f327899 */ /* 0x000fe4000801142e */
[----:B------:R-:W-:Y:S02]  /*bc90*/  USHF.L.U32 UR47, UR46, 0x2, URZ ;  /* 0x000000022e2f7899 */ /* 0x000fe4000800063f */
[----:B------:R-:W-:Y:S02]  /*bca0*/  USHF.L.U64.HI UR51, UR46, 0x2, UR50 ;  /* 0x000000022e337899 */ /* 0x000fe40008010232 */
[----:B------:R-:W-:Y:S02]  /*bcb0*/  @UP0 UIADD3 UR6, UP3, UR47, UR6, URZ ;  /* 0x000000062f060290 */ /* 0x000fe4000ff7e03f */
[----:B------:R-:W-:Y:S02]  /*bcc0*/  @UP1 ULEA UR4, UP2, UR46, UR4, 0x2 ;  /* 0x000000042e041291 */ /* 0x000fe4000f84103f */
[----:B------:R-:W-:-:S02]  /*bcd0*/  @UP0 UIADD3.X UR7, UR51, UR7, URZ, UP3, !UPT ;  /* 0x0000000733070290 */ /* 0x000fc40009ffe43f */
[----:B------:R-:W-:Y:S01]  /*bce0*/  @UP1 ULEA.HI.X UR5, UR46, UR5, UR50, 0x2, UP2 ;  /* 0x000000052e051291 */ /* 0x000fe200090f1432 */
[----:B------:R-:W-:-:S03]  /*bcf0*/  IMAD.U32 R2, RZ, RZ, UR6 ;  /* 0x00000006ff027e24 */ /* 0x000fc6000f8e00ff */
[----:B------:R-:W-:Y:S01]  /*bd00*/  IMAD.U32 R3, RZ, RZ, UR7 ;  /* 0x00000007ff037e24 */ /* 0x000fe2000f8e00ff */
[----:B------:R-:W-:-:S04]  /*bd10*/  ULDC.64 UR6, c[0x0][0xa08] ;  /* 0x0002820000067ab9 */ /* 0x000fc80000000a00 */
[----:B0-----:R0:W5:Y:S01]  /*bd20*/  @P3 LDG.E R19, desc[UR48][R2.64] ;  /* 0x0000003002133981 */ /* 0x001162000c1e1900 */
[----:B------:R-:W-:Y:S01]  /*bd30*/  ISETP.NE.U32.AND P1, PT, RZ, UR6, PT ;  /* 0x00000006ff007c0c */ /* 0x000fe2000bf25070 */
[----:B------:R-:W-:Y:S01]  /*bd40*/  UIADD3 UR6, UP1, UR47, UR6, URZ ;  /* 0x000000062f067290 */ /* 0x000fe2000ff3e03f */
[----:B0-----:R-:W-:Y:S02]  /*bd50*/  IMAD.U32 R2, RZ, RZ, UR4 ;  /* 0x00000004ff027e24 */ /* 0x001fe4000f8e00ff */
[----:B------:R-:W-:Y:S01]  /*bd60*/  IMAD.U32 R3, RZ, RZ, UR5 ;  /* 0x00000005ff037e24 */ /* 0x000fe2000f8e00ff */
[----:B------:R-:W-:Y:S02]  /*bd70*/  ULDC.64 UR4, c[0x0][0xa00] ;  /* 0x0002800000047ab9 */ /* 0x000fe40000000a00 */
[----:B------:R-:W-:Y:S01]  /*bd80*/  ISETP.NE.U32.AND P0, PT, RZ, UR4, PT ;  /* 0x00000004ff007c0c */ /* 0x000fe2000bf05070 */
[----:B------:R-:W-:Y:S01]  /*bd90*/  UIADD3 UR4, UP0, UR47, UR4, URZ ;  /* 0x000000042f047290 */ /* 0x000fe2000ff1e03f */
[----:B------:R-:W-:Y:S01]  /*bda0*/  ISETP.NE.AND.EX P1, PT, RZ, UR7, PT, P1 ;  /* 0x00000007ff007c0c */ /* 0x000fe2000bf25310 */
[----:B-1----:R0:W3:Y:S01]  /*bdb0*/  @P2 LDG.E R7, desc[UR48][R2.64] ;  /* 0x0000003002072981 */ /* 0x0020e2000c1e1900 */
[----:B------:R-:W-:Y:S01]  /*bdc0*/  ISETP.NE.AND.EX P0, PT, RZ, UR5, PT, P0 ;  /* 0x00000005ff007c0c */ /* 0x000fe2000bf05300 */
[----:B------:R-:W-:Y:S01]  /*bdd0*/  UIADD3.X UR5, UR51, UR5, URZ, UP0, !UPT ;  /* 0x0000000533057290 */ /* 0x000fe200087fe43f */
[----:B------:R-:W-:Y:S01]  /*bde0*/  IMAD.U32 R4, RZ, RZ, UR6 ;  /* 0x00000006ff047e24 */ /* 0x000fe2000f8e00ff */
[----:B------:R-:W-:Y:S01]  /*bdf0*/  UIADD3.X UR7, UR51, UR7, URZ, UP1, !UPT ;  /* 0x0000000733077290 */ /* 0x000fe20008ffe43f */
[----:B0-----:R-:W-:-:S03]  /*be00*/  IMAD.U32 R2, RZ, RZ, UR4 ;  /* 0x00000004ff027e24 */ /* 0x001fc6000f8e00ff */
[----:B------:R-:W-:Y:S02]  /*be10*/  IMAD.U32 R3, RZ, RZ, UR5 ;  /* 0x00000005ff037e24 */ /* 0x000fe4000f8e00ff */
[----:B------:R-:W-:-:S04]  /*be20*/  IMAD.U32 R5, RZ, RZ, UR7 ;  /* 0x00000007ff057e24 */ /* 0x000fc8000f8e00ff */
[----:B------:R0:W5:Y:S04]  /*be30*/  @P0 LDG.E R0, desc[UR48][R2.64] ;  /* 0x0000003002000981 */ /* 0x000168000c1e1900 */
[----:B------:R0:W5:Y:S01]  /*be40*/  @P1 LDG.E R6, desc[UR48][R4.64] ;  /* 0x0000003004061981 */ /* 0x000162000c1e1900 */
[----:B------:R-:W-:Y:S01]  /*be50*/  UMOV UR41, URZ ;  /* 0x0000003f00297c82 */ /* 0x000fe20008000000 */
[----:B---3--:R-:W-:Y:S01]  /*be60*/  @P2 R2UR UR41, R7 ;  /* 0x00000000072922ca */ /* 0x008fe200000e0000 */
[----:B0-----:R-:W-:-:S14]  /*be70*/  @P3 BRA `(.L_x_337) ;  /* 0x0000000000103947 */ /* 0x001fdc0003800000 */
[----:B------:R-:W-:Y:S05]  /*be80*/  @!P0 BRA `(.L_x_337) ;  /* 0x00000000000c8947 */ /* 0x000fea0003800000 */
[----:B-----5:R-:W3:Y:S04]  /*be90*/  LDG.E R19, desc[UR48][R2.64] ;  /* 0x0000003002137981 */ /* 0x020ee8000c1e1900 */
[----:B------:R-:W3:Y:S02]  /*bea0*/  LDG.E R2, desc[UR48][R2.64+0x4] ;  /* 0x0000043002027981 */ /* 0x000ee4000c1e1900 */
[----:B---3--:R-:W-:-:S07]  /*beb0*/  IMAD.IADD R19, R2, 0x1, -R19 ;  /* 0x0000000102137824 */ /* 0x008fce00078e0a13 */
.L_x_337:
[----:B------:R-:W-:Y:S01]  /*bec0*/  UMOV UR54, URZ ;  /* 0x0000003f00367c82 */ /* 0x000fe20008000000 */
[----:B-----5:R-:W-:Y:S01]  /*bed0*/  @P0 R2UR UR54, R0 ;  /* 0x00000000003602ca */ /* 0x020fe200000e0000 */
[----:B------:R-:W-:Y:S01]  /*bee0*/  IMAD.U32 R0, RZ, RZ, UR46 ;  /* 0x0000002eff007e24 */ /* 0x000fe2000f8e00ff */
[----:B------:R-:W-:Y:S01]  /*bef0*/  ULDC.64 UR6, c[0x0][0xa20] ;  /* 0x0002880000067ab9 */ /* 0x000fe20000000a00 */
[----:B------:R-:W-:Y:S01]  /*bf00*/  UMOV UR42, URZ ;  /* 0x0000003f002a7c82 */ /* 0x000fe20008000000 */
[----:B------:R-:W-:Y:S01]  /*bf10*/  ISETP.NE.U32.AND P0, PT, RZ, UR6, PT ;  /* 0x00000006ff007c0c */ /* 0x000fe2000bf05070 */
[----:B------:R-:W-:Y:S01]  /*bf20*/  ULDC.64 UR4, c[0x0][0x418] ;  /* 0x0001060000047ab9 */ /* 0x000fe20000000a00 */
[----:B------:R0:W-:Y:S01]  /*bf30*/  STL [R1+0x4], R0 ;  /* 0x0000040001007387 */ /* 0x0001e20000100800 */
[----:B------:R-:W-:Y:S01]  /*bf40*/  @P1 R2UR UR42, R6 ;  /* 0x00000000062a12ca */ /* 0x000fe200000e0000 */
[----:B------:R-:W-:Y:S01]  /*bf50*/  UISETP.NE.U32.AND UP0, UPT, UR4, URZ, UPT ;  /* 0x0000003f0400728c */ /* 0x000fe2000bf05070 */
[----:B------:R-:W-:-:S02]  /*bf60*/  ISETP.NE.AND.EX P0, PT, RZ, UR7, PT, P0 ;  /* 0x00000007ff007c0c */ /* 0x000fc4000bf05300 */
[----:B------:R-:W-:Y:S01]  /*bf70*/  ULDC UR4, c[0x0][0x424] ;  /* 0x0001090000047ab9 */ /* 0x000fe20000000800 */
[----:B------:R-:W-:-:S03]  /*bf80*/  UISETP.NE.AND.EX UP0, UPT, UR5, URZ, UPT, UP0 ;  /* 0x0000003f0500728c */ /* 0x000fc6000bf05300 */
[----:B------:R-:W-:Y:S01]  /*bf90*/  ULDC UR5, c[0x0][0x2f0] ;  /* 0x0000bc0000057ab9 */ /* 0x000fe20000000800 */
[----:B------:R-:W-:-:S04]  /*bfa0*/  USEL UR4, UR4, 0x1, UP0 ;  /* 0x0000000104047887 */ /* 0x000fc80008000000 */
[----:B------:R-:W-:Y:S02]  /*bfb0*/  UIMAD UR4, UR4, UR5, URZ ;  /* 0x00000005040472a4 */ /* 0x000fe4000f8e023f */
[----:B------:R-:W-:Y:S01]  /*bfc0*/  UIADD3 UR42, UR42, UR41, URZ ;  /* 0x000000292a2a7290 */ /* 0x000fe2000fffe03f */
[----:B0-----:R-:W-:Y:S11]  /*bfd0*/  @!P0 BRA `(.L_x_338) ;  /* 0x00000000001c8947 */ /* 0x001ff60003800000 */
[----:B------:R-:W-:-:S04]  /*bfe0*/  UIADD3 UR4, UP0, UR47, UR6, URZ ;  /* 0x000000062f047290 */ /* 0x000fc8000ff1e03f */
[----:B------:R-:W-:Y:S02]  /*bff0*/  UIADD3.X UR5, UR51, UR7, URZ, UP0, !UPT ;  /* 0x0000000733057290 */ /* 0x000fe400087fe43f */
[----:B------:R-:W-:-:S04]  /*c000*/  IMAD.U32 R2, RZ, RZ, UR4 ;  /* 0x00000004ff027e24 */ /* 0x000fc8000f8e00ff */
[----:B------:R-:W-:-:S05]  /*c010*/  IMAD.U32 R3, RZ, RZ, UR5 ;  /* 0x00000005ff037e24 */ /* 0x000fca000f8e00ff */
[----:B------:R-:W3:Y:S02]  /*c020*/  LDG.E R2, desc[UR48][R2.64] ;  /* 0x0000003002027981 */ /* 0x000ee4000c1e1900 */
[----:B---3--:R-:W-:Y:S01]  /*c030*/  R2UR UR4, R2 ;  /* 0x00000000020472ca */ /* 0x008fe200000e0000 */
[----:B------:R-:W-:-:S14]  /*c040*/  BRA `(.L_x_339) ;  /* 0x0000000000187947 */ /* 0x000fdc0003800000 */
.L_x_338:
[----:B------:R-:W-:Y:S05]  /*c050*/  @!P1 BRA `(.L_x_339) ;  /* 0x0000000000149947 */ /* 0x000fea0003800000 */
[----:B------:R-:W3:Y:S04]  /*c060*/  LDG.E R0, desc[UR48][R4.64] ;  /* 0x0000003004007981 */ /* 0x000ee8000c1e1900 */
[----:B------:R-:W4:Y:S01]  /*c070*/  LDG.E R4, desc[UR48][R4.64+0x4] ;  /* 0x0000043004047981 */ /* 0x000f22000c1e1900 */
[----:B---3--:R-:W-:Y:S02]  /*c080*/  R2UR UR5, R0 ;  /* 0x00000000000572ca */ /* 0x008fe400000e0000 */
[----:B----4-:R-:W-:-:S13]  /*c090*/  R2UR UR4, R4 ;  /* 0x00000000040472ca */ /* 0x010fda00000e0000 */
[----:B------:R-:W-:-:S12]  /*c0a0*/  UIADD3 UR4, -UR5, UR4, URZ ;  /* 0x0000000405047290 */ /* 0x000fd8000fffe13f */
.L_x_339:
[----:B------:R-:W-:Y:S01]  /*c0b0*/  UIADD3 UR41, -UR41, UR4, URZ ;  /* 0x0000000429297290 */ /* 0x000fe2000fffe13f */
[----:B------:R-:W-:Y:S03]  /*c0c0*/  BSSY B7, `(.L_x_340) ;  /* 0x000031c000077945 */ /* 0x000fe60003800000 */
[----:B------:R-:W-:Y:S02]  /*c0d0*/  UIADD3 UR4, UR41, 0x9f, URZ ;  /* 0x0000009f29047890 */ /* 0x000fe4000fffe03f */
[----:B------:R-:W-:Y:S02]  /*c0e0*/  ISETP.LT.AND P0, PT, RZ, UR41, PT ;  /* 0x00000029ff007c0c */ /* 0x000fe4000bf01270 */
[----:B------:R-:W-:-:S04]  /*c0f0*/  UIMAD.WIDE UR4, UR4, 0x66666667, URZ ;  /* 0x66666667040478a5 */ /* 0x000fc8000f8e023f */
[----:B------:R-:W-:-:S04]  /*c100*/  USHF.R.U32.HI UR40, URZ, 0x1f, UR5 ;  /* 0x0000001f3f287899 */ /* 0x000fc80008011605 */
[----:B------:R-:W-:-:S03]  /*c110*/  ULEA.HI.SX32 UR40, UR5, UR40, 0x1a ;  /* 0x0000002805287291 */ /* 0x000fc6000f8fd23f */
[----:B------:R-:W-:Y:S09]  /*c120*/  @P0 BRA `(.L_x_341) ;  /* 0x0000000000480947 */ /* 0x000ff20003800000 */
[----:B------:R-:W0:Y:S02]  /*c130*/  S2R R0, SR_TID.X ;  /* 0x0000000000007919 */ /* 0x000e240000002100 */
[----:B0-----:R-:W-:-:S04]  /*c140*/  LOP3.LUT R0, R0, 0x7f, RZ, 0xc0, !PT ;  /* 0x0000007f00007812 */ /* 0x001fc800078ec0ff */
[----:B------:R-:W-:-:S13]  /*c150*/  ISETP.NE.AND P0, PT, R0, RZ, PT ;  /* 0x000000ff0000720c */ /* 0x000fda0003f05270 */
[----:B------:R-:W-:Y:S05]  /*c160*/  @P0 BRA `(.L_x_342) ;  /* 0x0000003000440947 */ /* 0x000fea0003800000 */
[----:B------:R-:W0:Y:S01]  /*c170*/  S2R R3, SR_LANEID ;  /* 0x0000000000037919 */ /* 0x000e220000000000 */
[----:B------:R-:W-:Y:S02]  /*c180*/  VOTEU.ANY UR4, UPT, PT ;  /* 0x0000000000047886 */ /* 0x000fe400038e0100 */
[----:B------:R-:W0:Y:S08]  /*c190*/  FLO.U32 R0, UR4 ;  /* 0x0000000400007d00 */ /* 0x000e3000080e0000 */
[----:B------:R-:W1:Y:S01]  /*c1a0*/  POPC R5, UR4 ;  /* 0x0000000400057d09 */ /* 0x000e620008000000 */
[----:B0-----:R-:W-:-:S02]  /*c1b0*/  ISETP.EQ.U32.AND P0, PT, R0, R3, PT ;  /* 0x000000030000720c */ /* 0x001fc40003f02070 */
[----:B------:R-:W1:Y:S11]  /*c1c0*/  LDC.64 R2, c[0x0][0xc60] ;  /* 0x00031800ff027b82 */ /* 0x000e760000000a00 */
[----:B-1----:R-:W3:Y:S01]  /*c1d0*/  @P0 ATOMG.E.ADD.STRONG.GPU PT, R3, desc[UR48][R2.64], R5 ;  /* 0x00000005020309a8 */ /* 0x002ee200081ee1f0 */
[----:B------:R-:W0:Y:S02]  /*c1e0*/  S2R R4, SR_LTMASK ;  /* 0x0000000000047919 */ /* 0x000e240000003900 */
[----:B0-----:R-:W-:-:S04]  /*c1f0*/  LOP3.LUT R4, R4, UR4, RZ, 0xc0, !PT ;  /* 0x0000000404047c12 */ /* 0x001fc8000f8ec0ff */
[----:B------:R-:W0:Y:S01]  /*c200*/  POPC R7, R4 ;  /* 0x0000000400077309 */ /* 0x000e220000000000 */
[----:B---3--:R-:W0:Y:S02]  /*c210*/  SHFL.IDX PT, R0, R3, R0, 0x1f ;  /* 0x00001f0003007589 */ /* 0x008e2400000e0000 */
[----:B0-----:R-:W-:-:S05]  /*c220*/  IADD3 R0, R0, UR43, R7 ;  /* 0x0000002b00007c10 */ /* 0x001fca000fffe007 */
[----:B------:R0:W-:Y:S01]  /*c230*/  STL [R1+0x10], R0 ;  /* 0x0000100001007387 */ /* 0x0001e20000100800 */
[----:B------:R-:W-:Y:S05]  /*c240*/  BRA `(.L_x_342) ;  /* 0x00000030000c7947 */ /* 0x000fea0003800000 */
.L_x_341:
[----:B------:R-:W-:Y:S01]  /*c250*/  VIADD R0, R17, 0x1a400 ;  /* 0x0001a40011007836 */ /* 0x000fe20000000000 */
[----:B------:R-:W-:Y:S04]  /*c260*/  BSSY B6, `(.L_x_343) ;  /* 0x0000013000067945 */ /* 0x000fe80003800000 */
[----:B------:R-:W-:-:S13]  /*c270*/  LOP3.LUT P0, RZ, R0, 0x1bf, RZ, 0xc0, !PT ;  /* 0x000001bf00ff7812 */ /* 0x000fda000780c0ff */
[----:B------:R-:W-:Y:S05]  /*c280*/  @!P0 BRA `(.L_x_344) ;  /* 0x0000000000408947 */ /* 0x000fea0003800000 */
[----:B------:R-:W-:Y:S01]  /*c290*/  MOV R2, 0x0 ;  /* 0x0000000000027802 */ /* 0x000fe20000000f00 */
[----:B------:R-:W-:Y:S01]  /*c2a0*/  ULDC.64 UR6, c[0x4][0xa0] ;  /* 0x0100280000067ab9 */ /* 0x000fe20000000a00 */
[----:B------:R-:W-:Y:S01]  /*c2b0*/  ULDC.64 UR8, c[0x4][0xa8] ;  /* 0x01002a0000087ab9 */ /* 0x000fe20000000a00 */
[----:B------:R-:W-:Y:S01]  /*c2c0*/  ULDC.64 UR4, c[0x4][0x8] ;  /* 0x0100020000047ab9 */ /* 0x000fe20000000a00 */
[----:B------:R-:W-:Y:S02]  /*c2d0*/  IMAD.U32 R4, RZ, RZ, UR6 ;  /* 0x00000006ff047e24 */ /* 0x000fe4000f8e00ff */
        /* <DEDUP_REMOVED lines=10> */
[----:B0-2---:R-:W-:Y:S05]  /*c380*/  CALL.ABS.NOINC R2 ;  /* 0x0000000002007343 */ /* 0x005fea0003c00000 */
.L_x_344:
[----:B------:R-:W-:Y:S05]  /*c390*/  BSYNC B6 ;  /* 0x0000000000067941 */ /* 0x000fea0003800000 */
.L_x_343:
[----:B------:R-:W3:Y:S01]  /*c3a0*/  LDL.LU R16, [R1+0x8] ;  /* 0x0000080001107983 */ /* 0x000ee20000300800 */
[----:B------:R-:W-:Y:S01]  /*c3b0*/  VIADD R0, R17, 0xa400 ;  /* 0x0000a40011007836 */ /* 0x000fe20000000000 */
[----:B------:R-:W-:Y:S04]  /*c3c0*/  BSSY B6, `(.L_x_345) ;  /* 0x0000016000067945 */ /* 0x000fe80003800000 */
[----:B------:R-:W-:Y:S02]  /*c3d0*/  LOP3.LUT P0, RZ, R0, 0x3ff, RZ, 0xc0, !PT ;  /* 0x000003ff00ff7812 */ /* 0x000fe4000780c0ff */
[----:B---3--:R-:W-:-:S11]  /*c3e0*/  LOP3.LUT R16, R16, 0xfffffffe, RZ, 0xc0, !PT ;  /* 0xfffffffe10107812 */ /* 0x008fd600078ec0ff */
[----:B------:R-:W-:-:S05]  /*c3f0*/  @P0 LOP3.LUT R16, R16, 0x1, RZ, 0xfc, !PT ;  /* 0x0000000110100812 */ /* 0x000fca00078efcff */
[----:B------:R0:W-:Y:S01]  /*c400*/  STL [R1+0x8], R16 ;  /* 0x0000081001007387 */ /* 0x0001e20000100800 */
[----:B------:R-:W-:Y:S05]  /*c410*/  @!P0 BRA `(.L_x_346) ;  /* 0x0000000000408947 */ /* 0x000fea0003800000 */
[----:B------:R-:W-:Y:S01]  /*c420*/  MOV R2, 0x0 ;  /* 0x0000000000027802 */ /* 0x000fe20000000f00 */
[----:B------:R-:W-:Y:S01]  /*c430*/  ULDC.64 UR6, c[0x4][0xa0] ;  /* 0x0100280000067ab9 */ /* 0x000fe20000000a00 */
[----:B------:R-:W-:Y:S01]  /*c440*/  ULDC.64 UR8, c[0x4][0xa8] ;  /* 0x01002a0000087ab9 */ /* 0x000fe20000000a00 */
[----:B------:R-:W-:Y:S01]  /*c450*/  ULDC.64 UR4, c[0x4][0x10] ;  /* 0x0100040000047ab9 */ /* 0x000fe20000000a00 */
[----:B------:R-:W-:Y:S02]  /*c460*/  IMAD.U32 R4, RZ, RZ, UR6 ;  /* 0x00000006ff047e24 */ /* 0x000fe4000f8e00ff */
[----:B------:R-:W1:Y:S01]  /*c470*/  LDC.64 R2, c[0x4][R2] ;  /* 0x0100000002027b82 */ /* 0x000e620000000a00 */
        /* <DEDUP_REMOVED lines=10> */
.L_x_346:
[----:B------:R-:W-:Y:S05]  /*c520*/  BSYNC B6 ;  /* 0x0000000000067941 */ /* 0x000fea0003800000 */
.L_x_345:
        /* <DEDUP_REMOVED lines=20> */
.L_x_348:
[----:B------:R-:W-:Y:S05]  /*c670*/  BSYNC B6 ;  /* 0x0000000000067941 */ /* 0x000fea0003800000 */
.L_x_347:
[----:B------:R-:W-:Y:S01]  /*c680*/  LOP3.LUT P6, RZ, R16, 0x1, RZ, 0xc0, !PT ;  /* 0x0000000110ff7812 */ /* 0x000fe200078cc0ff */
[----:B------:R-:W-:-:S12]  /*c690*/  BSSY B6, `(.L_x_349) ;  /* 0x0000012000067945 */ /* 0x000fd80003800000 */
        /* <DEDUP_REMOVED lines=17> */
.L_x_350:
[----:B------:R-:W-:Y:S05]  /*c7b0*/  BSYNC B6 ;  /* 0x0000000000067941 */ /* 0x000fea0003800000 */
.L_x_349:
[----:B------:R-:W3:Y:S01]  /*c7c0*/  LDL R8, [R1+0x4] ;  /* 0x0000040001087983 */ /* 0x000ee20000100800 */
[----:B------:R-:W-:Y:S02]  /*c7d0*/  ULDC.64 UR4, c[0x0][0x9f8] ;  /* 0x00027e0000047ab9 */ /* 0x000fe40000000a00 */
[----:B------:R-:W-:-:S04]  /*c7e0*/  UISETP.NE.U32.AND UP0, UPT, UR4, URZ, UPT ;  /* 0x0000003f0400728c */ /* 0x000fc8000bf05070 */
[----:B------:R-:W-:-:S06]  /*c7f0*/  UISETP.NE.AND.EX UP0, UPT, UR5, URZ, UPT, UP0 ;  /* 0x0000003f0500728c */ /* 0x000fcc000bf05300 */
[----:B------:R-:W-:-:S05]  /*c800*/  PLOP3.LUT P0, PT, PT, PT, UP0, 0x80, 0x0 ;  /* 0x000000000000781c */ /* 0x000fca0003f0f008 */
[----:B------:R-:W-:-:S04]  /*c810*/  @UP0 UIADD3 UR4, UP1, UR47, UR4, URZ ;  /* 0x000000042f040290 */ /* 0x000fc8000ff3e03f */
[----:B------:R-:W-:Y:S02]  /*c820*/  @UP0 UIADD3.X UR5, UR51, UR5, URZ, UP1, !UPT ;  /* 0x0000000533050290 */ /* 0x000fe40008ffe43f */
[----:B------:R-:W-:-:S04]  /*c830*/  IMAD.U32 R2, RZ, RZ, UR4 ;  /* 0x00000004ff027e24 */ /* 0x000fc8000f8e00ff */
[----:B------:R-:W-:Y:S01]  /*c840*/  IMAD.U32 R3, RZ, RZ, UR5 ;  /* 0x00000005ff037e24 */ /* 0x000fe2000f8e00ff */
[----:B------:R-:W1:Y:S01]  /*c850*/  S2R R0, SR_TID.X ;  /* 0x0000000000007919 */ /* 0x000e620000002100 */
[----:B------:R-:W-:-:S03]  /*c860*/  ULDC.64 UR4, c[0x0][0xa08] ;  /* 0x0002820000047ab9 */ /* 0x000fc60000000a00 */
[----:B---3--:R3:W4:Y:S01]  /*c870*/  @P0 LDG.E R8, desc[UR48][R2.64] ;  /* 0x0000003002080981 */ /* 0x008722000c1e1900 */
[----:B-1----:R-:W-:-:S04]  /*c880*/  SHF.R.U32.HI R0, RZ, 0x5, R0 ;  /* 0x00000005ff007819 */ /* 0x002fc80000011600 */
[----:B------:R-:W-:Y:S01]  /*c890*/  LOP3.LUT R0, R0, 0x3, RZ, 0xc0, !PT ;  /* 0x0000000300007812 */ /* 0x000fe200078ec0ff */
[----:B---3--:R-:W1:Y:S01]  /*c8a0*/  LDC.64 R2, c[0x0][0x418] ;  /* 0x00010600ff027b82 */ /* 0x008e620000000a00 */
[----:B----4-:R-:W-:Y:S01]  /*c8b0*/  SHF.R.S32.HI R9, RZ, 0x1f, R8 ;  /* 0x0000001fff097819 */ /* 0x010fe20000011408 */
[----:B------:R3:W-:Y:S01]  /*c8c0*/  @P0 STL [R1+0x4], R8 ;  /* 0x0000040801000387 */ /* 0x0007e20000100800 */
[----:B-1----:R-:W-:Y:S01]  /*c8d0*/  LOP3.LUT P0, RZ, R2, UR4, RZ, 0xfc, !PT ;  /* 0x0000000402ff7c12 */ /* 0x002fe2000f80fcff */
[----:B------:R-:W-:Y:S02]  /*c8e0*/  UMOV UR4, 0xffffffff ;  /* 0xffffffff00047882 */ /* 0x000fe40000000000 */
[----:B------:R3:W-:Y:S01]  /*c8f0*/  STL [R1+0xc], R9 ;  /* 0x00000c0901007387 */ /* 0x0007e20000100800 */
[----:B------:R-:W-:-:S04]  /*c900*/  LOP3.LUT P0, RZ, R3, UR5, RZ, 0xfc, P0 ;  /* 0x0000000503ff7c12 */ /* 0x000fc8000800fcff */
[----:B0-----:R-:W-:Y:S01]  /*c910*/  SEL R16, R8, RZ, !P0 ;  /* 0x000000ff08107207 */ /* 0x001fe20004000000 */
[----:B------:R-:W-:Y:S08]  /*c920*/  BRA.DIV UR4, `(.L_x_351) ;  /* 0x0000003a04547947 */ /* 0x000ff0000b800000 */
[----:B------:R0:W1:Y:S02]  /*c930*/  SHFL.IDX PT, R14, R0, RZ, 0x1f ;  /* 0x00001fff000e7589 */ /* 0x00006400000e0000 */
.L_x_426:
[----:B0-----:R-:W4:Y:S01]  /*c940*/  LDL.LU R0, [R1+0x8] ;  /* 0x0000080001007983 */ /* 0x001f220000300800 */
[----:B------:R-:W-:Y:S02]  /*c950*/  PLOP3.LUT P1, PT, PT, PT, PT, 0x8, 0x0 ;  /* 0x000000000000781c */ /* 0x000fe40003f2e170 */
[----:B-1----:R-:W-:Y:S02]  /*c960*/  ISETP.NE.AND P0, PT, R14, RZ, PT ;  /* 0x000000ff0e00720c */ /* 0x002fe40003f05270 */
[----:B----4-:R-:W-:-:S09]  /*c970*/  LOP3.LUT R0, R0, 0xfffffffe, RZ, 0xc0, !PT ;  /* 0xfffffffe00007812 */ /* 0x010fd200078ec0ff */
[----:B------:R-:W-:-:S05]  /*c980*/  @P1 LOP3.LUT R0, R0, 0x1, RZ, 0xfc, !PT ;  /* 0x0000000100001812 */ /* 0x000fca00078efcff */
[----:B------:R0:W-:Y:S01]  /*c990*/  STL [R1+0x8], R0 ;  /* 0x0000080001007387 */ /* 0x0001e20000100800 */
[----:B------:R-:W-:Y:S05]  /*c9a0*/  @P0 BRA `(.L_x_352) ;  /* 0x0000000400940947 */ /* 0x000fea0003800000 */
[----:B------:R-:W-:-:S06]  /*c9b0*/  UIADD3 UR4, UR40, -0x1, URZ ;  /* 0xffffffff28047890 */ /* 0x000fcc000fffe03f */
[----:B0-----:R-:W-:Y:S01]  /*c9c0*/  IMAD.U32 R0, RZ, RZ, UR4 ;  /* 0x00000004ff007e24 */ /* 0x001fe2000f8e00ff */
[----:B------:R-:W-:-:S03]  /*c9d0*/  UMOV UR4, 0xffffffff ;  /* 0xffffffff00047882 */ /* 0x000fc60000000000 */
[----:B------:R-:W-:Y:S05]  /*c9e0*/  BRA.DIV UR4, `(.L_x_353) ;  /* 0x0000003a04447947 */ /* 0x000fea000b800000 */
[----:B------:R-:W-:-:S13]  /*c9f0*/  ELECT P6, URZ, PT ;  /* 0x00000000003f782f */ /* 0x000fda00038c0000 */
.L_x_429:
[----:B------:R-:W-:Y:S05]  /*ca00*/  @!P6 BRA `(.L_x_352) ;  /* 0x00000004007ce947 */ /* 0x000fea0003800000 */
[----:B------:R-:W-:-:S04]  /*ca10*/  ISETP.NE.U32.AND P0, PT, R2, RZ, PT ;  /* 0x000000ff0200720c */ /* 0x000fc80003f05070 */
[----:B------:R-:W-:-:S13]  /*ca20*/  ISETP.NE.AND.EX P0, PT, R3, RZ, PT, P0 ;  /* 0x000000ff0300720c */ /* 0x000fda0003f05300 */
[----:B------:R-:W-:Y:S05]  /*ca30*/  @!P0 BRA `(.L_x_354) ;  /* 0x0000000000448947 */ /* 0x000fea0003800000 */
[----:B------:R-:W0:Y:S01]  /*ca40*/  LDC R7, c[0x0][0x43c] ;  /* 0x00010f00ff077b82 */ /* 0x000e220000000800 */
[----:B------:R-:W-:Y:S01]  /*ca50*/  ULDC.64 UR4, c[0x0][0x428] ;  /* 0x00010a0000047ab9 */ /* 0x000fe20000000a00 */
[----:B0-----:R-:W-:-:S13]  /*ca60*/  ISETP.NE.AND P0, PT, R7, 0x1, PT ;  /* 0x000000010700780c */ /* 0x001fda0003f05270 */
[----:B------:R-:W0:Y:S02]  /*ca70*/  @P0 LDC.64 R4, c[0x0][0x440] ;  /* 0x00011000ff040b82 */ /* 0x000e240000000a00 */
        /* <DEDUP_REMOVED lines=13> */
.L_x_354:
[----:B0-----:R-:W4:Y:S01]  /*cb50*/  LDL R3, [R1] ;  /* 0x0000000001037983 */ /* 0x001f220000100800 */
[----:B------:R-:W-:Y:S01]  /*cb60*/  IMAD R2, R18, 0x8, R17 ;  /* 0x0000000812027824 */ /* 0x000fe200078e0211 */
[----:B---3--:R-:W0:Y:S02]  /*cb70*/  S2R R8, SR_TID.X ;  /* 0x0000000000087919 */ /* 0x008e240000002100 */
[----:B0-----:R-:W-:-:S04]  /*cb80*/  LOP3.LUT R8, R8, 0x7f, RZ, 0xc0, !PT ;  /* 0x0000007f08087812 */ /* 0x001fc800078ec0ff */
[----:B------:R-:W-:Y:S02]  /*cb90*/  ISETP.NE.AND P1, PT, R8, RZ, PT ;  /* 0x000000ff0800720c */ /* 0x000fe40003f25270 */
[----:B----4-:R-:W-:-:S04]  /*cba0*/  SHF.L.U32 R3, R3, 0x1f, RZ ;  /* 0x0000001f03037819 */ /* 0x010fc800000006ff */
[----:B------:R-:W0:Y:S02]  /*cbb0*/  SYNCS.PHASECHK.TRANS64.TRYWAIT P0, [R2+URZ+0x29880], R3 ;  /* 0x02988003020075a7 */ /* 0x000e24000800017f */
[----:B0-----:R-:W-:Y:S05]  /*cbc0*/  @!P0 BRA `(.L_x_355) ;  /* 0x0000003400ec8947 */ /* 0x001fea0003800000 */
.L_x_430:
        /* <DEDUP_REMOVED lines=8> */
.L_x_356:
[----:B------:R-:W-:Y:S01]  /*cc50*/  IMAD.MOV.U32 R4, RZ, RZ, 0xa0 ;  /* 0x000000a0ff047424 */ /* 0x000fe200078e00ff */
[----:B------:R-:W-:Y:S01]  /*cc60*/  R2UR UR33, R2 ;  /* 0x00000000022172ca */ /* 0x000fe200000e0000 */
[----:B------:R-:W-:Y:S01]  /*cc70*/  UIADD3 UR4, UP0, UR52, 0x470, URZ ;  /* 0x0000047034047890 */ /* 0x000fe2000ff1e03f */
[----:B-----5:R-:W-:Y:S01]  /*cc80*/  R2UR UR37, R16 ;  /* 0x00000000102572ca */ /* 0x020fe200000e0000 */
[----:B------:R-:W-:Y:S01]  /*cc90*/  IMAD R0, R0, R4, UR42 ;  /* 0x0000002a00007e24 */ /* 0x000fe2000f8e0204 */
[----:B------:R-:W-:Y:S01]  /*cca0*/  UMOV UR6, 0x0 ;  /* 0x0000000000067882 */ /* 0x000fe20000000000 */
[----:B------:R-:W-:Y:S01]  /*ccb0*/  IMAD R4, R18, 0x5000, R17 ;  /* 0x0000500012047824 */ /* 0x000fe200078e0211 */
[----:B------:R-:W-:Y:S02]  /*ccc0*/  UIADD3.X UR5, URZ, UR53, URZ, UP0, !UPT ;  /* 0x000000353f057290 */ /* 0x000fe400087fe43f */
[----:B------:R-:W-:Y:S01]  /*ccd0*/  R2UR UR35, R0 ;  /* 0x00000000002372ca */ /* 0x000fe200000e0000 */
[----:B------:R-:W-:Y:S01]  /*cce0*/  UMOV UR7, 0x14f00000 ;  /* 0x14f0000000077882 */ /* 0x000fe20000000000 */
[----:B------:R-:W-:Y:S01]  /*ccf0*/  R2UR UR32, R4 ;  /* 0x00000000042072ca */ /* 0x000fe200000e0000 */
[----:B------:R-:W-:-:S02]  /*cd00*/  UMOV UR34, URZ ;  /* 0x0000003f00227c82 */ /* 0x000fc40008000000 */
[----:B------:R-:W-:-:S10]  /*cd10*/  UIADD3 UR33, UR33, 0x29870, URZ ;  /* 0x0002987021217890 */ /* 0x000fd4000fffe03f */
[----:B------:R-:W-:-:S09]  /*cd20*/  UIADD3 UR32, UR32, 0xa400, URZ ;  /* 0x0000a40020207890 */ /* 0x000fd2000fffe03f */
[----:B------:R1:W-:Y:S01]  /*cd30*/  UTMALDG.4D [UR32], [UR4], desc[UR6] ;  /* 0x00000620040075b4 */ /* 0x0003e20008019000 */
[----:B------:R-:W3:Y:S02]  /*cd40*/  SYNCS.PHASECHK.TRANS64.TRYWAIT P0, [R2+URZ+0x29840], R3 ;  /* 0x02984003020075a7 */ /* 0x000ee4000800017f */
[----:B-1-3--:R-:W-:Y:S05]  /*cd50*/  @!P0 BRA `(.L_x_357) ;  /* 0x00000034009c8947 */ /* 0x00afea0003800000 */
.L_x_431:
[----:B------:R-:W-:Y:S05]  /*cd60*/  @P1 BRA `(.L_x_358) ;  /* 0x00000000001c1947 */ /* 0x000fea0003800000 */
[----:B------:R-:W3:Y:S01]  /*cd70*/  S2R R4, SR_TID.X ;  /* 0x0000000000047919 */ /* 0x000ee20000002100 */
[----:B01----:R-:W-:-:S04]  /*cd80*/  IMAD.MOV.U32 R3, RZ, RZ, 0x7800 ;  /* 0x00007800ff037424 */ /* 0x003fc800078e00ff */
[----:B------:R4:W-:Y:S01]  /*cd90*/  SYNCS.ARRIVE.TRANS64 RZ, [R2+URZ+0x29830], R3 ;  /* 0x0298300302ff79a7 */ /* 0x0009e2000800003f */
[----:B---3--:R-:W-:-:S04]  /*cda0*/  LOP3.LUT R4, R4, 0x1f, RZ, 0xc0, !PT ;  /* 0x0000001f04047812 */ /* 0x008fc800078ec0ff */
[----:B------:R-:W-:-:S13]  /*cdb0*/  ISETP.NE.AND P0, PT, R4, RZ, PT ;  /* 0x000000ff0400720c */ /* 0x000fda0003f05270 */
[----:B----4-:R-:W-:Y:S05]  /*cdc0*/  @!P0 BRA `(.L_x_358) ;  /* 0x0000000000048947 */ /* 0x010fea0003800000 */
[----:B------:R-:W-:Y:S01]  /*cdd0*/  BPT.TRAP 0x1 ;  /* 0x000000040000795c */ /* 0x000fe20000300000 */
.L_x_358:
[----:B01----:R-:W3:Y:S01]  /*cde0*/  LDL.LU R3, [R1+0x8] ;  /* 0x0000080001037983 */ /* 0x003ee20000300800 */
[----:B------:R-:W-:Y:S01]  /*cdf0*/  R2UR UR27, R0 ;  /* 0x00000000001b72ca */ /* 0x000fe200000e0000 */
[----:B------:R-:W-:Y:S01]  /*ce00*/  IMAD R0, R18, 0x7800, R17 ;  /* 0x0000780012007824 */ /* 0x000fe200078e0211 */
[----:B------:R-:W-:Y:S01]  /*ce10*/  R2UR UR25, R2 ;  /* 0x00000000021972ca */ /* 0x000fe200000e0000 */
[----:B------:R-:W-:Y:S01]  /*ce20*/  UIADD3 UR4, UP0, UR52, 0x370, URZ ;  /* 0x0000037034047890 */ /* 0x000fe2000ff1e03f */
[----:B------:R-:W-:Y:S01]  /*ce30*/  PLOP3.LUT P0, PT, PT, PT, PT, 0x80, 0x0 ;  /* 0x000000000000781c */ /* 0x000fe20003f0f070 */
[----:B------:R-:W-:Y:S01]  /*ce40*/  UMOV UR6, 0x0 ;  /* 0x0000000000067882 */ /* 0x000fe20000000000 */
[----:B------:R-:W-:Y:S01]  /*ce50*/  R2UR UR8, R0 ;  /* 0x00000000000872ca */ /* 0x000fe200000e0000 */
[----:B------:R-:W-:Y:S01]  /*ce60*/  UIADD3.X UR5, URZ, UR53, URZ, UP0, !UPT ;  /* 0x000000353f057290 */ /* 0x000fe200087fe43f */
[----:B------:R-:W-:Y:S01]  /*ce70*/  R2UR UR29, R16 ;  /* 0x00000000101d72ca */ /* 0x000fe200000e0000 */
[----:B------:R-:W-:Y:S01]  /*ce80*/  UMOV UR7, 0x14f00000 ;  /* 0x14f0000000077882 */ /* 0x000fe20000000000 */
[----:B------:R-:W-:Y:S01]  /*ce90*/  UMOV UR26, URZ ;  /* 0x0000003f001a7c82 */ /* 0x000fe20008000000 */
[----:B------:R-:W-:Y:S01]  /*cea0*/  UMOV UR28, UR36 ;  /* 0x00000024001c7c82 */ /* 0x000fe20008000000 */
[----:B------:R-:W-:Y:S01]  /*ceb0*/  UMOV UR18, 0x40 ;  /* 0x0000004000127882 */ /* 0x000fe20000000000 */
[----:B------:R-:W-:Y:S01]  /*cec0*/  UMOV UR20, UR36 ;  /* 0x0000002400147c82 */ /* 0x000fe20008000000 */
[----:B------:R-:W-:Y:S01]  /*ced0*/  UMOV UR19, UR27 ;  /* 0x0000001b00137c82 */ /* 0x000fe20008000000 */
[----:B------:R-:W-:Y:S01]  /*cee0*/  UIADD3 UR25, UR25, 0x29830, URZ ;  /* 0x0002983019197890 */ /* 0x000fe2000fffe03f */
[----:B------:R-:W-:Y:S01]  /*cef0*/  UMOV UR10, 0x80 ;  /* 0x00000080000a7882 */ /* 0x000fe20000000000 */
[----:B------:R-:W-:-:S02]  /*cf00*/  UMOV UR12, UR36 ;  /* 0x00000024000c7c82 */ /* 0x000fc40008000000 */
[----:B------:R-:W-:Y:S02]  /*cf10*/  UIADD3 UR24, UR8, 0x1a400, URZ ;  /* 0x0001a40008187890 */ /* 0x000fe4000fffe03f */
[----:B------:R-:W-:Y:S02]  /*cf20*/  UIADD3 UR16, UR8, 0x1cc00, URZ ;  /* 0x0001cc0008107890 */ /* 0x000fe4000fffe03f */
[----:B------:R-:W-:Y:S01]  /*cf30*/  UIADD3 UR8, UR8, 0x1f400, URZ ;  /* 0x0001f40008087890 */ /* 0x000fe2000fffe03f */
[----:B------:R-:W-:Y:S01]  /*cf40*/  UMOV UR21, UR29 ;  /* 0x0000001d00157c82 */ /* 0x000fe20008000000 */
[----:B------:R-:W-:Y:S01]  /*cf50*/  UMOV UR17, UR25 ;  /* 0x0000001900117c82 */ /* 0x000fe20008000000 */
[----:B------:R-:W-:Y:S01]  /*cf60*/  UMOV UR11, UR27 ;  /* 0x0000001b000b7c82 */ /* 0x000fe20008000000 */
[----:B------:R-:W-:Y:S01]  /*cf70*/  UMOV UR13, UR29 ;  /* 0x0000001d000d7c82 */ /* 0x000fe20008000000 */
[----:B------:R1:W-:Y:S01]  /*cf80*/  UTMALDG.4D [UR24], [UR4], desc[UR6] ;  /* 0x00000618040075b4 */ /* 0x0003e20008019000 */
[----:B------:R-:W-:Y:S01]  /*cf90*/  UMOV UR9, UR25 ;  /* 0x0000001900097c82 */ /* 0x000fe20008000000 */
[----:B------:R1:W-:Y:S02]  /*cfa0*/  UTMALDG.4D [UR16], [UR4], desc[UR6] ;  /* 0x00000610040075b4 */ /* 0x0003e40008019000 */
[----:B------:R1:W-:Y:S01]  /*cfb0*/  UTMALDG.4D [UR8], [UR4], desc[UR6] ;  /* 0x00000608040075b4 */ /* 0x0003e20008019000 */
[----:B---3--:R-:W-:-:S04]  /*cfc0*/  LOP3.LUT R3, R3, 0xfffffffe, RZ, 0xc0, !PT ;  /* 0xfffffffe03037812 */ /* 0x008fc800078ec0ff */
[----:B------:R-:W-:-:S05]  /*cfd0*/  @P0 LOP3.LUT R3, R3, 0x1, RZ, 0xfc, !PT ;  /* 0x0000000103030812 */ /* 0x000fca00078efcff */
[----:B------:R1:W-:Y:S01]  /*cfe0*/  STL [R1+0x8], R3 ;  /* 0x0000080301007387 */ /* 0x0003e20000100800 */
[----:B------:R-:W-:Y:S01]  /*cff0*/  NOP ;  /* 0x0000000000007918 */ /* 0x000fe20000000000 */
.L_x_352:
[----:B------:R-:W-:Y:S05]  /*d000*/  WARPSYNC.ALL ;  /* 0x0000000000007948 */ /* 0x000fea0003800000 */
[----:B0-----:R-:W-:Y:S01]  /*d010*/  VIADD R0, R17, 0x14400 ;  /* 0x0001440011007836 */ /* 0x001fe20000000000 */
[----:B-1----:R-:W-:Y:S01]  /*d020*/  USHF.R.S32.HI UR4, URZ, 0x1f, UR54 ;  /* 0x0000001f3f047899 */ /* 0x002fe20008011436 */
[----:B------:R-:W-:Y:S01]  /*d030*/  BAR.SYNC.DEFER_BLOCKING 0x8, 0x180 ;  /* 0x0206000000007b1d */ /* 0x000fe20000010000 */
[----:B------:R-:W-:Y:S02]  /*d040*/  USHF.R.S32.HI UR47, URZ, 0x1f, UR36 ;  /* 0x0000001f3f2f7899 */ /* 0x000fe40008011424 */
[----:B------:R-:W-:-:S03]  /*d050*/  LOP3.LUT P0, RZ, R0, 0x1bf, RZ, 0xc0, !PT ;  /* 0x000001bf00ff7812 */ /* 0x000fc6000780c0ff */
[----:B------:R-:W-:Y:S01]  /*d060*/  ULDC.64 UR6, c[0x0][0x298] ;  /* 0x0000a60000067ab9 */ /* 0x000fe20000000a00 */
[----:B------:R-:W-:Y:S01]  /*d070*/  ULDC.64 UR8, c[0x0][0xa00] ;  /* 0x0002800000087ab9 */ /* 0x000fe20000000a00 */
[----:B------:R-:W-:Y:S01]  /*d080*/  UIMAD UR4, UR4, UR6, URZ ;  /* 0x00000006040472a4 */ /* 0x000fe2000f8e023f */
[----:B------:R-:W-:Y:S01]  /*d090*/  BSSY B6, `(.L_x_359) ;  /* 0x0000019000067945 */ /* 0x000fe20003800000 */
[----:B------:R-:W-:Y:S02]  /*d0a0*/  UISETP.NE.U32.AND UP0, UPT, UR8, URZ, UPT ;  /* 0x0000003f0800728c */ /* 0x000fe4000bf05070 */
[----:B------:R-:W-:Y:S02]  /*d0b0*/  UIMAD.WIDE.U32 UR56, UR54, UR6, URZ ;  /* 0x00000006363872a5 */ /* 0x000fe4000f8e003f */
[----:B------:R-:W-:Y:S02]  /*d0c0*/  UIMAD UR4, UR54, UR7, UR4 ;  /* 0x00000007360472a4 */ /* 0x000fe4000f8e0204 */
[----:B------:R-:W-:-:S02]  /*d0d0*/  UISETP.NE.AND.EX UP0, UPT, UR9, URZ, UPT, UP0 ;  /* 0x0000003f0900728c */ /* 0x000fc4000bf05300 */
[----:B------:R-:W-:Y:S02]  /*d0e0*/  UIADD3 UR51, UR57, UR4, URZ ;  /* 0x0000000439337290 */ /* 0x000fe4000fffe03f */
[----:B------:R-:W-:Y:S02]  /*d0f0*/  USEL UR46, UR46, URZ, !UP0 ;  /* 0x0000003f2e2e7287 */ /* 0x000fe4000c000000 */
[----:B------:R-:W-:Y:S01]  /*d100*/  USEL UR37, UR50, URZ, !UP0 ;  /* 0x0000003f32257287 */ /* 0x000fe2000c000000 */
[----:B------:R-:W-:Y:S11]  /*d110*/  @!P0 BRA `(.L_x_360) ;  /* 0x0000000000408947 */ /* 0x000ff60003800000 */
        /* <DEDUP_REMOVED lines=11> */
[----:B---3--:R-:W-:Y:S02]  /*d1d0*/  IMAD.MOV.U32 R8, RZ, RZ, 0x70 ;  /* 0x00000070ff087424 */ /* 0x008fe400078e00ff */
[----:B------:R-:W-:Y:S02]  /*d1e0*/  IMAD.MOV.U32 R12, RZ, RZ, 0x1 ;  /* 0x00000001ff0c7424 */ /* 0x000fe400078e00ff */
[----:B------:R-:W-:-:S07]  /*d1f0*/  IMAD.MOV.U32 R13, RZ, RZ, RZ ;  /* 0x000000ffff0d7224 */ /* 0x000fce00078e00ff */
[----:B------:R-:W-:-:S07]  /*d200*/  LEPC R20, `(.L_x_360) ;  /* 0x000000001014794e */ /* 0x000fce0000000000 */
[----:B0-2---:R-:W-:Y:S05]  /*d210*/  CALL.ABS.NOINC R2 ;  /* 0x0000000002007343 */ /* 0x005fea0003c00000 */
.L_x_360:
[----:B------:R-:W-:Y:S05]  /*d220*/  BSYNC B6 ;  /* 0x0000000000067941 */ /* 0x000fea0003800000 */
.L_x_359:
[----:B------:R-:W4:Y:S01]  /*d230*/  LDL.LU R0, [R1+0x14] ;  /* 0x0000140001007983 */ /* 0x000f220000300800 */
[----:B---3--:R-:W0:Y:S01]  /*d240*/  LDC R8, c[0x0][0x448] ;  /* 0x00011200ff087b82 */ /* 0x008e220000000800 */
[----:B------:R-:W-:Y:S01]  /*d250*/  ULDC.64 UR8, c[0x0][0x2d8] ;  /* 0x0000b60000087ab9 */ /* 0x000fe20000000a00 */
[----:B------:R-:W1:Y:S01]  /*d260*/  S2R R2, SR_TID.X ;  /* 0x0000000000027919 */ /* 0x000e620000002100 */
[----:B------:R-:W3:Y:S01]  /*d270*/  S2R R3, SR_TID.X ;  /* 0x0000000000037919 */ /* 0x000ee20000002100 */
[----:B0-----:R-:W-:Y:S02]  /*d280*/  ISETP.NE.AND P0, PT, R8, 0x1, PT ;  /* 0x000000010800780c */ /* 0x001fe40003f05270 */
[----:B-1----:R-:W-:-:S04]  /*d290*/  LOP3.LUT R2, R2, 0x7f, RZ, 0xc0, !PT ;  /* 0x0000007f02027812 */ /* 0x002fc800078ec0ff */
[----:B------:R-:W-:Y:S01]  /*d2a0*/  SHF.R.U32.HI R2, RZ, 0x2, R2 ;  /* 0x00000002ff027819 */ /* 0x000fe20000011602 */
[----:B---3--:R-:W-:-:S06]  /*d2b0*/  IMAD.SHL.U32 R4, R3, 0x20, RZ ;  /* 0x0000002003047824 */ /* 0x008fcc00078e00ff */
[----:B------:R-:W0:Y:S01]  /*d2c0*/  @P0 LDC R3, c[0x0][0x450] ;  /* 0x00011400ff030b82 */ /* 0x000e220000000800 */
[----:B------:R-:W-:-:S07]  /*d2d0*/  LOP3.LUT R4, R2, 0x60, R4, 0xf8, !PT ;  /* 0x0000006002047812 */ /* 0x000fce00078ef804 */
[----:B------:R-:W1:Y:S01]  /*d2e0*/  @P0 LDC R2, c[0x0][0x44c] ;  /* 0x00011300ff020b82 */ /* 0x000e620000000800 */
[----:B------:R-:W3:Y:S01]  /*d2f0*/  S2R R9, SR_TID.X ;  /* 0x0000000000097919 */ /* 0x000ee20000002100 */
[----:B------:R-:W-:Y:S01]  /*d300*/  UIMAD UR6, UR47, UR8, URZ ;  /* 0x000000082f0672a4 */ /* 0x000fe2000f8e023f */
[----:B------:R-:W-:Y:S02]  /*d310*/  UMOV UR50, UR56 ;  /* 0x0000003800327c82 */ /* 0x000fe40008000000 */
[----:B------:R-:W-:Y:S02]  /*d320*/  UIMAD.WIDE.U32 UR4, UR36, UR8, UR50 ;  /* 0x00000008240472a5 */ /* 0x000fe4000f8e0032 */
[----:B------:R-:W-:-:S03]  /*d330*/  UIMAD UR6, UR36, UR9, UR6 ;  /* 0x00000009240672a4 */ /* 0x000fc6000f8e0206 */
[----:B------:R-:W-:Y:S01]  /*d340*/  ULDC.64 UR8, c[0x0][0x2e0] ;  /* 0x0000b80000087ab9 */ /* 0x000fe20000000a00 */
[----:B------:R-:W-:Y:S02]  /*d350*/  UIADD3 UR5, UR5, UR6, URZ ;  /* 0x0000000605057290 */ /* 0x000fe4000fffe03f */
[----:B------:R-:W-:Y:S02]  /*d360*/  UIMAD UR6, UR37, UR8, URZ ;  /* 0x00000008250672a4 */ /* 0x000fe4000f8e023f */
[----:B------:R-:W-:Y:S02]  /*d370*/  UIMAD.WIDE.U32 UR4, UR46, UR8, UR4 ;  /* 0x000000082e0472a5 */ /* 0x000fe4000f8e0004 */
[----:B------:R-:W-:-:S03]  /*d380*/  UIMAD UR6, UR46, UR9, UR6 ;  /* 0x000000092e0672a4 */ /* 0x000fc6000f8e0206 */
[----:B------:R-:W-:Y:S01]  /*d390*/  ULDC.64 UR8, c[0x0][0x2d0] ;  /* 0x0000b40000087ab9 */ /* 0x000fe20000000a00 */
[----:B------:R-:W-:Y:S01]  /*d3a0*/  UIADD3 UR5, UR5, UR6, URZ ;  /* 0x0000000605057290 */ /* 0x000fe2000fffe03f */
[----:B---3--:R-:W-:-:S05]  /*d3b0*/  IMAD.SHL.U32 R9, R9, 0x10, RZ ;  /* 0x0000001009097824 */ /* 0x008fca00078e00ff */
[----:B------:R-:W-:-:S04]  /*d3c0*/  LOP3.LUT R9, R9, 0x30, RZ, 0xc0, !PT ;  /* 0x0000003009097812 */ /* 0x000fc800078ec0ff */
[C---:B------:R-:W-:Y:S02]  /*d3d0*/  LOP3.LUT R11, R9.reuse, 0x40, RZ, 0xfc, !PT ;  /* 0x00000040090b7812 */ /* 0x040fe400078efcff */
[----:B------:R-:W-:Y:S01]  /*d3e0*/  LOP3.LUT R9, R9, 0x80, RZ, 0xfc, !PT ;  /* 0x0000008009097812 */ /* 0x000fe200078efcff */
[----:B----4-:R-:W-:-:S05]  /*d3f0*/  IMAD.SHL.U32 R0, R0, 0x80, RZ ;  /* 0x0000008000007824 */ /* 0x010fca00078e00ff */
[----:B------:R-:W-:-:S05]  /*d400*/  LOP3.LUT R4, R4, R0, RZ, 0xfc, !PT ;  /* 0x0000000004047212 */ /* 0x000fca00078efcff */
[----:B-1----:R-:W-:-:S04]  /*d410*/  @P0 IMAD.HI.U32 R5, R4, R2, RZ ;  /* 0x0000000204050227 */ /* 0x002fc800078e00ff */
[----:B------:R-:W-:Y:S01]  /*d420*/  IMAD.MOV.U32 R2, RZ, RZ, R4 ;  /* 0x000000ffff027224 */ /* 0x000fe200078e0004 */
[----:B0-----:R-:W-:-:S05]  /*d430*/  @P0 SHF.R.U32.HI R2, RZ, R3, R5 ;  /* 0x00000003ff020219 */ /* 0x001fca0000011605 */
[----:B------:R-:W-:-:S04]  /*d440*/  IMAD.MOV R6, RZ, RZ, -R2 ;  /* 0x000000ffff067224 */ /* 0x000fc800078e0a02 */
[----:B------:R-:W-:Y:S01]  /*d450*/  IMAD R6, R8, R6, R4 ;  /* 0x0000000608067224 */ /* 0x000fe200078e0204 */
[----:B------:R-:W-:Y:S01]  /*d460*/  SHF.R.S32.HI R4, RZ, 0x1f, R2 ;  /* 0x0000001fff047819 */ /* 0x000fe20000011402 */
[----:B------:R-:W-:-:S04]  /*d470*/  IMAD.U32 R3, RZ, RZ, UR8 ;  /* 0x00000008ff037e24 */ /* 0x000fc8000f8e00ff */
[----:B------:R-:W-:Y:S01]  /*d480*/  IMAD R4, R4, UR8, RZ ;  /* 0x0000000804047c24 */ /* 0x000fe2000f8e02ff */
[----:B------:R-:W-:-:S03]  /*d490*/  SHF.R.S32.HI R7, RZ, 0x1f, R6 ;  /* 0x0000001fff077819 */ /* 0x000fc60000011406 */
[C---:B------:R-:W-:Y:S02]  /*d4a0*/  IMAD R4, R2.reuse, UR9, R4 ;  /* 0x0000000902047c24 */ /* 0x040fe4000f8e0204 */
[----:B------:R-:W-:Y:S01]  /*d4b0*/  IMAD.WIDE.U32 R2, R2, R3, UR4 ;  /* 0x0000000402027e25 */ /* 0x000fe2000f8e0003 */
[----:B------:R-:W-:-:S03]  /*d4c0*/  ULDC.64 UR4, c[0x0][0x2c8] ;  /* 0x0000b20000047ab9 */ /* 0x000fc60000000a00 */
[----:B------:R-:W-:Y:S02]  /*d4d0*/  IMAD.IADD R3, R3, 0x1, R4 ;  /* 0x0000000103037824 */ /* 0x000fe400078e0204 */
[----:B------:R-:W-:Y:S02]  /*d4e0*/  IMAD R7, R7, UR4, RZ ;  /* 0x0000000407077c24 */ /* 0x000fe4000f8e02ff */
[----:B------:R-:W-:-:S04]  /*d4f0*/  IMAD.WIDE.U32 R4, R6, UR4, R2 ;  /* 0x0000000406047c25 */ /* 0x000fc8000f8e0002 */
[----:B------:R-:W-:Y:S01]  /*d500*/  IMAD R2, R6, UR5, R7 ;  /* 0x0000000506027c24 */ /* 0x000fe2000f8e0207 */
[----:B------:R-:W-:Y:S02]  /*d510*/  ULDC.64 UR4, c[0x0][0x280] ;  /* 0x0000a00000047ab9 */ /* 0x000fe40000000a00 */
[----:B------:R-:W-:Y:S01]  /*d520*/  IADD3 R3, P0, R4, UR4, RZ ;  /* 0x0000000404037c10 */ /* 0x000fe2000ff1e0ff */
[----:B------:R-:W-:Y:S02]  /*d530*/  ULDC UR4, c[0x0][0x2b8] ;  /* 0x0000ae0000047ab9 */ /* 0x000fe40000000800 */
[----:B------:R-:W-:Y:S02]  /*d540*/  ISETP.GE.AND P2, PT, R9, UR4, PT ;  /* 0x0000000409007c0c */ /* 0x000fe4000bf46270 */
[----:B------:R0:W5:Y:S01]  /*d550*/  LDL R9, [R1+0x24] ;  /* 0x0000240001097983 */ /* 0x0001620000100800 */
[----:B------:R-:W1:Y:S01]  /*d560*/  S2R R7, SR_TID.X ;  /* 0x0000000000077919 */ /* 0x000e620000002100 */
[----:B------:R-:W-:-:S02]  /*d570*/  IADD3.X R2, R5, UR5, R2, P0, !PT ;  /* 0x0000000505027c10 */ /* 0x000fc400087fe402 */
[----:B------:R-:W-:Y:S01]  /*d580*/  ISETP.GE.AND P1, PT, R11, UR4, PT ;  /* 0x000000040b007c0c */ /* 0x000fe2000bf26270 */
[----:B-1----:R-:W-:-:S05]  /*d590*/  IMAD.SHL.U32 R10, R7, 0x10, RZ ;  /* 0x00000010070a7824 */ /* 0x002fca00078e00ff */
[----:B------:R-:W-:-:S04]  /*d5a0*/  LOP3.LUT R10, R10, 0x30, RZ, 0xc0, !PT ;  /* 0x000000300a0a7812 */ /* 0x000fc800078ec0ff */
[----:B------:R-:W-:Y:S01]  /*d5b0*/  ISETP.GE.AND P0, PT, R10, UR4, PT ;  /* 0x000000040a007c0c */ /* 0x000fe2000bf06270 */
[----:B------:R-:W-:-:S03]  /*d5c0*/  UMOV UR4, 0xffffffff ;  /* 0xffffffff00047882 */ /* 0x000fc60000000000 */
[----:B0-----:R-:W-:Y:S09]  /*d5d0*/  BRA.DIV UR4, `(.L_x_361) ;  /* 0x0000002e04907947 */ /* 0x001ff2000b800000 */
[----:B------:R-:W0:Y:S01]  /*d5e0*/  S2R R6, SR_TID.X ;  /* 0x0000000000067919 */ /* 0x000e220000002100 */
[----:B------:R-:W-:Y:S01]  /*d5f0*/  IMAD R4, R19, R8, RZ ;  /* 0x0000000813047224 */ /* 0x000fe200078e02ff */
[----:B------:R-:W-:Y:S01]  /*d600*/  SHFL.IDX PT, R5, R2, RZ, 0x1c1f ;  /* 0x001c1fff02057589 */ /* 0x000fe200000e0000 */
[----:B0-----:R-:W-:-:S04]  /*d610*/  LOP3.LUT R6, R6, 0x7f, RZ, 0xc0, !PT ;  /* 0x0000007f06067812 */ /* 0x001fc800078ec0ff */
[----:B------:R-:W-:Y:S02]  /*d620*/  SHF.R.U32.HI R7, RZ, 0x2, R6 ;  /* 0x00000002ff077819 */ /* 0x000fe40000011606 */
[----:B------:R-:W0:Y:S03]  /*d630*/  SHFL.IDX PT, R6, R3, RZ, 0x1c1f ;  /* 0x001c1fff03067589 */ /* 0x000e2600000e0000 */
[----:B------:R-:W-:-:S05]  /*d640*/  IMAD.IADD R0, R7, 0x1, R0 ;  /* 0x0000000107007824 */ /* 0x000fca00078e0200 */
[----:B------:R-:W-:-:S13]  /*d650*/  ISETP.GE.AND P4, PT, R0, R4, PT ;  /* 0x000000040000720c */ /* 0x000fda0003f86270 */
[----:B0-----:R-:W-:-:S05]  /*d660*/  @!P4 IADD3 R6, P3, R10, R6, RZ ;  /* 0x000000060a06c210 */ /* 0x001fca0007f7e0ff */
[----:B------:R-:W-:-:S04]  /*d670*/  @!P4 IMAD.X R5, RZ, RZ, R5, P3 ;  /* 0x000000ffff05c224 */ /* 0x000fc800018e0605 */
[----:B------:R-:W-:Y:S02]  /*d680*/  @!P4 IMAD.MOV.U32 R7, RZ, RZ, R5 ;  /* 0x000000ffff07c224 */ /* 0x000fe400078e0005 */
[----:B------:R-:W-:-:S03]  /*d690*/  VIADD R5, R0, 0x20 ;  /* 0x0000002000057836 */ /* 0x000fc60000000000 */
[----:B------:R-:W-:Y:S01]  /*d6a0*/  @!PT LDS RZ, [RZ] ;  /* 0x00000000fffff984 */ /* 0x000fe20000000800 */
[----:B-----5:R-:W-:Y:S02]  /*d6b0*/  @!P4 LDGSTS.E.BYPASS.LTC128B.128 [R9+0x14400], desc[UR48][R6.64], !P0 ;  /* 0x144000000609cfae */ /* 0x020fe4000c101d70 */
[----:B------:R-:W-:Y:S02]  /*d6c0*/  ISETP.GE.AND P3, PT, R5, R4, PT ;  /* 0x000000040500720c */ /* 0x000fe40003f66270 */
[----:B------:R-:W-:Y:S04]  /*d6d0*/  @!P4 LDGSTS.E.BYPASS.LTC128B.128 [R9+0x16400], desc[UR48][R6.64+0x40], !P1 ;  /* 0x164000400609cfae */ /* 0x000fe8000c901d70 */
[----:B------:R0:W-:Y:S04]  /*d6e0*/  @!P4 LDGSTS.E.BYPASS.LTC128B.128 [R9+0x18400], desc[UR48][R6.64+0x80], !P2 ;  /* 0x184000800609cfae */ /* 0x0001e8000d101d70 */
[----:B------:R-:W-:Y:S04]  /*d6f0*/  SHFL.IDX PT, R5, R2, 0x1, 0x1c1f ;  /* 0x003c1f0002057f89 */ /* 0x000fe800000e0000 */
[----:B0-----:R-:W0:Y:S02]  /*d700*/  SHFL.IDX PT, R6, R3, 0x1, 0x1c1f ;  /* 0x003c1f0003067f89 */ /* 0x001e2400000e0000 */
[----:B0-----:R-:W-:-:S05]  /*d710*/  @!P3 IADD3 R6, P4, R10, R6, RZ ;  /* 0x000000060a06b210 */ /* 0x001fca0007f9e0ff */
        /* <DEDUP_REMOVED lines=8> */
[----:B0-----:R-:W0:Y:S04]  /*d7a0*/  SHFL.IDX PT, R6, R3, 0x2, 0x1c1f ;  /* 0x005c1f0003067f89 */ /* 0x001e2800000e0000 */
[----:B------:R-:W1:Y:S02]  /*d7b0*/  SHFL.IDX PT, R3, R3, 0x3, 0x1c1f ;  /* 0x007c1f0003037f89 */ /* 0x000e6400000e0000 */
[----:B0-----:R-:W-:-:S05]  /*d7c0*/  @!P3 IADD3 R6, P4, R10, R6, RZ ;  /* 0x000000060a06b210 */ /* 0x001fca0007f9e0ff */
[----:B------:R-:W-:-:S04]  /*d7d0*/  @!P3 IMAD.X R5, RZ, RZ, R5, P4 ;  /* 0x000000ffff05b224 */ /* 0x000fc800020e0605 */
[----:B------:R-:W-:Y:S02]  /*d7e0*/  @!P3 IMAD.MOV.U32 R7, RZ, RZ, R5 ;  /* 0x000000ffff07b224 */ /* 0x000fe400078e0005 */
[----:B------:R0:W3:Y:S04]  /*d7f0*/  SHFL.IDX PT, R5, R2, 0x3, 0x1c1f ;  /* 0x007c1f0002057f89 */ /* 0x0000e800000e0000 */
[----:B------:R0:W-:Y:S04]  /*d800*/  @!P3 LDGSTS.E.BYPASS.LTC128B.128 [R9+0x15400], desc[UR48][R6.64], !P0 ;  /* 0x154000000609bfae */ /* 0x0001e8000c101d70 */
[----:B------:R0:W-:Y:S04]  /*d810*/  @!P3 LDGSTS.E.BYPASS.LTC128B.128 [R9+0x17400], desc[UR48][R6.64+0x40], !P1 ;  /* 0x174000400609bfae */ /* 0x0001e8000c901d70 */
[----:B-1----:R0:W-:Y:S02]  /*d820*/  @!P3 LDGSTS.E.BYPASS.LTC128B.128 [R9+0x19400], desc[UR48][R6.64+0x80], !P2 ;  /* 0x194000800609bfae */ /* 0x0021e4000d101d70 */
.L_x_440:
[----:B------:R-:W-:Y:S01]  /*d830*/  VIADD R0, R0, 0x60 ;  /* 0x0000006000007836 */ /* 0x000fe20000000000 */
[----:B------:R-:W-:Y:S04]  /*d840*/  BSSY B0, `(.L_x_362) ;  /* 0x000000b000007945 */ /* 0x000fe80003800000 */
[----:B------:R-:W-:-:S13]  /*d850*/  ISETP.GE.AND P3, PT, R0, R4, PT ;  /* 0x000000040000720c */ /* 0x000fda0003f66270 */
[----:B------:R-:W-:Y:S05]  /*d860*/  @P3 BRA `(.L_x_363) ;  /* 0x0000000000203947 */ /* 0x000fea0003800000 */
[----:B0-----:R-:W-:-:S05]  /*d870*/  IADD3 R2, P3, R10, R3, RZ ;  /* 0x000000030a027210 */ /* 0x001fca0007f7e0ff */
[----:B---3--:R-:W-:-:S05]  /*d880*/  IMAD.X R3, RZ, RZ, R5, P3 ;  /* 0x000000ffff037224 */ /* 0x008fca00018e0605 */
[----:B------:R-:W-:Y:S01]  /*d890*/  @!PT LDS RZ, [RZ] ;  /* 0x00000000fffff984 */ /* 0x000fe20000000800 */
[----:B------:R-:W-:Y:S01]  /*d8a0*/  @!PT LDS RZ, [RZ] ;  /* 0x00000000fffff984 */ /* 0x000fe20000000800 */
[----:B------:R-:W-:Y:S01]  /*d8b0*/  @!PT LDS RZ, [RZ] ;  /* 0x00000000fffff984 */ /* 0x000fe20000000800 */
[----:B------:R1:W-:Y:S04]  /*d8c0*/  LDGSTS.E.BYPASS.LTC128B.128 [R9+0x15c00], desc[UR48][R2.64], !P0 ;  /* 0x15c0000002097fae */ /* 0x0003e8000c101d70 */
[----:B------:R1:W-:Y:S04]  /*d8d0*/  LDGSTS.E.BYPASS.LTC128B.128 [R9+0x17c00], desc[UR48][R2.64+0x40], !P1 ;  /* 0x17c0004002097fae */ /* 0x0003e8000c901d70 */
[----:B------:R1:W-:Y:S02]  /*d8e0*/  LDGSTS.E.BYPASS.LTC128B.128 [R9+0x19c00], desc[UR48][R2.64+0x80], !P2 ;  /* 0x19c0008002097fae */ /* 0x0003e4000d101d70 */
.L_x_363:
[----:B------:R-:W-:Y:S05]  /*d8f0*/  BSYNC B0 ;  /* 0x0000000000007941 */ /* 0x000fea0003800000 */
.L_x_362:
[----:B------:R-:W-:Y:S01]  /*d900*/  NOP ;  /* 0x0000000000007918 */ /* 0x000fe20000000000 */
[----:B------:R-:W-:-:S13]  /*d910*/  PLOP3.LUT P0, PT, PT, PT, PT, 0x80, 0x0 ;  /* 0x000000000000781c */ /* 0x000fda0003f0f070 */
.L_x_364:
[----:B------:R-:W-:Y:S02]  /*d920*/  PLOP3.LUT P1, PT, P1, P0, PT, 0xa2, 0x0 ;  /* 0x000000000000781c */ /* 0x000fe40000f21472 */
[----:B------:R-:W-:-:S08]  /*d930*/  @P0 R2UR P1, UR4, R17 ;  /* 0x00000000110402ca */ /* 0x000fd00000020000 */
[----:B------:R-:W-:-:S05]  /*d940*/  @P0 PLOP3.LUT P0, PT, P1, PT, PT, 0x80, 0x0 ;  /* 0x000000000000081c */ /* 0x000fca0000f0f070 */
[----:B------:R-:W-:Y:S01]  /*d950*/  @!P1 SYNCS.ARRIVE.TRANS64.RED.A0T1 RZ, [UR4+0x29800], RZ ;  /* 0x029800ffffff99a7 */ /* 0x000fe20008200404 */
[----:B------:R-:W-:Y:S07]  /*d960*/  @!P1 ARRIVES.LDGSTSBAR.64.TRANSCNT [UR4+0x29800] ;  /* 0x02980000ff0099b0 */ /* 0x000fee0008000a84 */
[----:B------:R-:W-:Y:S05]  /*d970*/  @P0 BRA.U.ANY `(.L_x_364) ;  /* 0xfffffffd00e80947 */ /* 0x000fea000393ffff */
[----:B01----:R-:W4:Y:S02]  /*d980*/  LDL.LU R2, [R1+0x28] ;  /* 0x0000280001027983 */ /* 0x003f240000300800 */
[----:B----4-:R-:W-:-:S05]  /*d990*/  VIADD R2, R2, 0x1 ;  /* 0x0000000102027836 */ /* 0x010fca0000000000 */
[----:B------:R0:W-:Y:S01]  /*d9a0*/  STL [R1+0x28], R2 ;  /* 0x0000280201007387 */ /* 0x0001e20000100800 */
[----:B------:R-:W-:-:S04]  /*d9b0*/  LEA.HI R0, R2, R2, RZ, 0x1 ;  /* 0x0000000202007211 */ /* 0x000fc800078f08ff */
[----:B------:R-:W-:-:S05]  /*d9c0*/  LOP3.LUT R0, R0, 0xfffffffe, RZ, 0xc0, !PT ;  /* 0xfffffffe00007812 */ /* 0x000fca00078ec0ff */
[----:B------:R-:W-:-:S05]  /*d9d0*/  IMAD.IADD R0, R2, 0x1, -R0 ;  /* 0x0000000102007824 */ /* 0x000fca00078e0a00 */
[----:B------:R-:W-:Y:S01]  /*d9e0*/  SHF.L.U32 R0, R0, 0x1f, RZ ;  /* 0x0000001f00007819 */ /* 0x000fe200000006ff */
[----:B------:R-:W-:Y:S01]  /*d9f0*/  NOP ;  /* 0x0000000000007918 */ /* 0x000fe20000000000 */
[----:B------:R0:W-:Y:S01]  /*da00*/  SYNCS.ARRIVE.TRANS64.A1T0 RZ, [R17+URZ+0x29800], RZ ;  /* 0x029800ff11ff79a7 */ /* 0x0001e2000810003f */
[----:B------:R-:W-:Y:S01]  /*da10*/  BSSY B0, `(.L_x_365) ;  /* 0x0000003000007945 */ /* 0x000fe20003800000 */
[----:B------:R-:W1:Y:S03]  /*da20*/  SYNCS.PHASECHK.TRANS64.TRYWAIT P0, [R17+URZ+0x29820], R0 ;  /* 0x02982000110075a7 */ /* 0x000e66000800017f */
[----:B01----:R-:W-:Y:S05]  /*da30*/  @!P0 BRA `(.L_x_366) ;  /* 0x0000002c00c48947 */ /* 0x003fea0003800000 */
.L_x_441:
[----:B------:R-:W-:Y:S05]  /*da40*/  BSYNC B0 ;  /* 0x0000000000007941 */ /* 0x000fea0003800000 */
.L_x_365:
[----:B------:R-:W-:-:S06]  /*da50*/  UISETP.GE.AND UP0, UPT, UR41, 0xa1, UPT ;  /* 0x000000a12900788c */ /* 0x000fcc000bf06270 */
[----:B------:R-:W-:-:S13]  /*da60*/  PLOP3.LUT P0, PT, PT, PT, UP0, 0x80, 0x0 ;  /* 0x000000000000781c */ /* 0x000fda0003f0f008 */
[----:B------:R-:W-:Y:S05]  /*da70*/  @!P0 BRA `(.L_x_367) ;  /* 0x0000000c00fc8947 */ /* 0x000fea0003800000 */
[----:B0-----:R0:W5:Y:S01]  /*da80*/  LDL.LU R0, [R1] ;  /* 0x0000000001007983 */ /* 0x0011620000300800 */
[----:B------:R-:W-:Y:S01]  /*da90*/  UIADD3 UR4, UR40, -0x2, URZ ;  /* 0xfffffffe28047890 */ /* 0x000fe2000fffe03f */
[----:B------:R-:W-:-:S05]  /*daa0*/  IMAD.MOV.U32 R3, RZ, RZ, R18 ;  /* 0x000000ffff037224 */ /* 0x000fca00078e0012 */
[----:B------:R-:W-:-:S07]  /*dab0*/  IMAD.U32 R2, RZ, RZ, UR4 ;  /* 0x00000004ff027e24 */ /* 0x000fce000f8e00ff */
.L_x_389:
[----:B-1----:R-:W4:Y:S01]  /*dac0*/  LDL R4, [R1+0x8] ;  /* 0x0000080001047983 */ /* 0x002f220000100800 */
[----:B------:R-:W-:Y:S01]  /*dad0*/  VIADD R18, R3, 0x1 ;  /* 0x0000000103127836 */ /* 0x000fe20000000000 */
[----:B------:R-:W-:Y:S05]  /*dae0*/  YIELD ;  /* 0x0000000000007946 */ /* 0x000fea0003800000 */
[C---:B------:R-:W-:Y:S01]  /*daf0*/  ISETP.NE.AND P0, PT, R18.reuse, 0x2, PT ;  /* 0x000000021200780c */ /* 0x040fe20003f05270 */
[----:B------:R-:W-:Y:S03]  /*db00*/  BSSY B0, `(.L_x_368) ;  /* 0x0000089000007945 */ /* 0x000fe60003800000 */
[----:B------:R-:W-:-:S02]  /*db10*/  SEL R18, R18, RZ, P0 ;  /* 0x000000ff12127207 */ /* 0x000fc40000000000 */
[----:B----4-:R-:W-:Y:S02]  /*db20*/  LOP3.LUT P1, RZ, R4, 0x1, RZ, 0xc0, !PT ;  /* 0x0000000104ff7812 */ /* 0x010fe4000782c0ff */
[----:B------:R-:W-:-:S04]  /*db30*/  SEL R4, RZ, 0x1, P0 ;  /* 0x00000001ff047807 */ /* 0x000fc80000000000 */
[----:B-----5:R-:W-:-:S05]  /*db40*/  LOP3.LUT R9, R0, R4, RZ, 0x3c, !PT ;  /* 0x0000000400097212 */ /* 0x020fca00078e3cff */
[----:B------:R1:W-:Y:S02]  /*db50*/  STL [R1], R9 ;  /* 0x0000000901007387 */ /* 0x0003e40000100800 */
[----:B------:R-:W-:Y:S05]  /*db60*/  @!P1 BRA `(.L_x_369) ;  /* 0x0000000800089947 */ /* 0x000fea0003800000 */
[----:B------:R-:W-:Y:S01]  /*db70*/  ULDC.64 UR4, c[0x0][0x418] ;  /* 0x0001060000047ab9 */ /* 0x000fe20000000a00 */
[----:B------:R-:W-:Y:S01]  /*db80*/  IMAD.MOV.U32 R8, RZ, RZ, R2 ;  /* 0x000000ffff087224 */ /* 0x000fe200078e0002 */
[----:B------:R-:W-:-:S04]  /*db90*/  ISETP.NE.U32.AND P0, PT, RZ, UR4, PT ;  /* 0x00000004ff007c0c */ /* 0x000fc8000bf05070 */
[----:B------:R-:W-:-:S13]  /*dba0*/  ISETP.NE.AND.EX P0, PT, RZ, UR5, PT, P0 ;  /* 0x00000005ff007c0c */ /* 0x000fda000bf05300 */
[----:B------:R-:W-:Y:S05]  /*dbb0*/  @!P0 BRA `(.L_x_370) ;  /* 0x00000000004c8947 */ /* 0x000fea0003800000 */
[----:B------:R-:W4:Y:S01]  /*dbc0*/  LDL R10, [R1+0xc] ;  /* 0x00000c00010a7983 */ /* 0x000f220000100800 */
[----:B------:R-:W0:Y:S01]  /*dbd0*/  LDC R8, c[0x0][0x43c] ;  /* 0x00010f00ff087b82 */ /* 0x000e220000000800 */
[----:B------:R-:W-:Y:S02]  /*dbe0*/  ULDC.64 UR6, c[0x0][0x428] ;  /* 0x00010a0000067ab9 */ /* 0x000fe40000000a00 */
[----:B------:R-:W2:Y:S01]  /*dbf0*/  LDL R7, [R1+0x4] ;  /* 0x0000040001077983 */ /* 0x000ea20000100800 */
[----:B0-----:R-:W-:-:S13]  /*dc00*/  ISETP.NE.AND P0, PT, R8, 0x1, PT ;  /* 0x000000010800780c */ /* 0x001fda0003f05270 */
[----:B---3--:R-:W0:Y:S02]  /*dc10*/  @P0 LDC.64 R4, c[0x0][0x440] ;  /* 0x00011000ff040b82 */ /* 0x008e240000000a00 */
[----:B0-----:R-:W-:-:S04]  /*dc20*/  @P0 IMAD.HI.U32 R6, R2, R4, RZ ;  /* 0x0000000402060227 */ /* 0x001fc800078e00ff */
[----:B------:R-:W-:Y:S01]  /*dc30*/  IMAD.MOV.U32 R4, RZ, RZ, R2 ;  /* 0x000000ffff047224 */ /* 0x000fe200078e0002 */
[----:B------:R-:W-:-:S05]  /*dc40*/  @P0 SHF.R.U32.HI R4, RZ, R5, R6 ;  /* 0x00000005ff040219 */ /* 0x000fca0000011606 */
[----:B------:R-:W-:-:S04]  /*dc50*/  IMAD.MOV R5, RZ, RZ, -R4 ;  /* 0x000000ffff057224 */ /* 0x000fc800078e0a04 */
[----:B------:R-:W-:Y:S01]  /*dc60*/  IMAD R8, R8, R5, R2 ;  /* 0x0000000508087224 */ /* 0x000fe200078e0202 */
[----:B------:R-:W-:Y:S01]  /*dc70*/  SHF.R.S32.HI R5, RZ, 0x1f, R4 ;  /* 0x0000001fff057819 */ /* 0x000fe20000011404 */
[----:B----4-:R-:W-:-:S04]  /*dc80*/  IMAD R6, R10, UR6, RZ ;  /* 0x000000060a067c24 */ /* 0x010fc8000f8e02ff */
[C---:B--2---:R-:W-:Y:S02]  /*dc90*/  IMAD R6, R7.reuse, UR7, R6 ;  /* 0x0000000707067c24 */ /* 0x044fe4000f8e0206 */
[----:B------:R-:W-:-:S04]  /*dca0*/  IMAD.WIDE.U32 R4, R7, UR6, R4 ;  /* 0x0000000607047c25 */ /* 0x000fc8000f8e0004 */
[----:B------:R-:W-:Y:S01]  /*dcb0*/  IMAD.IADD R5, R6, 0x1, R5 ;  /* 0x0000000106057824 */ /* 0x000fe200078e0205 */
[----:B------:R-:W-:-:S04]  /*dcc0*/  LEA R6, P0, R4, UR4, 0x2 ;  /* 0x0000000404067c11 */ /* 0x000fc8000f8010ff */
[----:B------:R-:W-:-:S05]  /*dcd0*/  LEA.HI.X R7, R4, UR5, R5, 0x2, P0 ;  /* 0x0000000504077c11 */ /* 0x000fca00080f1405 */
[----:B------:R4:W5:Y:S04]  /*dce0*/  LDG.E R16, desc[UR48][R6.64] ;  /* 0x0000003006107981 */ /* 0x000968000c1e1900 */
.L_x_370:
[----:B------:R-:W4:Y:S01]  /*dcf0*/  S2R R4, SR_TID.X ;  /* 0x0000000000047919 */ /* 0x000f220000002100 */
[----:B---3--:R-:W-:Y:S01]  /*dd00*/  IMAD R5, R18, 0x8, R17 ;  /* 0x0000000812057824 */ /* 0x008fe200078e0211 */
[----:B------:R-:W-:Y:S01]  /*dd10*/  BSSY B1, `(.L_x_371) ;  /* 0x0000006000017945 */ /* 0x000fe20003800000 */
[----:B----4-:R-:W-:Y:S02]  /*dd20*/  LOP3.LUT R6, R4, 0x7f, RZ, 0xc0, !PT ;  /* 0x0000007f04067812 */ /* 0x010fe400078ec0ff */
[----:B------:R-:W-:Y:S02]  /*dd30*/  SHF.L.U32 R4, R9, 0x1f, RZ ;  /* 0x0000001f09047819 */ /* 0x000fe400000006ff */
[----:B------:R-:W-:Y:S02]  /*dd40*/  ISETP.NE.AND P1, PT, R6, RZ, PT ;  /* 0x000000ff0600720c */ /* 0x000fe40003f25270 */
[----:B------:R-:W3:Y:S02]  /*dd50*/  SYNCS.PHASECHK.TRANS64.TRYWAIT P0, [R5+URZ+0x29880], R4 ;  /* 0x02988004050075a7 */ /* 0x000ee4000800017f */
[----:B---3--:R-:W-:Y:S09]  /*dd60*/  @!P0 BRA `(.L_x_372) ;  /* 0x0000002c000c8947 */ /* 0x008ff20003800000 */
.L_x_442:
[----:B------:R-:W-:Y:S05]  /*dd70*/  BSYNC B1 ;  /* 0x0000000000017941 */ /* 0x000fea0003800000 */
.L_x_371:
[----:B------:R-:W-:Y:S04]  /*dd80*/  BSSY B1, `(.L_x_373) ;  /* 0x0000009000017945 */ /* 0x000fe80003800000 */
[----:B------:R-:W-:Y:S05]  /*dd90*/  @P1 BRA `(.L_x_374) ;  /* 0x00000000001c1947 */ /* 0x000fea0003800000 */
[----:B------:R-:W4:Y:S02]  /*dda0*/  S2R R6, SR_TID.X ;  /* 0x0000000000067919 */ /* 0x000f240000002100 */
[----:B----4-:R-:W-:Y:S01]  /*ddb0*/  LOP3.LUT R7, R6, 0x1f, RZ, 0xc0, !PT ;  /* 0x0000001f06077812 */ /* 0x010fe200078ec0ff */
[----:B------:R-:W-:-:S03]  /*ddc0*/  IMAD.MOV.U32 R6, RZ, RZ, 0x5000 ;  /* 0x00005000ff067424 */ /* 0x000fc600078e00ff */
[----:B------:R-:W-:Y:S01]  /*ddd0*/  ISETP.NE.AND P0, PT, R7, RZ, PT ;  /* 0x000000ff0700720c */ /* 0x000fe20003f05270 */
[----:B------:R4:W-:-:S12]  /*dde0*/  SYNCS.ARRIVE.TRANS64 RZ, [R5+URZ+0x29870], R6 ;  /* 0x0298700605ff79a7 */ /* 0x0009d8000800003f */
[----:B----4-:R-:W-:Y:S05]  /*ddf0*/  @!P0 BRA `(.L_x_374) ;  /* 0x0000000000048947 */ /* 0x010fea0003800000 */
[----:B------:R-:W-:Y:S01]  /*de00*/  BPT.TRAP 0x1 ;  /* 0x000000040000795c */ /* 0x000fe20000300000 */
.L_x_374:
[----:B------:R-:W-:Y:S05]  /*de10*/  BSYNC B1 ;  /* 0x0000000000017941 */ /* 0x000fea0003800000 */
.L_x_373:
[----:B------:R-:W-:Y:S01]  /*de20*/  IMAD.MOV.U32 R10, RZ, RZ, RZ ;  /* 0x000000ffff0a7224 */ /* 0x000fe200078e00ff */
[----:B------:R-:W-:Y:S01]  /*de30*/  UIADD3 UR4, UP0, UR52, 0x470, URZ ;  /* 0x0000047034047890 */ /* 0x000fe2000ff1e03f */
[----:B------:R-:W-:Y:S01]  /*de40*/  IMAD.MOV.U32 R6, RZ, RZ, 0xa0 ;  /* 0x000000a0ff067424 */ /* 0x000fe200078e00ff */
[----:B------:R-:W-:Y:S01]  /*de50*/  PLOP3.LUT P0, PT, PT, PT, PT, 0x80, 0x0 ;  /* 0x000000000000781c */ /* 0x000fe20003f0f070 */
[----:B------:R-:W-:Y:S01]  /*de60*/  IMAD R7, R18, 0x5000, R17 ;  /* 0x0000500012077824 */ /* 0x000fe200078e0211 */
[----:B------:R-:W-:Y:S01]  /*de70*/  R2UR UR10, R10 ;  /* 0x000000000a0a72ca */ /* 0x000fe200000e0000 */
[----:B------:R-:W-:Y:S01]  /*de80*/  IMAD R6, R8, R6, UR42 ;  /* 0x0000002a08067e24 */ /* 0x000fe2000f8e0206 */
[----:B------:R-:W-:Y:S01]  /*de90*/  UIADD3.X UR5, URZ, UR53, URZ, UP0, !UPT ;  /* 0x000000353f057290 */ /* 0x000fe200087fe43f */
[----:B------:R-:W-:Y:S01]  /*dea0*/  VIADD R7, R7, 0xa400 ;  /* 0x0000a40007077836 */ /* 0x000fe20000000000 */
[----:B------:R-:W-:Y:S01]  /*deb0*/  UMOV UR6, 0x0 ;  /* 0x0000000000067882 */ /* 0x000fe20000000000 */
[----:B------:R-:W-:Y:S01]  /*dec0*/  VIADD R8, R5, 0x29870 ;  /* 0x0002987005087836 */ /* 0x000fe20000000000 */
[----:B------:R-:W-:-:S09]  /*ded0*/  UMOV UR7, 0x14f00000 ;  /* 0x14f0000000077882 */ /* 0x000fd20000000000 */
.L_x_375:
        /* <DEDUP_REMOVED lines=9> */
[----:B----4-:R-:W-:Y:S05]  /*df70*/  @P0 BRA.U.ANY `(.L_x_375) ;  /* 0xfffffffd00d80947 */ /* 0x010fea000393ffff */
[----:B------:R-:W4:Y:S01]  /*df80*/  SYNCS.PHASECHK.TRANS64.TRYWAIT P0, [R5+URZ+0x29840], R4 ;  /* 0x02984004050075a7 */ /* 0x000f22000800017f */
[----:B------:R-:W-:Y:S04]  /*df90*/  BSSY B1, `(.L_x_376) ;  /* 0x0000002000017945 */ /* 0x000fe80003800000 */
[----:B----4-:R-:W-:Y:S05]  /*dfa0*/  @!P0 BRA `(.L_x_377) ;  /* 0x0000002800908947 */ /* 0x010fea0003800000 */
.L_x_443:
[----:B------:R-:W-:Y:S05]  /*dfb0*/  BSYNC B1 ;  /* 0x0000000000017941 */ /* 0x000fea0003800000 */
.L_x_376:
[----:B------:R-:W-:Y:S01]  /*dfc0*/  BSSY B1, `(.L_x_378) ;  /* 0x000000b000017945 */ /* 0x000fe20003800000 */
[----:B------:R-:W-:Y:S02]  /*dfd0*/  IMAD.MOV.U32 R8, RZ, RZ, 0x0 ;  /* 0x00000000ff087424 */ /* 0x000fe400078e00ff */
[----:B-1----:R-:W-:Y:S01]  /*dfe0*/  IMAD.MOV.U32 R9, RZ, RZ, 0x14f00000 ;  /* 0x14f00000ff097424 */ /* 0x002fe200078e00ff */
[----:B------:R-:W-:Y:S06]  /*dff0*/  @P1 BRA `(.L_x_379) ;  /* 0x00000000001c1947 */ /* 0x000fec0003800000 */
[----:B------:R-:W1:Y:S01]  /*e000*/  S2R R7, SR_TID.X ;  /* 0x0000000000077919 */ /* 0x000e620000002100 */
[----:B---34-:R-:W-:-:S04]  /*e010*/  IMAD.MOV.U32 R4, RZ, RZ, 0x7800 ;  /* 0x00007800ff047424 */ /* 0x018fc800078e00ff */
[----:B------:R3:W-:Y:S01]  /*e020*/  SYNCS.ARRIVE.TRANS64 RZ, [R5+URZ+0x29830], R4 ;  /* 0x0298300405ff79a7 */ /* 0x0007e2000800003f */
[----:B-1----:R-:W-:-:S04]  /*e030*/  LOP3.LUT R7, R7, 0x1f, RZ, 0xc0, !PT ;  /* 0x0000001f07077812 */ /* 0x002fc800078ec0ff */
[----:B------:R-:W-:-:S13]  /*e040*/  ISETP.NE.AND P0, PT, R7, RZ, PT ;  /* 0x000000ff0700720c */ /* 0x000fda0003f05270 */
[----:B---3--:R-:W-:Y:S05]  /*e050*/  @!P0 BRA `(.L_x_379) ;  /* 0x0000000000048947 */ /* 0x008fea0003800000 */
[----:B------:R-:W-:Y:S01]  /*e060*/  BPT.TRAP 0x1 ;  /* 0x000000040000795c */ /* 0x000fe20000300000 */
.L_x_379:
[----:B------:R-:W-:Y:S05]  /*e070*/  BSYNC B1 ;  /* 0x0000000000017941 */ /* 0x000fea0003800000 */
.L_x_378:
[----:B------:R-:W-:Y:S01]  /*e080*/  R2UR UR10, R10 ;  /* 0x000000000a0a72ca */ /* 0x000fe200000e0000 */
[----:B---34-:R-:W-:Y:S01]  /*e090*/  IMAD R4, R18, 0x7800, R17 ;  /* 0x0000780012047824 */ /* 0x018fe200078e0211 */
[----:B------:R-:W-:Y:S01]  /*e0a0*/  R2UR UR6, R8 ;  /* 0x00000000080672ca */ /* 0x000fe200000e0000 */
[----:B------:R-:W-:Y:S01]  /*e0b0*/  UIADD3 UR4, UP0, UR52, 0x370, URZ ;  /* 0x0000037034047890 */ /* 0x000fe2000ff1e03f */
[----:B------:R-:W-:Y:S01]  /*e0c0*/  R2UR UR7, R9 ;  /* 0x00000000090772ca */ /* 0x000fe200000e0000 */
[----:B------:R-:W-:Y:S01]  /*e0d0*/  VIADD R5, R5, 0x29830 ;  /* 0x0002983005057836 */ /* 0x000fe20000000000 */
[----:B------:R-:W-:Y:S01]  /*e0e0*/  PLOP3.LUT P0, PT, PT, PT, PT, 0x80, 0x0 ;  /* 0x000000000000781c */ /* 0x000fe20003f0f070 */
[----:B------:R-:W-:Y:S01]  /*e0f0*/  VIADD R7, R4, 0x1a400 ;  /* 0x0001a40004077836 */ /* 0x000fe20000000000 */
[----:B------:R-:W-:-:S12]  /*e100*/  UIADD3.X UR5, URZ, UR53, URZ, UP0, !UPT ;  /* 0x000000353f057290 */ /* 0x000fd800087fe43f */
.L_x_380:
        /* <DEDUP_REMOVED lines=10> */
[----:B------:R-:W-:Y:S01]  /*e1b0*/  R2UR UR6, R8 ;  /* 0x00000000080672ca */ /* 0x000fe200000e0000 */
[----:B------:R-:W-:Y:S01]  /*e1c0*/  VIADD R7, R4, 0x1cc00 ;  /* 0x0001cc0004077836 */ /* 0x000fe20000000000 */
[----:B------:R-:W-:Y:S01]  /*e1d0*/  R2UR UR7, R9 ;  /* 0x00000000090772ca */ /* 0x000fe200000e0000 */
[----:B------:R-:W-:Y:S01]  /*e1e0*/  UMOV UR10, 0x40 ;  /* 0x00000040000a7882 */ /* 0x000fe20000000000 */
[----:B------:R-:W-:-:S13]  /*e1f0*/  PLOP3.LUT P0, PT, PT, PT, PT, 0x80, 0x0 ;  /* 0x000000000000781c */ /* 0x000fda0003f0f070 */
.L_x_381:
        /* <DEDUP_REMOVED lines=15> */
.L_x_382:
        /* <DEDUP_REMOVED lines=10> */
.L_x_369:
[----:B------:R-:W-:Y:S05]  /*e390*/  BSYNC B0 ;  /* 0x0000000000007941 */ /* 0x000fea0003800000 */
.L_x_368:
[----:B------:R-:W-:-:S06]  /*e3a0*/  UISETP.NE.AND UP0, UPT, UR39, 0x3, UPT ;  /* 0x000000032700788c */ /* 0x000fcc000bf05270 */
[----:B------:R-:W-:-:S13]  /*e3b0*/  PLOP3.LUT P0, PT, PT, PT, UP0, 0x80, 0x0 ;  /* 0x000000000000781c */ /* 0x000fda0003f0f008 */
[----:B------:R-:W-:Y:S05]  /*e3c0*/  @!P0 BRA `(.L_x_383) ;  /* 0x0000000000048947 */ /* 0x000fea0003800000 */
[----:B------:R-:W-:Y:S01]  /*e3d0*/  BPT.TRAP 0x1 ;  /* 0x000000040000795c */ /* 0x000fe20000300000 */
.L_x_383:
[----:B------:R-:W-:Y:S01]  /*e3e0*/  IMAD.U32 R4, RZ, RZ, UR44 ;  /* 0x0000002cff047e24 */ /* 0x000fe2000f8e00ff */
[----:B------:R-:W-:Y:S01]  /*e3f0*/  BSSY B0, `(.L_x_384) ;  /* 0x0000007000007945 */ /* 0x000fe20003800000 */
[----:B------:R-:W-:-:S03]  /*e400*/  IMAD R19, R3, 0x8, R17 ;  /* 0x0000000803137824 */ /* 0x000fc600078e0211 */
[----:B------:R-:W-:Y:S02]  /*e410*/  ISETP.NE.AND P1, PT, R4, 0x3, PT ;  /* 0x000000030400780c */ /* 0x000fe40003f25270 */
[----:B------:R-:W-:-:S04]  /*e420*/  LOP3.LUT R4, R0, 0x1, RZ, 0x3c, !PT ;  /* 0x0000000100047812 */ /* 0x000fc800078e3cff */
[----:B------:R-:W-:-:S04]  /*e430*/  SHF.L.U32 R4, R4, 0x1f, RZ ;  /* 0x0000001f04047819 */ /* 0x000fc800000006ff */
[----:B------:R-:W4:Y:S02]  /*e440*/  SYNCS.PHASECHK.TRANS64.TRYWAIT P0, [R19+URZ+0x29870], R4 ;  /* 0x02987004130075a7 */ /* 0x000f24000800017f */
[----:B----4-:R-:W-:Y:S05]  /*e450*/  @!P0 BRA `(.L_x_385) ;  /* 0x0000002400788947 */ /* 0x010fea0003800000 */
.L_x_444:
[----:B------:R-:W-:Y:S05]  /*e460*/  BSYNC B0 ;  /* 0x0000000000007941 */ /* 0x000fea0003800000 */
.L_x_384:
[----:B------:R-:W-:Y:S05]  /*e470*/  @!P1 BRA `(.L_x_386) ;  /* 0x0000000000049947 */ /* 0x000fea0003800000 */
[----:B------:R-:W-:Y:S01]  /*e480*/  BPT.TRAP 0x1 ;  /* 0x000000040000795c */ /* 0x000fe20000300000 */
.L_x_386:
[----:B------:R-:W-:Y:S01]  /*e490*/  SHF.L.U32 R0, R0, 0x1f, RZ ;  /* 0x0000001f00007819 */ /* 0x000fe200000006ff */
[----:B------:R-:W-:-:S03]  /*e4a0*/  IMAD R12, R3, 0x5000, RZ ;  /* 0x00005000030c7824 */ /* 0x000fc600078e02ff */
[----:B------:R-:W5:Y:S02]  /*e4b0*/  SYNCS.PHASECHK.TRANS64.TRYWAIT P0, [R19+URZ+0x29860], R0 ;  /* 0x02986000130075a7 */ /* 0x000f64000800017f */
[----:B-----5:R-:W-:Y:S05]  /*e4c0*/  @!P0 BRA `(.L_x_387) ;  /* 0x0000002400708947 */ /* 0x020fea0003800000 */
.L_x_445:
[----:B----4-:R-:W4:Y:S04]  /*e4d0*/  LDL R4, [R1+0x1c] ;  /* 0x00001c0001047983 */ /* 0x010f280000100800 */
[----:B------:R-:W5:Y:S04]  /*e4e0*/  LDL R3, [R1+0x20] ;  /* 0x0000200001037983 */ /* 0x000f680000100800 */
[----:B------:R-:W2:Y:S01]  /*e4f0*/  LDL R13, [R1+0x18] ;  /* 0x00001800010d7983 */ /* 0x000ea20000100800 */
[----:B------:R-:W-:Y:S05]  /*e500*/  WARPSYNC.ALL ;  /* 0x0000000000007948 */ /* 0x000fea0003800000 */
[----:B----4-:R-:W-:-:S05]  /*e510*/  LOP3.LUT R0, R12, R4, RZ, 0xfc, !PT ;  /* 0x000000040c007212 */ /* 0x010fca00078efcff */
[----:B------:R-:W-:Y:S01]  /*e520*/  IMAD.IADD R0, R17, 0x1, R0 ;  /* 0x0000000111007824 */ /* 0x000fe200078e0200 */
[----:B--2---:R-:W-:-:S03]  /*e530*/  LOP3.LUT R20, R12, R13, RZ, 0xfc, !PT ;  /* 0x0000000d0c147212 */ /* 0x004fc600078efcff */
[----:B-----5:R-:W-:Y:S01]  /*e540*/  IMAD.IADD R3, R3, 0x1, R0 ;  /* 0x0000000103037824 */ /* 0x020fe200078e0200 */
[----:B-1----:R-:W1:Y:S01]  /*e550*/  LDSM.16.MT88.4 R8, [R0+0xa400] ;  /* 0x00a400000008783b */ /* 0x002e620000004200 */
[----:B------:R-:W-:Y:S01]  /*e560*/  IMAD.IADD R20, R17, 0x1, R20 ;  /* 0x0000000111147824 */ /* 0x000fe200078e0214 */
[C-C-:B-1----:R-:W-:Y:S02]  /*e570*/  PRMT R4, R8.reuse, 0x6420, R9.reuse ;  /* 0x0000642008047816 */ /* 0x142fe40000000009 */
[----:B---3--:R-:W-:Y:S02]  /*e580*/  PRMT R5, R8, 0x7531, R9 ;  /* 0x0000753108057816 */ /* 0x008fe40000000009 */
        /* <DEDUP_REMOVED lines=9> */
[----:B------:R-:W1:Y:S02]  /*e620*/  LDSM.16.MT88.4 R8, [R0+0xb400] ;  /* 0x00b400000008783b */ /* 0x000e640000004200 */
        /* <DEDUP_REMOVED lines=55> */
.L_x_388:
[----:B------:R-:W3:Y:S01]  /*e9a0*/  S2R R0, SR_TID.X ;  /* 0x0000000000007919 */ /* 0x000ee20000002100 */
[----:B--2---:R2:W-:Y:S01]  /*e9b0*/  SYNCS.ARRIVE.TRANS64.A1T0 RZ, [R19+URZ+0x29850], RZ ;  /* 0x029850ff13ff79a7 */ /* 0x0045e2000810003f */
[----:B---3--:R-:W-:Y:S01]  /*e9c0*/  LOP3.LUT R0, R0, 0x7f, RZ, 0xc0, !PT ;  /* 0x0000007f00007812 */ /* 0x008fe200078ec0ff */
[----:B------:R-:W-:Y:S03]  /*e9d0*/  BAR.SYNC.DEFER_BLOCKING 0x2, 0x80 ;  /* 0x0082000000007b1d */ /* 0x000fe60000010000 */
[----:B------:R-:W-:-:S03]  /*e9e0*/  ISETP.NE.AND P0, PT, R0, RZ, PT ;  /* 0x000000ff0000720c */ /* 0x000fc60003f05270 */
[----:B------:R4:W5:Y:S10]  /*e9f0*/  LDL R0, [R1] ;  /* 0x0000000001007983 */ /* 0x0009740000100800 */
[----:B--2---:R-:W-:-:S05]  /*ea00*/  @!P0 VIADD R19, R19, 0x29880 ;  /* 0x0002988013138836 */ /* 0x004fca0000000000 */
[----:B------:R-:W-:-:S04]  /*ea10*/  @!P0 PRMT R19, RZ, 0x654, R19 ;  /* 0x00000654ff138816 */ /* 0x000fc80000000013 */
[----:B------:R4:W-:Y:S01]  /*ea20*/  @!P0 SYNCS.ARRIVE.TRANS64.RED.A1T0 RZ, [R19+URZ], RZ ;  /* 0x000000ff13ff89a7 */ /* 0x0009e2000810043f */
[C---:B------:R-:W-:Y:S01]  /*ea30*/  ISETP.GT.AND P0, PT, R2.reuse, RZ, PT ;  /* 0x000000ff0200720c */ /* 0x040fe20003f04270 */
[----:B------:R-:W-:Y:S02]  /*ea40*/  VIADD R2, R2, 0xffffffff ;  /* 0xffffffff02027836 */ /* 0x000fe40000000000 */
[----:B------:R-:W-:-:S10]  /*ea50*/  IMAD.MOV.U32 R3, RZ, RZ, R18 ;  /* 0x000000ffff037224 */ /* 0x000fd400078e0012 */
[----:B----4-:R-:W-:Y:S05]  /*ea60*/  @P0 BRA `(.L_x_389) ;  /* 0xfffffff000140947 */ /* 0x010fea000383ffff */
.L_x_367:
[----:B-1----:R-:W1:Y:S01]  /*ea70*/  S2R R4, SR_TID.X ;  /* 0x0000000000047919 */ /* 0x002e620000002100 */
[----:B------:R-:W-:Y:S01]  /*ea80*/  BSSY B0, `(.L_x_390) ;  /* 0x0000011000007945 */ /* 0x000fe20003800000 */
[----:B-1----:R-:W-:-:S04]  /*ea90*/  LOP3.LUT R4, R4, 0x7f, RZ, 0xc0, !PT ;  /* 0x0000007f04047812 */ /* 0x002fc800078ec0ff */
[----:B------:R-:W-:-:S13]  /*eaa0*/  ISETP.NE.AND P0, PT, R4, RZ, PT ;  /* 0x000000ff0400720c */ /* 0x000fda0003f05270 */
[----:B------:R-:W-:Y:S05]  /*eab0*/  @P0 BRA `(.L_x_391) ;  /* 0x0000000000340947 */ /* 0x000fea0003800000 */
[----:B------:R-:W1:Y:S01]  /*eac0*/  S2R R3, SR_LANEID ;  /* 0x0000000000037919 */ /* 0x000e620000000000 */
[----:B------:R-:W-:Y:S02]  /*ead0*/  VOTEU.ANY UR4, UPT, PT ;  /* 0x0000000000047886 */ /* 0x000fe400038e0100 */
[----:B0----5:R-:W1:Y:S08]  /*eae0*/  FLO.U32 R0, UR4 ;  /* 0x0000000400007d00 */ /* 0x021e7000080e0000 */
[----:B---3--:R-:W0:Y:S01]  /*eaf0*/  POPC R5, UR4 ;  /* 0x0000000400057d09 */ /* 0x008e220008000000 */
[----:B-1----:R-:W-:-:S02]  /*eb00*/  ISETP.EQ.U32.AND P1, PT, R0, R3, PT ;  /* 0x000000030000720c */ /* 0x002fc40003f22070 */
[----:B------:R-:W0:Y:S11]  /*eb10*/  LDC.64 R2, c[0x0][0xc60] ;  /* 0x00031800ff027b82 */ /* 0x000e360000000a00 */
[----:B0-----:R-:W3:Y:S01]  /*eb20*/  @P1 ATOMG.E.ADD.STRONG.GPU PT, R3, desc[UR48][R2.64], R5 ;  /* 0x00000005020319a8 */ /* 0x001ee200081ee1f0 */
[----:B------:R-:W0:Y:S02]  /*eb30*/  S2R R4, SR_LTMASK ;  /* 0x0000000000047919 */ /* 0x000e240000003900 */
[----:B0-----:R-:W-:-:S04]  /*eb40*/  LOP3.LUT R4, R4, UR4, RZ, 0xc0, !PT ;  /* 0x0000000404047c12 */ /* 0x001fc8000f8ec0ff */
[----:B------:R-:W0:Y:S01]  /*eb50*/  POPC R7, R4 ;  /* 0x0000000400077309 */ /* 0x000e220000000000 */
[----:B---3--:R-:W0:Y:S02]  /*eb60*/  SHFL.IDX PT, R0, R3, R0, 0x1f ;  /* 0x00001f0003007589 */ /* 0x008e2400000e0000 */
[----:B0-----:R-:W-:-:S05]  /*eb70*/  IADD3 R0, R0, UR43, R7 ;  /* 0x0000002b00007c10 */ /* 0x001fca000fffe007 */
[----:B------:R1:W-:Y:S02]  /*eb80*/  STL [R1+0x10], R0 ;  /* 0x0000100001007387 */ /* 0x0003e40000100800 */
.L_x_391:
[----:B------:R-:W-:Y:S05]  /*eb90*/  BSYNC B0 ;  /* 0x0000000000007941 */ /* 0x000fea0003800000 */
.L_x_390:
[----:B------:R-:W-:-:S06]  /*eba0*/  UISETP.NE.AND UP0, UPT, UR39, 0x3, UPT ;  /* 0x000000032700788c */ /* 0x000fcc000bf05270 */
[----:B------:R-:W-:-:S13]  /*ebb0*/  PLOP3.LUT P1, PT, PT, PT, UP0, 0x80, 0x0 ;  /* 0x000000000000781c */ /* 0x000fda0003f2f008 */
[----:B------:R-:W-:Y:S05]  /*ebc0*/  @!P1 BRA `(.L_x_392) ;  /* 0x0000000000049947 */ /* 0x000fea0003800000 */
[----:B------:R-:W-:Y:S01]  /*ebd0*/  BPT.TRAP 0x1 ;  /* 0x000000040000795c */ /* 0x000fe20000300000 */
.L_x_392:
[----:B------:R-:W4:Y:S01]  /*ebe0*/  LDL R2, [R1] ;  /* 0x0000000001027983 */ /* 0x000f220000100800 */
[----:B------:R-:W-:Y:S01]  /*ebf0*/  IMAD R16, R18, 0x8, R17 ;  /* 0x0000000812107824 */ /* 0x000fe200078e0211 */
[----:B------:R-:W-:Y:S01]  /*ec00*/  BSSY B0, `(.L_x_393) ;  /* 0x0000007000007945 */ /* 0x000fe20003800000 */
[----:B01---5:R-:W-:-:S05]  /*ec10*/  IMAD.U32 R0, RZ, RZ, UR44 ;  /* 0x0000002cff007e24 */ /* 0x023fca000f8e00ff */
[----:B------:R-:W-:Y:S02]  /*ec20*/  ISETP.NE.AND P2, PT, R0, 0x3, PT ;  /* 0x000000030000780c */ /* 0x000fe40003f45270 */
[----:B----4-:R-:W-:-:S04]  /*ec30*/  LOP3.LUT R3, R2, 0x1, RZ, 0x3c, !PT ;  /* 0x0000000102037812 */ /* 0x010fc800078e3cff */
[----:B------:R-:W-:-:S04]  /*ec40*/  SHF.L.U32 R3, R3, 0x1f, RZ ;  /* 0x0000001f03037819 */ /* 0x000fc800000006ff */
[----:B------:R-:W0:Y:S02]  /*ec50*/  SYNCS.PHASECHK.TRANS64.TRYWAIT P1, [R16+URZ+0x29870], R3 ;  /* 0x02987003100075a7 */ /* 0x000e24000802017f */
[----:B0-----:R-:W-:Y:S05]  /*ec60*/  @!P1 BRA `(.L_x_394) ;  /* 0x0000001c009c9947 */ /* 0x001fea0003800000 */
.L_x_446:
[----:B------:R-:W-:Y:S05]  /*ec70*/  BSYNC B0 ;  /* 0x0000000000007941 */ /* 0x000fea0003800000 */
.L_x_393:
[----:B------:R-:W-:Y:S05]  /*ec80*/  @!P2 BRA `(.L_x_395) ;  /* 0x000000000004a947 */ /* 0x000fea0003800000 */
[----:B------:R-:W-:Y:S01]  /*ec90*/  BPT.TRAP 0x1 ;  /* 0x000000040000795c */ /* 0x000fe20000300000 */
.L_x_395:
[----:B------:R-:W0:Y:S02]  /*eca0*/  LDL R0, [R1] ;  /* 0x0000000001007983 */ /* 0x000e240000100800 */
[----:B0-----:R-:W-:-:S04]  /*ecb0*/  SHF.L.U32 R3, R0, 0x1f, RZ ;  /* 0x0000001f00037819 */ /* 0x001fc800000006ff */
[----:B------:R-:W0:Y:S02]  /*ecc0*/  SYNCS.PHASECHK.TRANS64.TRYWAIT P1, [R16+URZ+0x29860], R3 ;  /* 0x02986003100075a7 */ /* 0x000e24000802017f */
[----:B0-----:R-:W-:Y:S05]  /*ecd0*/  @!P1 BRA `(.L_x_396) ;  /* 0x0000001c00949947 */ /* 0x001fea0003800000 */
.L_x_447:
[----:B------:R-:W4:Y:S04]  /*ece0*/  LDL R2, [R1+0x1c] ;  /* 0x00001c0001027983 */ /* 0x000f280000100800 */
[----:B------:R-:W0:Y:S04]  /*ecf0*/  LDL R13, [R1+0x20] ;  /* 0x00002000010d7983 */ /* 0x000e280000100800 */
[----:B------:R-:W5:Y:S01]  /*ed00*/  LDL R12, [R1+0x18] ;  /* 0x00001800010c7983 */ /* 0x000f620000100800 */
[----:B------:R-:W-:Y:S01]  /*ed10*/  IMAD R0, R18, 0x5000, RZ ;  /* 0x0000500012007824 */ /* 0x000fe200078e02ff */
[----:B------:R-:W-:Y:S05]  /*ed20*/  WARPSYNC.ALL ;  /* 0x0000000000007948 */ /* 0x000fea0003800000 */
[----:B----4-:R-:W-:-:S05]  /*ed30*/  LOP3.LUT R2, R0, R2, RZ, 0xfc, !PT ;  /* 0x0000000200027212 */ /* 0x010fca00078efcff */
[----:B------:R-:W-:Y:S01]  /*ed40*/  IMAD.IADD R2, R17, 0x1, R2 ;  /* 0x0000000111027824 */ /* 0x000fe200078e0202 */
[----:B-----5:R-:W-:-:S03]  /*ed50*/  LOP3.LUT R0, R0, R12, RZ, 0xfc, !PT ;  /* 0x0000000c00007212 */ /* 0x020fc600078efcff */
[----:B0-----:R-:W-:Y:S01]  /*ed60*/  IMAD.IADD R3, R13, 0x1, R2 ;  /* 0x000000010d037824 */ /* 0x001fe200078e0202 */
[----:B---3--:R-:W0:Y:S01]  /*ed70*/  LDSM.16.MT88.4 R4, [R2+0xa400] ;  /* 0x00a400000204783b */ /* 0x008e220000004200 */
[----:B------:R-:W-:Y:S01]  /*ed80*/  IMAD.IADD R0, R17, 0x1, R0 ;  /* 0x0000000111007824 */ /* 0x000fe200078e0200 */
        /* <DEDUP_REMOVED lines=11> */
[----:B------:R-:W0:Y:S02]  /*ee40*/  LDSM.16.MT88.4 R4, [R2+0xb400] ;  /* 0x00b400000204783b */ /* 0x000e240000004200 */
        /* <DEDUP_REMOVED lines=55> */
.L_x_397:
[----:B------:R-:W3:Y:S01]  /*f1c0*/  LDL.LU R2, [R1] ;  /* 0x0000000001027983 */ /* 0x000ee20000300800 */
[----:B0-----:R0:W-:Y:S01]  /*f1d0*/  SYNCS.ARRIVE.TRANS64.A1T0 RZ, [R16+URZ+0x29850], RZ ;  /* 0x029850ff10ff79a7 */ /* 0x0011e2000810003f */
[----:B------:R-:W-:Y:S02]  /*f1e0*/  VIADD R18, R18, 0x1 ;  /* 0x0000000112127836 */ /* 0x000fe40000000000 */
[----:B0-----:R-:W-:-:S05]  /*f1f0*/  @!P0 VIADD R16, R16, 0x29880 ;  /* 0x0002988010108836 */ /* 0x001fca0000000000 */
[----:B------:R-:W-:Y:S01]  /*f200*/  @!P0 PRMT R16, RZ, 0x654, R16 ;  /* 0x00000654ff108816 */ /* 0x000fe20000000010 */
[----:B------:R-:W-:Y:S06]  /*f210*/  BAR.SYNC.DEFER_BLOCKING 0x2, 0x80 ;  /* 0x0082000000007b1d */ /* 0x000fec0000010000 */
[----:B------:R4:W-:Y:S01]  /*f220*/  @!P0 SYNCS.ARRIVE.TRANS64.RED.A1T0 RZ, [R16+URZ], RZ ;  /* 0x000000ff10ff89a7 */ /* 0x0009e2000810043f */
[----:B------:R-:W-:-:S04]  /*f230*/  ISETP.NE.AND P0, PT, R18, 0x2, PT ;  /* 0x000000021200780c */ /* 0x000fc80003f05270 */
[----:B-1----:R-:W-:Y:S02]  /*f240*/  SEL R0, RZ, 0x1, P0 ;  /* 0x00000001ff007807 */ /* 0x002fe40000000000 */
[----:B------:R-:W-:Y:S02]  /*f250*/  SEL R18, R18, RZ, P0 ;  /* 0x000000ff12127207 */ /* 0x000fe40000000000 */
[----:B---3--:R-:W-:-:S05]  /*f260*/  LOP3.LUT R2, R2, R0, RZ, 0x3c, !PT ;  /* 0x0000000002027212 */ /* 0x008fca00078e3cff */
[----:B------:R4:W-:Y:S02]  /*f270*/  STL [R1], R2 ;  /* 0x0000000201007387 */ /* 0x0009e40000100800 */
.L_x_342:
[----:B------:R-:W-:Y:S05]  /*f280*/  BSYNC B7 ;  /* 0x0000000000077941 */ /* 0x000fea0003800000 */
.L_x_340:
[----:B0-----:R-:W3:Y:S02]  /*f290*/  LDL R0, [R1+0x8] ;  /* 0x0000080001007983 */ /* 0x001ee40000100800 */
[----:B---3--:R-:W-:-:S13]  /*f2a0*/  LOP3.LUT P0, RZ, R0, 0x2, RZ, 0xc0, !PT ;  /* 0x0000000200ff7812 */ /* 0x008fda000780c0ff */
[----:B------:R-:W-:Y:S05]  /*f2b0*/  @!P0 BRA `(.L_x_398) ;  /* 0x0000000000348947 */ /* 0x000fea0003800000 */
[----:B------:R-:W0:Y:S08]  /*f2c0*/  S2UR UR5, SR_CgaCtaId ;  /* 0x00000000000579c3 */ /* 0x000e300000008800 */
[----:B------:R-:W-:Y:S06]  /*f2d0*/  BAR.SYNC.DEFER_BLOCKING 0x5, 0x180 ;  /* 0x0146000000007b1d */ /* 0x000fec0000010000 */
[----:B------:R-:W-:-:S02]  /*f2e0*/  UMOV UR4, 0x400 ;  /* 0x0000040000047882 */ /* 0x000fc40000000000 */
[----:B0-----:R-:W-:-:S06]  /*f2f0*/  ULEA UR4, UR5, UR4, 0x18 ;  /* 0x0000000405047291 */ /* 0x001fcc000f8ec03f */
[----:B------:R-:W-:-:S05]  /*f300*/  IMAD.U32 R17, RZ, RZ, UR4 ;  /* 0x00000004ff117e24 */ /* 0x000fca000f8e00ff */
[----:B------:R-:W0:Y:S04]  /*f310*/  LDS.128 R4, [R17+0x298d0] ;  /* 0x0298d00011047984 */ /* 0x000e280000000c00 */
[----:B0-----:R0:W-:Y:S01]  /*f320*/  STL.64 [R1+0x10], R4 ;  /* 0x0000100401007387 */ /* 0x0011e20000100a00 */
[----:B----4-:R-:W-:Y:S02]  /*f330*/  IMAD.MOV.U32 R2, RZ, RZ, R6 ;  /* 0x000000ffff027224 */ /* 0x010fe400078e0006 */
[----:B------:R-:W-:-:S03]  /*f340*/  IMAD.MOV.U32 R0, RZ, RZ, R7 ;  /* 0x000000ffff007224 */ /* 0x000fc600078e0007 */
[----:B------:R-:W-:Y:S02]  /*f350*/  R2UR UR36, R2 ;  /* 0x00000000022472ca */ /* 0x000fe400000e0000 */
[----:B------:R-:W-:Y:S01]  /*f360*/  R2UR UR45, R0 ;  /* 0x00000000002d72ca */ /* 0x000fe200000e0000 */
[----:B------:R-:W-:Y:S06]  /*f370*/  BAR.ARV 0x4, 0x180 ;  /* 0x0106000000007b1d */ /* 0x000fec0000002000 */
[----:B------:R-:W-:Y:S08]  /*f380*/  BRA `(.L_x_399) ;  /* 0x0000000800387947 */ /* 0x000ff00003800000 */
.L_x_398:
[----:B----4-:R-:W0:Y:S01]  /*f390*/  S2R R2, SR_TID.X ;  /* 0x0000000000027919 */ /* 0x010e220000002100 */
[----:B------:R-:W-:Y:S01]  /*f3a0*/  ULDC UR4, c[0x0][0xc3c] ;  /* 0x00030f0000047ab9 */ /* 0x000fe20000000800 */
[----:B------:R-:W3:Y:S01]  /*f3b0*/  LDL.LU R0, [R1+0x10] ;  /* 0x0000100001007983 */ /* 0x000ee20000300800 */
[----:B0-----:R-:W-:-:S04]  /*f3c0*/  LOP3.LUT R10, R2, 0x1f, RZ, 0xc0, !PT ;  /* 0x0000001f020a7812 */ /* 0x001fc800078ec0ff */
[C---:B------:R-:W-:Y:S01]  /*f3d0*/  ISETP.NE.AND P0, PT, R10.reuse, 0x1f, PT ;  /* 0x0000001f0a00780c */ /* 0x040fe20003f05270 */
[----:B------:R-:W-:-:S05]  /*f3e0*/  VIADD R5, R10, UR45 ;  /* 0x0000002d0a057c36 */ /* 0x000fca0008000000 */
[----:B------:R-:W-:Y:S01]  /*f3f0*/  ISETP.GE.OR P1, PT, R5, UR4, !P0 ;  /* 0x0000000405007c0c */ /* 0x000fe2000c726670 */
[----:B------:R-:W-:-:S12]  /*f400*/  ULDC UR4, c[0x0][0xc3c] ;  /* 0x00030f0000047ab9 */ /* 0x000fd80000000800 */
[----:B------:R-:W0:Y:S02]  /*f410*/  @!P1 LDC.64 R2, c[0x0][0xc80] ;  /* 0x00032000ff029b82 */ /* 0x000e240000000a00 */
[----:B0-----:R-:W-:-:S04]  /*f420*/  @!P1 IMAD.WIDE R2, R5, 0x4, R2 ;  /* 0x0000000405029825 */ /* 0x001fc800078e0202 */
[----:B------:R-:W-:-:S06]  /*f430*/  IMAD.MOV.U32 R5, RZ, RZ, RZ ;  /* 0x000000ffff057224 */ /* 0x000fcc00078e00ff */
[----:B------:R-:W4:Y:S01]  /*f440*/  @!P1 LDG.E R5, desc[UR48][R2.64] ;  /* 0x0000003002059981 */ /* 0x000f22000c1e1900 */
[C---:B------:R-:W-:Y:S02]  /*f450*/  ISETP.NE.AND P1, PT, R10.reuse, RZ, PT ;  /* 0x000000ff0a00720c */ /* 0x040fe40003f25270 */
[C---:B------:R-:W-:Y:S02]  /*f460*/  ISETP.GE.U32.AND P2, PT, R10.reuse, 0x2, PT ;  /* 0x000000020a00780c */ /* 0x040fe40003f46070 */
[C---:B------:R-:W-:Y:S02]  /*f470*/  ISETP.GE.U32.AND P3, PT, R10.reuse, 0x4, PT ;  /* 0x000000040a00780c */ /* 0x040fe40003f66070 */
[C---:B------:R-:W-:Y:S02]  /*f480*/  ISETP.GE.U32.AND P4, PT, R10.reuse, 0x8, PT ;  /* 0x000000080a00780c */ /* 0x040fe40003f86070 */
[----:B------:R-:W-:Y:S01]  /*f490*/  ISETP.GE.U32.AND P5, PT, R10, 0x10, PT ;  /* 0x000000100a00780c */ /* 0x000fe20003fa6070 */
[----:B---3--:R-:W-:-:S02]  /*f4a0*/  IMAD.MOV.U32 R9, RZ, RZ, R0 ;  /* 0x000000ffff097224 */ /* 0x008fc400078e0000 */
[----:B----4-:R-:W0:Y:S02]  /*f4b0*/  SHFL.UP PT, R0, R5, 0x1, RZ ;  /* 0x0420000005007989 */ /* 0x010e2400000e00ff */
        /* <DEDUP_REMOVED lines=11> */
[----:B------:R-:W0:Y:S04]  /*f570*/  SHFL.UP PT, R0, R8, 0x10, RZ ;  /* 0x0600000008007989 */ /* 0x000e2800000e00ff */
[----:B------:R-:W-:Y:S01]  /*f580*/  SHFL.IDX PT, R4, R9, 0x1, 0x1f ;  /* 0x00201f0009047f89 */ /* 0x000fe200000e0000 */
[----:B0-----:R-:W-:-:S05]  /*f590*/  SEL R3, R0, RZ, P5 ;  /* 0x000000ff00037207 */ /* 0x001fca0002800000 */
[----:B------:R-:W-:Y:S02]  /*f5a0*/  IMAD.IADD R2, R8, 0x1, R3 ;  /* 0x0000000108027824 */ /* 0x000fe400078e0203 */
[----:B------:R-:W0:Y:S03]  /*f5b0*/  LDC R3, c[0x0][0xc38] ;  /* 0x00030e00ff037b82 */ /* 0x000e260000000800 */
[----:B------:R-:W0:Y:S04]  /*f5c0*/  SHFL.IDX PT, R6, R2, 0x1f, 0x1f ;  /* 0x03e01f0002067f89 */ /* 0x000e2800000e0000 */
[----:B------:R-:W1:Y:S01]  /*f5d0*/  SHFL.IDX PT, R0, R9, RZ, 0x1f ;  /* 0x00001fff09007589 */ /* 0x000e6200000e0000 */
[----:B0-----:R-:W-:-:S04]  /*f5e0*/  IMAD R6, R6, R3, RZ ;  /* 0x0000000306067224 */ /* 0x001fc800078e02ff */
[----:B------:R-:W-:-:S05]  /*f5f0*/  IMAD.IADD R4, R4, 0x1, R6 ;  /* 0x0000000104047824 */ /* 0x000fca00078e0206 */
[----:B-1----:R-:W-:-:S13]  /*f600*/  ISETP.GT.AND P6, PT, R4, R0, PT ;  /* 0x000000000400720c */ /* 0x002fda0003fc4270 */
[----:B------:R-:W-:Y:S05]  /*f610*/  @P6 BRA `(.L_x_400) ;  /* 0x0000000000906947 */ /* 0x000fea0003800000 */
.L_x_404:
[----:B------:R-:W-:-:S04]  /*f620*/  UIADD3 UR45, UR45, 0x1f, URZ ;  /* 0x0000001f2d2d7890 */ /* 0x000fc8000fffe03f */
[----:B------:R-:W-:-:S06]  /*f630*/  UISETP.GE.AND UP0, UPT, UR45, UR4, UPT ;  /* 0x000000042d00728c */ /* 0x000fcc000bf06270 */
[----:B------:R-:W-:-:S13]  /*f640*/  PLOP3.LUT P6, PT, PT, PT, UP0, 0x40, 0x0 ;  /* 0x000000000000781c */ /* 0x000fda0003fce808 */
[----:B------:R-:W-:Y:S05]  /*f650*/  @!P6 BRA `(.L_x_401) ;  /* 0x000000040038e947 */ /* 0x000fea0003800000 */
[----:B------:R-:W0:Y:S01]  /*f660*/  S2R R2, SR_TID.X ;  /* 0x0000000000027919 */ /* 0x000e220000002100 */
[----:B------:R-:W-:Y:S01]  /*f670*/  BSSY B0, `(.L_x_402) ;  /* 0x0000009000007945 */ /* 0x000fe20003800000 */
[----:B------:R-:W-:Y:S01]  /*f680*/  IMAD.MOV.U32 R5, RZ, RZ, RZ ;  /* 0x000000ffff057224 */ /* 0x000fe200078e00ff */
[----:B0-----:R-:W-:-:S05]  /*f690*/  LOP3.LUT R2, R2, 0x1f, RZ, 0xc0, !PT ;  /* 0x0000001f02027812 */ /* 0x001fca00078ec0ff */
[----:B------:R-:W-:-:S05]  /*f6a0*/  VIADD R6, R2, UR45 ;  /* 0x0000002d02067c36 */ /* 0x000fca0008000000 */
[----:B------:R-:W-:-:S13]  /*f6b0*/  ISETP.GE.OR P6, PT, R6, UR4, !P0 ;  /* 0x0000000406007c0c */ /* 0x000fda000c7c6670 */
[----:B------:R-:W-:Y:S05]  /*f6c0*/  @P6 BRA `(.L_x_403) ;  /* 0x00000000000c6947 */ /* 0x000fea0003800000 */
[----:B------:R-:W0:Y:S02]  /*f6d0*/  LDC.64 R2, c[0x0][0xc80] ;  /* 0x00032000ff027b82 */ /* 0x000e240000000a00 */
[----:B0-----:R-:W-:-:S05]  /*f6e0*/  IMAD.WIDE R2, R6, 0x4, R2 ;  /* 0x0000000406027825 */ /* 0x001fca00078e0202 */
[----:B------:R0:W5:Y:S02]  /*f6f0*/  LDG.E R5, desc[UR48][R2.64] ;  /* 0x0000003002057981 */ /* 0x000164000c1e1900 */
.L_x_403:
[----:B------:R-:W-:Y:S05]  /*f700*/  BSYNC B0 ;  /* 0x0000000000007941 */ /* 0x000fea0003800000 */
.L_x_402:
        /* <DEDUP_REMOVED lines=21> */
.L_x_400:
[----:B------:R-:W-:-:S04]  /*f860*/  IMAD.IADD R6, R4, 0x1, -R6 ;  /* 0x0000000104067824 */ /* 0x000fc800078e0a06 */
[----:B------:R-:W-:-:S05]  /*f870*/  IMAD R4, R2, R3, R6 ;  /* 0x0000000302047224 */ /* 0x000fca00078e0206 */
[----:B------:R-:W-:-:S13]  /*f880*/  ISETP.GT.AND P0, PT, R4, R0, PT ;  /* 0x000000000400720c */ /* 0x000fda0003f04270 */
[----:B------:R-:W-:Y:S02]  /*f890*/  VOTEU.ANY UR5, UPT, !P0 ;  /* 0x0000000000057886 */ /* 0x000fe400040e0100 */
[----:B------:R-:W-:Y:S02]  /*f8a0*/  UPOPC UR4, UR5 ;  /* 0x00000005000472bf */ /* 0x000fe40008000000 */
[----:B------:R-:W-:-:S04]  /*f8b0*/  ISETP.NE.AND P0, PT, RZ, UR5, PT ;  /* 0x00000005ff007c0c */ /* 0x000fc8000bf05270 */
[----:B------:R-:W-:-:S06]  /*f8c0*/  IMAD.U32 R4, RZ, RZ, UR4 ;  /* 0x00000004ff047e24 */ /* 0x000fcc000f8e00ff */
[----:B------:R0:W1:Y:S02]  /*f8d0*/  SHFL.IDX PT, R4, R5, R4, 0x1f ;  /* 0x00001f0405047589 */ /* 0x00006400000e0000 */
[----:B0-----:R-:W-:Y:S01]  /*f8e0*/  IMAD.MOV.U32 R5, RZ, RZ, RZ ;  /* 0x000000ffff057224 */ /* 0x001fe200078e00ff */
[----:B------:R-:W-:Y:S06]  /*f8f0*/  @!P0 BRA `(.L_x_405) ;  /* 0x00000000000c8947 */ /* 0x000fec0003800000 */
[----:B------:R-:W-:-:S06]  /*f900*/  UIADD3 UR5, UR4, -0x1, URZ ;  /* 0xffffffff04057890 */ /* 0x000fcc000fffe03f */
[----:B------:R-:W-:-:S06]  /*f910*/  IMAD.U32 R5, RZ, RZ, UR5 ;  /* 0x00000005ff057e24 */ /* 0x000fcc000f8e00ff */
[----:B------:R0:W3:Y:S02]  /*f920*/  SHFL.IDX PT, R5, R2, R5, 0x1f ;  /* 0x00001f0502057589 */ /* 0x0000e400000e0000 */
.L_x_405:
[----:B---3--:R-:W-:Y:S01]  /*f930*/  IMAD R7, R5, R3, R6 ;  /* 0x0000000305077224 */ /* 0x008fe200078e0206 */
[----:B-1----:R-:W-:Y:S01]  /*f940*/  IABS R5, R4 ;  /* 0x0000000400057213 */ /* 0x002fe20000000000 */
[----:B------:R-:W-:Y:S02]  /*f950*/  UIADD3 UR45, UR4, UR45, URZ ;  /* 0x0000002d042d7290 */ /* 0x000fe4000fffe03f */
[----:B------:R-:W-:Y:S01]  /*f960*/  IMAD.IADD R0, R0, 0x1, -R7 ;  /* 0x0000000100007824 */ /* 0x000fe200078e0a07 */
[----:B0-----:R-:W0:Y:S01]  /*f970*/  I2F.RP R2, R5 ;  /* 0x0000000500027306 */ /* 0x001e220000209400 */
[----:B------:R1:W-:Y:S07]  /*f980*/  STL [R1+0x10], R7 ;  /* 0x0000100701007387 */ /* 0x0003ee0000100800 */
[----:B0-----:R-:W0:Y:S02]  /*f990*/  MUFU.RCP R2, R2 ;  /* 0x0000000200027308 */ /* 0x001e240000001000 */
[----:B0-----:R-:W-:-:S06]  /*f9a0*/  VIADD R2, R2, 0xffffffe ;  /* 0x0ffffffe02027836 */ /* 0x001fcc0000000000 */
[----:B------:R-:W0:Y:S02]  /*f9b0*/  F2I.FTZ.U32.TRUNC.NTZ R3, R2 ;  /* 0x0000000200037305 */ /* 0x000e24000021f000 */
[----:B0-----:R-:W-:-:S04]  /*f9c0*/  IMAD.MOV R2, RZ, RZ, -R3 ;  /* 0x000000ffff027224 */ /* 0x001fc800078e0a03 */
[----:B------:R-:W-:Y:S02]  /*f9d0*/  IMAD R6, R2, R5, RZ ;  /* 0x0000000502067224 */ /* 0x000fe400078e02ff */
[----:B------:R-:W-:-:S04]  /*f9e0*/  IMAD.MOV.U32 R2, RZ, RZ, RZ ;  /* 0x000000ffff027224 */ /* 0x000fc800078e00ff */
[----:B------:R-:W-:Y:S01]  /*f9f0*/  IMAD.HI.U32 R2, R3, R6, R2 ;  /* 0x0000000603027227 */ /* 0x000fe200078e0002 */
[----:B------:R-:W-:Y:S02]  /*fa00*/  IABS R6, R4 ;  /* 0x0000000400067213 */ /* 0x000fe40000000000 */
[----:B------:R-:W-:-:S03]  /*fa10*/  IABS R3, R0 ;  /* 0x0000000000037213 */ /* 0x000fc60000000000 */
[----:B------:R-:W-:Y:S02]  /*fa20*/  IMAD.MOV R6, RZ, RZ, -R6 ;  /* 0x000000ffff067224 */ /* 0x000fe400078e0a06 */
[----:B------:R-:W-:-:S04]  /*fa30*/  IMAD.HI.U32 R2, R2, R3, RZ ;  /* 0x0000000302027227 */ /* 0x000fc800078e00ff */
[----:B------:R-:W-:-:S05]  /*fa40*/  IMAD R3, R2, R6, R3 ;  /* 0x0000000602037224 */ /* 0x000fca00078e0203 */
[----:B------:R-:W-:-:S13]  /*fa50*/  ISETP.GT.U32.AND P1, PT, R5, R3, PT ;  /* 0x000000030500720c */ /* 0x000fda0003f24070 */
[----:B------:R-:W-:Y:S02]  /*fa60*/  @!P1 IMAD.IADD R3, R3, 0x1, -R5 ;  /* 0x0000000103039824 */ /* 0x000fe400078e0a05 */
[----:B------:R-:W-:Y:S01]  /*fa70*/  @!P1 VIADD R2, R2, 0x1 ;  /* 0x0000000102029836 */ /* 0x000fe20000000000 */
[----:B------:R-:W-:Y:S02]  /*fa80*/  ISETP.NE.AND P1, PT, R4, RZ, PT ;  /* 0x000000ff0400720c */ /* 0x000fe40003f25270 */
[----:B------:R-:W-:Y:S02]  /*fa90*/  ISETP.GE.U32.AND P0, PT, R3, R5, PT ;  /* 0x000000050300720c */ /* 0x000fe40003f06070 */
[----:B------:R-:W-:-:S04]  /*faa0*/  LOP3.LUT R3, R0, R4, RZ, 0x3c, !PT ;  /* 0x0000000400037212 */ /* 0x000fc800078e3cff */
[----:B------:R-:W-:-:S07]  /*fab0*/  ISETP.GE.AND P2, PT, R3, RZ, PT ;  /* 0x000000ff0300720c */ /* 0x000fce0003f46270 */
[----:B------:R-:W-:-:S06]  /*fac0*/  @P0 VIADD R2, R2, 0x1 ;  /* 0x0000000102020836 */ /* 0x000fcc0000000000 */
[----:B------:R-:W-:Y:S01]  /*fad0*/  @!P2 IMAD.MOV R2, RZ, RZ, -R2 ;  /* 0x000000ffff02a224 */ /* 0x000fe200078e0a02 */
[----:B------:R-:W-:-:S04]  /*fae0*/  @!P1 LOP3.LUT R2, RZ, R4, RZ, 0x33, !PT ;  /* 0x00000004ff029212 */ /* 0x000fc800078e33ff */
[----:B------:R-:W-:Y:S01]  /*faf0*/  R2UR UR36, R2 ;  /* 0x00000000022472ca */ /* 0x000fe200000e0000 */
[----:B------:R-:W-:-:S04]  /*fb00*/  IMAD.MOV R3, RZ, RZ, -R2 ;  /* 0x000000ffff037224 */ /* 0x000fc800078e0a02 */
[----:B------:R-:W-:-:S05]  /*fb10*/  IMAD R0, R4, R3, R0 ;  /* 0x0000000304007224 */ /* 0x000fca00078e0200 */
[----:B------:R1:W-:Y:S01]  /*fb20*/  STL [R1+0x14], R0 ;  /* 0x0000140001007387 */ /* 0x0003e20000100800 */
[----:B------:R-:W-:Y:S05]  /*fb30*/  BRA `(.L_x_406) ;  /* 0x0000000000107947 */ /* 0x000fea0003800000 */
.L_x_401:
[----:B------:R0:W-:Y:S01]  /*fb40*/  STL [R1+0x10], R0 ;  /* 0x0000100001007387 */ /* 0x0001e20000100800 */
[----:B------:R-:W-:Y:S01]  /*fb50*/  ULDC UR45, c[0x0][0xc3c] ;  /* 0x00030f00002d7ab9 */ /* 0x000fe20000000800 */
[----:B------:R-:W-:Y:S02]  /*fb60*/  UMOV UR36, URZ ;  /* 0x0000003f00247c82 */ /* 0x000fe40008000000 */
[----:B------:R0:W-:Y:S03]  /*fb70*/  STL [R1+0x14], RZ ;  /* 0x000014ff01007387 */ /* 0x0001e60000100800 */
.L_x_406:
[----:B------:R-:W3:Y:S04]  /*fb80*/  LDL R3, [R1+0x10] ;  /* 0x0000100001037983 */ /* 0x000ee80000100800 */
[----:B------:R-:W4:Y:S01]  /*fb90*/  LDL R2, [R1+0x14] ;  /* 0x0000140001027983 */ /* 0x000f220000100800 */
[----:B------:R-:W-:Y:S02]  /*fba0*/  IMAD.U32 R6, RZ, RZ, UR36 ;  /* 0x00000024ff067e24 */ /* 0x000fe4000f8e00ff */
[----:B-1----:R-:W-:Y:S01]  /*fbb0*/  IMAD.U32 R7, RZ, RZ, UR45 ;  /* 0x0000002dff077e24 */ /* 0x002fe2000f8e00ff */
[----:B0-----:R-:W0:Y:S02]  /*fbc0*/  S2R R0, SR_TID.X ;  /* 0x0000000000007919 */ /* 0x001e240000002100 */
[----:B0-----:R-:W-:Y:S01]  /*fbd0*/  LOP3.LUT R0, R0, 0x1f, RZ, 0xc0, !PT ;  /* 0x0000001f00007812 */ /* 0x001fe200078ec0ff */
[----:B------:R-:W-:Y:S03]  /*fbe0*/  BAR.SYNC.DEFER_BLOCKING 0x4, 0x180 ;  /* 0x0106000000007b1d */ /* 0x000fe60000010000 */
[----:B------:R-:W-:-:S13]  /*fbf0*/  ISETP.NE.AND P0, PT, R0, RZ, PT ;  /* 0x000000ff0000720c */ /* 0x000fda0003f05270 */
[----:B------:R-:W-:Y:S01]  /*fc00*/  @!P0 MOV R0, 0x400 ;  /* 0x0000040000008802 */ /* 0x000fe20000000f00 */
[----:B---3--:R-:W-:Y:S02]  /*fc10*/  IMAD.MOV.U32 R4, RZ, RZ, R3 ;  /* 0x000000ffff047224 */ /* 0x008fe400078e0003 */
[----:B------:R-:W0:Y:S01]  /*fc20*/  @!P0 S2R R3, SR_CgaCtaId ;  /* 0x0000000000038919 */ /* 0x000e220000008800 */
[----:B----4-:R-:W-:Y:S01]  /*fc30*/  IMAD.MOV.U32 R5, RZ, RZ, R2 ;  /* 0x000000ffff057224 */ /* 0x010fe200078e0002 */
[----:B0-----:R-:W-:-:S05]  /*fc40*/  @!P0 LEA R17, R3, R0, 0x18 ;  /* 0x0000000003118211 */ /* 0x001fca00078ec0ff */
[----:B------:R1:W-:Y:S01]  /*fc50*/  @!P0 STS.128 [R17+0x298d0], R4 ;  /* 0x0298d00411008388 */ /* 0x0003e20000000c00 */
[----:B------:R-:W-:Y:S06]  /*fc60*/  BAR.ARV 0x5, 0x180 ;  /* 0x0146000000007b1d */ /* 0x000fec0000002000 */
.L_x_399:
[----:B------:R-:W-:Y:S02]  /*fc70*/  ULDC UR4, c[0x0][0xc3c] ;  /* 0x00030f0000047ab9 */ /* 0x000fe40000000800 */
[----:B------:R-:W-:-:S06]  /*fc80*/  UISETP.GE.AND UP0, UPT, UR45, UR4, UPT ;  /* 0x000000042d00728c */ /* 0x000fcc000bf06270 */
[----:B------:R-:W-:-:S13]  /*fc90*/  PLOP3.LUT P0, PT, PT, PT, UP0, 0x80, 0x0 ;  /* 0x000000000000781c */ /* 0x000fda0003f0f008 */
[----:B------:R-:W-:Y:S05]  /*fca0*/  @!P0 BRA `(.L_x_407) ;  /* 0xffffffbc00b48947 */ /* 0x000fea000383ffff */
.L_x_336:
[----:B------:R-:W3:Y:S01]  /*fcb0*/  LDL.LU R0, [R1+0x28] ;  /* 0x0000280001007983 */ /* 0x000ee20000300800 */
[----:B------:R-:W-:Y:S01]  /*fcc0*/  BSSY B0, `(.L_x_408) ;  /* 0x000000b000007945 */ /* 0x000fe20003800000 */
[----:B01----:R-:W0:Y:S01]  /*fcd0*/  S2R R4, SR_CgaCtaId ;  /* 0x0000000000047919 */ /* 0x003e220000008800 */
[----:B---3--:R-:W-:-:S05]  /*fce0*/  VIADD R0, R0, 0x1 ;  /* 0x0000000100007836 */ /* 0x008fca0000000000 */
[----:B------:R-:W-:-:S04]  /*fcf0*/  LEA.HI R2, R0, R0, RZ, 0x1 ;  /* 0x0000000000027211 */ /* 0x000fc800078f08ff */
[----:B------:R-:W-:-:S05]  /*fd00*/  LOP3.LUT R3, R2, 0xfffffffe, RZ, 0xc0, !PT ;  /* 0xfffffffe02037812 */ /* 0x000fca00078ec0ff */
[----:B------:R-:W-:Y:S01]  /*fd10*/  IMAD.IADD R0, R0, 0x1, -R3 ;  /* 0x0000000100007824 */ /* 0x000fe200078e0a03 */
[----:B------:R-:W-:-:S04]  /*fd20*/  MOV R3, 0x400 ;  /* 0x0000040000037802 */ /* 0x000fc80000000f00 */
[----:B0-----:R-:W-:Y:S02]  /*fd30*/  LEA R3, R4, R3, 0x18 ;  /* 0x0000000304037211 */ /* 0x001fe400078ec0ff */
[----:B------:R-:W-:-:S04]  /*fd40*/  SHF.L.U32 R0, R0, 0x1f, RZ ;  /* 0x0000001f00007819 */ /* 0x000fc800000006ff */
[----:B------:R-:W0:Y:S02]  /*fd50*/  SYNCS.PHASECHK.TRANS64.TRYWAIT P0, [R3+URZ+0x29820], R0 ;  /* 0x02982000030075a7 */ /* 0x000e24000800017f */
[----:B0-----:R-:W-:Y:S05]  /*fd60*/  @!P0 BRA `(.L_x_409) ;  /* 0x0000000c00848947 */ /* 0x001fea0003800000 */
.L_x_448:
[----:B------:R-:W-:Y:S05]  /*fd70*/  BSYNC B0 ;  /* 0x0000000000007941 */ /* 0x000fea0003800000 */
.L_x_408:
[----:B------:R-:W-:-:S03]  /*fd80*/  UMOV UR4, 0xffffffff ;  /* 0xffffffff00047882 */ /* 0x000fc60000000000 */
[----:B------:R-:W-:Y:S05]  /*fd90*/  BRA.DIV UR4, `(.L_x_410) ;  /* 0x0000000e048c7947 */ /* 0x000fea000b800000 */
[----:B0-----:R-:W0:Y:S02]  /*fda0*/  S2R R0, SR_TID.X ;  /* 0x0000000000007919 */ /* 0x001e240000002100 */
[----:B0-----:R-:W-:-:S04]  /*fdb0*/  SHF.R.U32.HI R0, RZ, 0x5, R0 ;  /* 0x00000005ff007819 */ /* 0x001fc80000011600 */
[----:B------:R-:W-:-:S05]  /*fdc0*/  LOP3.LUT R0, R0, 0x3, RZ, 0xc0, !PT ;  /* 0x0000000300007812 */ /* 0x000fca00078ec0ff */
[----:B------:R0:W1:Y:S02]  /*fdd0*/  SHFL.IDX PT, R14, R0, RZ, 0x1f ;  /* 0x00001fff000e7589 */ /* 0x00006400000e0000 */
.L_x_451:
[----:B-1----:R-:W-:Y:S01]  /*fde0*/  ISETP.NE.AND P0, PT, R14, RZ, PT ;  /* 0x000000ff0e00720c */ /* 0x002fe20003f05270 */
[----:B------:R-:W-:-:S12]  /*fdf0*/  BSSY B0, `(.L_x_411) ;  /* 0x000002c000007945 */ /* 0x000fd80003800000 */
[----:B------:R-:W-:Y:S05]  /*fe00*/  @P0 BRA `(.L_x_412) ;  /* 0x0000000000a80947 */ /* 0x000fea0003800000 */
[----:B------:R-:W-:-:S03]  /*fe10*/  UMOV UR4, 0xffffffff ;  /* 0xffffffff00047882 */ /* 0x000fc60000000000 */
[----:B------:R-:W-:Y:S05]  /*fe20*/  BRA.DIV UR4, `(.L_x_413) ;  /* 0x0000000e049c7947 */ /* 0x000fea000b800000 */
[----:B------:R-:W-:-:S13]  /*fe30*/  ELECT P6, URZ, PT ;  /* 0x00000000003f782f */ /* 0x000fda00038c0000 */
.L_x_454:
[----:B------:R-:W-:Y:S05]  /*fe40*/  @!P6 BRA `(.L_x_412) ;  /* 0x000000000098e947 */ /* 0x000fea0003800000 */
[----:B------:R-:W-:-:S06]  /*fe50*/  ULOP3.LUT UR4, UR38, 0x2, URZ, 0xfc, !UPT ;  /* 0x0000000226047892 */ /* 0x000fcc000f8efc3f */
[----:B0-----:R-:W-:-:S05]  /*fe60*/  IMAD.U32 R0, RZ, RZ, UR4 ;  /* 0x00000004ff007e24 */ /* 0x001fca000f8e00ff */
[----:B------:R-:W-:-:S13]  /*fe70*/  ISETP.NE.AND P0, PT, R0, 0x3, PT ;  /* 0x000000030000780c */ /* 0x000fda0003f05270 */
[----:B------:R-:W-:Y:S05]  /*fe80*/  @!P0 BRA `(.L_x_414) ;  /* 0x0000000000048947 */ /* 0x000fea0003800000 */
[----:B------:R-:W-:Y:S01]  /*fe90*/  BPT.TRAP 0x1 ;  /* 0x000000040000795c */ /* 0x000fe20000300000 */
.L_x_414:
[----:B------:R-:W3:Y:S01]  /*fea0*/  LDL.LU R6, [R1] ;  /* 0x0000000001067983 */ /* 0x000ee20000300800 */
[----:B------:R-:W-:Y:S02]  /*feb0*/  VIADD R5, R3, 0x29840 ;  /* 0x0002984003057836 */ /* 0x000fe40000000000 */
[C---:B------:R-:W-:Y:S02]  /*fec0*/  VIADD R0, R18.reuse, 0x1 ;  /* 0x0000000112007836 */ /* 0x040fe40000000000 */
[----:B------:R-:W-:-:S03]  /*fed0*/  IMAD R7, R18, 0x8, R5 ;  /* 0x0000000812077824 */ /* 0x000fc600078e0205 */
[----:B------:R-:W-:-:S04]  /*fee0*/  ISETP.NE.AND P2, PT, R0, 0x2, PT ;  /* 0x000000020000780c */ /* 0x000fc80003f45270 */
[----:B------:R-:W-:Y:S02]  /*fef0*/  SEL R2, RZ, 0x1, P2 ;  /* 0x00000001ff027807 */ /* 0x000fe40001000000 */
[C---:B---3--:R-:W-:Y:S02]  /*ff00*/  SHF.L.U32 R4, R6.reuse, 0x1f, RZ ;  /* 0x0000001f06047819 */ /* 0x048fe400000006ff */
[----:B------:R-:W-:Y:S02]  /*ff10*/  LOP3.LUT R6, R6, R2, RZ, 0x3c, !PT ;  /* 0x0000000206067212 */ /* 0x000fe400078e3cff */
[----:B------:R-:W0:Y:S01]  /*ff20*/  SYNCS.PHASECHK.TRANS64.TRYWAIT P1, [R7+URZ], R4 ;  /* 0x00000004070075a7 */ /* 0x000e22000802017f */
[----:B------:R-:W-:Y:S02]  /*ff30*/  SEL R2, R0, RZ, P2 ;  /* 0x000000ff00027207 */ /* 0x000fe40001000000 */
[----:B------:R-:W-:-:S03]  /*ff40*/  SHF.L.U32 R0, R6, 0x1f, RZ ;  /* 0x0000001f06007819 */ /* 0x000fc600000006ff */
[----:B------:R-:W-:Y:S01]  /*ff50*/  IMAD R5, R2, 0x8, R5 ;  /* 0x0000000802057824 */ /* 0x000fe200078e0205 */
[----:B0-----:R-:W-:Y:S06]  /*ff60*/  @!P1 BRA `(.L_x_415) ;  /* 0x0000000c006c9947 */ /* 0x001fec0003800000 */
.L_x_455:
[----:B------:R-:W1:Y:S02]  /*ff70*/  SYNCS.PHASECHK.TRANS64.TRYWAIT P1, [R5+URZ], R0 ;  /* 0x00000000050075a7 */ /* 0x000e64000802017f */
[----:B-1----:R-:W-:Y:S05]  /*ff80*/  @!P1 BRA `(.L_x_416) ;  /* 0x0000000c00789947 */ /* 0x002fea0003800000 */
.L_x_456:
[----:B------:R-:W-:Y:S05]  /*ff90*/  @!P0 BRA `(.L_x_417) ;  /* 0x0000000000048947 */ /* 0x000fea0003800000 */
[----:B------:R-:W-:Y:S01]  /*ffa0*/  BPT.TRAP 0x1 ;  /* 0x000000040000795c */ /* 0x000fe20000300000 */
.L_x_417:
[----:B-1----:R-:W-:-:S04]  /*ffb0*/  IMAD R5, R18, 0x8, R3 ;  /* 0x0000000812057824 */ /* 0x002fc800078e0203 */
[----:B------:R-:W1:Y:S02]  /*ffc0*/  SYNCS.PHASECHK.TRANS64.TRYWAIT P1, [R5+URZ+0x29860], R4 ;  /* 0x02986004050075a7 */ /* 0x000e64000802017f */
[----:B-1----:R-:W-:Y:S05]  /*ffd0*/  @!P1 BRA `(.L_x_418) ;  /* 0x0000000c00789947 */ /* 0x002fea0003800000 */
.L_x_457:
[----:B------:R-:W-:Y:S05]  /*ffe0*/  @!P0 BRA `(.L_x_419) ;  /* 0x0000000000048947 */ /* 0x000fea0003800000 */
[----:B------:R-:W-:Y:S01]  /*fff0*/  BPT.TRAP 0x1 ;  /* 0x000000040000795c */ /* 0x000fe20000300000 */
.L_x_419:
[----:B------:R-:W-:-:S04]  /*10000*/  IMAD R3, R2, 0x8, R3 ;  /* 0x0000000802037824 */ /* 0x000fc800078e0203 */
[----:B------:R-:W3:Y:S02]  /*10010*/  SYNCS.PHASECHK.TRANS64.TRYWAIT P1, [R3+URZ+0x29860], R0 ;  /* 0x02986000030075a7 */ /* 0x000ee4000802017f */
[----:B---3--:R-:W-:Y:S05]  /*10020*/  @!P1 BRA `(.L_x_420) ;  /* 0x0000000c00789947 */ /* 0x008fea0003800000 */
.L_x_458:
[----:B------:R-:W-:Y:S05]  /*10030*/  @!P0 BRA `(.L_x_421) ;  /* 0x0000000000048947 */ /* 0x000fea0003800000 */
[----:B------:R-:W-:Y:S01]  /*10040*/  BPT.TRAP 0x1 ;  /* 0x000000040000795c */ /* 0x000fe20000300000 */
.L_x_421:
[----:B------:R-:W4:Y:S02]  /*10050*/  SYNCS.PHASECHK.TRANS64.TRYWAIT P0, [R5+URZ+0x29880], R4 ;  /* 0x02988004050075a7 */ /* 0x000f24000800017f */
[----:B----4-:R-:W-:Y:S05]  /*10060*/  @!P0 BRA `(.L_x_422) ;  /* 0x0000000c007c8947 */ /* 0x010fea0003800000 */
.L_x_423:
[----:B------:R0:W0:Y:S02]  /*10070*/  SYNCS.PHASECHK.TRANS64.TRYWAIT P0, [R3+URZ+0x29880], R0 ;  /* 0x02988000030075a7 */ /* 0x000024000800017f */
[----:B0-----:R-:W-:Y:S05]  /*10080*/  @!P0 NANOSLEEP.SYNCS 0x989680 ;  /* 0x009896800000895d */ /* 0x001fea0003900000 */
[----:B------:R-:W0:Y:S02]  /*10090*/  @!P0 SYNCS.PHASECHK.TRANS64 P0, [R3+URZ+0x29880], R0 ;  /* 0x02988000030085a7 */ /* 0x000e24000800007f */
[----:B0-----:R-:W-:Y:S05]  /*100a0*/  @!P0 BRA `(.L_x_423) ;  /* 0xfffffffc00f08947 */ /* 0x001fea000383ffff */
.L_x_412:
[----:B------:R-:W-:Y:S05]  /*100b0*/  BSYNC B0 ;  /* 0x0000000000007941 */ /* 0x000fea0003800000 */
.L_x_411:
[----:B------:R-:W-:Y:S05]  /*100c0*/  EXIT ;  /* 0x000000000000794d */ /* 0x000fea0003800000 */
.L_x_286:
[----:B0-----:R0:W1:Y:S02]  /*100d0*/  SYNCS.PHASECHK.TRANS64.TRYWAIT P1, [R0+URZ+0x29800], R5 ;  /* 0x02980005000075a7 */ /* 0x001064000802017f */
[----:B-1----:R-:W-:Y:S05]  /*100e0*/  @!P1 NANOSLEEP.SYNCS 0x989680 ;  /* 0x009896800000995d */ /* 0x002fea0003900000 */
[----:B------:R-:W1:Y:S02]  /*100f0*/  @!P1 SYNCS.PHASECHK.TRANS64 P1, [R0+URZ+0x29800], R5 ;  /* 0x02980005000095a7 */ /* 0x000e64000802007f */
[----:B-1----:R-:W-:Y:S05]  /*10100*/  @!P1 BRA `(.L_x_286) ;  /* 0xfffffffc00f09947 */ /* 0x002fea000383ffff */
[----:B------:R-:W-:Y:S05]  /*10110*/  BRA `(.L_x_424) ;  /* 0xffffff1800207947 */ /* 0x000fea000383ffff */
.L_x_290:
[----:B-1----:R1:W2:Y:S02]  /*10120*/  SYNCS.PHASECHK.TRANS64.TRYWAIT P1, [R6+URZ+0x29830], R5 ;  /* 0x02983005060075a7 */ /* 0x0022a4000802017f */
[----:B--2---:R-:W-:Y:S05]  /*10130*/  @!P1 NANOSLEEP.SYNCS 0x989680 ;  /* 0x009896800000995d */ /* 0x004fea0003900000 */
[----:B------:R-:W2:Y:S02]  /*10140*/  @!P1 SYNCS.PHASECHK.TRANS64 P1, [R6+URZ+0x29830], R5 ;  /* 0x02983005060095a7 */ /* 0x000ea4000802007f */
[----:B--2---:R-:W-:Y:S05]  /*10150*/  @!P1 BRA `(.L_x_290) ;  /* 0xfffffffc00f09947 */ /* 0x004fea000383ffff */
[----:B------:R-:W-:Y:S05]  /*10160*/  BRA `(.L_x_289) ;  /* 0xffffff1800487947 */ /* 0x000fea000383ffff */
.L_x_295:
[----:B-1----:R-:W-:-:S04]  /*10170*/  IMAD.U32 R3, RZ, RZ, UR6 ;  /* 0x00000006ff037e24 */ /* 0x002fc8000f8e00ff */
[----:B------:R1:W2:Y:S03]  /*10180*/  SYNCS.PHASECHK.TRANS64.TRYWAIT P1, [R3+URZ+0x29830], R0 ;  /* 0x02983000030075a7 */ /* 0x0002a6000802017f */
[----:B--2---:R-:W-:Y:S05]  /*10190*/  @!P1 NANOSLEEP.SYNCS 0x989680 ;  /* 0x009896800000995d */ /* 0x004fea0003900000 */
[----:B------:R-:W2:Y:S02]  /*101a0*/  @!P1 SYNCS.PHASECHK.TRANS64 P1, [R3+URZ+0x29830], R0 ;  /* 0x02983000030095a7 */ /* 0x000ea4000802007f */
[----:B--2---:R-:W-:Y:S05]  /*101b0*/  @!P1 BRA `(.L_x_295) ;  /* 0xfffffffc00ec9947 */ /* 0x004fea000383ffff */
[----:B------:R-:W-:Y:S05]  /*101c0*/  BRA `(.L_x_292) ;  /* 0xffffff4c00287947 */ /* 0x000fea000383ffff */
.L_x_299:
[----:B-1----:R-:W-:-:S04]  /*101d0*/  IMAD.U32 R3, RZ, RZ, UR6 ;  /* 0x00000006ff037e24 */ /* 0x002fc8000f8e00ff */
[----:B------:R1:W2:Y:S03]  /*101e0*/  SYNCS.PHASECHK.TRANS64.TRYWAIT P1, [R3+URZ+0x29850], R0 ;  /* 0x02985000030075a7 */ /* 0x0002a6000802017f */
[----:B--2---:R-:W-:Y:S05]  /*101f0*/  @!P1 NANOSLEEP.SYNCS 0x989680 ;  /* 0x009896800000995d */ /* 0x004fea0003900000 */
[----:B------:R-:W2:Y:S02]  /*10200*/  @!P1 SYNCS.PHASECHK.TRANS64 P1, [R3+URZ+0x29850], R0 ;  /* 0x02985000030095a7 */ /* 0x000ea4000802007f */
[----:B--2---:R-:W-:Y:S05]  /*10210*/  @!P1 BRA `(.L_x_299) ;  /* 0xfffffffc00ec9947 */ /* 0x004fea000383ffff */
[----:B------:R-:W-:Y:S05]  /*10220*/  BRA `(.L_x_296) ;  /* 0xffffff5800347947 */ /* 0x000fea000383ffff */
.L_x_305:
[----:B-1----:R1:W2:Y:S02]  /*10230*/  SYNCS.PHASECHK.TRANS64.TRYWAIT P1, [R15+URZ+0x29850], R8 ;  /* 0x029850080f0075a7 */ /* 0x0022a4000802017f */
[----:B--2---:R-:W-:Y:S05]  /*10240*/  @!P1 NANOSLEEP.SYNCS 0x989680 ;  /* 0x009896800000995d */ /* 0x004fea0003900000 */
[----:B------:R-:W2:Y:S02]  /*10250*/  @!P1 SYNCS.PHASECHK.TRANS64 P1, [R15+URZ+0x29850], R8 ;  /* 0x029850080f0095a7 */ /* 0x000ea4000802007f */
[----:B--2---:R-:W-:Y:S05]  /*10260*/  @!P1 BRA `(.L_x_305) ;  /* 0xfffffffc00f09947 */ /* 0x004fea000383ffff */
[----:B------:R-:W-:Y:S05]  /*10270*/  BRA `(.L_x_304) ;  /* 0xffffff78003c7947 */ /* 0x000fea000383ffff */
.L_x_351:
[----:B------:R-:W-:Y:S02]  /*10280*/  IMAD.MOV.U32 R13, RZ, RZ, R0 ;  /* 0x000000ffff0d7224 */ /* 0x000fe400078e0000 */
[----:B------:R-:W-:Y:S02]  /*10290*/  IMAD.MOV.U32 R12, RZ, RZ, RZ ;  /* 0x000000ffff0c7224 */ /* 0x000fe400078e00ff */
[----:B------:R-:W-:Y:S02]  /*102a0*/  IMAD.MOV.U32 R11, RZ, RZ, 0x1f ;  /* 0x0000001fff0b7424 */ /* 0x000fe400078e00ff */
[----:B------:R-:W-:-:S07]  /*102b0*/  IMAD.MOV.U32 R15, RZ, RZ, -0x1 ;  /* 0xffffffffff0f7424 */ /* 0x000fce00078e00ff */
[----:B--23--:R-:W-:Y:S05]  /*102c0*/  WARPSYNC.COLLECTIVE R15, `(.L_x_425) ;  /* 0x000000000f087348 */ /* 0x00cfea0003c00000 */
[----:B------:R0:W1:Y:S02]  /*102d0*/  SHFL.IDX P6, R14, R13, R12, R11 ;  /* 0x0000000c0d0e7389 */ /* 0x00006400000c000b */
[----:B0123--:R-:W-:Y:S01]  /*102e0*/  ENDCOLLECTIVE ;  /* 0x000000000000791b */ /* 0x00ffe20003800000 */
.L_x_425:
[----:B------:R-:W-:Y:S05]  /*102f0*/  BRA `(.L_x_426) ;  /* 0xffffffc400907947 */ /* 0x000fea000383ffff */
.L_x_353:
[----:B------:R-:W-:Y:S01]  /*10300*/  BSSY B0, `(.L_x_427) ;  /* 0x0000006000007945 */ /* 0x000fe20003800000 */
[----:B------:R-:W-:-:S07]  /*10310*/  IMAD.MOV.U32 R15, RZ, RZ, -0x1 ;  /* 0xffffffffff0f7424 */ /* 0x000fce00078e00ff */
[----:B--23--:R-:W-:Y:S05]  /*10320*/  WARPSYNC.COLLECTIVE R15, `(.L_x_428) ;  /* 0x000000000f0c7348 */ /* 0x00cfea0003c00000 */
[----:B------:R-:W-:Y:S02]  /*10330*/  ELECT P6, UR62, PT ;  /* 0x00000000003e782f */ /* 0x000fe400038c0000 */
[----:B------:R-:W-:Y:S01]  /*10340*/  MOV R14, UR62 ;  /* 0x0000003e000e7c02 */ /* 0x000fe20008000f00 */
[----:B--23--:R-:W-:Y:S10]  /*10350*/  ENDCOLLECTIVE ;  /* 0x000000000000791b */ /* 0x00cff40003800000 */
.L_x_428:
[----:B------:R-:W-:Y:S05]  /*10360*/  BSYNC B0 ;  /* 0x0000000000007941 */ /* 0x000fea0003800000 */
.L_x_427:
[----:B------:R-:W-:Y:S05]  /*10370*/  BRA `(.L_x_429) ;  /* 0xffffffc400a07947 */ /* 0x000fea000383ffff */
.L_x_355:
[----:B0-----:R0:W1:Y:S02]  /*10380*/  SYNCS.PHASECHK.TRANS64.TRYWAIT P0, [R2+URZ+0x29880], R3 ;  /* 0x02988003020075a7 */ /* 0x001064000800017f */
[----:B-1----:R-:W-:Y:S05]  /*10390*/  @!P0 NANOSLEEP.SYNCS 0x989680 ;  /* 0x009896800000895d */ /* 0x002fea0003900000 */
[----:B------:R-:W1:Y:S02]  /*103a0*/  @!P0 SYNCS.PHASECHK.TRANS64 P0, [R2+URZ+0x29880], R3 ;  /* 0x02988003020085a7 */ /* 0x000e64000800007f */
[----:B-1----:R-:W-:Y:S05]  /*103b0*/  @!P0 BRA `(.L_x_355) ;  /* 0xfffffffc00f08947 */ /* 0x002fea000383ffff */
[----:B------:R-:W-:Y:S05]  /*103c0*/  BRA `(.L_x_430) ;  /* 0xffffffc800007947 */ /* 0x000fea000383ffff */
.L_x_357:
[----:B-1----:R1:W3:Y:S02]  /*103d0*/  SYNCS.PHASECHK.TRANS64.TRYWAIT P0, [R2+URZ+0x29840], R3 ;  /* 0x02984003020075a7 */ /* 0x0022e4000800017f */
[----:B---3--:R-:W-:Y:S05]  /*103e0*/  @!P0 NANOSLEEP.SYNCS 0x989680 ;  /* 0x009896800000895d */ /* 0x008fea0003900000 */
[----:B------:R-:W3:Y:S02]  /*103f0*/  @!P0 SYNCS.PHASECHK.TRANS64 P0, [R2+URZ+0x29840], R3 ;  /* 0x02984003020085a7 */ /* 0x000ee4000800007f */
[----:B---3--:R-:W-:Y:S05]  /*10400*/  @!P0 BRA `(.L_x_357) ;  /* 0xfffffffc00f08947 */ /* 0x008fea000383ffff */
[----:B------:R-:W-:Y:S05]  /*10410*/  BRA `(.L_x_431) ;  /* 0xffffffc800507947 */ /* 0x000fea000383ffff */
.L_x_361:
[----:B------:R-:W-:Y:S01]  /*10420*/  IMAD.MOV.U32 R13, RZ, RZ, R2 ;  /* 0x000000ffff0d7224 */ /* 0x000fe200078e0002 */
[----:B------:R-:W-:Y:S01]  /*10430*/  LOP3.LUT R7, R7, 0x7f, RZ, 0xc0, !PT ;  /* 0x0000007f07077812 */ /* 0x000fe200078ec0ff */
[----:B------:R-:W-:Y:S02]  /*10440*/  IMAD.MOV.U32 R12, RZ, RZ, RZ ;  /* 0x000000ffff0c7224 */ /* 0x000fe400078e00ff */
[----:B------:R-:W-:Y:S01]  /*10450*/  IMAD.MOV.U32 R11, RZ, RZ, 0x1c1f ;  /* 0x00001c1fff0b7424 */ /* 0x000fe200078e00ff */
[----:B------:R-:W-:Y:S01]  /*10460*/  SHF.R.U32.HI R7, RZ, 0x2, R7 ;  /* 0x00000002ff077819 */ /* 0x000fe20000011607 */
[----:B------:R-:W-:Y:S02]  /*10470*/  IMAD.MOV.U32 R15, RZ, RZ, -0x1 ;  /* 0xffffffffff0f7424 */ /* 0x000fe400078e00ff */
[----:B------:R-:W-:Y:S02]  /*10480*/  IMAD R4, R19, R8, RZ ;  /* 0x0000000813047224 */ /* 0x000fe400078e02ff */
[----:B------:R-:W-:-:S07]  /*10490*/  IMAD.IADD R0, R7, 0x1, R0 ;  /* 0x0000000107007824 */ /* 0x000fce00078e0200 */
[----:B--2--5:R-:W-:Y:S05]  /*104a0*/  WARPSYNC.COLLECTIVE R15, `(.L_x_432) ;  /* 0x000000000f087348 */ /* 0x024fea0003c00000 */
[----:B------:R0:W1:Y:S02]  /*104b0*/  SHFL.IDX P6, R14, R13, R12, R11 ;  /* 0x0000000c0d0e7389 */ /* 0x00006400000c000b */
[----:B012--5:R-:W-:Y:S01]  /*104c0*/  ENDCOLLECTIVE ;  /* 0x000000000000791b */ /* 0x027fe20003800000 */
.L_x_432:
[----:B------:R-:W-:Y:S01]  /*104d0*/  ISETP.GE.AND P4, PT, R0, R4, PT ;  /* 0x000000040000720c */ /* 0x000fe20003f86270 */
[----:B------:R-:W-:Y:S02]  /*104e0*/  IMAD.MOV.U32 R13, RZ, RZ, R3 ;  /* 0x000000ffff0d7224 */ /* 0x000fe400078e0003 */
[----:B------:R-:W-:-:S10]  /*104f0*/  IMAD.MOV.U32 R5, RZ, RZ, R14 ;  /* 0x000000ffff057224 */ /* 0x000fd400078e000e */
[----:B------:R-:W-:Y:S05]  /*10500*/  WARPSYNC.COLLECTIVE R15, `(.L_x_433) ;  /* 0x000000000f087348 */ /* 0x000fea0003c00000 */
[----:B------:R0:W1:Y:S02]  /*10510*/  SHFL.IDX P6, R14, R13, R12, R11 ;  /* 0x0000000c0d0e7389 */ /* 0x00006400000c000b */
[----:B01----:R-:W-:Y:S01]  /*10520*/  ENDCOLLECTIVE ;  /* 0x000000000000791b */ /* 0x003fe20003800000 */
.L_x_433:
[----:B------:R-:W-:Y:S02]  /*10530*/  IMAD.MOV.U32 R13, RZ, RZ, R2 ;  /* 0x000000ffff0d7224 */ /* 0x000fe400078e0002 */
[----:B------:R-:W-:Y:S02]  /*10540*/  IMAD.MOV.U32 R12, RZ, RZ, 0x1 ;  /* 0x00000001ff0c7424 */ /* 0x000fe400078e00ff */
[----:B------:R-:W-:-:S07]  /*10550*/  IMAD.MOV.U32 R6, RZ, RZ, R14 ;  /* 0x000000ffff067224 */ /* 0x000fce00078e000e */
[----:B------:R-:W-:Y:S05]  /*10560*/  WARPSYNC.COLLECTIVE R15, `(.L_x_434) ;  /* 0x000000000f087348 */ /* 0x000fea0003c00000 */
[----:B------:R0:W1:Y:S02]  /*10570*/  SHFL.IDX P6, R14, R13, R12, R11 ;  /* 0x0000000c0d0e7389 */ /* 0x00006400000c000b */
[----:B01----:R-:W-:Y:S01]  /*10580*/  ENDCOLLECTIVE ;  /* 0x000000000000791b */ /* 0x003fe20003800000 */
.L_x_434:
        /* <DEDUP_REMOVED lines=8> */
[----:B------:R0:W-:Y:S02]  /*10610*/  @!P4 LDGSTS.E.BYPASS.LTC128B.128 [R9+0x14400], desc[UR48][R6.64], !P0 ;  /* 0x144000000609cfae */ /* 0x0001e4000c101d70 */
[----:B------:R-:W-:Y:S02]  /*10620*/  ISETP.GE.AND P3, PT, R5, R4, PT ;  /* 0x000000040500720c */ /* 0x000fe40003f66270 */
[----:B------:R0:W-:Y:S01]  /*10630*/  @!P4 LDGSTS.E.BYPASS.LTC128B.128 [R9+0x16400], desc[UR48][R6.64+0x40], !P1 ;  /* 0x164000400609cfae */ /* 0x0001e2000c901d70 */
[----:B------:R-:W-:-:S03]  /*10640*/  IMAD.MOV.U32 R5, RZ, RZ, R14 ;  /* 0x000000ffff057224 */ /* 0x000fc600078e000e */
[----:B------:R0:W-:Y:S07]  /*10650*/  @!P4 LDGSTS.E.BYPASS.LTC128B.128 [R9+0x18400], desc[UR48][R6.64+0x80], !P2 ;  /* 0x184000800609cfae */ /* 0x0001ee000d101d70 */
[----:B0-----:R-:W-:Y:S05]  /*10660*/  WARPSYNC.COLLECTIVE R15, `(.L_x_435) ;  /* 0x000000000f087348 */ /* 0x001fea0003c00000 */
[----:B------:R1:W2:Y:S02]  /*10670*/  SHFL.IDX P6, R14, R13, R12, R11 ;  /* 0x0000000c0d0e7389 */ /* 0x0002a400000c000b */
[----:B012---:R-:W-:Y:S01]  /*10680*/  ENDCOLLECTIVE ;  /* 0x000000000000791b */ /* 0x007fe20003800000 */
.L_x_435:
[----:B------:R-:W-:Y:S02]  /*10690*/  IMAD.MOV.U32 R13, RZ, RZ, R2 ;  /* 0x000000ffff0d7224 */ /* 0x000fe400078e0002 */
[----:B------:R-:W-:Y:S02]  /*106a0*/  IMAD.MOV.U32 R12, RZ, RZ, 0x2 ;  /* 0x00000002ff0c7424 */ /* 0x000fe400078e00ff */
[----:B------:R-:W-:-:S07]  /*106b0*/  IMAD.MOV.U32 R6, RZ, RZ, R14 ;  /* 0x000000ffff067224 */ /* 0x000fce00078e000e */
[----:B------:R-:W-:Y:S05]  /*106c0*/  WARPSYNC.COLLECTIVE R15, `(.L_x_436) ;  /* 0x000000000f087348 */ /* 0x000fea0003c00000 */
[----:B------:R0:W1:Y:S02]  /*106d0*/  SHFL.IDX P6, R14, R13, R12, R11 ;  /* 0x0000000c0d0e7389 */ /* 0x00006400000c000b */
[----:B01----:R-:W-:Y:S01]  /*106e0*/  ENDCOLLECTIVE ;  /* 0x000000000000791b */ /* 0x003fe20003800000 */
.L_x_436:
        /* <DEDUP_REMOVED lines=16> */
.L_x_437:
[----:B------:R-:W-:Y:S02]  /*107f0*/  IMAD.MOV.U32 R13, RZ, RZ, R2 ;  /* 0x000000ffff0d7224 */ /* 0x000fe400078e0002 */
[----:B------:R-:W-:Y:S02]  /*10800*/  IMAD.MOV.U32 R12, RZ, RZ, 0x3 ;  /* 0x00000003ff0c7424 */ /* 0x000fe400078e00ff */
[----:B------:R-:W-:-:S07]  /*10810*/  IMAD.MOV.U32 R6, RZ, RZ, R14 ;  /* 0x000000ffff067224 */ /* 0x000fce00078e000e */
[----:B------:R-:W-:Y:S05]  /*10820*/  WARPSYNC.COLLECTIVE R15, `(.L_x_438) ;  /* 0x000000000f087348 */ /* 0x000fea0003c00000 */
[----:B------:R0:W1:Y:S02]  /*10830*/  SHFL.IDX P6, R14, R13, R12, R11 ;  /* 0x0000000c0d0e7389 */ /* 0x00006400000c000b */
[----:B01----:R-:W-:Y:S01]  /*10840*/  ENDCOLLECTIVE ;  /* 0x000000000000791b */ /* 0x003fe20003800000 */
.L_x_438:
        /* <DEDUP_REMOVED lines=14> */
.L_x_439:
[----:B------:R-:W-:Y:S01]  /*10930*/  IMAD.MOV.U32 R3, RZ, RZ, R14 ;  /* 0x000000ffff037224 */ /* 0x000fe200078e000e */
[----:B------:R-:W-:Y:S06]  /*10940*/  BRA `(.L_x_440) ;  /* 0xffffffcc00b87947 */ /* 0x000fec000383ffff */
.L_x_366:
[----:B0-----:R0:W1:Y:S02]  /*10950*/  SYNCS.PHASECHK.TRANS64.TRYWAIT P0, [R17+URZ+0x29820], R0 ;  /* 0x02982000110075a7 */ /* 0x001064000800017f */
[----:B-1----:R-:W-:Y:S05]  /*10960*/  @!P0 NANOSLEEP.SYNCS 0x989680 ;  /* 0x009896800000895d */ /* 0x002fea0003900000 */
[----:B------:R-:W1:Y:S02]  /*10970*/  @!P0 SYNCS.PHASECHK.TRANS64 P0, [R17+URZ+0x29820], R0 ;  /* 0x02982000110085a7 */ /* 0x000e64000800007f */
[----:B-1----:R-:W-:Y:S05]  /*10980*/  @!P0 BRA `(.L_x_366) ;  /* 0xfffffffc00f08947 */ /* 0x002fea000383ffff */
[----:B------:R-:W-:Y:S05]  /*10990*/  BRA `(.L_x_441) ;  /* 0xffffffd000287947 */ /* 0x000fea000383ffff */
.L_x_372:
[----:B---3--:R3:W4:Y:S02]  /*109a0*/  SYNCS.PHASECHK.TRANS64.TRYWAIT P0, [R5+URZ+0x29880], R4 ;  /* 0x02988004050075a7 */ /* 0x008724000800017f */
[----:B----4-:R-:W-:Y:S05]  /*109b0*/  @!P0 NANOSLEEP.SYNCS 0x989680 ;  /* 0x009896800000895d */ /* 0x010fea0003900000 */
[----:B------:R-:W4:Y:S02]  /*109c0*/  @!P0 SYNCS.PHASECHK.TRANS64 P0, [R5+URZ+0x29880], R4 ;  /* 0x02988004050085a7 */ /* 0x000f24000800007f */
[----:B----4-:R-:W-:Y:S05]  /*109d0*/  @!P0 BRA `(.L_x_372) ;  /* 0xfffffffc00f08947 */ /* 0x010fea000383ffff */
[----:B------:R-:W-:Y:S05]  /*109e0*/  BRA `(.L_x_442) ;  /* 0xffffffd000e07947 */ /* 0x000fea000383ffff */
.L_x_377:
[----:B----4-:R4:W0:Y:S02]  /*109f0*/  SYNCS.PHASECHK.TRANS64.TRYWAIT P0, [R5+URZ+0x29840], R4 ;  /* 0x02984004050075a7 */ /* 0x010824000800017f */
[----:B0-----:R-:W-:Y:S05]  /*10a00*/  @!P0 NANOSLEEP.SYNCS 0x989680 ;  /* 0x009896800000895d */ /* 0x001fea0003900000 */
[----:B------:R-:W0:Y:S02]  /*10a10*/  @!P0 SYNCS.PHASECHK.TRANS64 P0, [R5+URZ+0x29840], R4 ;  /* 0x02984004050085a7 */ /* 0x000e24000800007f */
[----:B0-----:R-:W-:Y:S05]  /*10a20*/  @!P0 BRA `(.L_x_377) ;  /* 0xfffffffc00f08947 */ /* 0x001fea000383ffff */
[----:B------:R-:W-:Y:S05]  /*10a30*/  BRA `(.L_x_443) ;  /* 0xffffffd4005c7947 */ /* 0x000fea000383ffff */
.L_x_385:
[----:B----4-:R4:W0:Y:S02]  /*10a40*/  SYNCS.PHASECHK.TRANS64.TRYWAIT P0, [R19+URZ+0x29870], R4 ;  /* 0x02987004130075a7 */ /* 0x010824000800017f */
[----:B0-----:R-:W-:Y:S05]  /*10a50*/  @!P0 NANOSLEEP.SYNCS 0x989680 ;  /* 0x009896800000895d */ /* 0x001fea0003900000 */
[----:B------:R-:W0:Y:S02]  /*10a60*/  @!P0 SYNCS.PHASECHK.TRANS64 P0, [R19+URZ+0x29870], R4 ;  /* 0x02987004130085a7 */ /* 0x000e24000800007f */
[----:B0-----:R-:W-:Y:S05]  /*10a70*/  @!P0 BRA `(.L_x_385) ;  /* 0xfffffffc00f08947 */ /* 0x001fea000383ffff */
[----:B------:R-:W-:Y:S05]  /*10a80*/  BRA `(.L_x_444) ;  /* 0xffffffd800747947 */ /* 0x000fea000383ffff */
.L_x_387:
[----:B------:R0:W0:Y:S02]  /*10a90*/  SYNCS.PHASECHK.TRANS64.TRYWAIT P0, [R19+URZ+0x29860], R0 ;  /* 0x02986000130075a7 */ /* 0x000024000800017f */
[----:B0-----:R-:W-:Y:S05]  /*10aa0*/  @!P0 NANOSLEEP.SYNCS 0x989680 ;  /* 0x009896800000895d */ /* 0x001fea0003900000 */
[----:B------:R-:W0:Y:S02]  /*10ab0*/  @!P0 SYNCS.PHASECHK.TRANS64 P0, [R19+URZ+0x29860], R0 ;  /* 0x02986000130085a7 */ /* 0x000e24000800007f */
[----:B0-----:R-:W-:Y:S05]  /*10ac0*/  @!P0 BRA `(.L_x_387) ;  /* 0xfffffffc00f08947 */ /* 0x001fea000383ffff */
[----:B------:R-:W-:Y:S05]  /*10ad0*/  BRA `(.L_x_445) ;  /* 0xffffffd8007c7947 */ /* 0x000fea000383ffff */
.L_x_394:
[----:B0-----:R0:W1:Y:S02]  /*10ae0*/  SYNCS.PHASECHK.TRANS64.TRYWAIT P1, [R16+URZ+0x29870], R3 ;  /* 0x02987003100075a7 */ /* 0x001064000802017f */
[----:B-1----:R-:W-:Y:S05]  /*10af0*/  @!P1 NANOSLEEP.SYNCS 0x989680 ;  /* 0x009896800000995d */ /* 0x002fea0003900000 */
[----:B------:R-:W1:Y:S02]  /*10b00*/  @!P1 SYNCS.PHASECHK.TRANS64 P1, [R16+URZ+0x29870], R3 ;  /* 0x02987003100095a7 */ /* 0x000e64000802007f */
[----:B-1----:R-:W-:Y:S05]  /*10b10*/  @!P1 BRA `(.L_x_394) ;  /* 0xfffffffc00f09947 */ /* 0x002fea000383ffff */
[----:B------:R-:W-:Y:S05]  /*10b20*/  BRA `(.L_x_446) ;  /* 0xffffffe000507947 */ /* 0x000fea000383ffff */
.L_x_396:
[----:B0-----:R0:W1:Y:S02]  /*10b30*/  SYNCS.PHASECHK.TRANS64.TRYWAIT P1, [R16+URZ+0x29860], R3 ;  /* 0x02986003100075a7 */ /* 0x001064000802017f */
[----:B-1----:R-:W-:Y:S05]  /*10b40*/  @!P1 NANOSLEEP.SYNCS 0x989680 ;  /* 0x009896800000995d */ /* 0x002fea0003900000 */
[----:B------:R-:W1:Y:S02]  /*10b50*/  @!P1 SYNCS.PHASECHK.TRANS64 P1, [R16+URZ+0x29860], R3 ;  /* 0x02986003100095a7 */ /* 0x000e64000802007f */
[----:B-1----:R-:W-:Y:S05]  /*10b60*/  @!P1 BRA `(.L_x_396) ;  /* 0xfffffffc00f09947 */ /* 0x002fea000383ffff */
[----:B------:R-:W-:Y:S05]  /*10b70*/  BRA `(.L_x_447) ;  /* 0xffffffe000587947 */ /* 0x000fea000383ffff */
.L_x_409:
[----:B0-----:R0:W1:Y:S02]  /*10b80*/  SYNCS.PHASECHK.TRANS64.TRYWAIT P0, [R3+URZ+0x29820], R0 ;  /* 0x02982000030075a7 */ /* 0x001064000800017f */
[----:B-1----:R-:W-:Y:S05]  /*10b90*/  @!P0 NANOSLEEP.SYNCS 0x989680 ;  /* 0x009896800000895d */ /* 0x002fea0003900000 */
[----:B------:R-:W1:Y:S02]  /*10ba0*/  @!P0 SYNCS.PHASECHK.TRANS64 P0, [R3+URZ+0x29820], R0 ;  /* 0x02982000030085a7 */ /* 0x000e64000800007f */
[----:B-1----:R-:W-:Y:S05]  /*10bb0*/  @!P0 BRA `(.L_x_409) ;  /* 0xfffffffc00f08947 */ /* 0x002fea000383ffff */
[----:B------:R-:W-:Y:S05]  /*10bc0*/  BRA `(.L_x_448) ;  /* 0xfffffff000687947 */ /* 0x000fea000383ffff */
.L_x_410:
[----:B------:R-:W1:Y:S01]  /*10bd0*/  S2R R2, SR_TID.X ;  /* 0x0000000000027919 */ /* 0x000e620000002100 */
[----:B------:R-:W-:Y:S01]  /*10be0*/  BSSY B0, `(.L_x_449) ;  /* 0x000000a000007945 */ /* 0x000fe20003800000 */
[----:B------:R-:W-:Y:S02]  /*10bf0*/  IMAD.MOV.U32 R12, RZ, RZ, RZ ;  /* 0x000000ffff0c7224 */ /* 0x000fe400078e00ff */
[----:B------:R-:W-:Y:S02]  /*10c00*/  IMAD.MOV.U32 R11, RZ, RZ, 0x1f ;  /* 0x0000001fff0b7424 */ /* 0x000fe400078e00ff */
[----:B------:R-:W-:Y:S01]  /*10c10*/  IMAD.MOV.U32 R15, RZ, RZ, -0x1 ;  /* 0xffffffffff0f7424 */ /* 0x000fe200078e00ff */
[----:B-1----:R-:W-:-:S04]  /*10c20*/  SHF.R.U32.HI R2, RZ, 0x5, R2 ;  /* 0x00000005ff027819 */ /* 0x002fc80000011602 */
[----:B------:R-:W-:-:S05]  /*10c30*/  LOP3.LUT R2, R2, 0x3, RZ, 0xc0, !PT ;  /* 0x0000000302027812 */ /* 0x000fca00078ec0ff */
[----:B------:R-:W-:-:S07]  /*10c40*/  IMAD.MOV.U32 R13, RZ, RZ, R2 ;  /* 0x000000ffff0d7224 */ /* 0x000fce00078e0002 */
[----:B0-2---:R-:W-:Y:S05]  /*10c50*/  WARPSYNC.COLLECTIVE R15, `(.L_x_450) ;  /* 0x000000000f087348 */ /* 0x005fea0003c00000 */
[----:B------:R1:W3:Y:S02]  /*10c60*/  SHFL.IDX P6, R14, R13, R12, R11 ;  /* 0x0000000c0d0e7389 */ /* 0x0002e400000c000b */
[----:B0123--:R-:W-:Y:S01]  /*10c70*/  ENDCOLLECTIVE ;  /* 0x000000000000791b */ /* 0x00ffe20003800000 */
.L_x_450:
[----:B------:R-:W-:Y:S05]  /*10c80*/  BSYNC B0 ;  /* 0x0000000000007941 */ /* 0x000fea0003800000 */
.L_x_449:
[----:B------:R-:W-:Y:S05]  /*10c90*/  BRA `(.L_x_451) ;  /* 0xfffffff000507947 */ /* 0x000fea000383ffff */
.L_x_413:
[----:B------:R-:W-:Y:S01]  /*10ca0*/  BSSY B1, `(.L_x_452) ;  /* 0x0000006000017945 */ /* 0x000fe20003800000 */
[----:B------:R-:W-:-:S07]  /*10cb0*/  IMAD.MOV.U32 R15, RZ, RZ, -0x1 ;  /* 0xffffffffff0f7424 */ /* 0x000fce00078e00ff */
[----:B0-2---:R-:W-:Y:S05]  /*10cc0*/  WARPSYNC.COLLECTIVE R15, `(.L_x_453) ;  /* 0x000000000f0c7348 */ /* 0x005fea0003c00000 */
[----:B------:R-:W-:Y:S02]  /*10cd0*/  ELECT P6, UR62, PT ;  /* 0x00000000003e782f */ /* 0x000fe400038c0000 */
[----:B------:R-:W-:Y:S01]  /*10ce0*/  MOV R14, UR62 ;  /* 0x0000003e000e7c02 */ /* 0x000fe20008000f00 */
[----:B0-2---:R-:W-:Y:S10]  /*10cf0*/  ENDCOLLECTIVE ;  /* 0x000000000000791b */ /* 0x005ff40003800000 */
.L_x_453:
[----:B------:R-:W-:Y:S05]  /*10d00*/  BSYNC B1 ;  /* 0x0000000000017941 */ /* 0x000fea0003800000 */
.L_x_452:
[----:B------:R-:W-:Y:S05]  /*10d10*/  BRA `(.L_x_454) ;  /* 0xfffffff000487947 */ /* 0x000fea000383ffff */
.L_x_415:
[----:B0-----:R0:W1:Y:S02]  /*10d20*/  SYNCS.PHASECHK.TRANS64.TRYWAIT P1, [R7+URZ], R4 ;  /* 0x00000004070075a7 */ /* 0x001064000802017f */
[----:B-1----:R-:W-:Y:S05]  /*10d30*/  @!P1 NANOSLEEP.SYNCS 0x989680 ;  /* 0x009896800000995d */ /* 0x002fea0003900000 */
[----:B------:R-:W1:Y:S02]  /*10d40*/  @!P1 SYNCS.PHASECHK.TRANS64 P1, [R7+URZ], R4 ;  /* 0x00000004070095a7 */ /* 0x000e64000802007f */
[----:B-1----:R-:W-:Y:S05]  /*10d50*/  @!P1 BRA `(.L_x_415) ;  /* 0xfffffffc00f09947 */ /* 0x002fea000383ffff */
[----:B------:R-:W-:Y:S05]  /*10d60*/  BRA `(.L_x_455) ;  /* 0xfffffff000807947 */ /* 0x000fea000383ffff */
.L_x_416:
[----:B-1----:R1:W3:Y:S02]  /*10d70*/  SYNCS.PHASECHK.TRANS64.TRYWAIT P1, [R5+URZ], R0 ;  /* 0x00000000050075a7 */ /* 0x0022e4000802017f */
[----:B---3--:R-:W-:Y:S05]  /*10d80*/  @!P1 NANOSLEEP.SYNCS 0x989680 ;  /* 0x009896800000995d */ /* 0x008fea0003900000 */
[----:B------:R-:W3:Y:S02]  /*10d90*/  @!P1 SYNCS.PHASECHK.TRANS64 P1, [R5+URZ], R0 ;  /* 0x00000000050095a7 */ /* 0x000ee4000802007f */
[----:B---3--:R-:W-:Y:S05]  /*10da0*/  @!P1 BRA `(.L_x_416) ;  /* 0xfffffffc00f09947 */ /* 0x008fea000383ffff */
[----:B------:R-:W-:Y:S05]  /*10db0*/  BRA `(.L_x_456) ;  /* 0xfffffff000747947 */ /* 0x000fea000383ffff */
.L_x_418:
[----:B-1----:R1:W3:Y:S02]  /*10dc0*/  SYNCS.PHASECHK.TRANS64.TRYWAIT P1, [R5+URZ+0x29860], R4 ;  /* 0x02986004050075a7 */ /* 0x0022e4000802017f */
[----:B---3--:R-:W-:Y:S05]  /*10dd0*/  @!P1 NANOSLEEP.SYNCS 0x989680 ;  /* 0x009896800000995d */ /* 0x008fea0003900000 */
[----:B------:R-:W3:Y:S02]  /*10de0*/  @!P1 SYNCS.PHASECHK.TRANS64 P1, [R5+URZ+0x29860], R4 ;  /* 0x02986004050095a7 */ /* 0x000ee4000802007f */
[----:B---3--:R-:W-:Y:S05]  /*10df0*/  @!P1 BRA `(.L_x_418) ;  /* 0xfffffffc00f09947 */ /* 0x008fea000383ffff */
[----:B------:R-:W-:Y:S05]  /*10e00*/  BRA `(.L_x_457) ;  /* 0xfffffff000747947 */ /* 0x000fea000383ffff */
.L_x_420:
[----:B---3--:R3:W4:Y:S02]  /*10e10*/  SYNCS.PHASECHK.TRANS64.TRYWAIT P1, [R3+URZ+0x29860], R0 ;  /* 0x02986000030075a7 */ /* 0x008724000802017f */
[----:B----4-:R-:W-:Y:S05]  /*10e20*/  @!P1 NANOSLEEP.SYNCS 0x989680 ;  /* 0x009896800000995d */ /* 0x010fea0003900000 */
[----:B------:R-:W4:Y:S02]  /*10e30*/  @!P1 SYNCS.PHASECHK.TRANS64 P1, [R3+URZ+0x29860], R0 ;  /* 0x02986000030095a7 */ /* 0x000f24000802007f */
[----:B----4-:R-:W-:Y:S05]  /*10e40*/  @!P1 BRA `(.L_x_420) ;  /* 0xfffffffc00f09947 */ /* 0x010fea000383ffff */
[----:B------:R-:W-:Y:S05]  /*10e50*/  BRA `(.L_x_458) ;  /* 0xfffffff000747947 */ /* 0x000fea000383ffff */
.L_x_422:
[----:B----4-:R4:W0:Y:S02]  /*10e60*/  SYNCS.PHASECHK.TRANS64.TRYWAIT P0, [R5+URZ+0x29880], R4 ;  /* 0x02988004050075a7 */ /* 0x010824000800017f */
[----:B0-----:R-:W-:Y:S05]  /*10e70*/  @!P0 NANOSLEEP.SYNCS 0x989680 ;  /* 0x009896800000895d */ /* 0x001fea0003900000 */
[----:B------:R-:W0:Y:S02]  /*10e80*/  @!P0 SYNCS.PHASECHK.TRANS64 P0, [R5+URZ+0x29880], R4 ;  /* 0x02988004050085a7 */ /* 0x000e24000800007f */
[----:B0-----:R-:W-:Y:S05]  /*10e90*/  @!P0 BRA `(.L_x_422) ;  /* 0xfffffffc00f08947 */ /* 0x001fea000383ffff */
[----:B------:R-:W-:Y:S05]  /*10ea0*/  BRA `(.L_x_423) ;  /* 0xfffffff000707947 */ /* 0x000fea000383ffff */
.L_x_459:
        /* <DEDUP_REMOVED lines=13> */
.L_x_2851:


//--------------------- .text._ZN7cutlass13device_kernelIN5flash11enable_sm90INS1_16FlashAttnFwdSm90INS1_25CollectiveMainloopFwdSm90ILi2EN4cute5tupleIJNS5_1CILi1EEES8_S8_EEENS6_IJNS7_ILi128EEENS7_ILi160EEENS7_ILi192EEEEEELi128ENS_12float_e4m3_tEfNS_4arch4Sm90ELb0ELb0ELb0ELb1ELb0ELb1ELb0ELb1ELb1ELb1ELb0ELb0EEENS1_21CollectiveEpilogueFwdINS6_IJSA_SA_SB_EEES9_NS_10bfloat16_tESG_Li256ELb1ELb1ELb0ELb1EEENS1_36VarlenDynamicPersistentTileSchedulerILi128ELi160ELi256ELi128ELb0ELb1ELb1ELb0ELb1ELb1EEEEEEEEEvNT_6ParamsE --------------------------
	.section	.text._ZN7cutlass13device_kernelIN5flash11enable_sm90INS1_16FlashAttnFwdSm90INS1_25CollectiveMainloopFwdSm90ILi2EN4cute5tupleIJNS5_1CILi1EEES8_S8_EEENS6_IJNS7_ILi128EEENS7_ILi160EEENS7_ILi192EEEEEELi128ENS_12float_e4m3_tEfNS_4arch4Sm90ELb0ELb0ELb0ELb1ELb0ELb1ELb0ELb1ELb1ELb1ELb0ELb0EEENS1_21CollectiveEpilogueFwdINS6_IJSA_SA_SB_EEES9_NS_10bfloat16_tESG_Li256ELb1ELb1ELb0ELb1EEENS1_36VarlenDynamicPersistentTileSchedulerILi128ELi160ELi256ELi128ELb0ELb1ELb1ELb0ELb1ELb1EEEEEEEEEvNT_6ParamsE,"ax",@progbits
	.align	128
.text._ZN7cutlass13device_kernelIN5flash11enable_sm90INS1_16FlashAttnFwdSm90INS1_25CollectiveMainloopFwdSm90ILi2EN4cute5tupleIJNS5_1CILi1EEES8_S8_EEENS6_IJNS7_ILi128EEENS7_ILi160EEENS7_ILi192EEEEEELi128ENS_12float_e4m3_tEfNS_4arch4Sm90ELb0ELb0ELb0ELb1ELb0ELb1ELb0ELb1ELb1ELb1ELb0ELb0EEENS1_21CollectiveEpilogueFwdINS6_IJSA_SA_SB_EEES9_NS_10bfloat16_tESG_Li256ELb1ELb1ELb0ELb1EEENS1_36VarlenDynamicPersistentTileSchedulerILi128ELi160ELi256ELi128ELb0ELb1ELb1ELb0ELb1ELb1EEEEEEEEEvNT_6ParamsE:
        .type           _ZN7cutlass13device_kernelIN5flash11enable_sm90INS1_16FlashAttnFwdSm90INS1_25CollectiveMainloopFwdSm90ILi2EN4cute5tupleIJNS5_1CILi1EEES8_S8_EEENS6_IJNS7_ILi128EEENS7_ILi160EEENS7_ILi192EEEEEELi128ENS_12float_e4m3_tEfNS_4arch4Sm90ELb0ELb0ELb0ELb1ELb0ELb1ELb0ELb1ELb1ELb1ELb0ELb0EEENS1_21CollectiveEpilogueFwdINS6_IJSA_SA_SB_EEES9_NS_10bfloat16_tESG_Li256ELb1ELb1ELb0ELb1EEENS1_36VarlenDynamicPersistentTileSchedulerILi128ELi160ELi256ELi128ELb0ELb1ELb1ELb0ELb1ELb1EEEEEEEEEvNT_6ParamsE,@function
        .size           _ZN7cutlass13device_kernelIN5flash11enable_sm90INS1_16FlashAttnFwdSm90INS1_25CollectiveMainloopFwdSm90ILi2EN4cute5tupleIJNS5_1CILi1EEES8_S8_EEENS6_IJNS7_ILi128EEENS7_ILi160EEENS7_ILi192EEEEEELi128ENS_12float_e4m3_tEfNS_4arch4Sm90ELb0ELb0ELb0ELb1ELb0ELb1ELb0ELb1ELb1ELb1ELb0ELb0EEENS1_21CollectiveEpilogueFwdINS6_IJSA_SA_SB_EEES9_NS_10bfloat16_tESG_Li256ELb1ELb1ELb0ELb1EEENS1_36VarlenDynamicPersistentTileSchedulerILi128ELi160ELi256ELi128ELb0ELb1ELb1ELb0ELb1ELb1EEEEEEEEEvNT_6ParamsE,(.L_x_2852 - _ZN7cutlass13device_kernelIN5flash11enable_sm90INS1_16FlashAttnFwdSm90INS1_25CollectiveMainloopFwdSm90ILi2EN4cute5tupleIJNS5_1CILi1EEES8_S8_EEENS6_IJNS7_ILi128EEENS7_ILi160EEENS7_ILi192EEEEEELi128ENS_12float_e4m3_tEfNS_4arch4Sm90ELb0ELb0ELb0ELb1ELb0ELb1ELb0ELb1ELb1ELb1ELb0ELb0EEENS1_21CollectiveEpilogueFwdINS6_IJSA_SA_SB_EEES9_NS_10bfloat16_tESG_Li256ELb1ELb1ELb0ELb1EEENS1_36VarlenDynamicPersistentTileSchedulerILi128ELi160ELi256ELi128ELb0ELb1ELb1ELb0ELb1ELb1EEEEEEEEEvNT_6ParamsE)
        .other          _ZN7cutlass13device_kernelIN5flash11enable_sm90INS1_16FlashAttnFwdSm90INS1_25CollectiveMainloopFwdSm90ILi2EN4cute5tupleIJNS5_1CILi1EEES8_S8_EEENS6_IJNS7_ILi128EEENS7_ILi160EEENS7_ILi192EEEEEELi128ENS_12float_e4m3_tEfNS_4arch4Sm90ELb0ELb0ELb0ELb1ELb0ELb1ELb0ELb1ELb1ELb1ELb0ELb0EEENS1_21CollectiveEpilogueFwdINS6_IJSA_SA_SB_EEES9_NS_10bfloat16_tESG_Li256ELb1ELb1ELb0ELb1EEENS1_36VarlenDynamicPersistentTileSchedulerILi128ELi160ELi256ELi128ELb0ELb1ELb1ELb0ELb1ELb1EEEEEEEEEvNT_6ParamsE,@"STO_CUDA_ENTRY STV_DEFAULT"
_ZN7cutlass13device_kernelIN5flash11enable_sm90INS1_16FlashAttnFwdSm90INS1_25CollectiveMainloopFwdSm90ILi2EN4cute5tupleIJNS5_1CILi1EEES8_S8_EEENS6_IJNS7_ILi128EEENS7_ILi160EEENS7_ILi192EEEEEELi128ENS_12float_e4m3_tEfNS_4arch4Sm90ELb0ELb0ELb0ELb1ELb0ELb1ELb0ELb1ELb1ELb1ELb0ELb0EEENS1_21CollectiveEpilogueFwdINS6_IJSA_SA_SB_EEES9_NS_10bfloat16_tESG_Li256ELb1ELb1ELb0ELb1EEENS1_36VarlenDynamicPersistentTileSchedulerILi128ELi160ELi256ELi128ELb0ELb1ELb1ELb0ELb1ELb1EEEEEEEEEvNT_6ParamsE:
        /* <DEDUP_REMOVED lines=13> */
[----:B------:R-:W-:Y:S02]  /*00d0*/  UIADD3 UR10, UP2, UR4, 0x570, URZ ;  /* 0x00000570040a7890 */ /* 0x000fe4000ff5e03f */
[----:B------:R-:W-:Y:S02]  /*00e0*/  UIADD3 UR4, UP3, UR4, 0x670, URZ ;  /* 0x0000067004047890 */ /* 0x000fe4000ff7e03f */
[----:B------:R-:W-:-:S02]  /*00f0*/  UIADD3.X UR7, URZ, UR5, URZ, UP0, !UPT ;  /* 0x000000053f077290 */ /* 0x000fc400087fe43f */
[----:B------:R-:W-:Y:S02]  /*0100*/  UIADD3.X UR9, URZ, UR5, URZ, UP1, !UPT ;  /* 0x000000053f097290 */ /* 0x000fe40008ffe43f */
[----:B------:R-:W-:Y:S02]  /*0110*/  UIADD3.X UR11, URZ, UR5, URZ, UP2, !UPT ;  /* 0x000000053f0b7290 */ /* 0x000fe400097fe43f */
[----:B------:R-:W-:-:S03]  /*0120*/  UIADD3.X UR5, URZ, UR5, URZ, UP3, !UPT ;  /* 0x000000053f057290 */ /* 0x000fc60009ffe43f */
[----:B------:R0:W-:Y:S02]  /*0130*/  UTMACCTL.PF [UR6] ;  /* 0x00000000060079b9 */ /* 0x0001e40008040000 */
[----:B------:R0:W-:Y:S02]  /*0140*/  UTMACCTL.PF [UR8] ;  /* 0x00000000080079b9 */ /* 0x0001e40008040000 */
[----:B------:R0:W-:Y:S02]  /*0150*/  UTMACCTL.PF [UR10] ;  /* 0x000000000a0079b9 */ /* 0x0001e40008040000 */
[----:B------:R0:W-:Y:S02]  /*0160*/  UTMACCTL.PF [UR4] ;  /* 0x00000000040079b9 */ /* 0x0001e40008040000 */
[----:B0-----:R-:W-:Y:S01]  /*0170*/  NOP ;  /* 0x0000000000007918 */ /* 0x001fe20000000000 */
.L_x_461:
[----:B------:R-:W-:Y:S05]  /*0180*/  BSYNC B0 ;  /* 0x0000000000007941 */ /* 0x000fea0003800000 */
.L_x_460:
        /* <DEDUP_REMOVED lines=41> */
.L_x_462:
        /* <DEDUP_REMOVED lines=22> */
.L_x_463:
        /* <DEDUP_REMOVED lines=18> */
.L_x_464:
        /* <DEDUP_REMOVED lines=22> */
.L_x_465:
        /* <DEDUP_REMOVED lines=22> */
.L_x_466:
[----:B------:R-:W-:Y:S01]  /*0960*/  PLOP3.LUT P0, PT, PT, PT, UP0, 0x80, 0x0 ;  /* 0x000000000000781c */ /* 0x000fe20003f0f008 */
[----:B------:R-:W-:Y:S01]  /*0970*/  UMOV UR36, 0x1 ;  /* 0x0000000100247882 */ /* 0x000fe20000000000 */
[----:B------:R-:W-:Y:S01]  /*0980*/  NOP ;  /* 0x0000000000007918 */ /* 0x000fe20000000000 */
[----:B------:R-:W-:Y:S01]  /*0990*/  USEL UR36, UR36, 0x2, !UP0 ;  /* 0x0000000224247887 */ /* 0x000fe2000c000000 */
[----:B------:R-:W-:Y:S01]  /*09a0*/  BSSY B8, `(.L_x_467) ;  /* 0x0002689000087945 */ /* 0x000fe20003800000 */
[----:B------:R-:W-:Y:S01]  /*09b0*/  ULDC.64 UR54, c[0x0][0x208] ;  /* 0x0000820000367ab9 */ /* 0x000fe20000000a00 */
[----:B012-4-:R-:W-:Y:S07]  /*09c0*/  BAR.SYNC.DEFER_BLOCKING 0x0 ;  /* 0x0000000000007b1d */ /* 0x017fee0000010000 */
[----:B------:R-:W-:Y:S05]  /*09d0*/  @!P0 BRA `(.L_x_468) ;  /* 0x0000020000208947 */ /* 0x000fea0003800000 */
.L_x_469:
[----:B------:R-:W-:-:S08]  /*09e0*/  NOP ;  /* 0x0000000000007918 */ /* 0x000fd00000000000 */
[----:B------:R-:W0:Y:S02]  /*09f0*/  USETMAXREG.TRY_ALLOC.CTAPOOL UP0, 0xf0 ;  /* 0x000000f0000079c8 */ /* 0x000e240008000600 */
[----:B0-----:R-:W-:-:S13]  /*0a00*/  PLOP3.LUT P0, PT, PT, PT, UP0, 0x80, 0x0 ;  /* 0x000000000000781c */ /* 0x001fda0003f0f008 */
[----:B------:R-:W-:Y:S05]  /*0a10*/  @!P0 BRA `(.L_x_469) ;  /* 0xfffffffc00f08947 */ /* 0x000fea000383ffff */
[----:B------:R-:W2:Y:S01]  /*0a20*/  LDL.LU R0, [R1+0x10] ;  /* 0x0000100001007983 */ /* 0x000ea20000300800 */
[----:B------:R-:W0:Y:S01]  /*0a30*/  S2R R2, SR_TID.X ;  /* 0x0000000000027919 */ /* 0x000e220000002100 */
[----:B------:R-:W1:Y:S01]  /*0a40*/  S2UR UR37, SR_CgaCtaId ;  /* 0x00000000002579c3 */ /* 0x000e620000008800 */
[----:B------:R-:W-:Y:S01]  /*0a50*/  UMOV UR4, 0x400 ;  /* 0x0000040000047882 */ /* 0x000fe20000000000 */
[----:B0-----:R-:W-:-:S06]  /*0a60*/  SHF.R.U32.HI R2, RZ, 0x7, R2 ;  /* 0x00000007ff027819 */ /* 0x001fcc0000011602 */
[----:B------:R-:W-:Y:S06]  /*0a70*/  BAR.ARV 0x8, 0x180 ;  /* 0x0206000000007b1d */ /* 0x000fec0000002000 */
[----:B------:R-:W-:-:S13]  /*0a80*/  ISETP.NE.AND P0, PT, R2, 0x1, PT ;  /* 0x000000010200780c */ /* 0x000fda0003f05270 */
[----:B------:R-:W-:Y:S08]  /*0a90*/  @!P0 BAR.ARV 0x9, 0x100 ;  /* 0x0244000000008b1d */ /* 0x000ff00000002000 */
[----:B------:R-:W-:Y:S01]  /*0aa0*/  BAR.SYNC.DEFER_BLOCKING 0x5, 0x180 ;  /* 0x0146000000007b1d */ /* 0x000fe20000010000 */
[----:B-1----:R-:W-:-:S06]  /*0ab0*/  ULEA UR4, UR37, UR4, 0x18 ;  /* 0x0000000425047291 */ /* 0x002fcc000f8ec03f */
[----:B------:R-:W-:Y:S01]  /*0ac0*/  IMAD.U32 R16, RZ, RZ, UR4 ;  /* 0x00000004ff107e24 */ /* 0x000fe2000f8e00ff */
[----:B------:R-:W-:-:S04]  /*0ad0*/  ULDC UR4, c[0x0][0xc3c] ;  /* 0x00030f0000047ab9 */ /* 0x000fc80000000800 */
[----:B------:R-:W0:Y:S01]  /*0ae0*/  LDS.128 R204, [R16+0x298d0] ;  /* 0x0298d00010cc7984 */ /* 0x000e220000000c00 */
[----:B------:R-:W-:Y:S06]  /*0af0*/  BAR.ARV 0x4, 0x180 ;  /* 0x0106000000007b1d */ /* 0x000fec0000002000 */
[----:B--2---:R-:W-:-:S04]  /*0b00*/  LOP3.LUT R0, R0, 0xffffffef, RZ, 0xc0, !PT ;  /* 0xffffffef00007812 */ /* 0x004fc800078ec0ff */
[----:B------:R-:W-:-:S05]  /*0b10*/  @P0 LOP3.LUT R0, R0, 0x10, RZ, 0xfc, !PT ;  /* 0x0000001000000812 */ /* 0x000fca00078efcff */
[----:B------:R1:W-:Y:S01]  /*0b20*/  STL [R1+0x10], R0 ;  /* 0x0000100001007387 */ /* 0x0003e20000100800 */
[----:B0-----:R-:W-:-:S13]  /*0b30*/  ISETP.GE.AND P0, PT, R207, UR4, PT ;  /* 0x00000004cf007c0c */ /* 0x001fda000bf06270 */
[----:B-1----:R-:W-:Y:S05]  /*0b40*/  @P0 BRA `(.L_x_470) ;  /* 0x0000026400b80947 */ /* 0x002fea0003800000 */
[----:B------:R-:W0:Y:S01]  /*0b50*/  S2R R0, SR_TID.X ;  /* 0x0000000000007919 */ /* 0x000e220000002100 */
[----:B------:R-:W-:Y:S01]  /*0b60*/  R2UR UR52, R16 ;  /* 0x00000000103472ca */ /* 0x000fe200000e0000 */
[----:B------:R-:W-:Y:S01]  /*0b70*/  IMAD.MOV.U32 R220, RZ, RZ, 0x20 ;  /* 0x00000020ffdc7424 */ /* 0x000fe200078e00ff */
[----:B------:R-:W-:Y:S01]  /*0b80*/  MOV R20, 0xfffffffe ;  /* 0xfffffffe00147802 */ /* 0x000fe20000000f00 */
[----:B------:R-:W-:Y:S01]  /*0b90*/  IMAD.MOV.U32 R169, RZ, RZ, RZ ;  /* 0x000000ffffa97224 */ /* 0x000fe200078e00ff */
[----:B------:R-:W-:Y:S01]  /*0ba0*/  MOV R17, RZ ;  /* 0x000000ff00117202 */ /* 0x000fe20000000f00 */
[----:B------:R-:W-:Y:S01]  /*0bb0*/  IMAD.MOV.U32 R198, RZ, RZ, RZ ;  /* 0x000000ffffc67224 */ /* 0x000fe200078e00ff */
[----:B------:R-:W-:Y:S01]  /*0bc0*/  ULOP3.LUT UR53, UR36, 0x1, URZ, 0xfc, !UPT ;  /* 0x0000000124357892 */ /* 0x000fe2000f8efc3f */
[----:B------:R-:W-:Y:S01]  /*0bd0*/  IMAD.MOV.U32 R156, RZ, RZ, RZ ;  /* 0x000000ffff9c7224 */ /* 0x000fe200078e00ff */
[----:B------:R-:W-:-:S05]  /*0be0*/  UMOV UR43, URZ ;  /* 0x0000003f002b7c82 */ /* 0x000fca0008000000 */
[----:B------:R-:W-:Y:S01]  /*0bf0*/  UIADD3 UR52, UR52, 0x14400, URZ ;  /* 0x0001440034347890 */ /* 0x000fe2000fffe03f */
[----:B0-----:R-:W-:-:S05]  /*0c00*/  VIADD R15, R0, 0xffffff80 ;  /* 0xffffff80000f7836 */ /* 0x001fca0000000000 */
[----:B------:R-:W-:Y:S02]  /*0c10*/  SHF.R.S32.HI R0, RZ, 0x1f, R15 ;  /* 0x0000001fff007819 */ /* 0x000fe4000001140f */
[-C--:B------:R-:W-:Y:S02]  /*0c20*/  LEA.HI R5, R15, R15.reuse, RZ, 0x1 ;  /* 0x0000000f0f057211 */ /* 0x080fe400078f08ff */
[CC--:B------:R-:W-:Y:S02]  /*0c30*/  LEA.HI R2, R0.reuse, R15.reuse, RZ, 0x4 ;  /* 0x0000000f00027211 */ /* 0x0c0fe400078f20ff */
[CC--:B------:R-:W-:Y:S02]  /*0c40*/  LEA.HI R6, R0.reuse, R15.reuse, RZ, 0x2 ;  /* 0x0000000f00067211 */ /* 0x0c0fe400078f10ff */
[----:B------:R-:W-:Y:S02]  /*0c50*/  LEA.HI R3, R0, R15, RZ, 0x5 ;  /* 0x0000000f00037211 */ /* 0x000fe400078f28ff */
[----:B------:R-:W-:-:S02]  /*0c60*/  SHF.R.S32.HI R209, RZ, 0x4, R2 ;  /* 0x00000004ffd17819 */ /* 0x000fc40000011402 */
[--C-:B------:R-:W-:Y:S01]  /*0c70*/  SHF.R.S32.HI R7, RZ, 0x2, R6.reuse ;  /* 0x00000002ff077819 */ /* 0x100fe20000011406 */
[----:B------:R-:W-:Y:S01]  /*0c80*/  IMAD.SHL.U32 R4, R3, 0x20, RZ ;  /* 0x0000002003047824 */ /* 0x000fe200078e00ff */
[----:B------:R-:W-:Y:S02]  /*0c90*/  SHF.R.S32.HI R8, RZ, 0x1f, R6 ;  /* 0x0000001fff087819 */ /* 0x000fe40000011406 */
[C---:B------:R-:W-:Y:S02]  /*0ca0*/  LOP3.LUT R3, R2.reuse, 0x3fffff0, RZ, 0xc0, !PT ;  /* 0x03fffff002037812 */ /* 0x040fe400078ec0ff */
[----:B------:R-:W-:Y:S02]  /*0cb0*/  LEA.HI R2, R2, R209, RZ, 0x1 ;  /* 0x000000d102027211 */ /* 0x000fe400078f08ff */
[----:B------:R-:W-:Y:S02]  /*0cc0*/  LEA.HI R8, R8, R7, RZ, 0x2 ;  /* 0x0000000708087211 */ /* 0x000fe400078f10ff */
[----:B------:R-:W-:-:S02]  /*0cd0*/  SHF.R.S32.HI R168, RZ, 0x1, R5 ;  /* 0x00000001ffa87819 */ /* 0x000fc40000011405 */
[----:B------:R-:W-:Y:S02]  /*0ce0*/  LOP3.LUT R4, R4, 0xfffffc00, RZ, 0xc0, !PT ;  /* 0xfffffc0004047812 */ /* 0x000fe400078ec0ff */
[----:B------:R-:W-:Y:S01]  /*0cf0*/  IADD3 R3, R15, -R3, RZ ;  /* 0x800000030f037210 */ /* 0x000fe20007ffe0ff */
[----:B------:R-:W-:Y:S01]  /*0d00*/  VIADD R218, R168, 0x80 ;  /* 0x00000080a8da7836 */ /* 0x000fe20000000000 */
[----:B------:R-:W-:Y:S02]  /*0d10*/  LOP3.LUT R2, R2, 0x1ffffffe, RZ, 0xc0, !PT ;  /* 0x1ffffffe02027812 */ /* 0x000fe400078ec0ff */
[----:B------:R-:W-:Y:S01]  /*0d20*/  LOP3.LUT R8, R8, 0xfffffffc, RZ, 0xc0, !PT ;  /* 0xfffffffc08087812 */ /* 0x000fe200078ec0ff */
[----:B------:R-:W-:Y:S01]  /*0d30*/  IMAD R3, R3, 0x40, R4 ;  /* 0x0000004003037824 */ /* 0x000fe200078e0204 */
[----:B------:R-:W-:Y:S01]  /*0d40*/  LOP3.LUT R223, R5, 0xfffffffe, RZ, 0xc0, !PT ;  /* 0xfffffffe05df7812 */ /* 0x000fe200078ec0ff */
[----:B------:R-:W-:Y:S01]  /*0d50*/  IMAD.IADD R2, R209, 0x1, -R2 ;  /* 0x00000001d1027824 */ /* 0x000fe200078e0a02 */
[----:B------:R-:W-:Y:S01]  /*0d60*/  LOP3.LUT R6, R6, 0xfffffffc, RZ, 0xc0, !PT ;  /* 0xfffffffc06067812 */ /* 0x000fe200078ec0ff */
[----:B------:R-:W-:Y:S01]  /*0d70*/  IMAD.IADD R8, R7, 0x1, -R8 ;  /* 0x0000000107087824 */ /* 0x000fe200078e0a08 */
[----:B------:R-:W-:Y:S01]  /*0d80*/  SHF.R.S32.HI R7, RZ, 0x1f, R218 ;  /* 0x0000001fff077819 */ /* 0x000fe200000114da */
[C---:B------:R-:W-:Y:S01]  /*0d90*/  IMAD.IADD R223, R15.reuse, 0x1, -R223 ;  /* 0x000000010fdf7824 */ /* 0x040fe200078e0adf */
[----:B------:R-:W-:Y:S01]  /*0da0*/  IADD3 R6, R15, -R6, RZ ;  /* 0x800000060f067210 */ /* 0x000fe20007ffe0ff */
[----:B------:R-:W-:Y:S01]  /*0db0*/  IMAD.SHL.U32 R175, R8, 0x80, RZ ;  /* 0x0000008008af7824 */ /* 0x000fe200078e00ff */
[----:B------:R-:W-:Y:S01]  /*0dc0*/  LEA R2, R2, R3, 0x3 ;  /* 0x0000000302027211 */ /* 0x000fe200078e18ff */
[----:B------:R-:W-:Y:S01]  /*0dd0*/  IMAD.SHL.U32 R22, R223, 0x8, RZ ;  /* 0x00000008df167824 */ /* 0x000fe200078e00ff */
[----:B------:R-:W-:Y:S01]  /*0de0*/  LEA.HI R7, R7, R218, RZ, 0x3 ;  /* 0x000000da07077211 */ /* 0x000fe200078f18ff */
[----:B------:R-:W-:Y:S01]  /*0df0*/  IMAD.SHL.U32 R18, R223, 0x10, RZ ;  /* 0x00000010df127824 */ /* 0x000fe200078e00ff */
[----:B------:R-:W-:Y:S01]  /*0e00*/  LEA.HI R3, R0, R15, RZ, 0x7 ;  /* 0x0000000f00037211 */ /* 0x000fe200078f38ff */
[----:B------:R-:W-:Y:S01]  /*0e10*/  VIADD R172, R22, 0x40 ;  /* 0x0000004016ac7836 */ /* 0x000fe20000000000 */
[----:B------:R-:W-:Y:S01]  /*0e20*/  LEA.HI R4, R6, R6, RZ, 0x1 ;  /* 0x0000000606047211 */ /* 0x000fe200078f08ff */
[----:B------:R-:W-:Y:S01]  /*0e30*/  IMAD.SHL.U32 R10, R7, 0x40, RZ ;  /* 0x00000040070a7824 */ /* 0x000fe200078e00ff */
[----:B------:R-:W-:Y:S01]  /*0e40*/  LOP3.LUT R225, R3, 0xffffff80, RZ, 0xc0, !PT ;  /* 0xffffff8003e17812 */ /* 0x000fe200078ec0ff */
[----:B------:R-:W-:Y:S01]  /*0e50*/  VIADD R170, R22, 0x20 ;  /* 0x0000002016aa7836 */ /* 0x000fe20000000000 */
[----:B------:R-:W-:Y:S01]  /*0e60*/  LOP3.LUT R7, R4, 0x1ffffffe, RZ, 0xc0, !PT ;  /* 0x1ffffffe04077812 */ /* 0x000fe200078ec0ff */
[----:B------:R-:W-:Y:S01]  /*0e70*/  IMAD.IADD R4, R22, 0x1, R172 ;  /* 0x0000000116047824 */ /* 0x000fe200078e02ac */
[----:B------:R-:W-:Y:S01]  /*0e80*/  LEA.HI R11, R218, R218, RZ, 0x1 ;  /* 0x000000dada0b7211 */ /* 0x000fe200078f08ff */
[----:B------:R-:W-:Y:S01]  /*0e90*/  IMAD.IADD R225, R15, 0x1, -R225 ;  /* 0x000000010fe17824 */ /* 0x000fe200078e0ae1 */
[----:B------:R-:W-:Y:S01]  /*0ea0*/  LOP3.LUT R10, R10, 0xfffffe00, RZ, 0xc0, !PT ;  /* 0xfffffe000a0a7812 */ /* 0x000fe200078ec0ff */
[----:B------:R-:W-:Y:S01]  /*0eb0*/  IMAD.IADD R12, R6, 0x1, -R7 ;  /* 0x00000001060c7824 */ /* 0x000fe200078e0a07 */
[----:B------:R-:W-:Y:S01]  /*0ec0*/  LOP3.LUT R9, R11, 0x3fffffe, RZ, 0xc0, !PT ;  /* 0x03fffffe0b097812 */ /* 0x000fe200078ec0ff */
[----:B------:R0:W-:Y:S01]  /*0ed0*/  STL [R1+0x8], R2 ;  /* 0x0000080201007387 */ /* 0x0001e20000100800 */
[----:B------:R-:W-:Y:S01]  /*0ee0*/  SHF.R.S32.HI R13, RZ, 0x1f, R4 ;  /* 0x0000001fff0d7819 */ /* 0x000fe20000011404 */
[----:B------:R-:W-:Y:S01]  /*0ef0*/  VIADD R171, R22, 0x10 ;  /* 0x0000001016ab7836 */ /* 0x000fe20000000000 */
[----:B------:R-:W-:Y:S01]  /*0f00*/  SHF.R.S32.HI R6, RZ, 0x1f, R225 ;  /* 0x0000001fff067819 */ /* 0x000fe200000114e1 */
[----:B------:R-:W-:Y:S01]  /*0f10*/  IMAD.IADD R9, R218, 0x1, -R9 ;  /* 0x00000001da097824 */ /* 0x000fe200078e0a09 */
[----:B------:R-:W-:Y:S01]  /*0f20*/  SHF.R.S32.HI R7, RZ, 0x1f, R5 ;  /* 0x0000001fff077819 */ /* 0x000fe20000011405 */
[C---:B------:R-:W-:Y:S01]  /*0f30*/  VIADD R173, R22.reuse, 0x30 ;  /* 0x0000003016ad7836 */ /* 0x040fe20000000000 */
[-C--:B------:R-:W-:Y:S01]  /*0f40*/  LEA.HI R224, R13, R4.reuse, RZ, 0x4 ;  /* 0x000000040de07211 */ /* 0x080fe200078f20ff */
[----:B------:R-:W-:Y:S01]  /*0f50*/  IMAD R200, R9, 0x40, R10 ;  /* 0x0000004009c87824 */ /* 0x000fe200078e020a */
[----:B------:R-:W-:Y:S01]  /*0f60*/  LEA.HI R13, R13, R4, RZ, 0x6 ;  /* 0x000000040d0d7211 */ /* 0x000fe200078f30ff */
[----:B------:R-:W-:Y:S01]  /*0f70*/  VIADD R174, R22, 0x50 ;  /* 0x0000005016ae7836 */ /* 0x000fe20000000000 */
[----:B------:R-:W-:-:S02]  /*0f80*/  LEA.HI R4, R6, R225, RZ, 0x2 ;  /* 0x000000e106047211 */ /* 0x000fc400078f10ff */
[----:B0-----:R-:W-:Y:S02]  /*0f90*/  IADD3 R2, R22, R170, RZ ;  /* 0x000000aa16027210 */ /* 0x001fe40007ffe0ff */
[----:B------:R-:W-:Y:S02]  /*0fa0*/  LEA.HI R7, R7, R168, RZ, 0x3 ;  /* 0x000000a807077211 */ /* 0x000fe400078f18ff */
[----:B------:R-:W-:Y:S02]  /*0fb0*/  LOP3.LUT R10, R4, 0x7ffffffc, RZ, 0xc0, !PT ;  /* 0x7ffffffc040a7812 */ /* 0x000fe400078ec0ff */
[----:B------:R-:W-:Y:S02]  /*0fc0*/  SHF.R.S32.HI R9, RZ, 0x1f, R2 ;  /* 0x0000001fff097819 */ /* 0x000fe40000011402 */
[----:B------:R-:W-:Y:S01]  /*0fd0*/  LOP3.LUT R7, R7, 0xfffffff8, RZ, 0xc0, !PT ;  /* 0xfffffff807077812 */ /* 0x000fe200078ec0ff */
[----:B------:R-:W-:Y:S01]  /*0fe0*/  IMAD.IADD R237, R225, 0x1, -R10 ;  /* 0x00000001e1ed7824 */ /* 0x000fe200078e0a0a */
[----:B------:R-:W-:-:S02]  /*0ff0*/  LEA.HI R222, R9, R2, RZ, 0x4 ;  /* 0x0000000209de7211 */ /* 0x000fc400078f20ff */
[----:B------:R-:W-:Y:S01]  /*1000*/  LEA.HI R14, R9, R2, RZ, 0x6 ;  /* 0x00000002090e7211 */ /* 0x000fe200078f30ff */
[----:B------:R-:W-:Y:S01]  /*1010*/  IMAD.IADD R236, R168, 0x1, -R7 ;  /* 0x00000001a8ec7824 */ /* 0x000fe200078e0a07 */
[--C-:B------:R-:W-:Y:S01]  /*1020*/  SHF.R.S32.HI R9, RZ, 0x2, R4.reuse ;  /* 0x00000002ff097819 */ /* 0x100fe20000011404 */
[----:B------:R-:W-:Y:S01]  /*1030*/  IMAD R237, R237, R20, 0xa0 ;  /* 0x000000a0eded7424 */ /* 0x000fe200078e0214 */
[----:B------:R-:W-:Y:S01]  /*1040*/  SHF.R.S32.HI R10, RZ, 0x1f, R4 ;  /* 0x0000001fff0a7819 */ /* 0x000fe20000011404 */
[----:B------:R-:W-:Y:S01]  /*1050*/  IMAD.SHL.U32 R2, R236, 0x80, RZ ;  /* 0x00000080ec027824 */ /* 0x000fe200078e00ff */
[----:B------:R-:W-:Y:S01]  /*1060*/  SHF.R.S32.HI R234, RZ, 0x7, R3 ;  /* 0x00000007ffea7819 */ /* 0x000fe20000011403 */
[----:B------:R-:W-:Y:S01]  /*1070*/  IMAD.SHL.U32 R14, R14, 0x80, RZ ;  /* 0x000000800e0e7824 */ /* 0x000fe200078e00ff */
[----:B------:R-:W-:Y:S02]  /*1080*/  LEA.HI R10, R10, R9, RZ, 0x3 ;  /* 0x000000090a0a7211 */ /* 0x000fe400078f18ff */
[----:B------:R-:W-:-:S02]  /*1090*/  LEA.HI R0, R0, R15, RZ, 0x3 ;  /* 0x0000000f00007211 */ /* 0x000fc400078f18ff */
[----:B------:R-:W-:Y:S02]  /*10a0*/  LOP3.LUT R10, R10, 0xfffffff8, RZ, 0xc0, !PT ;  /* 0xfffffff80a0a7812 */ /* 0x000fe400078ec0ff */
[----:B------:R-:W-:Y:S02]  /*10b0*/  LEA.HI R3, R3, R234, RZ, 0x1 ;  /* 0x000000ea03037211 */ /* 0x000fe400078f08ff */
[----:B------:R-:W-:Y:S01]  /*10c0*/  LEA.HI R6, R6, R225, RZ, 0x5 ;  /* 0x000000e106067211 */ /* 0x000fe200078f28ff */
[----:B------:R-:W-:Y:S01]  /*10d0*/  IMAD.IADD R9, R9, 0x1, -R10 ;  /* 0x0000000109097824 */ /* 0x000fe200078e0a0a */
[----:B------:R-:W-:Y:S02]  /*10e0*/  LOP3.LUT R7, R2, 0x380, RZ, 0xc0, !PT ;  /* 0x0000038002077812 */ /* 0x000fe400078ec0ff */
[----:B------:R-:W-:Y:S02]  /*10f0*/  LEA.HI R5, R5, R168, RZ, 0x1 ;  /* 0x000000a805057211 */ /* 0x000fe400078f08ff */
[----:B------:R-:W-:-:S02]  /*1100*/  LOP3.LUT R212, R0, 0xfffffff8, RZ, 0xc0, !PT ;  /* 0xfffffff800d47812 */ /* 0x000fc400078ec0ff */
[----:B------:R-:W-:Y:S02]  /*1110*/  LOP3.LUT R3, R3, 0x3fffffe, RZ, 0xc0, !PT ;  /* 0x03fffffe03037812 */ /* 0x000fe400078ec0ff */
[----:B------:R-:W-:Y:S01]  /*1120*/  SHF.R.S32.HI R6, RZ, 0x5, R6 ;  /* 0x00000005ff067819 */ /* 0x000fe20000011406 */
[----:B------:R-:W-:Y:S01]  /*1130*/  IMAD.IADD R212, R15, 0x1, -R212 ;  /* 0x000000010fd47824 */ /* 0x000fe200078e0ad4 */
[----:B------:R-:W-:Y:S01]  /*1140*/  SHF.R.U32.HI R2, RZ, 0x3, R7 ;  /* 0x00000003ff027819 */ /* 0x000fe20000011607 */
[----:B------:R-:W-:Y:S01]  /*1150*/  IMAD.IADD R3, R234, 0x1, -R3 ;  /* 0x00000001ea037824 */ /* 0x000fe200078e0a03 */
[----:B------:R-:W-:Y:S01]  /*1160*/  LOP3.LUT R5, R5, 0x3fffffe, RZ, 0xc0, !PT ;  /* 0x03fffffe05057812 */ /* 0x000fe200078ec0ff */
[----:B------:R-:W-:Y:S01]  /*1170*/  IMAD R6, R6, 0x10, R9 ;  /* 0x0000001006067824 */ /* 0x000fe200078e0209 */
[----:B------:R-:W-:Y:S02]  /*1180*/  LOP3.LUT R7, R7, 0x10, R18, 0xf8, !PT ;  /* 0x0000001007077812 */ /* 0x000fe400078ef812 */
[----:B------:R-:W-:Y:S01]  /*1190*/  LOP3.LUT R175, R175, 0x180, RZ, 0xc0, !PT ;  /* 0x00000180afaf7812 */ /* 0x000fe200078ec0ff */
[----:B------:R-:W-:Y:S01]  /*11a0*/  IMAD R235, R3, 0x40, R6 ;  /* 0x0000004003eb7824 */ /* 0x000fe200078e0206 */
[----:B------:R-:W-:Y:S01]  /*11b0*/  LOP3.LUT R4, R7, R2, RZ, 0x3c, !PT ;  /* 0x0000000207047212 */ /* 0x000fe200078e3cff */
[----:B------:R-:W-:Y:S01]  /*11c0*/  IMAD.IADD R2, R168, 0x1, -R5 ;  /* 0x00000001a8027824 */ /* 0x000fe200078e0a05 */
[----:B------:R-:W-:-:S02]  /*11d0*/  SHF.L.U32 R202, R212, 0x3, RZ ;  /* 0x00000003d4ca7819 */ /* 0x000fc400000006ff */
[----:B------:R-:W-:Y:S01]  /*11e0*/  SHF.R.U32.HI R196, RZ, 0x3, R175 ;  /* 0x00000003ffc47819 */ /* 0x000fe200000116af */
[----:B------:R-:W-:Y:S01]  /*11f0*/  IMAD R2, R209, 0x8, R2 ;  /* 0x00000008d1027824 */ /* 0x000fe200078e0202 */
[----:B------:R-:W-:Y:S02]  /*1200*/  LOP3.LUT R3, R175, 0x10, R18, 0xf8, !PT ;  /* 0x00000010af037812 */ /* 0x000fe400078ef812 */
[----:B------:R-:W-:Y:S01]  /*1210*/  SHF.R.S32.HI R221, RZ, 0x3, R0 ;  /* 0x00000003ffdd7819 */ /* 0x000fe20000011400 */
[----:B------:R-:W-:Y:S01]  /*1220*/  IMAD.SHL.U32 R197, R2, 0x40, RZ ;  /* 0x0000004002c57824 */ /* 0x000fe200078e00ff */
[----:B------:R-:W-:Y:S02]  /*1230*/  SHF.R.S32.HI R0, RZ, 0x1f, R202 ;  /* 0x0000001fff007819 */ /* 0x000fe400000114ca */
[----:B------:R-:W-:Y:S02]  /*1240*/  LOP3.LUT R0, R3, R196, RZ, 0x3c, !PT ;  /* 0x000000c403007212 */ /* 0x000fe400078e3cff */
[----:B------:R-:W-:-:S02]  /*1250*/  LOP3.LUT R5, R175, 0x30, R222, 0xf8, !PT ;  /* 0x00000030af057812 */ /* 0x000fc400078ef8de */
[----:B------:R-:W-:Y:S01]  /*1260*/  LOP3.LUT R7, R175, 0x30, R224, 0xf8, !PT ;  /* 0x00000030af077812 */ /* 0x000fe200078ef8e0 */
[----:B------:R-:W-:Y:S01]  /*1270*/  IMAD.IADD R203, R197, 0x1, R0 ;  /* 0x00000001c5cb7824 */ /* 0x000fe200078e0200 */
[----:B------:R-:W-:Y:S02]  /*1280*/  LEA R0, R12, R235, 0x3 ;  /* 0x000000eb0c007211 */ /* 0x000fe400078e18ff */
[----:B------:R-:W-:Y:S02]  /*1290*/  SHF.L.U32 R13, R13, 0x7, RZ ;  /* 0x000000070d0d7819 */ /* 0x000fe400000006ff */
[----:B------:R-:W-:Y:S01]  /*12a0*/  LOP3.LUT R14, R14, 0xffffe000, RZ, 0xc0, !PT ;  /* 0xffffe0000e0e7812 */ /* 0x000fe200078ec0ff */
[----:B------:R0:W-:Y:S01]  /*12b0*/  STL [R1+0x4], R0 ;  /* 0x0000040001007387 */ /* 0x0001e20000100800 */
[----:B------:R-:W-:Y:S02]  /*12c0*/  LOP3.LUT R5, R5, R196, RZ, 0x3c, !PT ;  /* 0x000000c405057212 */ /* 0x000fe400078e3cff */
[----:B------:R-:W-:-:S02]  /*12d0*/  LEA R209, R209, R4, 0xa ;  /* 0x00000004d1d17211 */ /* 0x000fc400078e50ff */
[----:B------:R-:W-:Y:S02]  /*12e0*/  LOP3.LUT P0, RZ, R8, 0x2, RZ, 0xc0, !PT ;  /* 0x0000000208ff7812 */ /* 0x000fe4000780c0ff */
[----:B------:R-:W-:Y:S02]  /*12f0*/  LOP3.LUT R4, R7, R196, RZ, 0x3c, !PT ;  /* 0x000000c407047212 */ /* 0x000fe400078e3cff */
[----:B------:R-:W-:Y:S02]  /*1300*/  SHF.R.S32.HI R11, RZ, 0x1, R11 ;  /* 0x00000001ff0b7819 */ /* 0x000fe4000001140b */
[----:B------:R-:W-:Y:S02]  /*1310*/  LOP3.LUT R2, R13, 0xffffe000, RZ, 0xc0, !PT ;  /* 0xffffe0000d027812 */ /* 0x000fe400078ec0ff */
[----:B------:R-:W-:Y:S01]  /*1320*/  IADD3 R7, R5, R197, R14 ;  /* 0x000000c505077210 */ /* 0x000fe20007ffe00e */
[----:B------:R-:W-:Y:S01]  /*1330*/  IMAD.SHL.U32 R11, R11, 0x80, RZ ;  /* 0x000000800b0b7824 */ /* 0x000fe200078e00ff */
[----:B------:R-:W-:-:S02]  /*1340*/  LOP3.LUT R5, R175, 0x30, R18, 0xf8, !PT ;  /* 0x00000030af057812 */ /* 0x000fc400078ef812 */
[----:B------:R-:W-:Y:S01]  /*1350*/  SEL R220, R220, 0xffffffe0, !P0 ;  /* 0xffffffe0dcdc7807 */ /* 0x000fe20004000000 */
[----:B------:R-:W-:Y:S01]  /*1360*/  IMAD.IADD R232, R16, 0x1, R7 ;  /* 0x0000000110e87824 */ /* 0x000fe200078e0207 */
[----:B------:R-:W-:Y:S02]  /*1370*/  IADD3 R231, R4, R197, R2 ;  /* 0x000000c504e77210 */ /* 0x000fe40007ffe002 */
[----:B------:R-:W-:Y:S01]  /*1380*/  IADD3 R211, R202, 0x40, RZ ;  /* 0x00000040cad37810 */ /* 0x000fe20007ffe0ff */
[----:B------:R-:W-:Y:S01]  /*1390*/  IMAD.IADD R208, R220, 0x1, R203 ;  /* 0x00000001dcd07824 */ /* 0x000fe200078e02cb */
[----:B------:R-:W-:Y:S01]  /*13a0*/  LOP3.LUT R5, R5, R196, RZ, 0x3c, !PT ;  /* 0x000000c405057212 */ /* 0x000fe200078e3cff */
[----:B------:R-:W-:Y:S01]  /*13b0*/  IMAD.IADD R231, R16, 0x1, R231 ;  /* 0x0000000110e77824 */ /* 0x000fe200078e02e7 */
[----:B------:R-:W-:Y:S02]  /*13c0*/  SHF.R.S32.HI R219, RZ, 0x1f, R168 ;  /* 0x0000001fffdb7819 */ /* 0x000fe400000114a8 */
[----:B------:R-:W-:-:S02]  /*13d0*/  SHF.R.S32.HI R230, RZ, 0x1f, R171 ;  /* 0x0000001fffe67819 */ /* 0x000fc400000114ab */
[----:B------:R-:W-:Y:S02]  /*13e0*/  SHF.R.S32.HI R229, RZ, 0x1f, R170 ;  /* 0x0000001fffe57819 */ /* 0x000fe400000114aa */
[----:B------:R-:W-:Y:S02]  /*13f0*/  SHF.R.S32.HI R228, RZ, 0x1f, R173 ;  /* 0x0000001fffe47819 */ /* 0x000fe400000114ad */
[----:B------:R-:W-:Y:S02]  /*1400*/  SHF.R.S32.HI R227, RZ, 0x1f, R172 ;  /* 0x0000001fffe37819 */ /* 0x000fe400000114ac */
[----:B------:R-:W-:Y:S02]  /*1410*/  SHF.R.S32.HI R226, RZ, 0x1f, R174 ;  /* 0x0000001fffe27819 */ /* 0x000fe400000114ae */
[----:B------:R-:W-:Y:S02]  /*1420*/  LOP3.LUT R199, R11, 0x180, RZ, 0xc0, !PT ;  /* 0x000001800bc77812 */ /* 0x000fe400078ec0ff */
[----:B------:R-:W-:-:S02]  /*1430*/  SHF.R.S32.HI R2, RZ, 0x1f, R211 ;  /* 0x0000001fff027819 */ /* 0x000fc400000114d3 */
[----:B------:R-:W-:Y:S02]  /*1440*/  SHF.R.S32.HI R222, RZ, 0x4, R222 ;  /* 0x00000004ffde7819 */ /* 0x000fe400000114de */
[----:B------:R-:W-:Y:S02]  /*1450*/  SHF.R.S32.HI R224, RZ, 0x4, R224 ;  /* 0x00000004ffe07819 */ /* 0x000fe400000114e0 */
[----:B------:R-:W-:Y:S02]  /*1460*/  IADD3 R233, R16, R197, R5 ;  /* 0x000000c510e97210 */ /* 0x000fe40007ffe005 */
[----:B0-----:R-:W-:-:S07]  /*1470*/  IADD3 R220, R220, UR52, R203 ;  /* 0x00000034dcdc7c10 */ /* 0x001fce000fffe0cb */
.L_x_661:
[----:B0---4-:R-:W0:Y:S02]  /*1480*/  LDC.64 R2, c[0x0][0xc88] ;  /* 0x00032200ff027b82 */ /* 0x011e240000000a00 */
[----:B0-----:R-:W-:-:S05]  /*1490*/  IMAD.WIDE R2, R207, 0x4, R2 ;  /* 0x00000004cf027825 */ /* 0x001fca00078e0202 */
[----:B--2---:R0:W2:Y:S01]  /*14a0*/  LDG.E R210, desc[UR54][R2.64] ;  /* 0x0000003602d27981 */ /* 0x0040a2000c1e1900 */
[----:B------:R-:W-:Y:S05]  /*14b0*/  YIELD ;  /* 0x0000000000007946 */ /* 0x000fea0003800000 */
[----:B------:R-:W-:Y:S01]  /*14c0*/  ULDC.64 UR4, c[0x0][0xa28] ;  /* 0x00028a0000047ab9 */ /* 0x000fe20000000a00 */
[----:B------:R-:W-:Y:S01]  /*14d0*/  ULDC.64 UR8, c[0x0][0xa18] ;  /* 0x0002860000087ab9 */ /* 0x000fe20000000a00 */
[----:B------:R-:W-:Y:S01]  /*14e0*/  ISETP.NE.U32.AND P1, PT, RZ, UR4, PT ;  /* 0x00000004ff007c0c */ /* 0x000fe2000bf25070 */
[----:B------:R-:W-:Y:S01]  /*14f0*/  ULDC.64 UR6, c[0x0][0xa08] ;  /* 0x0002820000067ab9 */ /* 0x000fe20000000a00 */
[----:B0-----:R-:W-:Y:S01]  /*1500*/  IMAD.MOV.U32 R3, RZ, RZ, RZ ;  /* 0x000000ffff037224 */ /* 0x001fe200078e00ff */
[----:B------:R-:W-:Y:S01]  /*1510*/  ISETP.NE.U32.AND P0, PT, RZ, UR6, PT ;  /* 0x00000006ff007c0c */ /* 0x000fe2000bf05070 */
[----:B------:R-:W-:Y:S01]  /*1520*/  IMAD.MOV.U32 R27, RZ, RZ, RZ ;  /* 0x000000ffff1b7224 */ /* 0x000fe200078e00ff */
[----:B------:R-:W-:-:S02]  /*1530*/  ISETP.NE.AND.EX P1, PT, RZ, UR5, PT, P1 ;  /* 0x00000005ff007c0c */ /* 0x000fc4000bf25310 */
[----:B------:R-:W-:Y:S02]  /*1540*/  ISETP.NE.AND.EX P0, PT, RZ, UR7, PT, P0 ;  /* 0x00000007ff007c0c */ /* 0x000fe4000bf05300 */
[----:B--2---:R-:W-:Y:S01]  /*1550*/  SHF.R.S32.HI R216, RZ, 0x1f, R210 ;  /* 0x0000001fffd87819 */ /* 0x004fe200000114d2 */
[----:B------:R-:W-:-:S08]  /*1560*/  IMAD.SHL.U32 R214, R210, 0x4, RZ ;  /* 0x00000004d2d67824 */ /* 0x000fd000078e00ff */
[C---:B---3--:R-:W-:Y:S02]  /*1570*/  @P1 LEA R4, P2, R210.reuse, UR4, 0x2 ;  /* 0x00000004d2041c11 */ /* 0x048fe4000f8410ff */
[C-C-:B------:R-:W-:Y:S02]  /*1580*/  SHF.L.U64.HI R215, R210.reuse, 0x2, R216.reuse ;  /* 0x00000002d2d77819 */ /* 0x140fe400000102d8 */
[----:B------:R-:W-:Y:S02]  /*1590*/  @P1 LEA.HI.X R5, R210, UR5, R216, 0x2, P2 ;  /* 0x00000005d2051c11 */ /* 0x000fe400090f14d8 */
[----:B------:R-:W-:Y:S01]  /*15a0*/  ISETP.NE.U32.AND P2, PT, RZ, UR8, PT ;  /* 0x00000008ff007c0c */ /* 0x000fe2000bf45070 */
[----:B------:R-:W-:Y:S01]  /*15b0*/  ULDC UR4, c[0x0][0x288] ;  /* 0x0000a20000047ab9 */ /* 0x000fe20000000800 */
[----:B------:R-:W-:Y:S01]  /*15c0*/  IADD3 R8, P3, R214, UR6, RZ ;  /* 0x00000006d6087c10 */ /* 0x000fe2000ff7e0ff */
[----:B------:R0:W5:Y:S01]  /*15d0*/  @P1 LDG.E R3, desc[UR54][R4.64] ;  /* 0x0000003604031981 */ /* 0x000162000c1e1900 */
[----:B------:R-:W-:Y:S01]  /*15e0*/  ISETP.NE.AND.EX P2, PT, RZ, UR9, PT, P2 ;  /* 0x00000009ff007c0c */ /* 0x000fe2000bf45320 */
[----:B------:R-:W-:Y:S01]  /*15f0*/  IMAD.U32 R157, RZ, RZ, UR4 ;  /* 0x00000004ff9d7e24 */ /* 0x000fe2000f8e00ff */
[----:B------:R-:W-:Y:S01]  /*1600*/  IADD3.X R9, R215, UR7, RZ, P3, !PT ;  /* 0x00000007d7097c10 */ /* 0x000fe20009ffe4ff */
[----:B------:R-:W-:-:S04]  /*1610*/  ULDC.64 UR4, c[0x0][0x418] ;  /* 0x0001060000047ab9 */ /* 0x000fc80000000a00 */
[----:B------:R0:W5:Y:S06]  /*1620*/  @P0 LDG.E R27, desc[UR54][R8.64] ;  /* 0x00000036081b0981 */ /* 0x00016c000c1e1900 */
[----:B------:R-:W-:-:S04]  /*1630*/  @P2 IADD3 R6, P1, R214, UR8, RZ ;  /* 0x00000008d6062c10 */ /* 0x000fc8000ff3e0ff */
[----:B------:R-:W-:-:S05]  /*1640*/  @P2 IADD3.X R7, R215, UR9, RZ, P1, !PT ;  /* 0x00000009d7072c10 */ /* 0x000fca0008ffe4ff */
[----:B------:R0:W5:Y:S01]  /*1650*/  @P2 LDG.E R157, desc[UR54][R6.64] ;  /* 0x00000036069d2981 */ /* 0x000162000c1e1900 */
[----:B------:R-:W-:-:S03]  /*1660*/  UISETP.NE.U32.AND UP0, UPT, UR4, URZ, UPT ;  /* 0x0000003f0400728c */ /* 0x000fc6000bf05070 */
[----:B------:R-:W-:Y:S01]  /*1670*/  ULDC UR4, c[0x0][0x424] ;  /* 0x0001090000047ab9 */ /* 0x000fe20000000800 */
[----:B------:R-:W-:-:S03]  /*1680*/  UISETP.NE.AND.EX UP0, UPT, UR5, URZ, UPT, UP0 ;  /* 0x0000003f0500728c */ /* 0x000fc6000bf05300 */
[----:B------:R-:W-:Y:S01]  /*1690*/  ULDC UR5, c[0x0][0x2f0] ;  /* 0x0000bc0000057ab9 */ /* 0x000fe20000000800 */
[----:B------:R-:W-:-:S04]  /*16a0*/  USEL UR4, UR4, 0x1, UP0 ;  /* 0x0000000104047887 */ /* 0x000fc80008000000 */
[----:B------:R-:W-:-:S03]  /*16b0*/  UIMAD UR4, UR4, UR5, URZ ;  /* 0x00000005040472a4 */ /* 0x000fc6000f8e023f */
[----:B------:R-:W-:Y:S02]  /*16c0*/  ULDC UR5, c[0x0][0x348] ;  /* 0x0000d20000057ab9 */ /* 0x000fe40000000800 */
[----:B------:R-:W-:Y:S01]  /*16d0*/  MOV R2, UR5 ;  /* 0x0000000500027c02 */ /* 0x000fe20008000f00 */
[----:B------:R-:W-:Y:S02]  /*16e0*/  IMAD.U32 R26, RZ, RZ, UR4 ;  /* 0x00000004ff1a7e24 */ /* 0x000fe4000f8e00ff */
[----:B------:R-:W-:Y:S01]  /*16f0*/  IMAD.MOV.U32 R25, RZ, RZ, R210 ;  /* 0x000000ffff197224 */ /* 0x000fe200078e00d2 */
[----:B0-----:R-:W-:Y:S06]  /*1700*/  @P2 BRA `(.L_x_471) ;  /* 0x0000000000242947 */ /* 0x001fec0003800000 */
[----:B------:R-:W-:Y:S02]  /*1710*/  ULDC.64 UR4, c[0x0][0xa00] ;  /* 0x0002800000047ab9 */ /* 0x000fe40000000a00 */
[----:B------:R-:W-:-:S04]  /*1720*/  ISETP.NE.U32.AND P1, PT, RZ, UR4, PT ;  /* 0x00000004ff007c0c */ /* 0x000fc8000bf25070 */
[----:B------:R-:W-:-:S13]  /*1730*/  ISETP.NE.AND.EX P1, PT, RZ, UR5, PT, P1 ;  /* 0x00000005ff007c0c */ /* 0x000fda000bf25310 */
[----:B------:R-:W-:Y:S05]  /*1740*/  @!P1 BRA `(.L_x_471) ;  /* 0x0000000000149947 */ /* 0x000fea0003800000 */
[----:B------:R-:W0:Y:S02]  /*1750*/  LDC.64 R4, c[0x0][0xa00] ;  /* 0x00028000ff047b82 */ /* 0x000e240000000a00 */
[----:B0-----:R-:W-:-:S05]  /*1760*/  IMAD.WIDE R4, R25, 0x4, R4 ;  /* 0x0000000419047825 */ /* 0x001fca00078e0204 */
[----:B-----5:R-:W2:Y:S04]  /*1770*/  LDG.E R157, desc[UR54][R4.64] ;  /* 0x00000036049d7981 */ /* 0x020ea8000c1e1900 */
[----:B------:R-:W2:Y:S02]  /*1780*/  LDG.E R0, desc[UR54][R4.64+0x4] ;  /* 0x0000043604007981 */ /* 0x000ea4000c1e1900 */
[----:B--2---:R-:W-:-:S07]  /*1790*/  IMAD.IADD R157, R0, 0x1, -R157 ;  /* 0x00000001009d7824 */ /* 0x004fce00078e0a9d */
.L_x_471:
[----:B------:R-:W-:Y:S01]  /*17a0*/  ULDC.64 UR4, c[0x0][0xa20] ;  /* 0x0002880000047ab9 */ /* 0x000fe20000000a00 */
[----:B------:R-:W-:Y:S01]  /*17b0*/  IMAD.MOV.U32 R217, RZ, RZ, R205 ;  /* 0x000000ffffd97224 */ /* 0x000fe200078e00cd */
[----:B------:R-:W-:Y:S02]  /*17c0*/  ISETP.NE.U32.AND P1, PT, RZ, UR4, PT ;  /* 0x00000004ff007c0c */ /* 0x000fe4000bf25070 */
[----:B------:R-:W-:Y:S02]  /*17d0*/  MOV R213, R206 ;  /* 0x000000ce00d57202 */ /* 0x000fe40000000f00 */
[----:B------:R-:W-:-:S13]  /*17e0*/  ISETP.NE.AND.EX P1, PT, RZ, UR5, PT, P1 ;  /* 0x00000005ff007c0c */ /* 0x000fda000bf25310 */
[----:B------:R-:W-:Y:S05]  /*17f0*/  @!P1 BRA `(.L_x_472) ;  /* 0x0000000000109947 */ /* 0x000fea0003800000 */
[----:B------:R-:W-:-:S04]  /*1800*/  IADD3 R4, P0, R214, UR4, RZ ;  /* 0x00000004d6047c10 */ /* 0x000fc8000ff1e0ff */
[----:B------:R-:W-:-:S05]  /*1810*/  IADD3.X R5, R215, UR5, RZ, P0, !PT ;  /* 0x00000005d7057c10 */ /* 0x000fca00087fe4ff */
[----:B------:R0:W5:Y:S01]  /*1820*/  LDG.E R26, desc[UR54][R4.64] ;  /* 0x00000036041a7981 */ /* 0x000162000c1e1900 */
[----:B------:R-:W-:Y:S05]  /*1830*/  BRA `(.L_x_473) ;  /* 0x0000000000107947 */ /* 0x000fea0003800000 */
.L_x_472:
[----:B------:R-:W-:Y:S05]  /*1840*/  @!P0 BRA `(.L_x_473) ;  /* 0x00000000000c8947 */ /* 0x000fea0003800000 */
[----:B------:R-:W2:Y:S04]  /*1850*/  LDG.E R5, desc[UR54][R8.64] ;  /* 0x0000003608057981 */ /* 0x000ea8000c1e1900 */
[----:B------:R-:W2:Y:S02]  /*1860*/  LDG.E R26, desc[UR54][R8.64+0x4] ;  /* 0x00000436081a7981 */ /* 0x000ea4000c1e1900 */
[----:B--2---:R-:W-:-:S07]  /*1870*/  IMAD.IADD R26, R26, 0x1, -R5 ;  /* 0x000000011a1a7824 */ /* 0x004fce00078e0a05 */
.L_x_473:
[----:B------:R-:W-:Y:S02]  /*1880*/  ULDC.64 UR4, c[0x0][0xa10] ;  /* 0x0002840000047ab9 */ /* 0x000fe40000000a00 */
[----:B------:R-:W-:-:S04]  /*1890*/  ISETP.NE.U32.AND P0, PT, RZ, UR4, PT ;  /* 0x00000004ff007c0c */ /* 0x000fc8000bf05070 */
[----:B------:R-:W-:Y:S01]  /*18a0*/  ISETP.NE.AND.EX P0, PT, RZ, UR5, PT, P0 ;  /* 0x00000005ff007c0c */ /* 0x000fe2000bf05300 */
[----:B-----5:R-:W-:Y:S01]  /*18b0*/  IMAD.IADD R11, R26, 0x1, -R3 ;  /* 0x000000011a0b7824 */ /* 0x020fe200078e0a03 */
[----:B------:R-:W-:-:S11]  /*18c0*/  ULDC.64 UR4, c[0x0][0xa30] ;  /* 0x00028c0000047ab9 */ /* 0x000fd60000000a00 */
[----:B0-----:R-:W0:Y:S02]  /*18d0*/  @P0 LDC.64 R4, c[0x0][0xa10] ;  /* 0x00028400ff040b82 */ /* 0x001e240000000a00 */
[----:B0-----:R-:W-:-:S05]  /*18e0*/  @P0 IMAD.WIDE R4, R25, 0x4, R4 ;  /* 0x0000000419040825 */ /* 0x001fca00078e0204 */
[----:B------:R-:W2:Y:S04]  /*18f0*/  @P0 LDG.E R0, desc[UR54][R4.64] ;  /* 0x0000003604000981 */ /* 0x000ea8000c1e1900 */
[----:B------:R-:W2:Y:S01]  /*1900*/  @P0 LDG.E R9, desc[UR54][R4.64+0x4] ;  /* 0x0000043604090981 */ /* 0x000ea2000c1e1900 */
[----:B------:R-:W-:Y:S01]  /*1910*/  IMAD.MOV R120, RZ, RZ, -R11 ;  /* 0x000000ffff787224 */ /* 0x000fe200078e0a0b */
[----:B------:R-:W-:Y:S01]  /*1920*/  ISETP.NE.U32.AND P1, PT, RZ, UR4, PT ;  /* 0x00000004ff007c0c */ /* 0x000fe2000bf25070 */
[----:B------:R-:W-:-:S03]  /*1930*/  IMAD.MOV.U32 R144, RZ, RZ, R26 ;  /* 0x000000ffff907224 */ /* 0x000fc600078e001a */
[----:B------:R-:W-:Y:S02]  /*1940*/  VIMNMX R120, RZ, R120, !PT ;  /* 0x00000078ff787248 */ /* 0x000fe40007fe0100 */
[----:B------:R-:W-:-:S13]  /*1950*/  ISETP.NE.AND.EX P1, PT, RZ, UR5, PT, P1 ;  /* 0x00000005ff007c0c */ /* 0x000fda000bf25310 */
[----:B------:R-:W-:-:S04]  /*1960*/  @P1 IADD3 R6, P2, R214, UR4, RZ ;  /* 0x00000004d6061c10 */ /* 0x000fc8000ff5e0ff */
[----:B------:R-:W-:-:S05]  /*1970*/  @P1 IADD3.X R7, R215, UR5, RZ, P2, !PT ;  /* 0x00000005d7071c10 */ /* 0x000fca00097fe4ff */
[----:B------:R0:W5:Y:S01]  /*1980*/  @P1 LDG.E R144, desc[UR54][R6.64] ;  /* 0x0000003606901981 */ /* 0x000162000c1e1900 */
[----:B--2---:R-:W-:-:S05]  /*1990*/  @P0 IMAD.IADD R2, R9, 0x1, -R0 ;  /* 0x0000000109020824 */ /* 0x004fca00078e0a00 */
[----:B------:R-:W-:-:S05]  /*19a0*/  IADD3 R158, R11, R2, RZ ;  /* 0x000000020b9e7210 */ /* 0x000fca0007ffe0ff */
[----:B------:R-:W-:-:S04]  /*19b0*/  VIADD R0, R158, 0x9f ;  /* 0x0000009f9e007836 */ /* 0x000fc80000000000 */
[----:B------:R-:W-:-:S05]  /*19c0*/  IMAD.HI R0, R0, 0x66666667, RZ ;  /* 0x6666666700007827 */ /* 0x000fca00078e02ff */
[----:B------:R-:W-:-:S04]  /*19d0*/  SHF.R.U32.HI R3, RZ, 0x1f, R0 ;  /* 0x0000001fff037819 */ /* 0x000fc80000011600 */
[----:B------:R-:W-:-:S05]  /*19e0*/  LEA.HI.SX32 R164, R0, R3, 0x1a ;  /* 0x0000000300a47211 */ /* 0x000fca00078fd2ff */
[----:B------:R-:W-:-:S05]  /*19f0*/  IMAD R3, R164, 0xa0, -R11 ;  /* 0x000000a0a4037824 */ /* 0x000fca00078e0a0b */
[----:B------:R-:W-:-:S04]  /*1a00*/  VIMNMX R3, R3, R2, PT ;  /* 0x0000000203037248 */ /* 0x000fc80003fe0100 */
[----:B------:R-:W-:Y:S01]  /*1a10*/  ISETP.GT.AND P0, PT, R3, R120, PT ;  /* 0x000000780300720c */ /* 0x000fe20003f04270 */
[----:B------:R-:W-:-:S05]  /*1a20*/  IMAD.WIDE.U32 R120, R120, -0x33333333, RZ ;  /* 0xcccccccd78787825 */ /* 0x000fca00078e00ff */
[----:B------:R-:W-:-:S05]  /*1a30*/  SHF.R.U32.HI R120, RZ, 0x7, R121 ;  /* 0x00000007ff787819 */ /* 0x000fca0000011679 */
[----:B------:R-:W-:Y:S02]  /*1a40*/  IMAD.MOV.U32 R24, RZ, RZ, R120 ;  /* 0x000000ffff187224 */ /* 0x000fe400078e0078 */
[----:B------:R-:W-:-:S04]  /*1a50*/  @P0 VIADD R0, R3, 0x9f ;  /* 0x0000009f03000836 */ /* 0x000fc80000000000 */
[----:B------:R-:W-:-:S05]  /*1a60*/  @P0 IMAD.HI R0, R0, 0x66666667, RZ ;  /* 0x6666666700000827 */ /* 0x000fca00078e02ff */
[----:B------:R-:W-:-:S04]  /*1a70*/  @P0 SHF.R.U32.HI R3, RZ, 0x1f, R0 ;  /* 0x0000001fff030819 */ /* 0x000fc80000011600 */
[----:B------:R-:W-:Y:S02]  /*1a80*/  @P0 LEA.HI.SX32 R24, R0, R3, 0x1a ;  /* 0x0000000300180211 */ /* 0x000fe400078fd2ff */
[----:B------:R-:W-:Y:S02]  /*1a90*/  PLOP3.LUT P0, PT, PT, PT, PT, 0x80, 0x0 ;  /* 0x000000000000781c */ /* 0x000fe40003f0f070 */
[----:B------:R-:W-:-:S13]  /*1aa0*/  ISETP.GT.AND P1, PT, R24, R120, PT ;  /* 0x000000781800720c */ /* 0x000fda0003f24270 */
[----:B0-----:R-:W-:Y:S05]  /*1ab0*/  @!P1 BRA `(.L_x_474) ;  /* 0x000000dc00f09947 */ /* 0x001fea0003800000 */
[----:B------:R-:W-:Y:S01]  /*1ac0*/  IADD3 R0, R16, 0x1a400, RZ ;  /* 0x0001a40010007810 */ /* 0x000fe20007ffe0ff */
[----:B------:R-:W-:Y:S03]  /*1ad0*/  BSSY B6, `(.L_x_475) ;  /* 0x0000013000067945 */ /* 0x000fe60003800000 */
[----:B------:R-:W-:-:S13]  /*1ae0*/  LOP3.LUT P0, RZ, R0, 0x1bf, RZ, 0xc0, !PT ;  /* 0x000001bf00ff7812 */ /* 0x000fda000780c0ff */
[----:B------:R-:W-:Y:S05]  /*1af0*/  @!P0 BRA `(.L_x_476) ;  /* 0x0000000000408947 */ /* 0x000fea0003800000 */
[----:B------:R-:W-:Y:S01]  /*1b00*/  MOV R0, 0x0 ;  /* 0x0000000000007802 */ /* 0x000fe20000000f00 */
[----:B------:R-:W-:Y:S01]  /*1b10*/  ULDC.64 UR4, c[0x4][0xa0] ;  /* 0x0100280000047ab9 */ /* 0x000fe20000000a00 */
[----:B------:R-:W-:Y:S01]  /*1b20*/  ULDC.64 UR6, c[0x4][0x30] ;  /* 0x01000c0000067ab9 */ /* 0x000fe20000000a00 */
[----:B------:R-:W-:Y:S01]  /*1b30*/  IMAD.U32 R4, RZ, RZ, UR4 ;  /* 0x00000004ff047e24 */ /* 0x000fe2000f8e00ff */
[----:B------:R0:W1:Y:S01]  /*1b40*/  LDC.64 R14, c[0x4][R0] ;  /* 0x01000000000e7b82 */ /* 0x0000620000000a00 */
[----:B------:R-:W-:Y:S01]  /*1b50*/  IMAD.U32 R5, RZ, RZ, UR5 ;  /* 0x00000005ff057e24 */ /* 0x000fe2000f8e00ff */
[----:B------:R-:W-:Y:S01]  /*1b60*/  ULDC.64 UR4, c[0x4][0xa8] ;  /* 0x01002a0000047ab9 */ /* 0x000fe20000000a00 */
[----:B------:R-:W-:Y:S01]  /*1b70*/  MOV R10, UR6 ;  /* 0x00000006000a7c02 */ /* 0x000fe20008000f00 */
[----:B------:R-:W-:Y:S02]  /*1b80*/  IMAD.U32 R6, RZ, RZ, UR4 ;  /* 0x00000004ff067e24 */ /* 0x000fe4000f8e00ff */
[----:B------:R-:W-:-:S02]  /*1b90*/  IMAD.U32 R7, RZ, RZ, UR5 ;  /* 0x00000005ff077e24 */ /* 0x000fc4000f8e00ff */
[----:B------:R-:W-:Y:S02]  /*1ba0*/  IMAD.U32 R11, RZ, RZ, UR7 ;  /* 0x00000007ff0b7e24 */ /* 0x000fe4000f8e00ff */
[----:B------:R-:W-:Y:S02]  /*1bb0*/  IMAD.MOV.U32 R8, RZ, RZ, 0x70 ;  /* 0x00000070ff087424 */ /* 0x000fe400078e00ff */
[----:B------:R-:W-:Y:S02]  /*1bc0*/  IMAD.MOV.U32 R12, RZ, RZ, 0x1 ;  /* 0x00000001ff0c7424 */ /* 0x000fe400078e00ff */
[----:B0-----:R-:W-:-:S07]  /*1bd0*/  IMAD.MOV.U32 R13, RZ, RZ, RZ ;  /* 0x000000ffff0d7224 */ /* 0x001fce00078e00ff */
[----:B------:R-:W-:-:S07]  /*1be0*/  LEPC R20, `(.L_x_476) ;  /* 0x000000001014794e */ /* 0x000fce0000000000 */
[----:B-1---5:R-:W-:Y:S05]  /*1bf0*/  CALL.ABS.NOINC R14 ;  /* 0x000000000e007343 */ /* 0x022fea0003c00000 */
.L_x_476:
[----:B------:R-:W-:Y:S05]  /*1c00*/  BSYNC B6 ;  /* 0x0000000000067941 */ /* 0x000fea0003800000 */
.L_x_475:
        /* <DEDUP_REMOVED lines=11> */
[----:B------:R-:W-:Y:S01]  /*1cc0*/  IMAD.U32 R6, RZ, RZ, UR6 ;  /* 0x00000006ff067e24 */ /* 0x000fe2000f8e00ff */
[----:B------:R-:W-:Y:S01]  /*1cd0*/  MOV R10, UR4 ;  /* 0x00000004000a7c02 */ /* 0x000fe20008000f00 */
[----:B------:R-:W-:Y:S02]  /*1ce0*/  IMAD.U32 R7, RZ, RZ, UR7 ;  /* 0x00000007ff077e24 */ /* 0x000fe4000f8e00ff */
[----:B------:R-:W-:-:S02]  /*1cf0*/  IMAD.U32 R11, RZ, RZ, UR5 ;  /* 0x00000005ff0b7e24 */ /* 0x000fc4000f8e00ff */
[----:B------:R-:W-:Y:S02]  /*1d00*/  IMAD.MOV.U32 R8, RZ, RZ, 0x70 ;  /* 0x00000070ff087424 */ /* 0x000fe400078e00ff */
[----:B------:R-:W-:Y:S02]  /*1d10*/  IMAD.MOV.U32 R12, RZ, RZ, 0x1 ;  /* 0x00000001ff0c7424 */ /* 0x000fe400078e00ff */
[----:B0-----:R-:W-:-:S07]  /*1d20*/  IMAD.MOV.U32 R13, RZ, RZ, RZ ;  /* 0x000000ffff0d7224 */ /* 0x001fce00078e00ff */
[----:B------:R-:W-:-:S07]  /*1d30*/  LEPC R20, `(.L_x_478) ;  /* 0x000000001014794e */ /* 0x000fce0000000000 */
[----:B-1---5:R-:W-:Y:S05]  /*1d40*/  CALL.ABS.NOINC R14 ;  /* 0x000000000e007343 */ /* 0x022fea0003c00000 */
.L_x_478:
[----:B------:R-:W-:Y:S05]  /*1d50*/  BSYNC B6 ;  /* 0x0000000000067941 */ /* 0x000fea0003800000 */
.L_x_477:
[----:B------:R-:W-:Y:S01]  /*1d60*/  ULDC.64 UR4, c[0x0][0x9f8] ;  /* 0x00027e0000047ab9 */ /* 0x000fe20000000a00 */
[----:B------:R-:W2:Y:S01]  /*1d70*/  LDL.LU R14, [R1+0x10] ;  /* 0x00001000010e7983 */ /* 0x000ea20000300800 */
[----:B------:R-:W-:Y:S01]  /*1d80*/  ISETP.NE.U32.AND P0, PT, RZ, UR4, PT ;  /* 0x00000004ff007c0c */ /* 0x000fe2000bf05070 */
[----:B------:R-:W0:Y:S01]  /*1d90*/  LDC.64 R112, c[0x0][0x300] ;  /* 0x0000c000ff707b82 */ /* 0x000e220000000a00 */
[----:B------:R-:W-:Y:S01]  /*1da0*/  IADD3 R27, R27, R26, RZ ;  /* 0x0000001a1b1b7210 */ /* 0x000fe20007ffe0ff */
[----:B------:R-:W-:Y:S01]  /*1db0*/  ULDC.64 UR6, c[0x0][0xa08] ;  /* 0x0002820000067ab9 */ /* 0x000fe20000000a00 */
[----:B------:R-:W-:Y:S01]  /*1dc0*/  ISETP.NE.AND.EX P0, PT, RZ, UR5, PT, P0 ;  /* 0x00000005ff007c0c */ /* 0x000fe2000bf05300 */
[----:B------:R-:W1:Y:S01]  /*1dd0*/  S2R R20, SR_TID.X ;  /* 0x0000000000147919 */ /* 0x000e620000002100 */
[----:B------:R-:W-:Y:S02]  /*1de0*/  SHF.R.S32.HI R8, RZ, 0x1f, R206 ;  /* 0x0000001fff087819 */ /* 0x000fe400000114ce */
[----:B------:R-:W-:Y:S01]  /*1df0*/  SHF.R.S32.HI R19, RZ, 0x1f, R18 ;  /* 0x0000001fff137819 */ /* 0x000fe20000011412 */
[----:B------:R-:W3:Y:S08]  /*1e00*/  LDC.64 R106, c[0x0][0x3f8] ;  /* 0x0000fe00ff6a7b82 */ /* 0x000ef00000000a00 */
[----:B------:R-:W-:Y:S01]  /*1e10*/  @P0 IADD3 R4, P1, R214, UR4, RZ ;  /* 0x00000004d6040c10 */ /* 0x000fe2000ff3e0ff */
[----:B------:R-:W4:Y:S03]  /*1e20*/  LDC R99, c[0x0][0x3f4] ;  /* 0x0000fd00ff637b82 */ /* 0x000f260000000800 */
[----:B------:R-:W-:Y:S01]  /*1e30*/  @P0 IADD3.X R5, R215, UR5, RZ, P1, !PT ;  /* 0x00000005d7050c10 */ /* 0x000fe20008ffe4ff */
[----:B------:R-:W-:-:S04]  /*1e40*/  ULDC.64 UR4, c[0x0][0x308] ;  /* 0x0000c20000047ab9 */ /* 0x000fc80000000a00 */
[----:B------:R1:W4:Y:S01]  /*1e50*/  @P0 LDG.E R25, desc[UR54][R4.64] ;  /* 0x0000003604190981 */ /* 0x000322000c1e1900 */
[----:B------:R-:W-:Y:S01]  /*1e60*/  SHF.R.S32.HI R29, RZ, 0x1f, R27 ;  /* 0x0000001fff1d7819 */ /* 0x000fe2000001141b */
[-C--:B0-----:R-:W-:Y:S01]  /*1e70*/  IMAD.WIDE.U32 R6, R27, R112.reuse, RZ ;  /* 0x000000701b067225 */ /* 0x081fe200078e00ff */
[----:B------:R-:W-:Y:S01]  /*1e80*/  ISETP.NE.U32.AND P0, PT, RZ, UR6, PT ;  /* 0x00000006ff007c0c */ /* 0x000fe2000bf05070 */
[----:B------:R-:W0:Y:S02]  /*1e90*/  LDC.64 R100, c[0x0][0x408] ;  /* 0x00010200ff647b82 */ /* 0x000e240000000a00 */
[----:B------:R-:W-:Y:S01]  /*1ea0*/  IMAD R0, R29, R112, RZ ;  /* 0x000000701d007224 */ /* 0x000fe200078e02ff */
[----:B------:R-:W-:-:S03]  /*1eb0*/  ISETP.NE.AND.EX P0, PT, RZ, UR7, PT, P0 ;  /* 0x00000007ff007c0c */ /* 0x000fc6000bf05300 */
[----:B------:R-:W-:Y:S01]  /*1ec0*/  IMAD R3, R27, R113, R0 ;  /* 0x000000711b037224 */ /* 0x000fe200078e0200 */
[----:B-1----:R-:W-:-:S03]  /*1ed0*/  SHF.R.U32.HI R31, RZ, 0x7, R20 ;  /* 0x00000007ff1f7819 */ /* 0x002fc60000011614 */
[----:B------:R-:W-:Y:S01]  /*1ee0*/  IMAD.IADD R7, R7, 0x1, R3 ;  /* 0x0000000107077824 */ /* 0x000fe200078e0203 */
[----:B------:R-:W-:Y:S01]  /*1ef0*/  ISETP.NE.AND P6, PT, R31, 0x1, PT ;  /* 0x000000011f00780c */ /* 0x000fe20003fc5270 */
[----:B------:R-:W-:Y:S02]  /*1f00*/  IMAD R3, R8, UR4, RZ ;  /* 0x0000000408037c24 */ /* 0x000fe4000f8e02ff */
[----:B------:R-:W-:-:S04]  /*1f10*/  IMAD.WIDE.U32 R4, R206, UR4, R6 ;  /* 0x00000004ce047c25 */ /* 0x000fc8000f8e0006 */
[----:B------:R-:W-:Y:S01]  /*1f20*/  IMAD R3, R206, UR5, R3 ;  /* 0x00000005ce037c24 */ /* 0x000fe2000f8e0203 */
[----:B------:R-:W-:-:S03]  /*1f30*/  ULDC.64 UR4, c[0x0][0x310] ;  /* 0x0000c40000047ab9 */ /* 0x000fc60000000a00 */
[----:B------:R-:W-:Y:S02]  /*1f40*/  IMAD.IADD R5, R5, 0x1, R3 ;  /* 0x0000000105057824 */ /* 0x000fe400078e0203 */
[----:B------:R-:W-:-:S04]  /*1f50*/  IMAD R3, R219, R112, RZ ;  /* 0x00000070db037224 */ /* 0x000fc800078e02ff */
[C---:B------:R-:W-:Y:S01]  /*1f60*/  IMAD R11, R168.reuse, R113, R3 ;  /* 0x00000071a80b7224 */ /* 0x040fe200078e0203 */
[----:B------:R-:W-:Y:S01]  /*1f70*/  SHF.R.S32.HI R23, RZ, 0x1f, R22 ;  /* 0x0000001fff177819 */ /* 0x000fe20000011416 */
[----:B---3--:R-:W-:-:S04]  /*1f80*/  IMAD.WIDE.U32 R108, R168, R106, R18 ;  /* 0x0000006aa86c7225 */ /* 0x008fc800078e0012 */
[----:B------:R-:W-:-:S04]  /*1f90*/  IMAD.WIDE.U32 R110, R168, R106, R22 ;  /* 0x0000006aa86e7225 */ /* 0x000fc800078e0016 */
[----:B0-----:R-:W-:-:S04]  /*1fa0*/  IMAD.WIDE.U32 R102, R168, R100, R18 ;  /* 0x00000064a8667225 */ /* 0x001fc800078e0012 */
[----:B------:R-:W-:-:S04]  /*1fb0*/  IMAD.WIDE.U32 R104, R168, R100, R22 ;  /* 0x00000064a8687225 */ /* 0x000fc800078e0016 */
[----:B------:R-:W-:Y:S02]  /*1fc0*/  IMAD.MOV.U32 R124, RZ, RZ, 0x20 ;  /* 0x00000020ff7c7424 */ /* 0x000fe400078e00ff */
[----:B------:R-:W-:Y:S01]  /*1fd0*/  IMAD.MOV.U32 R121, RZ, RZ, 0x40 ;  /* 0x00000040ff797424 */ /* 0x000fe200078e00ff */
[C---:B------:R-:W-:Y:S01]  /*1fe0*/  SHF.L.U64.HI R128, R112.reuse, 0x7, R113 ;  /* 0x0000000770807819 */ /* 0x040fe20000010271 */
[----:B------:R-:W-:Y:S01]  /*1ff0*/  IMAD R125, R113, 0xa0, RZ ;  /* 0x000000a0717d7824 */ /* 0x000fe200078e02ff */
[----:B------:R-:W-:Y:S01]  /*2000*/  SHF.L.U32 R129, R112, 0x7, RZ ;  /* 0x0000000770817819 */ /* 0x000fe200000006ff */
[----:B------:R-:W-:Y:S01]  /*2010*/  IMAD R127, R101, 0xa0, RZ ;  /* 0x000000a0657f7824 */ /* 0x000fe200078e02ff */
[----:B------:R-:W-:Y:S02]  /*2020*/  IADD3 R163, R31, 0x8, RZ ;  /* 0x000000081fa37810 */ /* 0x000fe40007ffe0ff */
[----:B------:R-:W-:Y:S02]  /*2030*/  SHF.R.S32.HI R145, RZ, 0x1f, R218 ;  /* 0x0000001fff917819 */ /* 0x000fe400000114da */
[----:B----4-:R-:W-:-:S04]  /*2040*/  SHF.R.S32.HI R0, RZ, 0x1f, R25 ;  /* 0x0000001fff007819 */ /* 0x010fc80000011419 */
[----:B------:R-:W-:Y:S02]  /*2050*/  SEL R12, R0, RZ, !P0 ;  /* 0x000000ff000c7207 */ /* 0x000fe40004000000 */
[----:B------:R-:W-:-:S03]  /*2060*/  SEL R13, R25, RZ, !P0 ;  /* 0x000000ff190d7207 */ /* 0x000fc60004000000 */
[----:B------:R-:W-:Y:S02]  /*2070*/  IMAD R0, R12, UR4, RZ ;  /* 0x000000040c007c24 */ /* 0x000fe4000f8e02ff */
[----:B------:R-:W-:-:S04]  /*2080*/  IMAD.WIDE.U32 R116, R13, UR4, R4 ;  /* 0x000000040d747c25 */ /* 0x000fc8000f8e0004 */
[----:B------:R-:W-:Y:S01]  /*2090*/  IMAD R9, R13, UR5, R0 ;  /* 0x000000050d097c24 */ /* 0x000fe2000f8e0200 */
[----:B------:R-:W-:Y:S05]  /*20a0*/  @!P6 WARPSYNC.ALL ;  /* 0x000000000000e948 */ /* 0x000fea0003800000 */
[----:B------:R-:W-:Y:S02]  /*20b0*/  ULDC.64 UR4, c[0x0][0x330] ;  /* 0x0000cc0000047ab9 */ /* 0x000fe40000000a00 */
[----:B------:R-:W-:Y:S02]  /*20c0*/  IMAD R5, R8, UR4, RZ ;  /* 0x0000000408057c24 */ /* 0x000fe4000f8e02ff */
[----:B------:R-:W-:-:S02]  /*20d0*/  VIADD R0, R18, 0x20 ;  /* 0x0000002012007836 */ /* 0x000fc40000000000 */
[----:B------:R-:W-:Y:S02]  /*20e0*/  IMAD R115, R206, UR5, R5 ;  /* 0x00000005ce737c24 */ /* 0x000fe4000f8e0205 */
[----:B------:R-:W-:-:S04]  /*20f0*/  IMAD.WIDE.U32 R4, R168, R112, R18 ;  /* 0x00000070a8047225 */ /* 0x000fc800078e0012 */
[----:B------:R-:W-:Y:S01]  /*2100*/  IMAD.WIDE.U32 R6, R206, UR4, R18 ;  /* 0x00000004ce067c25 */ /* 0x000fe2000f8e0012 */
[----:B------:R-:W-:Y:S01]  /*2110*/  ULDC UR4, c[0x0][0x2f4] ;  /* 0x0000bd0000047ab9 */ /* 0x000fe20000000800 */
[----:B------:R-:W-:Y:S02]  /*2120*/  IADD3 R3, P0, R116, R4, RZ ;  /* 0x0000000474037210 */ /* 0x000fe40007f1e0ff */
[----:B------:R-:W-:Y:S02]  /*2130*/  ISETP.GE.AND P1, PT, R0, UR4, PT ;  /* 0x0000000400007c0c */ /* 0x000fe4000bf26270 */
[----:B------:R-:W-:Y:S01]  /*2140*/  IADD3 R4, R117, R9, RZ ;  /* 0x0000000975047210 */ /* 0x000fe20007ffe0ff */
[C---:B------:R-:W-:Y:S02]  /*2150*/  VIADD R9, R18.reuse, 0xa0 ;  /* 0x000000a012097836 */ /* 0x040fe40000000000 */
[----:B------:R-:W-:Y:S01]  /*2160*/  IMAD.IADD R115, R7, 0x1, R115 ;  /* 0x0000000107737824 */ /* 0x000fe200078e0273 */
[----:B------:R-:W-:Y:S01]  /*2170*/  SEL R7, RZ, 0xffffffff, P1 ;  /* 0xffffffffff077807 */ /* 0x000fe20000800000 */
[----:B------:R-:W-:Y:S01]  /*2180*/  VIADD R8, R18, 0x80 ;  /* 0x0000008012087836 */ /* 0x000fe20000000000 */
[----:B------:R-:W-:Y:S01]  /*2190*/  @!P6 BAR.SYNC.DEFER_BLOCKING 0x9, 0x100 ;  /* 0x024400000000eb1d */ /* 0x000fe20000010000 */
[----:B------:R-:W-:Y:S01]  /*21a0*/  ISETP.GE.AND P4, PT, R9, UR4, PT ;  /* 0x0000000409007c0c */ /* 0x000fe2000bf86270 */
[----:B------:R-:W-:Y:S01]  /*21b0*/  IMAD.MOV.U32 R114, RZ, RZ, R6 ;  /* 0x000000ffff727224 */ /* 0x000fe200078e0006 */
[----:B------:R-:W-:Y:S01]  /*21c0*/  IADD3.X R5, R4, R5, R11, P0, !PT ;  /* 0x0000000504057210 */ /* 0x000fe200007fe40b */
[C---:B------:R-:W-:Y:S01]  /*21d0*/  VIADD R6, R18.reuse, 0x40 ;  /* 0x0000004012067836 */ /* 0x040fe20000000000 */
[----:B------:R-:W-:Y:S01]  /*21e0*/  SHF.L.U32 R9, R7, 0x1, RZ ;  /* 0x0000000107097819 */ /* 0x000fe200000006ff */
[C---:B------:R-:W-:Y:S01]  /*21f0*/  VIADD R7, R18.reuse, 0x60 ;  /* 0x0000006012077836 */ /* 0x040fe20000000000 */
[----:B------:R-:W-:-:S02]  /*2200*/  ISETP.GE.AND P0, PT, R18, UR4, PT ;  /* 0x0000000412007c0c */ /* 0x000fc4000bf06270 */
[----:B------:R-:W-:Y:S02]  /*2210*/  ISETP.GE.AND P2, PT, R8, UR4, PT ;  /* 0x0000000408007c0c */ /* 0x000fe4000bf46270 */
[----:B------:R-:W-:Y:S02]  /*2220*/  SEL R8, RZ, 0x1, P0 ;  /* 0x00000001ff087807 */ /* 0x000fe40000000000 */
[----:B------:R-:W-:Y:S02]  /*2230*/  ISETP.GE.AND P0, PT, R6, UR4, PT ;  /* 0x0000000406007c0c */ /* 0x000fe4000bf06270 */
[----:B------:R-:W-:Y:S01]  /*2240*/  ISETP.GE.AND P1, PT, R7, UR4, PT ;  /* 0x0000000407007c0c */ /* 0x000fe2000bf26270 */
[----:B------:R-:W-:Y:S01]  /*2250*/  IMAD R11, R219, R106, RZ ;  /* 0x0000006adb0b7224 */ /* 0x000fe200078e02ff */
[----:B------:R-:W-:Y:S01]  /*2260*/  LOP3.LUT R8, R9, 0x2, R8, 0xe2, !PT ;  /* 0x0000000209087812 */ /* 0x000fe200078ee208 */
[----:B------:R-:W-:Y:S01]  /*2270*/  ULDC.64 UR4, c[0x0][0x338] ;  /* 0x0000ce0000047ab9 */ /* 0x000fe20000000a00 */
[----:B------:R-:W-:-:S02]  /*2280*/  SEL R9, RZ, 0x4, P0 ;  /* 0x00000004ff097807 */ /* 0x000fc40000000000 */
[----:B------:R-:W-:Y:S01]  /*2290*/  SEL R10, RZ, 0x8, P1 ;  /* 0x00000008ff0a7807 */ /* 0x000fe20000800000 */
[----:B------:R-:W-:Y:S01]  /*22a0*/  IMAD R11, R168, R107, R11 ;  /* 0x0000006ba80b7224 */ /* 0x000fe200078e020b */
[-C--:B------:R-:W-:Y:S02]  /*22b0*/  ISETP.GE.AND P3, PT, R0, R99.reuse, PT ;  /* 0x000000630000720c */ /* 0x080fe40003f66270 */
[----:B------:R-:W-:Y:S02]  /*22c0*/  LOP3.LUT R8, R10, R8, R9, 0xfe, !PT ;  /* 0x000000080a087212 */ /* 0x000fe400078efe09 */
[----:B------:R-:W-:Y:S01]  /*22d0*/  SEL R9, RZ, 0x10, P2 ;  /* 0x00000010ff097807 */ /* 0x000fe20001000000 */
[----:B------:R-:W-:Y:S01]  /*22e0*/  IMAD.IADD R111, R111, 0x1, R11 ;  /* 0x000000016f6f7824 */ /* 0x000fe200078e020b */
[----:B------:R-:W-:Y:S01]  /*22f0*/  ISETP.GE.AND P0, PT, R18, R99, PT ;  /* 0x000000631200720c */ /* 0x000fe20003f06270 */
[----:B------:R-:W-:Y:S01]  /*2300*/  IMAD.IADD R109, R11, 0x1, R109 ;  /* 0x000000010b6d7824 */ /* 0x000fe200078e026d */
[----:B------:R-:W-:Y:S01]  /*2310*/  LOP3.LUT R35, R8, R9, RZ, 0xfc, !PT ;  /* 0x0000000908237212 */ /* 0x000fe200078efcff */
[----:B------:R-:W-:Y:S01]  /*2320*/  IMAD R10, R12, UR4, RZ ;  /* 0x000000040c0a7c24 */ /* 0x000fe2000f8e02ff */
[----:B------:R-:W-:Y:S01]  /*2330*/  SEL R11, R99, RZ, P3 ;  /* 0x000000ff630b7207 */ /* 0x000fe20001800000 */
[----:B------:R-:W-:Y:S01]  /*2340*/  IMAD R8, R219, R100, RZ ;  /* 0x00000064db087224 */ /* 0x000fe200078e02ff */
[----:B------:R-:W-:Y:S01]  /*2350*/  SEL R9, R99, RZ, P0 ;  /* 0x000000ff63097207 */ /* 0x000fe20000000000 */
[----:B------:R-:W-:-:S02]  /*2360*/  IMAD R33, R13, UR5, R10 ;  /* 0x000000050d217c24 */ /* 0x000fc4000f8e020a */
[----:B------:R-:W-:Y:S01]  /*2370*/  IMAD.WIDE.U32 R114, R13, UR4, R114 ;  /* 0x000000040d727c25 */ /* 0x000fe2000f8e0072 */
[----:B------:R-:W-:-:S03]  /*2380*/  ISETP.GE.AND P5, PT, R6, R99, PT ;  /* 0x000000630600720c */ /* 0x000fc60003fa6270 */
[----:B------:R-:W-:Y:S02]  /*2390*/  IMAD R13, R168, R101, R8 ;  /* 0x00000065a80d7224 */ /* 0x000fe400078e0208 */
[----:B------:R-:W-:Y:S02]  /*23a0*/  IMAD.IADD R11, R0, 0x1, R11 ;  /* 0x00000001000b7824 */ /* 0x000fe400078e020b */
[----:B------:R-:W-:Y:S01]  /*23b0*/  IMAD.IADD R9, R18, 0x1, R9 ;  /* 0x0000000112097824 */ /* 0x000fe200078e0209 */
[----:B------:R-:W-:Y:S01]  /*23c0*/  IADD3 R103, R13, R103, RZ ;  /* 0x000000670d677210 */ /* 0x000fe20007ffe0ff */
[----:B------:R-:W-:Y:S01]  /*23d0*/  IMAD.IADD R105, R105, 0x1, R13 ;  /* 0x0000000169697824 */ /* 0x000fe200078e020d */
[----:B------:R-:W-:Y:S02]  /*23e0*/  SHF.R.S32.HI R10, RZ, 0x1f, R11 ;  /* 0x0000001fff0a7819 */ /* 0x000fe4000001140b */
[----:B------:R-:W-:Y:S02]  /*23f0*/  SEL R13, R99, RZ, P5 ;  /* 0x000000ff630d7207 */ /* 0x000fe40002800000 */
[----:B------:R-:W-:-:S02]  /*2400*/  SHF.R.S32.HI R8, RZ, 0x1f, R9 ;  /* 0x0000001fff087819 */ /* 0x000fc40000011409 */
[-C--:B------:R-:W-:Y:S01]  /*2410*/  LEA.HI R28, R10, R11.reuse, RZ, 0x4 ;  /* 0x0000000b0a1c7211 */ /* 0x080fe200078f20ff */
[----:B------:R-:W-:Y:S01]  /*2420*/  IMAD.IADD R15, R6, 0x1, R13 ;  /* 0x00000001060f7824 */ /* 0x000fe200078e020d */
[----:B------:R-:W-:Y:S02]  /*2430*/  LEA.HI R11, R10, R11, RZ, 0x6 ;  /* 0x0000000b0a0b7211 */ /* 0x000fe400078f30ff */
[CC--:B------:R-:W-:Y:S02]  /*2440*/  LEA.HI R26, R8.reuse, R9.reuse, RZ, 0x4 ;  /* 0x00000009081a7211 */ /* 0x0c0fe400078f20ff */
[----:B------:R-:W-:Y:S02]  /*2450*/  LEA.HI R9, R8, R9, RZ, 0x6 ;  /* 0x0000000908097211 */ /* 0x000fe400078f30ff */
[----:B------:R-:W-:Y:S02]  /*2460*/  SHF.R.S32.HI R12, RZ, 0x6, R11 ;  /* 0x00000006ff0c7819 */ /* 0x000fe4000001140b */
[----:B------:R-:W-:-:S02]  /*2470*/  SHF.R.S32.HI R20, RZ, 0x1f, R15 ;  /* 0x0000001fff147819 */ /* 0x000fc4000001140f */
[C---:B------:R-:W-:Y:S02]  /*2480*/  LOP3.LUT R11, R175.reuse, 0x30, R28, 0xf8, !PT ;  /* 0x00000030af0b7812 */ /* 0x040fe400078ef81c */
[----:B------:R-:W-:Y:S01]  /*2490*/  SHF.R.S32.HI R10, RZ, 0x6, R9 ;  /* 0x00000006ff0a7819 */ /* 0x000fe20000011409 */
[--C-:B------:R-:W-:Y:S01]  /*24a0*/  IMAD R142, R12, 0x2800, R197.reuse ;  /* 0x000028000c8e7824 */ /* 0x100fe200078e02c5 */
[----:B--2---:R-:W-:Y:S02]  /*24b0*/  LOP3.LUT R14, R14, 0xfffffffe, RZ, 0xc0, !PT ;  /* 0xfffffffe0e0e7812 */ /* 0x004fe400078ec0ff */
[----:B------:R-:W-:Y:S02]  /*24c0*/  LOP3.LUT R9, R175, 0x30, R26, 0xf8, !PT ;  /* 0x00000030af097812 */ /* 0x000fe400078ef81a */
[-C--:B------:R-:W-:Y:S02]  /*24d0*/  LEA.HI R30, R20, R15.reuse, RZ, 0x4 ;  /* 0x0000000f141e7211 */ /* 0x080fe400078f20ff */
[----:B------:R-:W-:Y:S01]  /*24e0*/  LOP3.LUT R11, R11, R196, RZ, 0x3c, !PT ;  /* 0x000000c40b0b7212 */ /* 0x000fe200078e3cff */
[----:B------:R-:W-:Y:S01]  /*24f0*/  IMAD R143, R10, 0x2800, R197 ;  /* 0x000028000a8f7824 */ /* 0x000fe200078e02c5 */
[----:B------:R-:W-:Y:S01]  /*2500*/  LEA.HI R15, R20, R15, RZ, 0x6 ;  /* 0x0000000f140f7211 */ /* 0x000fe200078f30ff */
[----:B------:R-:W-:Y:S01]  /*2510*/  IMAD R141, R10, 0x2800, R200 ;  /* 0x000028000a8d7824 */ /* 0x000fe200078e02c8 */
[----:B------:R-:W-:-:S02]  /*2520*/  @P5 LOP3.LUT R14, R14, 0x1, RZ, 0xfc, !PT ;  /* 0x000000010e0e5812 */ /* 0x000fc400078efcff */
[----:B------:R-:W-:Y:S02]  /*2530*/  LOP3.LUT R10, R9, R196, RZ, 0x3c, !PT ;  /* 0x000000c4090a7212 */ /* 0x000fe400078e3cff */
[----:B------:R-:W-:Y:S02]  /*2540*/  IADD3 R142, R142, R11, RZ ;  /* 0x0000000b8e8e7210 */ /* 0x000fe40007ffe0ff */
[----:B------:R-:W-:Y:S02]  /*2550*/  SHF.R.U32.HI R8, RZ, 0x3, R199 ;  /* 0x00000003ff087819 */ /* 0x000fe400000116c7 */
[C---:B------:R-:W-:Y:S02]  /*2560*/  LOP3.LUT R13, R199.reuse, 0x30, R26, 0xf8, !PT ;  /* 0x00000030c70d7812 */ /* 0x040fe400078ef81a */
[----:B------:R-:W-:Y:S02]  /*2570*/  SHF.R.S32.HI R15, RZ, 0x6, R15 ;  /* 0x00000006ff0f7819 */ /* 0x000fe4000001140f */
[----:B------:R-:W-:-:S02]  /*2580*/  LOP3.LUT R11, R199, 0x30, R28, 0xf8, !PT ;  /* 0x00000030c70b7812 */ /* 0x000fc400078ef81c */
[----:B------:R-:W-:Y:S01]  /*2590*/  LOP3.LUT R9, R175, 0x30, R30, 0xf8, !PT ;  /* 0x00000030af097812 */ /* 0x000fe200078ef81e */
[----:B------:R0:W-:Y:S01]  /*25a0*/  STL [R1+0x10], R14 ;  /* 0x0000100e01007387 */ /* 0x0001e20000100800 */
[----:B------:R-:W-:Y:S01]  /*25b0*/  IMAD.IADD R143, R143, 0x1, R10 ;  /* 0x000000018f8f7824 */ /* 0x000fe200078e020a */
[----:B------:R-:W-:Y:S01]  /*25c0*/  LOP3.LUT R10, R11, R8, RZ, 0x3c, !PT ;  /* 0x000000080b0a7212 */ /* 0x000fe200078e3cff */
[----:B------:R-:W-:Y:S01]  /*25d0*/  IMAD R140, R15, 0x2800, R197 ;  /* 0x000028000f8c7824 */ /* 0x000fe200078e02c5 */
[----:B------:R-:W-:Y:S02]  /*25e0*/  LOP3.LUT R9, R9, R196, RZ, 0x3c, !PT ;  /* 0x000000c409097212 */ /* 0x000fe400078e3cff */
[----:B-----5:R-:W-:Y:S02]  /*25f0*/  SHF.R.S32.HI R11, RZ, 0x1f, R144 ;  /* 0x0000001fff0b7819 */ /* 0x020fe40000011490 */
[-C--:B0-----:R-:W-:Y:S02]  /*2600*/  LOP3.LUT R14, R13, R8.reuse, RZ, 0x3c, !PT ;  /* 0x000000080d0e7212 */ /* 0x081fe400078e3cff */
[----:B------:R-:W-:Y:S01]  /*2610*/  LOP3.LUT R13, R199, 0x30, R30, 0xf8, !PT ;  /* 0x00000030c70d7812 */ /* 0x000fe200078ef81e */
[----:B------:R-:W-:Y:S01]  /*2620*/  IMAD.IADD R140, R140, 0x1, R9 ;  /* 0x000000018c8c7824 */ /* 0x000fe200078e0209 */
[----:B------:R-:W-:Y:S01]  /*2630*/  R2P PR, R236, 0x6 ;  /* 0x00000006ec007804 */ /* 0x000fe20000000000 */
[--C-:B------:R-:W-:Y:S01]  /*2640*/  IMAD R133, R12, 0x2800, R200.reuse ;  /* 0x000028000c857824 */ /* 0x100fe200078e02c8 */
[----:B------:R-:W-:Y:S01]  /*2650*/  LOP3.LUT R13, R13, R8, RZ, 0x3c, !PT ;  /* 0x000000080d0d7212 */ /* 0x000fe200078e3cff */
[----:B------:R-:W-:-:S02]  /*2660*/  IMAD R132, R15, 0x2800, R200 ;  /* 0x000028000f847824 */ /* 0x000fc400078e02c8 */
[----:B------:R-:W-:Y:S02]  /*2670*/  IMAD R9, R11, R106, RZ ;  /* 0x0000006a0b097224 */ /* 0x000fe400078e02ff */
[----:B------:R-:W-:Y:S02]  /*2680*/  IMAD.IADD R133, R133, 0x1, R10 ;  /* 0x0000000185857824 */ /* 0x000fe400078e020a */
[----:B------:R-:W-:Y:S02]  /*2690*/  IMAD.IADD R132, R132, 0x1, R13 ;  /* 0x0000000184847824 */ /* 0x000fe400078e020d */
[----:B------:R-:W-:Y:S01]  /*26a0*/  IMAD R15, R144, R107, R9 ;  /* 0x0000006b900f7224 */ /* 0x000fe200078e0209 */
[----:B------:R-:W-:Y:S01]  /*26b0*/  SHF.L.U64.HI R9, R106, 0x7, R107 ;  /* 0x000000076a097819 */ /* 0x000fe2000001026b */
[----:B------:R-:W-:Y:S01]  /*26c0*/  IMAD R11, R11, R100, RZ ;  /* 0x000000640b0b7224 */ /* 0x000fe200078e02ff */
[----:B------:R-:W-:Y:S01]  /*26d0*/  SEL R124, R124, 0xffffffe0, !P1 ;  /* 0xffffffe07c7c7807 */ /* 0x000fe20004800000 */
[----:B------:R-:W-:-:S02]  /*26e0*/  IMAD R13, R107, 0xa0, RZ ;  /* 0x000000a06b0d7824 */ /* 0x000fc400078e02ff */
[----:B------:R-:W-:Y:S02]  /*26f0*/  IMAD.SHL.U32 R10, R106, 0x80, RZ ;  /* 0x000000806a0a7824 */ /* 0x000fe400078e00ff */
[----:B------:R-:W-:Y:S01]  /*2700*/  IMAD.WIDE.U32 R110, R144, R106, R110 ;  /* 0x0000006a906e7225 */ /* 0x000fe200078e006e */
[----:B------:R-:W-:-:S03]  /*2710*/  IADD3 R118, P1, R168, R27, RZ ;  /* 0x0000001ba8767210 */ /* 0x000fc60007f3e0ff */
[----:B------:R-:W-:Y:S01]  /*2720*/  IMAD.WIDE.U32 R108, R144, R106, R108 ;  /* 0x0000006a906c7225 */ /* 0x000fe200078e006c */
[----:B------:R-:W-:-:S03]  /*2730*/  SEL R32, RZ, 0x20, P4 ;  /* 0x00000020ff207807 */ /* 0x000fc60002000000 */
[----:B------:R-:W-:-:S04]  /*2740*/  IMAD.WIDE.U32 R106, R106, 0xa0, RZ ;  /* 0x000000a06a6a7825 */ /* 0x000fc800078e00ff */
[C---:B------:R-:W-:Y:S02]  /*2750*/  IMAD R21, R144.reuse, R101, R11 ;  /* 0x0000006590157224 */ /* 0x040fe400078e020b */
[----:B------:R-:W-:Y:S01]  /*2760*/  IMAD.WIDE.U32 R102, R144, R100, R102 ;  /* 0x0000006490667225 */ /* 0x000fe200078e0066 */
[----:B------:R-:W-:-:S03]  /*2770*/  IADD3 R126, R107, R13, RZ ;  /* 0x0000000d6b7e7210 */ /* 0x000fc60007ffe0ff */
[----:B------:R-:W-:Y:S01]  /*2780*/  IMAD.WIDE.U32 R104, R144, R100, R104 ;  /* 0x0000006490687225 */ /* 0x000fe200078e0068 */
[C---:B------:R-:W-:Y:S02]  /*2790*/  SHF.L.U64.HI R11, R100.reuse, 0x7, R101 ;  /* 0x00000007640b7819 */ /* 0x040fe40000010265 */
[----:B------:R-:W-:Y:S01]  /*27a0*/  SEL R121, R121, 0xffffffc0, !P2 ;  /* 0xffffffc079797807 */ /* 0x000fe20005000000 */
[----:B------:R-:W-:Y:S01]  /*27b0*/  IMAD.IADD R141, R141, 0x1, R14 ;  /* 0x000000018d8d7824 */ /* 0x000fe200078e020e */
[----:B------:R-:W-:Y:S01]  /*27c0*/  LOP3.LUT R39, R35, R32, RZ, 0xfc, !PT ;  /* 0x0000002023277212 */ /* 0x000fe200078efcff */
[----:B------:R-:W-:Y:S01]  /*27d0*/  IMAD.SHL.U32 R12, R100, 0x80, RZ ;  /* 0x00000080640c7824 */ /* 0x000fe200078e00ff */
[----:B------:R-:W-:Y:S01]  /*27e0*/  IADD3 R20, R21, R103, RZ ;  /* 0x0000006715147210 */ /* 0x000fe20007ffe0ff */
[----:B------:R-:W-:Y:S01]  /*27f0*/  IMAD.X R119, R219, 0x1, R29, P1 ;  /* 0x00000001db777824 */ /* 0x000fe200008e061d */
[----:B------:R-:W-:Y:S01]  /*2800*/  LOP3.LUT R25, R26, 0xfffffff0, RZ, 0xc0, !PT ;  /* 0xfffffff01a197812 */ /* 0x000fe200078ec0ff */
[----:B------:R-:W-:Y:S01]  /*2810*/  IMAD.IADD R13, R111, 0x1, R15 ;  /* 0x000000016f0d7824 */ /* 0x000fe200078e020f */
[----:B------:R-:W-:Y:S01]  /*2820*/  LOP3.LUT R27, R28, 0xfffffff0, RZ, 0xc0, !PT ;  /* 0xfffffff01c1b7812 */ /* 0x000fe200078ec0ff */
[----:B------:R-:W-:Y:S01]  /*2830*/  IMAD.IADD R14, R15, 0x1, R109 ;  /* 0x000000010f0e7824 */ /* 0x000fe200078e026d */
[----:B------:R-:W-:Y:S01]  /*2840*/  LOP3.LUT R29, R30, 0xfffffff0, RZ, 0xc0, !PT ;  /* 0xfffffff01e1d7812 */ /* 0x000fe200078ec0ff */
[----:B------:R-:W-:Y:S01]  /*2850*/  IMAD.WIDE.U32 R112, R112, 0xa0, RZ ;  /* 0x000000a070707825 */ /* 0x000fe200078e00ff */
[----:B------:R-:W-:-:S03]  /*2860*/  LOP3.LUT R34, R35, 0x1, RZ, 0xc0, !PT ;  /* 0x0000000123227812 */ /* 0x000fc600078ec0ff */
[----:B------:R-:W-:Y:S01]  /*2870*/  IMAD.WIDE.U32 R100, R100, 0xa0, RZ ;  /* 0x000000a064647825 */ /* 0x000fe200078e00ff */
[----:B------:R-:W-:-:S03]  /*2880*/  LOP3.LUT R35, R39, 0x2, RZ, 0xc0, !PT ;  /* 0x0000000227237812 */ /* 0x000fc600078ec0ff */
[----:B------:R-:W-:Y:S01]  /*2890*/  IMAD.IADD R15, R105, 0x1, R21 ;  /* 0x00000001690f7824 */ /* 0x000fe200078e0215 */
[----:B------:R-:W-:Y:S02]  /*28a0*/  SHF.R.S32.HI R21, RZ, 0x4, R26 ;  /* 0x00000004ff157819 */ /* 0x000fe4000001141a */
[----:B------:R-:W-:Y:S01]  /*28b0*/  SHF.R.S32.HI R26, RZ, 0x4, R28 ;  /* 0x00000004ff1a7819 */ /* 0x000fe2000001141c */
[----:B------:R-:W-:Y:S01]  /*28c0*/  IMAD.SHL.U32 R99, R99, 0x2, RZ ;  /* 0x0000000263637824 */ /* 0x000fe200078e00ff */
[----:B------:R-:W-:Y:S01]  /*28d0*/  SHF.R.S32.HI R28, RZ, 0x4, R30 ;  /* 0x00000004ff1c7819 */ /* 0x000fe2000001141e */
[----:B------:R-:W-:Y:S01]  /*28e0*/  IMAD.IADD R130, R124, 0x1, R121 ;  /* 0x000000017c827824 */ /* 0x000fe200078e0279 */
[----:B------:R-:W-:Y:S01]  /*28f0*/  LOP3.LUT R36, R39, 0x4, RZ, 0xc0, !PT ;  /* 0x0000000427247812 */ /* 0x000fe200078ec0ff */
[----:B------:R-:W-:Y:S01]  /*2900*/  IMAD.IADD R125, R113, 0x1, R125 ;  /* 0x00000001717d7824 */ /* 0x000fe200078e027d */
[----:B------:R-:W-:Y:S01]  /*2910*/  LOP3.LUT R37, R39, 0x8, RZ, 0xc0, !PT ;  /* 0x0000000827257812 */ /* 0x000fe200078ec0ff */
[----:B------:R-:W-:Y:S01]  /*2920*/  IMAD.IADD R127, R101, 0x1, R127 ;  /* 0x00000001657f7824 */ /* 0x000fe200078e027f */
[----:B------:R-:W-:Y:S01]  /*2930*/  LOP3.LUT R38, R39, 0x10, RZ, 0xc0, !PT ;  /* 0x0000001027267812 */ /* 0x000fe200078ec0ff */
[----:B------:R-:W-:Y:S01]  /*2940*/  IMAD.IADD R33, R115, 0x1, R33 ;  /* 0x0000000173217824 */ /* 0x000fe200078e0221 */
[----:B------:R-:W-:-:S02]  /*2950*/  SHF.R.S32.HI R30, RZ, 0x1f, R25 ;  /* 0x0000001fff1e7819 */ /* 0x000fc40000011419 */
[----:B------:R-:W-:Y:S02]  /*2960*/  SHF.R.S32.HI R31, RZ, 0x1f, R27 ;  /* 0x0000001fff1f7819 */ /* 0x000fe4000001141b */
[----:B------:R-:W-:Y:S02]  /*2970*/  SHF.R.S32.HI R32, RZ, 0x1f, R29 ;  /* 0x0000001fff207819 */ /* 0x000fe4000001141d */
[----:B------:R-:W-:-:S07]  /*2980*/  LOP3.LUT R39, R39, 0x20, RZ, 0xc0, !PT ;  /* 0x0000002027277812 */ /* 0x000fce00078ec0ff */
.L_x_578:
[----:B------:R-:W2:Y:S01]  /*2990*/  LDL.LU R42, [R1+0x10] ;  /* 0x00001000012a7983 */ /* 0x000ea20000300800 */
[----:B------:R-:W0:Y:S01]  /*29a0*/  LDC.64 R122, c[0x0][0x2e8] ;  /* 0x0000ba00ff7a7b82 */ /* 0x000e220000000a00 */
[----:B------:R-:W-:Y:S01]  /*29b0*/  VIADD R51, R24, 0xffffffff ;  /* 0xffffffff18337836 */ /* 0x000fe20000000000 */
[----:B------:R-:W-:Y:S05]  /*29c0*/  YIELD ;  /* 0x0000000000007946 */ /* 0x000fea0003800000 */
[----:B------:R-:W-:Y:S01]  /*29d0*/  ISETP.GT.AND P4, PT, R51, R120, PT ;  /* 0x000000783300720c */ /* 0x000fe20003f84270 */
[----:B------:R-:W1:Y:S01]  /*29e0*/  LDC R131, c[0x0][0x3f4] ;  /* 0x0000fd00ff837b82 */ /* 0x000e620000000800 */
[----:B------:R-:W-:Y:S01]  /*29f0*/  SHF.R.S32.HI R40, RZ, 0x1f, R51 ;  /* 0x0000001fff287819 */ /* 0x000fe20000011433 */
[-C--:B------:R-:W-:Y:S01]  /*2a00*/  IMAD R41, R125, R51.reuse, RZ ;  /* 0x000000337d297224 */ /* 0x080fe200078e02ff */
[----:B------:R-:W-:Y:S01]  /*2a10*/  BSSY B0, `(.L_x_479) ;  /* 0x0000ca0000007945 */ /* 0x000fe20003800000 */
[----:B------:R-:W-:-:S04]  /*2a20*/  IMAD.WIDE.U32 R136, R112, R51, RZ ;  /* 0x0000003370887225 */ /* 0x000fc800078e00ff */
[----:B------:R-:W-:Y:S01]  /*2a30*/  IMAD R41, R40, R112, R41 ;  /* 0x0000007028297224 */ /* 0x000fe200078e0229 */
[----:B------:R-:W-:Y:S01]  /*2a40*/  IADD3 R45, P1, P2, R3, R136, R129 ;  /* 0x00000088032d7210 */ /* 0x000fe20007a3e081 */
[----:B------:R-:W-:Y:S02]  /*2a50*/  IMAD R47, R17, 0x7800, R203 ;  /* 0x00007800112f7824 */ /* 0x000fe400078e02cb */
[----:B------:R-:W-:Y:S02]  /*2a60*/  IMAD.IADD R92, R137, 0x1, R41 ;  /* 0x00000001895c7824 */ /* 0x000fe400078e0229 */
[----:B------:R-:W-:Y:S01]  /*2a70*/  IMAD R41, R17, 0x7800, R208 ;  /* 0x0000780011297824 */ /* 0x000fe200078e02d0 */
[C---:B------:R-:W-:Y:S02]  /*2a80*/  IADD3 R47, R16.reuse, R47, RZ ;  /* 0x0000002f102f7210 */ /* 0x040fe40007ffe0ff */
[----:B------:R-:W-:Y:S01]  /*2a90*/  IADD3.X R24, R5, R92, R128, P1, P2 ;  /* 0x0000005c05187210 */ /* 0x000fe20000fe4480 */
[----:B------:R-:W-:Y:S01]  /*2aa0*/  IMAD.IADD R46, R16, 0x1, R41 ;  /* 0x00000001102e7824 */ /* 0x000fe200078e0229 */
[----:B0-----:R-:W-:-:S04]  /*2ab0*/  IADD3 R48, P1, P2, R136, R122, R3 ;  /* 0x0000007a88307210 */ /* 0x001fc80007a3e003 */
[----:B------:R-:W-:Y:S02]  /*2ac0*/  IADD3.X R49, R92, R123, R5, P1, P2 ;  /* 0x0000007b5c317210 */ /* 0x000fe40000fe4405 */
[----:B-1----:R-:W-:Y:S02]  /*2ad0*/  ISETP.GE.AND P1, PT, R131, 0x1, PT ;  /* 0x000000018300780c */ /* 0x002fe40003f26270 */
[----:B------:R-:W-:-:S05]  /*2ae0*/  IADD3 R44, P2, R45, R122, RZ ;  /* 0x0000007a2d2c7210 */ /* 0x000fca0007f5e0ff */
[----:B------:R-:W-:Y:S02]  /*2af0*/  IMAD.X R45, R24, 0x1, R123, P2 ;  /* 0x00000001182d7824 */ /* 0x000fe400010e067b */
[----:B------:R-:W-:Y:S01]  /*2b00*/  IMAD.MOV.U32 R24, RZ, RZ, R51 ;  /* 0x000000ffff187224 */ /* 0x000fe200078e0033 */
[----:B--2---:R-:W-:-:S04]  /*2b10*/  LOP3.LUT R42, R42, 0xfffffffd, RZ, 0xc0, !PT ;  /* 0xfffffffd2a2a7812 */ /* 0x004fc800078ec0ff */
[----:B------:R-:W-:-:S05]  /*2b20*/  @P4 LOP3.LUT R42, R42, 0x2, RZ, 0xfc, !PT ;  /* 0x000000022a2a4812 */ /* 0x000fca00078efcff */
[----:B------:R0:W-:Y:S01]  /*2b30*/  STL [R1+0x10], R42 ;  /* 0x0000102a01007387 */ /* 0x0001e20000100800 */
[----:B------:R-:W-:Y:S05]  /*2b40*/  @!P1 BRA `(.L_x_480) ;  /* 0x000000c400589947 */ /* 0x000fea0003800000 */
[----:B------:R-:W-:Y:S01]  /*2b50*/  ULDC.U8 UR4, c[0x0][0x410] ;  /* 0x0001040000047ab9 */ /* 0x000fe20000000000 */
[-C--:B------:R-:W-:Y:S01]  /*2b60*/  IMAD R41, R126, R51.reuse, RZ ;  /* 0x000000337e297224 */ /* 0x080fe200078e02ff */
[----:B------:R-:W-:Y:S01]  /*2b70*/  ISETP.NE.AND P1, PT, RZ, UR4, PT ;  /* 0x00000004ff007c0c */ /* 0x000fe2000bf25270 */
[-C--:B------:R-:W-:Y:S02]  /*2b80*/  IMAD R43, R127, R51.reuse, RZ ;  /* 0x000000337f2b7224 */ /* 0x080fe400078e02ff */
[----:B------:R-:W-:Y:S02]  /*2b90*/  IMAD R96, R24, -0xa0, R2 ;  /* 0xffffff6018607824 */ /* 0x000fe400078e0202 */
[C---:B------:R-:W-:Y:S02]  /*2ba0*/  IMAD R41, R40.reuse, R106, R41 ;  /* 0x0000006a28297224 */ /* 0x040fe400078e0229 */
[----:B------:R-:W-:Y:S01]  /*2bb0*/  IMAD R43, R40, R100, R43 ;  /* 0x00000064282b7224 */ /* 0x000fe200078e022b */
[----:B------:R-:W-:Y:S01]  /*2bc0*/  VIMNMX R96, R96, 0xa0, PT ;  /* 0x000000a060607848 */ /* 0x000fe20003fe0100 */
[----:B------:R-:W-:-:S04]  /*2bd0*/  IMAD.WIDE.U32 R90, R106, R51, RZ ;  /* 0x000000336a5a7225 */ /* 0x000fc800078e00ff */
[----:B------:R-:W-:-:S04]  /*2be0*/  IMAD.WIDE.U32 R88, R100, R51, RZ ;  /* 0x0000003364587225 */ /* 0x000fc800078e00ff */
[----:B------:R-:W-:Y:S02]  /*2bf0*/  IMAD.IADD R97, R91, 0x1, R41 ;  /* 0x000000015b617824 */ /* 0x000fe400078e0229 */
[----:B------:R-:W-:Y:S01]  /*2c00*/  IMAD.IADD R98, R89, 0x1, R43 ;  /* 0x0000000159627824 */ /* 0x000fe200078e022b */
[----:B------:R-:W-:Y:S06]  /*2c10*/  @!P1 BRA `(.L_x_481) ;  /* 0x0000005c00989947 */ /* 0x000fec0003800000 */
[----:B------:R-:W-:Y:S01]  /*2c20*/  ISETP.GE.AND P2, PT, R168, R96, PT ;  /* 0x00000060a800720c */ /* 0x000fe20003f46270 */
[----:B------:R-:W-:Y:S01]  /*2c30*/  BSSY B1, `(.L_x_482) ;  /* 0x0000033000017945 */ /* 0x000fe20003800000 */
        /* <DEDUP_REMOVED lines=13> */
[----:B------:R-:W-:Y:S06]  /*2d10*/  @P2 BRA `(.L_x_483) ;  /* 0x0000000000902947 */ /* 0x000fec0003800000 */
[----:B------:R-:W-:Y:S01]  /*2d20*/  ULDC.64 UR4, c[0x0][0x3e8] ;  /* 0x0000fa0000047ab9 */ /* 0x000fe20000000a00 */
[----:B------:R-:W-:Y:S02]  /*2d30*/  CS2R R134, SRZ ;  /* 0x0000000000867805 */ /* 0x000fe4000001ff00 */
[----:B------:R-:W-:Y:S02]  /*2d40*/  IADD3 R40, P1, P4, R110, UR4, R90 ;  /* 0x000000046e287c10 */ /* 0x000fe4000fc3e05a */
[----:B------:R-:W-:Y:S02]  /*2d50*/  CS2R R136, SRZ ;  /* 0x0000000000887805 */ /* 0x000fe4000001ff00 */
[----:B------:R-:W-:Y:S01]  /*2d60*/  IADD3.X R41, R13, UR5, R97, P1, P4 ;  /* 0x000000050d297c10 */ /* 0x000fe20008fe8461 */
[----:B------:R-:W-:Y:S02]  /*2d70*/  ULDC.64 UR4, c[0x0][0x400] ;  /* 0x0001000000047ab9 */ /* 0x000fe40000000a00 */
[----:B0-----:R-:W-:-:S04]  /*2d80*/  IADD3 R42, P1, P4, R104, UR4, R88 ;  /* 0x00000004682a7c10 */ /* 0x001fc8000fc3e058 */
[----:B------:R-:W-:Y:S02]  /*2d90*/  IADD3.X R43, R15, UR5, R98, P1, P4 ;  /* 0x000000050f2b7c10 */ /* 0x000fe40008fe8462 */
[----:B------:R-:W-:Y:S02]  /*2da0*/  ISETP.GE.AND P1, PT, R22, R131, PT ;  /* 0x000000831600720c */ /* 0x000fe40003f26270 */
[----:B------:R-:W-:Y:S02]  /*2db0*/  CS2R R94, SRZ ;  /* 0x00000000005e7805 */ /* 0x000fe4000001ff00 */
[----:B------:R-:W-:-:S09]  /*2dc0*/  CS2R R122, SRZ ;  /* 0x00000000007a7805 */ /* 0x000fd2000001ff00 */
[----:B------:R1:W5:Y:S04]  /*2dd0*/  @!P1 LDG.E.64 R134, desc[UR54][R40.64] ;  /* 0x0000003628869981 */ /* 0x000368000c1e1b00 */
[----:B------:R1:W5:Y:S01]  /*2de0*/  @!P1 LDG.E.64 R136, desc[UR54][R42.64] ;  /* 0x000000362a889981 */ /* 0x000362000c1e1b00 */
        /* <DEDUP_REMOVED lines=20> */
[----:B------:R-:W-:-:S13]  /*2f30*/  ISETP.GE.AND P1, PT, R174, R131, PT ;  /* 0x00000083ae00720c */ /* 0x000fda0003f26270 */
[----:B------:R1:W5:Y:S04]  /*2f40*/  @!P1 LDG.E.64 R74, desc[UR54][R40.64+0x50] ;  /* 0x00005036284a9981 */ /* 0x000368000c1e1b00 */
[----:B------:R1:W5:Y:S02]  /*2f50*/  @!P1 LDG.E.64 R76, desc[UR54][R42.64+0x50] ;  /* 0x000050362a4c9981 */ /* 0x000364000c1e1b00 */
.L_x_483:
[----:B------:R-:W-:Y:S05]  /*2f60*/  BSYNC B1 ;  /* 0x0000000000017941 */ /* 0x000fea0003800000 */
.L_x_482:
        /* <DEDUP_REMOVED lines=12> */
[----:B-----5:R-:W-:Y:S01]  /*3030*/  MOV R148, R74 ;  /* 0x0000004a00947202 */ /* 0x020fe20000000f00 */
[----:B------:R-:W-:Y:S01]  /*3040*/  IMAD.MOV.U32 R151, RZ, RZ, R78 ;  /* 0x000000ffff977224 */ /* 0x000fe200078e004e */
[----:B------:R-:W-:Y:S01]  /*3050*/  CS2R R72, SRZ ;  /* 0x0000000000487805 */ /* 0x000fe2000001ff00 */
[----:B------:R-:W-:Y:S06]  /*3060*/  @P4 BRA `(.L_x_485) ;  /* 0x0000000000a04947 */ /* 0x000fec0003800000 */
[----:B-1----:R-:W-:Y:S01]  /*3070*/  IADD3 R40, P1, P5, R110, R90, R10 ;  /* 0x0000005a6e287210 */ /* 0x002fe20007d3e00a */
[----:B------:R-:W-:Y:S01]  /*3080*/  ULDC.64 UR4, c[0x0][0x3e8] ;  /* 0x0000fa0000047ab9 */ /* 0x000fe20000000a00 */
[----:B------:R-:W-:Y:S02]  /*3090*/  CS2R R70, SRZ ;  /* 0x0000000000467805 */ /* 0x000fe4000001ff00 */
[----:B------:R-:W-:Y:S02]  /*30a0*/  CS2R R72, SRZ ;  /* 0x0000000000487805 */ /* 0x000fe4000001ff00 */
[----:B------:R-:W-:Y:S02]  /*30b0*/  IADD3.X R97, R13, R97, R9, P1, P5 ;  /* 0x000000610d617210 */ /* 0x000fe40000fea409 */
[----:B0-----:R-:W-:-:S04]  /*30c0*/  IADD3 R42, P1, P5, R104, R88, R12 ;  /* 0x00000058682a7210 */ /* 0x001fc80007d3e00c */
[----:B------:R-:W-:Y:S02]  /*30d0*/  IADD3.X R98, R15, R98, R11, P1, P5 ;  /* 0x000000620f627210 */ /* 0x000fe40000fea40b */
[----:B------:R-:W-:-:S04]  /*30e0*/  IADD3 R40, P1, R40, UR4, RZ ;  /* 0x0000000428287c10 */ /* 0x000fc8000ff3e0ff */
[----:B------:R-:W-:Y:S01]  /*30f0*/  IADD3.X R41, R97, UR5, RZ, P1, !PT ;  /* 0x0000000561297c10 */ /* 0x000fe20008ffe4ff */
[----:B------:R-:W-:Y:S02]  /*3100*/  ULDC.64 UR4, c[0x0][0x400] ;  /* 0x0001000000047ab9 */ /* 0x000fe40000000a00 */
[----:B------:R-:W-:-:S04]  /*3110*/  IADD3 R42, P1, R42, UR4, RZ ;  /* 0x000000042a2a7c10 */ /* 0x000fc8000ff3e0ff */
[----:B------:R-:W-:Y:S02]  /*3120*/  IADD3.X R43, R98, UR5, RZ, P1, !PT ;  /* 0x00000005622b7c10 */ /* 0x000fe40008ffe4ff */
        /* <DEDUP_REMOVED lines=28> */
.L_x_485:
[----:B------:R-:W-:Y:S05]  /*32f0*/  BSYNC B1 ;  /* 0x0000000000017941 */ /* 0x000fea0003800000 */
.L_x_484:
[----:B------:R-:W-:Y:S01]  /*3300*/  UISETP.NE.AND UP0, UPT, UR53, 0x3, UPT ;  /* 0x000000033500788c */ /* 0x000fe2000bf05270 */
[----:B------:R-:W-:Y:S01]  /*3310*/  IMAD.MOV.U32 R159, RZ, RZ, R82 ;  /* 0x000000ffff9f7224 */ /* 0x000fe200078e0052 */
[----:B------:R-:W-:Y:S01]  /*3320*/  MOV R167, R134 ;  /* 0x0000008600a77202 */ /* 0x000fe20000000f00 */
[----:B------:R-:W-:Y:S01]  /*3330*/  IMAD.MOV.U32 R161, RZ, RZ, R86 ;  /* 0x000000ffffa17224 */ /* 0x000fe200078e0056 */
[----:B------:R-:W-:Y:S01]  /*3340*/  MOV R166, R122 ;  /* 0x0000007a00a67202 */ /* 0x000fe20000000f00 */
[----:B------:R-:W-:Y:S01]  /*3350*/  IMAD.MOV.U32 R165, RZ, RZ, R94 ;  /* 0x000000ffffa57224 */ /* 0x000fe200078e005e */
[----:B------:R-:W-:Y:S01]  /*3360*/  PLOP3.LUT P1, PT, PT, PT, UP0, 0x80, 0x0 ;  /* 0x000000000000781c */ /* 0x000fe20003f2f008 */
[----:B------:R-:W-:Y:S01]  /*3370*/  IMAD.MOV.U32 R154, RZ, RZ, R76 ;  /* 0x000000ffff9a7224 */ /* 0x000fe200078e004c */
[----:B-----5:R-:W-:Y:S01]  /*3380*/  MOV R146, R62 ;  /* 0x0000003e00927202 */ /* 0x020fe20000000f00 */
[----:B------:R-:W-:Y:S01]  /*3390*/  IMAD.MOV.U32 R155, RZ, RZ, R80 ;  /* 0x000000ffff9b7224 */ /* 0x000fe200078e0050 */
[----:B------:R-:W-:Y:S01]  /*33a0*/  MOV R139, R60 ;  /* 0x0000003c008b7202 */ /* 0x000fe20000000f00 */
[----:B------:R-:W-:-:S02]  /*33b0*/  IMAD.MOV.U32 R160, RZ, RZ, R84 ;  /* 0x000000ffffa07224 */ /* 0x000fc400078e0054 */
[----:B------:R-:W-:Y:S02]  /*33c0*/  IMAD.MOV.U32 R162, RZ, RZ, R92 ;  /* 0x000000ffffa27224 */ /* 0x000fe400078e005c */
[----:B------:R-:W-:Y:S02]  /*33d0*/  IMAD.MOV.U32 R176, RZ, RZ, R136 ;  /* 0x000000ffffb07224 */ /* 0x000fe400078e0088 */
[----:B------:R-:W-:Y:S02]  /*33e0*/  IMAD.MOV.U32 R88, RZ, RZ, R50 ;  /* 0x000000ffff587224 */ /* 0x000fe400078e0032 */
[----:B------:R-:W-:Y:S02]  /*33f0*/  IMAD.MOV.U32 R90, RZ, RZ, R54 ;  /* 0x000000ffff5a7224 */ /* 0x000fe400078e0036 */
[----:B------:R-:W-:Y:S02]  /*3400*/  IMAD.MOV.U32 R138, RZ, RZ, R58 ;  /* 0x000000ffff8a7224 */ /* 0x000fe400078e003a */
[----:B------:R-:W-:-:S02]  /*3410*/  IMAD.MOV.U32 R149, RZ, RZ, R66 ;  /* 0x000000ffff957224 */ /* 0x000fc400078e0042 */
[----:B------:R-:W-:Y:S02]  /*3420*/  IMAD.MOV.U32 R152, RZ, RZ, R70 ;  /* 0x000000ffff987224 */ /* 0x000fe400078e0046 */
[----:B------:R-:W-:Y:S02]  /*3430*/  IMAD.MOV.U32 R89, RZ, RZ, R52 ;  /* 0x000000ffff597224 */ /* 0x000fe400078e0034 */
[----:B------:R-:W-:Y:S02]  /*3440*/  IMAD.MOV.U32 R91, RZ, RZ, R56 ;  /* 0x000000ffff5b7224 */ /* 0x000fe400078e0038 */
[----:B------:R-:W-:Y:S02]  /*3450*/  IMAD.MOV.U32 R147, RZ, RZ, R64 ;  /* 0x000000ffff937224 */ /* 0x000fe400078e0040 */
[----:B------:R-:W-:Y:S02]  /*3460*/  IMAD.MOV.U32 R150, RZ, RZ, R68 ;  /* 0x000000ffff967224 */ /* 0x000fe400078e0044 */
[----:B------:R-:W-:Y:S01]  /*3470*/  IMAD.MOV.U32 R153, RZ, RZ, R72 ;  /* 0x000000ffff997224 */ /* 0x000fe200078e0048 */
[----:B------:R-:W-:Y:S06]  /*3480*/  @!P1 BRA `(.L_x_486) ;  /* 0x0000000000049947 */ /* 0x000fec0003800000 */
[----:B------:R-:W-:Y:S01]  /*3490*/  BPT.TRAP 0x1 ;  /* 0x000000040000795c */ /* 0x000fe20000300000 */
.L_x_486:
[----:B------:R-:W-:Y:S01]  /*34a0*/  IMAD R97, R17, 0x8, R16 ;  /* 0x0000000811617824 */ /* 0x000fe200078e0210 */
[----:B------:R-:W-:Y:S01]  /*34b0*/  SHF.L.U32 R98, R169, 0x1f, RZ ;  /* 0x0000001fa9627819 */ /* 0x000fe200000006ff */
[----:B------:R-:W-:Y:S03]  /*34c0*/  BSSY B1, `(.L_x_487) ;  /* 0x0000003000017945 */ /* 0x000fe60003800000 */
[----:B------:R-:W3:Y:S02]  /*34d0*/  SYNCS.PHASECHK.TRANS64.TRYWAIT P5, [R97+URZ+0x29890], R98 ;  /* 0x02989062610075a7 */ /* 0x000ee400080a017f */
[----:B---3--:R-:W-:Y:S05]  /*34e0*/  @!P5 BRA `(.L_x_488) ;  /* 0x0000023c0058d947 */ /* 0x008fea0003800000 */
.L_x_796:
[----:B------:R-:W-:Y:S05]  /*34f0*/  BSYNC B1 ;  /* 0x0000000000017941 */ /* 0x000fea0003800000 */
.L_x_487:
[----:B------:R-:W-:Y:S04]  /*3500*/  BSSY B1, `(.L_x_489) ;  /* 0x00002ae000017945 */ /* 0x000fe80003800000 */
[----:B------:R-:W-:Y:S05]  /*3510*/  @P2 BRA `(.L_x_490) ;  /* 0x0000002800b02947 */ /* 0x000fea0003800000 */
[----:B------:R-:W-:Y:S01]  /*3520*/  ISETP.NE.AND P2, PT, R34, RZ, PT ;  /* 0x000000ff2200720c */ /* 0x000fe20003f45270 */
[----:B------:R-:W-:-:S12]  /*3530*/  BSSY B2, `(.L_x_491) ;  /* 0x0000073000027945 */ /* 0x000fd80003800000 */
[----:B------:R-:W-:Y:S05]  /*3540*/  @!P2 BRA `(.L_x_492) ;  /* 0x0000000400c4a947 */ /* 0x000fea0003800000 */
[----:B012---:R0:W1:Y:S01]  /*3550*/  LDS.128 R40, [R47+0x1a400] ;  /* 0x01a400002f287984 */ /* 0x0070620000000c00 */
[----:B------:R-:W-:Y:S01]  /*3560*/  ISETP.GE.AND P2, PT, R22, R131, PT ;  /* 0x000000831600720c */ /* 0x000fe20003f46270 */
[----:B------:R-:W-:-:S12]  /*3570*/  BSSY B3, `(.L_x_493) ;  /* 0x000006d000037945 */ /* 0x000fd80003800000 */
[----:B0-----:R-:W-:Y:S05]  /*3580*/  @P2 BRA `(.L_x_494) ;  /* 0x0000000400ac2947 */ /* 0x001fea0003800000 */
[----:B-1----:R-:W-:Y:S02]  /*3590*/  MOV R134, R41 ;  /* 0x0000002900867202 */ /* 0x002fe40000000f00 */
[----:B------:R-:W-:Y:S02]  /*35a0*/  F2FP.F16.E4M3.UNPACK_B R178, R176.H1 ;  /* 0x000000b0ffb2723e */ /* 0x000fe400030006ff */
[----:B------:R-:W-:Y:S02]  /*35b0*/  F2FP.F16.E4M3.UNPACK_B R136, R134 ;  /* 0x00000086ff88723e */ /* 0x000fe400020006ff */
[-C--:B------:R-:W-:Y:S01]  /*35c0*/  F2FP.F16.E4M3.UNPACK_B R41, R167.reuse.H1 ;  /* 0x000000a7ff29723e */ /* 0x080fe200030006ff */
[----:B------:R-:W-:Y:S01]  /*35d0*/  HADD2.F32 R180, -RZ, R178.H0_H0 ;  /* 0x200000b2ffb47230 */ /* 0x000fe20000004100 */
[----:B------:R-:W-:Y:S01]  /*35e0*/  F2FP.F16.E4M3.UNPACK_B R176, R176 ;  /* 0x000000b0ffb0723e */ /* 0x000fe200020006ff */
[--C-:B------:R-:W-:Y:S01]  /*35f0*/  HADD2.F32 R177, -RZ, R136.reuse.H1_H1 ;  /* 0x30000088ffb17230 */ /* 0x100fe20000004100 */
[----:B------:R-:W-:Y:S01]  /*3600*/  F2FP.F16.E4M3.UNPACK_B R167, R167 ;  /* 0x000000a7ffa7723e */ /* 0x000fe200020006ff */
[----:B------:R-:W-:-:S02]  /*3610*/  HADD2.F32 R136, -RZ, R136.H0_H0 ;  /* 0x20000088ff887230 */ /* 0x000fc40000004100 */
[--C-:B------:R-:W-:Y:S02]  /*3620*/  HADD2.F32 R179, -RZ, R41.reuse.H0_H0 ;  /* 0x20000029ffb37230 */ /* 0x100fe40000004100 */
[CC--:B------:R-:W-:Y:S01]  /*3630*/  FMUL.FTZ R181, R177.reuse, R180.reuse ;  /* 0x000000b4b1b57220 */ /* 0x0c0fe20000410000 */
[----:B------:R-:W-:Y:S02]  /*3640*/  HADD2.F32 R178, -RZ, R178.H1_H1 ;  /* 0x300000b2ffb27230 */ /* 0x000fe40000004100 */
[C---:B------:R-:W-:Y:S01]  /*3650*/  FMUL.FTZ R180, R136.reuse, R180 ;  /* 0x000000b488b47220 */ /* 0x040fe20000410000 */
[----:B------:R-:W-:Y:S02]  /*3660*/  HADD2.F32 R41, -RZ, R41.H1_H1 ;  /* 0x30000029ff297230 */ /* 0x000fe40000004100 */
[-C--:B------:R-:W-:Y:S01]  /*3670*/  FFMA.FTZ R136, R136, R179.reuse, -R181 ;  /* 0x000000b388887223 */ /* 0x080fe200000108b5 */
[----:B------:R-:W-:Y:S01]  /*3680*/  FFMA.FTZ R177, R177, R179, R180 ;  /* 0x000000b3b1b17223 */ /* 0x000fe200000100b4 */
[----:B------:R-:W-:Y:S01]  /*3690*/  F2FP.F16.E4M3.UNPACK_B R179, R134.H1 ;  /* 0x00000086ffb3723e */ /* 0x000fe200030006ff */
[----:B------:R-:W-:-:S04]  /*36a0*/  IMAD.MOV.U32 R134, RZ, RZ, R40 ;  /* 0x000000ffff867224 */ /* 0x000fc800078e0028 */
[--C-:B------:R-:W-:Y:S02]  /*36b0*/  HADD2.F32 R40, -RZ, R179.reuse.H1_H1 ;  /* 0x300000b3ff287230 */ /* 0x100fe40000004100 */
[----:B------:R-:W-:-:S03]  /*36c0*/  HADD2.F32 R179, -RZ, R179.H0_H0 ;  /* 0x200000b3ffb37230 */ /* 0x000fc60000004100 */
[CC--:B------:R-:W-:Y:S02]  /*36d0*/  FMUL.FTZ R180, R40.reuse, R178.reuse ;  /* 0x000000b228b47220 */ /* 0x0c0fe40000410000 */
[C---:B------:R-:W-:Y:S02]  /*36e0*/  FMUL.FTZ R181, R179.reuse, R178 ;  /* 0x000000b2b3b57220 */ /* 0x040fe40000410000 */
[-C--:B------:R-:W-:Y:S01]  /*36f0*/  FFMA.FTZ R178, R179, R41.reuse, -R180 ;  /* 0x00000029b3b27223 */ /* 0x080fe200000108b4 */
[----:B------:R-:W-:Y:S02]  /*3700*/  HADD2.F32 R180, -RZ, R167.H1_H1 ;  /* 0x300000a7ffb47230 */ /* 0x000fe40000004100 */
[----:B------:R-:W-:Y:S01]  /*3710*/  FFMA.FTZ R179, R40, R41, R181 ;  /* 0x0000002928b37223 */ /* 0x000fe200000100b5 */
[-C--:B------:R-:W-:Y:S01]  /*3720*/  F2FP.F16.E4M3.UNPACK_B R40, R134.reuse.H1 ;  /* 0x00000086ff28723e */ /* 0x080fe200030006ff */
[----:B------:R-:W-:Y:S01]  /*3730*/  HADD2.F32 R181, -RZ, R176.H1_H1 ;  /* 0x300000b0ffb57230 */ /* 0x000fe20000004100 */
[----:B------:R-:W-:-:S02]  /*3740*/  F2FP.F16.E4M3.UNPACK_B R134, R134 ;  /* 0x00000086ff86723e */ /* 0x000fc400020006ff */
[----:B------:R-:W-:Y:S01]  /*3750*/  F2FP.SATFINITE.E4M3.F32.PACK_AB_MERGE_C R178, R179, R178, RZ ;  /* 0x000000b2b3b2723e */ /* 0x000fe200048070ff */
[--C-:B------:R-:W-:Y:S02]  /*3760*/  HADD2.F32 R41, -RZ, R40.reuse.H1_H1 ;  /* 0x30000028ff297230 */ /* 0x100fe40000004100 */
[----:B------:R-:W-:Y:S01]  /*3770*/  HADD2.F32 R40, -RZ, R40.H0_H0 ;  /* 0x20000028ff287230 */ /* 0x000fe20000004100 */
[----:B------:R-:W-:Y:S01]  /*3780*/  F2FP.SATFINITE.E4M3.F32.PACK_AB_MERGE_C R136, R177, R136, R178 ;  /* 0x00000088b188723e */ /* 0x000fe200048070b2 */
[----:B------:R-:W-:Y:S02]  /*3790*/  HADD2.F32 R179, -RZ, R167.H0_H0 ;  /* 0x200000a7ffb37230 */ /* 0x000fe40000004100 */
[-C--:B------:R-:W-:Y:S01]  /*37a0*/  FMUL.FTZ R183, R41, R181.reuse ;  /* 0x000000b529b77220 */ /* 0x080fe20000410000 */
[----:B------:R-:W-:Y:S01]  /*37b0*/  SHF.R.U32.HI R177, RZ, 0x8, R137 ;  /* 0x00000008ffb17819 */ /* 0x000fe20000011689 */
[----:B------:R-:W-:Y:S01]  /*37c0*/  FMUL.FTZ R182, R40, R181 ;  /* 0x000000b528b67220 */ /* 0x000fe20000410000 */
[----:B------:R-:W-:-:S02]  /*37d0*/  HADD2.F32 R181, -RZ, R176.H0_H0 ;  /* 0x200000b0ffb57230 */ /* 0x000fc40000004100 */
[-C--:B------:R-:W-:Y:S01]  /*37e0*/  FFMA.FTZ R40, R40, R180.reuse, -R183 ;  /* 0x000000b428287223 */ /* 0x080fe200000108b7 */
[--C-:B------:R-:W-:Y:S02]  /*37f0*/  HADD2.F32 R176, -RZ, R134.reuse.H1_H1 ;  /* 0x30000086ffb07230 */ /* 0x100fe40000004100 */
[----:B------:R-:W-:Y:S01]  /*3800*/  FFMA.FTZ R41, R41, R180, R182 ;  /* 0x000000b429297223 */ /* 0x000fe200000100b6 */
[----:B------:R-:W-:Y:S01]  /*3810*/  HADD2.F32 R134, -RZ, R134.H0_H0 ;  /* 0x20000086ff867230 */ /* 0x000fe20000004100 */
[----:B------:R-:W-:Y:S01]  /*3820*/  SHF.R.U32.HI R180, RZ, 0x8, R135 ;  /* 0x00000008ffb47819 */ /* 0x000fe20000011687 */
[-C--:B------:R-:W-:Y:S01]  /*3830*/  FMUL.FTZ R167, R176, R181.reuse ;  /* 0x000000b5b0a77220 */ /* 0x080fe20000410000 */
[----:B------:R-:W-:Y:S02]  /*3840*/  LOP3.LUT R178, R137, 0xff0000ff, RZ, 0xc0, !PT ;  /* 0xff0000ff89b27812 */ /* 0x000fe400078ec0ff */
[C---:B------:R-:W-:Y:S01]  /*3850*/  FMUL.FTZ R181, R134.reuse, R181 ;  /* 0x000000b586b57220 */ /* 0x040fe20000410000 */
[----:B------:R-:W-:Y:S01]  /*3860*/  F2FP.SATFINITE.E4M3.F32.PACK_AB_MERGE_C R40, R41, R40, RZ ;  /* 0x000000282928723e */ /* 0x000fe200048070ff */
[----:B------:R-:W-:Y:S01]  /*3870*/  FFMA.FTZ R167, R134, R179, -R167 ;  /* 0x000000b386a77223 */ /* 0x000fe200000108a7 */
[----:B------:R-:W-:-:S02]  /*3880*/  IMAD.MOV.U32 R41, RZ, RZ, R136 ;  /* 0x000000ffff297224 */ /* 0x000fc400078e0088 */
[----:B------:R-:W-:Y:S01]  /*3890*/  FFMA.FTZ R134, R176, R179, R181 ;  /* 0x000000b3b0867223 */ /* 0x000fe200000100b5 */
[----:B------:R-:W-:Y:S01]  /*38a0*/  SHF.R.U32.HI R179, RZ, 0x10, R137 ;  /* 0x00000010ffb37819 */ /* 0x000fe20000011689 */
[----:B------:R-:W-:Y:S01]  /*38b0*/  IMAD.SHL.U32 R137, R177, 0x100, RZ ;  /* 0x00000100b1897824 */ /* 0x000fe200078e00ff */
[----:B------:R-:W-:Y:S01]  /*38c0*/  SHF.R.U32.HI R181, RZ, 0x10, R135 ;  /* 0x00000010ffb57819 */ /* 0x000fe20000011687 */
[----:B------:R-:W-:Y:S01]  /*38d0*/  IMAD.MOV.U32 R177, RZ, RZ, R43 ;  /* 0x000000ffffb17224 */ /* 0x000fe200078e002b */
[----:B------:R-:W-:Y:S01]  /*38e0*/  LOP3.LUT R176, R135, 0xff0000ff, RZ, 0xc0, !PT ;  /* 0xff0000ff87b07812 */ /* 0x000fe200078ec0ff */
[----:B------:R-:W-:Y:S01]  /*38f0*/  IMAD.SHL.U32 R135, R180, 0x100, RZ ;  /* 0x00000100b4877824 */ /* 0x000fe200078e00ff */
[----:B------:R-:W-:Y:S02]  /*3900*/  LOP3.LUT R178, R178, 0xff00, R137, 0xf8, !PT ;  /* 0x0000ff00b2b27812 */ /* 0x000fe400078ef889 */
[----:B------:R-:W-:Y:S02]  /*3910*/  SHF.L.U32 R137, R179, 0x10, RZ ;  /* 0x00000010b3897819 */ /* 0x000fe400000006ff */
[----:B------:R-:W-:Y:S01]  /*3920*/  LOP3.LUT R176, R176, 0xff00, R135, 0xf8, !PT ;  /* 0x0000ff00b0b07812 */ /* 0x000fe200078ef887 */
[----:B------:R-:W-:Y:S01]  /*3930*/  IMAD.U32 R135, R181, 0x10000, RZ ;  /* 0x00010000b5877824 */ /* 0x000fe200078e00ff */
[----:B------:R-:W-:-:S02]  /*3940*/  LOP3.LUT R137, R178, 0xff0000, R137, 0xf8, !PT ;  /* 0x00ff0000b2897812 */ /* 0x000fc400078ef889 */
[----:B------:R-:W-:Y:S02]  /*3950*/  F2FP.F16.E4M3.UNPACK_B R43, R177 ;  /* 0x000000b1ff2b723e */ /* 0x000fe400020006ff */
[----:B------:R-:W-:Y:S02]  /*3960*/  LOP3.LUT R135, R176, 0xff0000, R135, 0xf8, !PT ;  /* 0x00ff0000b0877812 */ /* 0x000fe400078ef887 */
[----:B------:R-:W-:Y:S01]  /*3970*/  F2FP.F16.E4M3.UNPACK_B R181, R137.H1 ;  /* 0x00000089ffb5723e */ /* 0x000fe200030006ff */
[--C-:B------:R-:W-:Y:S01]  /*3980*/  HADD2.F32 R179, -RZ, R43.reuse.H1_H1 ;  /* 0x3000002bffb37230 */ /* 0x100fe20000004100 */
[----:B------:R-:W-:Y:S01]  /*3990*/  F2FP.F16.E4M3.UNPACK_B R178, R135.H1 ;  /* 0x00000087ffb2723e */ /* 0x000fe200030006ff */
[----:B------:R-:W-:Y:S01]  /*39a0*/  HADD2.F32 R43, -RZ, R43.H0_H0 ;  /* 0x2000002bff2b7230 */ /* 0x000fe20000004100 */
[----:B------:R-:W-:Y:S01]  /*39b0*/  F2FP.SATFINITE.E4M3.F32.PACK_AB_MERGE_C R40, R134, R167, R40 ;  /* 0x000000a78628723e */ /* 0x000fe20004807028 */
[----:B------:R-:W-:Y:S02]  /*39c0*/  HADD2.F32 R176, -RZ, R181.H0_H0 ;  /* 0x200000b5ffb07230 */ /* 0x000fe40000004100 */
[----:B------:R-:W-:-:S02]  /*39d0*/  HADD2.F32 R180, -RZ, R178.H0_H0 ;  /* 0x200000b2ffb47230 */ /* 0x000fc40000004100 */
[----:B------:R-:W-:Y:S02]  /*39e0*/  HADD2.F32 R181, -RZ, R181.H1_H1 ;  /* 0x300000b5ffb57230 */ /* 0x000fe40000004100 */
[-C--:B------:R-:W-:Y:S01]  /*39f0*/  FMUL.FTZ R182, R179, R176.reuse ;  /* 0x000000b0b3b67220 */ /* 0x080fe20000410000 */
[C---:B------:R-:W-:Y:S01]  /*3a00*/  FMUL.FTZ R184, R43.reuse, R176 ;  /* 0x000000b02bb87220 */ /* 0x040fe20000410000 */
[----:B------:R-:W-:Y:S02]  /*3a10*/  HADD2.F32 R178, -RZ, R178.H1_H1 ;  /* 0x300000b2ffb27230 */ /* 0x000fe40000004100 */
[-C--:B------:R-:W-:Y:S01]  /*3a20*/  FFMA.FTZ R176, R43, R180.reuse, -R182 ;  /* 0x000000b42bb07223 */ /* 0x080fe200000108b6 */
[----:B------:R-:W-:Y:S01]  /*3a30*/  FFMA.FTZ R43, R179, R180, R184 ;  /* 0x000000b4b32b7223 */ /* 0x000fe200000100b8 */
[----:B------:R-:W-:Y:S01]  /*3a40*/  F2FP.F16.E4M3.UNPACK_B R179, R177.H1 ;  /* 0x000000b1ffb3723e */ /* 0x000fe200030006ff */
[----:B------:R-:W-:Y:S01]  /*3a50*/  IMAD.MOV.U32 R177, RZ, RZ, R42 ;  /* 0x000000ffffb17224 */ /* 0x000fe200078e002a */
[----:B------:R-:W-:-:S02]  /*3a60*/  F2FP.F16.E4M3.UNPACK_B R182, R137 ;  /* 0x00000089ffb6723e */ /* 0x000fc400020006ff */
[----:B------:R-:W-:Y:S01]  /*3a70*/  F2FP.F16.E4M3.UNPACK_B R137, R135 ;  /* 0x00000087ff89723e */ /* 0x000fe200020006ff */
[--C-:B------:R-:W-:Y:S02]  /*3a80*/  HADD2.F32 R180, -RZ, R179.reuse.H1_H1 ;  /* 0x300000b3ffb47230 */ /* 0x100fe40000004100 */
[----:B------:R-:W-:Y:S02]  /*3a90*/  HADD2.F32 R179, -RZ, R179.H0_H0 ;  /* 0x200000b3ffb37230 */ /* 0x000fe40000004100 */
[--C-:B------:R-:W-:Y:S02]  /*3aa0*/  HADD2.F32 R135, -RZ, R182.reuse.H1_H1 ;  /* 0x300000b6ff877230 */ /* 0x100fe40000004100 */
[-C--:B------:R-:W-:Y:S01]  /*3ab0*/  FMUL.FTZ R42, R180, R181.reuse ;  /* 0x000000b5b42a7220 */ /* 0x080fe20000410000 */
[----:B------:R-:W-:Y:S02]  /*3ac0*/  HADD2.F32 R182, -RZ, R182.H0_H0 ;  /* 0x200000b6ffb67230 */ /* 0x000fe40000004100 */
[C---:B------:R-:W-:Y:S01]  /*3ad0*/  FMUL.FTZ R181, R179.reuse, R181 ;  /* 0x000000b5b3b57220 */ /* 0x040fe20000410000 */
[----:B------:R-:W-:-:S03]  /*3ae0*/  FFMA.FTZ R42, R179, R178, -R42 ;  /* 0x000000b2b32a7223 */ /* 0x000fc6000001082a */
[----:B------:R-:W-:Y:S01]  /*3af0*/  FFMA.FTZ R179, R180, R178, R181 ;  /* 0x000000b2b4b37223 */ /* 0x000fe200000100b5 */
[-C--:B------:R-:W-:Y:S01]  /*3b00*/  F2FP.F16.E4M3.UNPACK_B R178, R177.reuse.H1 ;  /* 0x000000b1ffb2723e */ /* 0x080fe200030006ff */
[--C-:B------:R-:W-:Y:S01]  /*3b10*/  HADD2.F32 R181, -RZ, R137.reuse.H1_H1 ;  /* 0x30000089ffb57230 */ /* 0x100fe20000004100 */
[----:B------:R-:W-:Y:S01]  /*3b20*/  F2FP.F16.E4M3.UNPACK_B R177, R177 ;  /* 0x000000b1ffb1723e */ /* 0x000fe200020006ff */
[----:B------:R-:W-:Y:S01]  /*3b30*/  HADD2.F32 R137, -RZ, R137.H0_H0 ;  /* 0x20000089ff897230 */ /* 0x000fe20000004100 */
[----:B------:R-:W-:Y:S01]  /*3b40*/  F2FP.SATFINITE.E4M3.F32.PACK_AB_MERGE_C R179, R179, R42, RZ ;  /* 0x0000002ab3b3723e */ /* 0x000fe200048070ff */
[--C-:B------:R-:W-:Y:S02]  /*3b50*/  HADD2.F32 R180, -RZ, R178.reuse.H1_H1 ;  /* 0x300000b2ffb47230 */ /* 0x100fe40000004100 */
[----:B------:R-:W-:Y:S01]  /*3b60*/  HADD2.F32 R178, -RZ, R178.H0_H0 ;  /* 0x200000b2ffb27230 */ /* 0x000fe20000004100 */
[----:B------:R-:W-:Y:S02]  /*3b70*/  F2FP.SATFINITE.E4M3.F32.PACK_AB_MERGE_C R43, R43, R176, R179 ;  /* 0x000000b02b2b723e */ /* 0x000fe400048070b3 */
[----:B------:R-:W-:-:S02]  /*3b80*/  FMUL.FTZ R183, R180, R135 ;  /* 0x00000087b4b77220 */ /* 0x000fc40000410000 */
[C---:B------:R-:W-:Y:S02]  /*3b90*/  FMUL.FTZ R185, R178.reuse, R135 ;  /* 0x00000087b2b97220 */ /* 0x040fe40000410000 */
[-C--:B------:R-:W-:Y:S02]  /*3ba0*/  FFMA.FTZ R135, R178, R181.reuse, -R183 ;  /* 0x000000b5b2877223 */ /* 0x080fe400000108b7 */
[----:B------:R-:W-:Y:S01]  /*3bb0*/  FFMA.FTZ R178, R180, R181, R185 ;  /* 0x000000b5b4b27223 */ /* 0x000fe200000100b9 */
[--C-:B------:R-:W-:Y:S02]  /*3bc0*/  HADD2.F32 R180, -RZ, R177.reuse.H1_H1 ;  /* 0x300000b1ffb47230 */ /* 0x100fe40000004100 */
[----:B------:R-:W-:Y:S02]  /*3bd0*/  HADD2.F32 R177, -RZ, R177.H0_H0 ;  /* 0x200000b1ffb17230 */ /* 0x000fe40000004100 */
[----:B------:R-:W-:Y:S01]  /*3be0*/  F2FP.SATFINITE.E4M3.F32.PACK_AB_MERGE_C R135, R178, R135, RZ ;  /* 0x00000087b287723e */ /* 0x000fe200048070ff */
[----:B------:R-:W-:-:S02]  /*3bf0*/  FMUL.FTZ R184, R180, R182 ;  /* 0x000000b6b4b87220 */ /* 0x000fc40000410000 */
[C---:B------:R-:W-:Y:S02]  /*3c00*/  FMUL.FTZ R181, R177.reuse, R182 ;  /* 0x000000b6b1b57220 */ /* 0x040fe40000410000 */
[-C--:B------:R-:W-:Y:S02]  /*3c10*/  FFMA.FTZ R184, R177, R137.reuse, -R184 ;  /* 0x00000089b1b87223 */ /* 0x080fe400000108b8 */
[----:B------:R-:W-:-:S05]  /*3c20*/  FFMA.FTZ R181, R180, R137, R181 ;  /* 0x00000089b4b57223 */ /* 0x000fca00000100b5 */
[----:B------:R-:W-:-:S07]  /*3c30*/  F2FP.SATFINITE.E4M3.F32.PACK_AB_MERGE_C R42, R181, R184, R135 ;  /* 0x000000b8b52a723e */ /* 0x000fce0004807087 */
.L_x_494:
[----:B------:R-:W-:Y:S05]  /*3c40*/  BSYNC B3 ;  /* 0x0000000000037941 */ /* 0x000fea0003800000 */
.L_x_493:
[----:B-1----:R4:W-:Y:S02]  /*3c50*/  STG.E.128 desc[UR54][R48.64], R40 ;  /* 0x0000002830007986 */ /* 0x0029e4000c101d36 */
.L_x_492:
[----:B------:R-:W-:Y:S05]  /*3c60*/  BSYNC B2 ;  /* 0x0000000000027941 */ /* 0x000fea0003800000 */
.L_x_491:
[----:B------:R-:W-:Y:S01]  /*3c70*/  ISETP.NE.AND P2, PT, R35, RZ, PT ;  /* 0x000000ff2300720c */ /* 0x000fe20003f45270 */
[----:B------:R-:W-:-:S12]  /*3c80*/  BSSY B2, `(.L_x_495) ;  /* 0x0000072000027945 */ /* 0x000fd80003800000 */
[----:B------:R-:W-:Y:S05]  /*3c90*/  @!P2 BRA `(.L_x_496) ;  /* 0x0000000400c0a947 */ /* 0x000fea0003800000 */
[----:B012-4-:R0:W1:Y:S01]  /*3ca0*/  LDS.128 R40, [R46+0x1a400] ;  /* 0x01a400002e287984 */ /* 0x0170620000000c00 */
[----:B------:R-:W-:Y:S01]  /*3cb0*/  ISETP.GE.AND P2, PT, R171, R131, PT ;  /* 0x00000083ab00720c */ /* 0x000fe20003f46270 */
[----:B------:R-:W-:-:S12]  /*3cc0*/  BSSY B3, `(.L_x_497) ;  /* 0x000006c000037945 */ /* 0x000fd80003800000 */
[----:B0-----:R-:W-:Y:S05]  /*3cd0*/  @P2 BRA `(.L_x_498) ;  /* 0x0000000400a82947 */ /* 0x001fea0003800000 */
[----:B-1----:R-:W-:Y:S01]  /*3ce0*/  IMAD.MOV.U32 R122, RZ, RZ, R41 ;  /* 0x000000ffff7a7224 */ /* 0x002fe200078e0029 */
[----:B------:R-:W-:Y:S02]  /*3cf0*/  F2FP.F16.E4M3.UNPACK_B R135, R166.H1 ;  /* 0x000000a6ff87723e */ /* 0x000fe400030006ff */
[----:B------:R-:W-:Y:S02]  /*3d00*/  F2FP.F16.E4M3.UNPACK_B R136, R165.H1 ;  /* 0x000000a5ff88723e */ /* 0x000fe400030006ff */
[-C--:B------:R-:W-:Y:S01]  /*3d10*/  F2FP.F16.E4M3.UNPACK_B R41, R122.reuse ;  /* 0x0000007aff29723e */ /* 0x080fe200020006ff */
[----:B------:R-:W-:Y:S01]  /*3d20*/  HADD2.F32 R137, -RZ, R135.H0_H0 ;  /* 0x20000087ff897230 */ /* 0x000fe20000004100 */
[----:B------:R-:W-:Y:S01]  /*3d30*/  F2FP.F16.E4M3.UNPACK_B R122, R122.H1 ;  /* 0x0000007aff7a723e */ /* 0x000fe200030006ff */
[----:B------:R-:W-:Y:S01]  /*3d40*/  HADD2.F32 R134, -RZ, R136.H0_H0 ;  /* 0x20000088ff867230 */ /* 0x000fe20000004100 */
[----:B------:R-:W-:Y:S01]  /*3d50*/  F2FP.F16.E4M3.UNPACK_B R166, R166 ;  /* 0x000000a6ffa6723e */ /* 0x000fe200020006ff */
[----:B------:R-:W-:-:S02]  /*3d60*/  HADD2.F32 R94, -RZ, R41.H1_H1 ;  /* 0x30000029ff5e7230 */ /* 0x000fc40000004100 */
[----:B------:R-:W-:Y:S02]  /*3d70*/  HADD2.F32 R41, -RZ, R41.H0_H0 ;  /* 0x20000029ff297230 */ /* 0x000fe40000004100 */
[----:B------:R-:W-:Y:S02]  /*3d80*/  HADD2.F32 R136, -RZ, R136.H1_H1 ;  /* 0x30000088ff887230 */ /* 0x000fe40000004100 */
[CC--:B------:R-:W-:Y:S01]  /*3d90*/  FMUL.FTZ R176, R94.reuse, R137.reuse ;  /* 0x000000895eb07220 */ /* 0x0c0fe20000410000 */
[--C-:B------:R-:W-:Y:S02]  /*3da0*/  HADD2.F32 R167, -RZ, R166.reuse.H1_H1 ;  /* 0x300000a6ffa77230 */ /* 0x100fe40000004100 */
[C---:B------:R-:W-:Y:S01]  /*3db0*/  FMUL.FTZ R137, R41.reuse, R137 ;  /* 0x0000008929897220 */ /* 0x040fe20000410000 */
[----:B------:R-:W-:Y:S02]  /*3dc0*/  HADD2.F32 R166, -RZ, R166.H0_H0 ;  /* 0x200000a6ffa67230 */ /* 0x000fe40000004100 */
[-C--:B------:R-:W-:Y:S01]  /*3dd0*/  FFMA.FTZ R41, R41, R134.reuse, -R176 ;  /* 0x0000008629297223 */ /* 0x080fe200000108b0 */
[----:B------:R-:W-:Y:S01]  /*3de0*/  FFMA.FTZ R94, R94, R134, R137 ;  /* 0x000000865e5e7223 */ /* 0x000fe20000010089 */
[----:B------:R-:W-:Y:S01]  /*3df0*/  MOV R134, R40 ;  /* 0x0000002800867202 */ /* 0x000fe20000000f00 */
[----:B------:R-:W-:-:S02]  /*3e00*/  HADD2.F32 R40, -RZ, R135.H1_H1 ;  /* 0x30000087ff287230 */ /* 0x000fc40000004100 */
[--C-:B------:R-:W-:Y:S02]  /*3e10*/  HADD2.F32 R135, -RZ, R122.reuse.H1_H1 ;  /* 0x3000007aff877230 */ /* 0x100fe40000004100 */
[----:B------:R-:W-:-:S03]  /*3e20*/  HADD2.F32 R122, -RZ, R122.H0_H0 ;  /* 0x2000007aff7a7230 */ /* 0x000fc60000004100 */
[CC--:B------:R-:W-:Y:S02]  /*3e30*/  FMUL.FTZ R137, R135.reuse, R40.reuse ;  /* 0x0000002887897220 */ /* 0x0c0fe40000410000 */
[C---:B------:R-:W-:Y:S02]  /*3e40*/  FMUL.FTZ R176, R122.reuse, R40 ;  /* 0x000000287ab07220 */ /* 0x040fe40000410000 */
[----:B------:R-:W-:Y:S01]  /*3e50*/  FFMA.FTZ R40, R122, R136, -R137 ;  /* 0x000000887a287223 */ /* 0x000fe20000010889 */
[----:B------:R-:W-:Y:S01]  /*3e60*/  F2FP.F16.E4M3.UNPACK_B R122, R134.H1 ;  /* 0x00000086ff7a723e */ /* 0x000fe200030006ff */
[----:B------:R-:W-:Y:S01]  /*3e70*/  FFMA.FTZ R135, R135, R136, R176 ;  /* 0x0000008887877223 */ /* 0x000fe200000100b0 */
[----:B------:R-:W-:Y:S02]  /*3e80*/  F2FP.F16.E4M3.UNPACK_B R136, R165 ;  /* 0x000000a5ff88723e */ /* 0x000fe400020006ff */
[----:B------:R-:W-:Y:S01]  /*3e90*/  F2FP.F16.E4M3.UNPACK_B R134, R134 ;  /* 0x00000086ff86723e */ /* 0x000fe200020006ff */
[--C-:B------:R-:W-:Y:S01]  /*3ea0*/  HADD2.F32 R137, -RZ, R122.reuse.H1_H1 ;  /* 0x3000007aff897230 */ /* 0x100fe20000004100 */
[----:B------:R-:W-:Y:S01]  /*3eb0*/  F2FP.SATFINITE.E4M3.F32.PACK_AB_MERGE_C R40, R135, R40, RZ ;  /* 0x000000288728723e */ /* 0x000fe200048070ff */
[----:B------:R-:W-:-:S02]  /*3ec0*/  HADD2.F32 R122, -RZ, R122.H0_H0 ;  /* 0x2000007aff7a7230 */ /* 0x000fc40000004100 */
[--C-:B------:R-:W-:Y:S02]  /*3ed0*/  HADD2.F32 R165, -RZ, R136.reuse.H1_H1 ;  /* 0x30000088ffa57230 */ /* 0x100fe40000004100 */
[CC--:B------:R-:W-:Y:S01]  /*3ee0*/  FMUL.FTZ R177, R137.reuse, R167.reuse ;  /* 0x000000a789b17220 */ /* 0x0c0fe20000410000 */
[----:B------:R-:W-:Y:S02]  /*3ef0*/  HADD2.F32 R136, -RZ, R136.H0_H0 ;  /* 0x20000088ff887230 */ /* 0x000fe40000004100 */
[----:B------:R-:W-:Y:S01]  /*3f00*/  FMUL.FTZ R176, R122, R167 ;  /* 0x000000a77ab07220 */ /* 0x000fe20000410000 */
[----:B------:R-:W-:Y:S01]  /*3f10*/  F2FP.SATFINITE.E4M3.F32.PACK_AB_MERGE_C R41, R94, R41, R40 ;  /* 0x000000295e29723e */ /* 0x000fe20004807028 */
[-C--:B------:R-:W-:Y:S01]  /*3f20*/  FFMA.FTZ R122, R122, R165.reuse, -R177 ;  /* 0x000000a57a7a7223 */ /* 0x080fe200000108b1 */
[--C-:B------:R-:W-:Y:S01]  /*3f30*/  SHF.R.U32.HI R177, RZ, 0x8, R95.reuse ;  /* 0x00000008ffb17819 */ /* 0x100fe2000001165f */
[----:B------:R-:W-:Y:S01]  /*3f40*/  FFMA.FTZ R137, R137, R165, R176 ;  /* 0x000000a589897223 */ /* 0x000fe200000100b0 */
[--C-:B------:R-:W-:Y:S01]  /*3f50*/  HADD2.F32 R165, -RZ, R134.reuse.H1_H1 ;  /* 0x30000086ffa57230 */ /* 0x100fe20000004100 */
[----:B------:R-:W-:Y:S01]  /*3f60*/  SHF.R.U32.HI R176, RZ, 0x10, R95 ;  /* 0x00000010ffb07819 */ /* 0x000fe2000001165f */
[----:B------:R-:W-:-:S02]  /*3f70*/  HADD2.F32 R134, -RZ, R134.H0_H0 ;  /* 0x20000086ff867230 */ /* 0x000fc40000004100 */
[----:B------:R-:W-:Y:S01]  /*3f80*/  F2FP.SATFINITE.E4M3.F32.PACK_AB_MERGE_C R122, R137, R122, RZ ;  /* 0x0000007a897a723e */ /* 0x000fe200048070ff */
[CC--:B------:R-:W-:Y:S02]  /*3f90*/  FMUL.FTZ R167, R165.reuse, R166.reuse ;  /* 0x000000a6a5a77220 */ /* 0x0c0fe40000410000 */
[C---:B------:R-:W-:Y:S02]  /*3fa0*/  FMUL.FTZ R166, R134.reuse, R166 ;  /* 0x000000a686a67220 */ /* 0x040fe40000410000 */
[-C--:B------:R-:W-:Y:S01]  /*3fb0*/  FFMA.FTZ R134, R134, R136.reuse, -R167 ;  /* 0x0000008886867223 */ /* 0x080fe200000108a7 */
[--C-:B------:R-:W-:Y:S01]  /*3fc0*/  SHF.R.U32.HI R167, RZ, 0x8, R123.reuse ;  /* 0x00000008ffa77819 */ /* 0x100fe2000001167b */
[----:B------:R-:W-:Y:S01]  /*3fd0*/  FFMA.FTZ R165, R165, R136, R166 ;  /* 0x00000088a5a57223 */ /* 0x000fe200000100a6 */
[----:B------:R-:W-:Y:S02]  /*3fe0*/  LOP3.LUT R136, R123, 0xff0000ff, RZ, 0xc0, !PT ;  /* 0xff0000ff7b887812 */ /* 0x000fe400078ec0ff */
[----:B------:R-:W-:Y:S01]  /*3ff0*/  SHF.R.U32.HI R166, RZ, 0x10, R123 ;  /* 0x00000010ffa67819 */ /* 0x000fe2000001167b */
[----:B------:R-:W-:Y:S01]  /*4000*/  IMAD.SHL.U32 R167, R167, 0x100, RZ ;  /* 0x00000100a7a77824 */ /* 0x000fe200078e00ff */
[----:B------:R-:W-:-:S02]  /*4010*/  LOP3.LUT R123, R95, 0xff0000ff, RZ, 0xc0, !PT ;  /* 0xff0000ff5f7b7812 */ /* 0x000fc400078ec0ff */
[----:B------:R-:W-:Y:S01]  /*4020*/  F2FP.SATFINITE.E4M3.F32.PACK_AB_MERGE_C R40, R165, R134, R122 ;  /* 0x00000086a528723e */ /* 0x000fe2000480707a */
[----:B------:R-:W-:Y:S01]  /*4030*/  IMAD.U32 R166, R166, 0x10000, RZ ;  /* 0x00010000a6a67824 */ /* 0x000fe200078e00ff */
[----:B------:R-:W-:Y:S01]  /*4040*/  LOP3.LUT R167, R136, 0xff00, R167, 0xf8, !PT ;  /* 0x0000ff0088a77812 */ /* 0x000fe200078ef8a7 */
[----:B------:R-:W-:-:S05]  /*4050*/  IMAD.SHL.U32 R136, R177, 0x100, RZ ;  /* 0x00000100b1887824 */ /* 0x000fca00078e00ff */
[----:B------:R-:W-:Y:S01]  /*4060*/  LOP3.LUT R95, R123, 0xff00, R136, 0xf8, !PT ;  /* 0x0000ff007b5f7812 */ /* 0x000fe200078ef888 */
[----:B------:R-:W-:Y:S01]  /*4070*/  IMAD.U32 R136, R176, 0x10000, RZ ;  /* 0x00010000b0887824 */ /* 0x000fe200078e00ff */
[----:B------:R-:W-:Y:S02]  /*4080*/  LOP3.LUT R123, R167, 0xff0000, R166, 0xf8, !PT ;  /* 0x00ff0000a77b7812 */ /* 0x000fe400078ef8a6 */
[----:B------:R-:W-:Y:S02]  /*4090*/  MOV R166, R43 ;  /* 0x0000002b00a67202 */ /* 0x000fe40000000f00 */
[----:B------:R-:W-:Y:S02]  /*40a0*/  LOP3.LUT R95, R95, 0xff0000, R136, 0xf8, !PT ;  /* 0x00ff00005f5f7812 */ /* 0x000fe400078ef888 */
[----:B------:R-:W-:Y:S02]  /*40b0*/  F2FP.F16.E4M3.UNPACK_B R43, R166 ;  /* 0x000000a6ff2b723e */ /* 0x000fe400020006ff */
[----:B------:R-:W-:-:S02]  /*40c0*/  F2FP.F16.E4M3.UNPACK_B R176, R123.H1 ;  /* 0x0000007bffb0723e */ /* 0x000fc400030006ff */
[----:B------:R-:W-:Y:S01]  /*40d0*/  F2FP.F16.E4M3.UNPACK_B R177, R95.H1 ;  /* 0x0000005fffb1723e */ /* 0x000fe200030006ff */
[--C-:B------:R-:W-:Y:S02]  /*40e0*/  HADD2.F32 R136, -RZ, R43.reuse.H1_H1 ;  /* 0x3000002bff887230 */ /* 0x100fe40000004100 */
[----:B------:R-:W-:Y:S02]  /*40f0*/  HADD2.F32 R178, -RZ, R176.H0_H0 ;  /* 0x200000b0ffb27230 */ /* 0x000fe40000004100 */
[----:B------:R-:W-:Y:S02]  /*4100*/  HADD2.F32 R43, -RZ, R43.H0_H0 ;  /* 0x2000002bff2b7230 */ /* 0x000fe40000004100 */
[--C-:B------:R-:W-:Y:S02]  /*4110*/  HADD2.F32 R167, -RZ, R177.reuse.H0_H0 ;  /* 0x200000b1ffa77230 */ /* 0x100fe40000004100 */
[----:B------:R-:W-:Y:S01]  /*4120*/  FMUL.FTZ R180, R136, R178 ;  /* 0x000000b288b47220 */ /* 0x000fe20000410000 */
[----:B------:R-:W-:-:S02]  /*4130*/  HADD2.F32 R177, -RZ, R177.H1_H1 ;  /* 0x300000b1ffb17230 */ /* 0x000fc40000004100 */
[C---:B------:R-:W-:Y:S01]  /*4140*/  FMUL.FTZ R179, R43.reuse, R178 ;  /* 0x000000b22bb37220 */ /* 0x040fe20000410000 */
[----:B------:R-:W-:-:S03]  /*4150*/  FFMA.FTZ R43, R43, R167, -R180 ;  /* 0x000000a72b2b7223 */ /* 0x000fc600000108b4 */
[----:B------:R-:W-:Y:S01]  /*4160*/  FFMA.FTZ R136, R136, R167, R179 ;  /* 0x000000a788887223 */ /* 0x000fe200000100b3 */
[----:B------:R-:W-:Y:S01]  /*4170*/  F2FP.F16.E4M3.UNPACK_B R167, R166.H1 ;  /* 0x000000a6ffa7723e */ /* 0x000fe200030006ff */
[----:B------:R-:W-:Y:S02]  /*4180*/  IMAD.MOV.U32 R166, RZ, RZ, R42 ;  /* 0x000000ffffa67224 */ /* 0x000fe400078e002a */
[----:B------:R-:W-:Y:S02]  /*4190*/  HADD2.F32 R42, -RZ, R176.H1_H1 ;  /* 0x300000b0ff2a7230 */ /* 0x000fe40000004100 */
[--C-:B------:R-:W-:Y:S02]  /*41a0*/  HADD2.F32 R176, -RZ, R167.reuse.H1_H1 ;  /* 0x300000a7ffb07230 */ /* 0x100fe40000004100 */
[----:B------:R-:W-:-:S03]  /*41b0*/  HADD2.F32 R167, -RZ, R167.H0_H0 ;  /* 0x200000a7ffa77230 */ /* 0x000fc60000004100 */
[CC--:B------:R-:W-:Y:S02]  /*41c0*/  FMUL.FTZ R178, R176.reuse, R42.reuse ;  /* 0x0000002ab0b27220 */ /* 0x0c0fe40000410000 */
[C---:B------:R-:W-:Y:S02]  /*41d0*/  FMUL.FTZ R179, R167.reuse, R42 ;  /* 0x0000002aa7b37220 */ /* 0x040fe40000410000 */
[-C--:B------:R-:W-:Y:S02]  /*41e0*/  FFMA.FTZ R42, R167, R177.reuse, -R178 ;  /* 0x000000b1a72a7223 */ /* 0x080fe400000108b2 */
[----:B------:R-:W-:Y:S01]  /*41f0*/  FFMA.FTZ R167, R176, R177, R179 ;  /* 0x000000b1b0a77223 */ /* 0x000fe200000100b3 */
[----:B------:R-:W-:Y:S02]  /*4200*/  F2FP.F16.E4M3.UNPACK_B R179, R123 ;  /* 0x0000007bffb3723e */ /* 0x000fe400020006ff */
[-C--:B------:R-:W-:Y:S02]  /*4210*/  F2FP.F16.E4M3.UNPACK_B R123, R166.reuse.H1 ;  /* 0x000000a6ff7b723e */ /* 0x080fe400030006ff */
[----:B------:R-:W-:Y:S01]  /*4220*/  F2FP.F16.E4M3.UNPACK_B R177, R95 ;  /* 0x0000005fffb1723e */ /* 0x000fe200020006ff */
[----:B------:R-:W-:Y:S01]  /*4230*/  HADD2.F32 R95, -RZ, R179.H1_H1 ;  /* 0x300000b3ff5f7230 */ /* 0x000fe20000004100 */
[----:B------:R-:W-:Y:S01]  /*4240*/  F2FP.F16.E4M3.UNPACK_B R166, R166 ;  /* 0x000000a6ffa6723e */ /* 0x000fe200020006ff */
[--C-:B------:R-:W-:Y:S01]  /*4250*/  HADD2.F32 R176, -RZ, R123.reuse.H1_H1 ;  /* 0x3000007bffb07230 */ /* 0x100fe20000004100 */
[----:B------:R-:W-:Y:S01]  /*4260*/  F2FP.SATFINITE.E4M3.F32.PACK_AB_MERGE_C R167, R167, R42, RZ ;  /* 0x0000002aa7a7723e */ /* 0x000fe200048070ff */
[----:B------:R-:W-:-:S02]  /*4270*/  HADD2.F32 R123, -RZ, R123.H0_H0 ;  /* 0x2000007bff7b7230 */ /* 0x000fc40000004100 */
[----:B------:R-:W-:Y:S02]  /*4280*/  HADD2.F32 R178, -RZ, R177.H1_H1 ;  /* 0x300000b1ffb27230 */ /* 0x000fe40000004100 */
[CC--:B------:R-:W-:Y:S01]  /*4290*/  FMUL.FTZ R180, R176.reuse, R95.reuse ;  /* 0x0000005fb0b47220 */ /* 0x0c0fe20000410000 */
[----:B------:R-:W-:Y:S02]  /*42a0*/  HADD2.F32 R179, -RZ, R179.H0_H0 ;  /* 0x200000b3ffb37230 */ /* 0x000fe40000004100 */
[C---:B------:R-:W-:Y:S01]  /*42b0*/  FMUL.FTZ R181, R123.reuse, R95 ;  /* 0x0000005f7bb57220 */ /* 0x040fe20000410000 */
[----:B------:R-:W-:Y:S02]  /*42c0*/  HADD2.F32 R177, -RZ, R177.H0_H0 ;  /* 0x200000b1ffb17230 */ /* 0x000fe40000004100 */
[-C--:B------:R-:W-:Y:S01]  /*42d0*/  FFMA.FTZ R95, R123, R178.reuse, -R180 ;  /* 0x000000b27b5f7223 */ /* 0x080fe200000108b4 */
[--C-:B------:R-:W-:Y:S02]  /*42e0*/  HADD2.F32 R123, -RZ, R166.reuse.H1_H1 ;  /* 0x300000a6ff7b7230 */ /* 0x100fe40000004100 */
[----:B------:R-:W-:Y:S01]  /*42f0*/  FFMA.FTZ R178, R176, R178, R181 ;  /* 0x000000b2b0b27223 */ /* 0x000fe200000100b5 */
[----:B------:R-:W-:Y:S01]  /*4300*/  HADD2.F32 R166, -RZ, R166.H0_H0 ;  /* 0x200000a6ffa67230 */ /* 0x000fe20000004100 */
[----:B------:R-:W-:Y:S01]  /*4310*/  F2FP.SATFINITE.E4M3.F32.PACK_AB_MERGE_C R43, R136, R43, R167 ;  /* 0x0000002b882b723e */ /* 0x000fe200048070a7 */
[----:B------:R-:W-:-:S02]  /*4320*/  FMUL.FTZ R181, R123, R179 ;  /* 0x000000b37bb57220 */ /* 0x000fc40000410000 */
[----:B------:R-:W-:Y:S01]  /*4330*/  F2FP.SATFINITE.E4M3.F32.PACK_AB_MERGE_C R95, R178, R95, RZ ;  /* 0x0000005fb25f723e */ /* 0x000fe200048070ff */
[C---:B------:R-:W-:Y:S01]  /*4340*/  FMUL.FTZ R176, R166.reuse, R179 ;  /* 0x000000b3a6b07220 */ /* 0x040fe20000410000 */
[----:B------:R-:W-:-:S03]  /*4350*/  FFMA.FTZ R181, R166, R177, -R181 ;  /* 0x000000b1a6b57223 */ /* 0x000fc600000108b5 */
[----:B------:R-:W-:-:S05]  /*4360*/  FFMA.FTZ R176, R123, R177, R176 ;  /* 0x000000b17bb07223 */ /* 0x000fca00000100b0 */
[----:B------:R-:W-:-:S07]  /*4370*/  F2FP.SATFINITE.E4M3.F32.PACK_AB_MERGE_C R42, R176, R181, R95 ;  /* 0x000000b5b02a723e */ /* 0x000fce000480705f */
.L_x_498:
[----:B------:R-:W-:Y:S05]  /*4380*/  BSYNC B3 ;  /* 0x0000000000037941 */ /* 0x000fea0003800000 */
.L_x_497:
[----:B-1----:R0:W-:Y:S02]  /*4390*/  STG.E.128 desc[UR54][R48.64+0x20], R40 ;  /* 0x0000202830007986 */ /* 0x0021e4000c101d36 */
.L_x_496:
[----:B------:R-:W-:Y:S05]  /*43a0*/  BSYNC B2 ;  /* 0x0000000000027941 */ /* 0x000fea0003800000 */
.L_x_495:
[----:B------:R-:W-:Y:S01]  /*43b0*/  ISETP.NE.AND P2, PT, R36, RZ, PT ;  /* 0x000000ff2400720c */ /* 0x000fe20003f45270 */
[----:B------:R-:W-:-:S12]  /*43c0*/  BSSY B2, `(.L_x_499) ;  /* 0x000006f000027945 */ /* 0x000fd80003800000 */
[----:B------:R-:W-:Y:S05]  /*43d0*/  @!P2 BRA `(.L_x_500) ;  /* 0x0000000400b4a947 */ /* 0x000fea0003800000 */
[----:B012-4-:R0:W1:Y:S01]  /*43e0*/  LDS.128 R40, [R47+0x1cc00] ;  /* 0x01cc00002f287984 */ /* 0x0170620000000c00 */
[----:B------:R-:W-:Y:S01]  /*43f0*/  ISETP.GE.AND P2, PT, R170, R131, PT ;  /* 0x00000083aa00720c */ /* 0x000fe20003f46270 */
[----:B------:R-:W-:-:S12]  /*4400*/  BSSY B3, `(.L_x_501) ;  /* 0x0000069000037945 */ /* 0x000fd80003800000 */
[----:B0-----:R-:W-:Y:S05]  /*4410*/  @P2 BRA `(.L_x_502) ;  /* 0x00000004009c2947 */ /* 0x001fea0003800000 */
[----:B------:R-:W-:Y:S02]  /*4420*/  SHF.R.U32.HI R86, RZ, 0x8, R87 ;  /* 0x00000008ff567819 */ /* 0x000fe40000011657 */
[--C-:B------:R-:W-:Y:S02]  /*4430*/  SHF.R.U32.HI R92, RZ, 0x8, R93.reuse ;  /* 0x00000008ff5c7819 */ /* 0x100fe4000001165d */
[----:B------:R-:W-:Y:S01]  /*4440*/  SHF.R.U32.HI R95, RZ, 0x10, R93 ;  /* 0x00000010ff5f7819 */ /* 0x000fe2000001165d */
[----:B------:R-:W-:Y:S01]  /*4450*/  IMAD.SHL.U32 R86, R86, 0x100, RZ ;  /* 0x0000010056567824 */ /* 0x000fe200078e00ff */
[----:B------:R-:W-:Y:S01]  /*4460*/  LOP3.LUT R94, R93, 0xff0000ff, RZ, 0xc0, !PT ;  /* 0xff0000ff5d5e7812 */ /* 0x000fe200078ec0ff */
[----:B------:R-:W-:Y:S01]  /*4470*/  IMAD.SHL.U32 R93, R92, 0x100, RZ ;  /* 0x000001005c5d7824 */ /* 0x000fe200078e00ff */
[----:B------:R-:W-:Y:S01]  /*4480*/  SHF.R.U32.HI R123, RZ, 0x10, R87 ;  /* 0x00000010ff7b7819 */ /* 0x000fe20000011657 */
[----:B-1----:R-:W-:Y:S01]  /*4490*/  IMAD.MOV.U32 R92, RZ, RZ, R40 ;  /* 0x000000ffff5c7224 */ /* 0x002fe200078e0028 */
[----:B------:R-:W-:-:S02]  /*44a0*/  LOP3.LUT R87, R87, 0xff0000ff, RZ, 0xc0, !PT ;  /* 0xff0000ff57577812 */ /* 0x000fc400078ec0ff */
[----:B------:R-:W-:Y:S01]  /*44b0*/  LOP3.LUT R122, R94, 0xff00, R93, 0xf8, !PT ;  /* 0x0000ff005e7a7812 */ /* 0x000fe200078ef85d */
[----:B------:R-:W-:Y:S01]  /*44c0*/  IMAD.U32 R93, R95, 0x10000, RZ ;  /* 0x000100005f5d7824 */ /* 0x000fe200078e00ff */
[----:B------:R-:W-:Y:S02]  /*44d0*/  LOP3.LUT R87, R87, 0xff00, R86, 0xf8, !PT ;  /* 0x0000ff0057577812 */ /* 0x000fe400078ef856 */
[----:B------:R-:W-:Y:S02]  /*44e0*/  SHF.L.U32 R86, R123, 0x10, RZ ;  /* 0x000000107b567819 */ /* 0x000fe400000006ff */
[----:B------:R-:W-:Y:S02]  /*44f0*/  F2FP.F16.E4M3.UNPACK_B R94, R162.H1 ;  /* 0x000000a2ff5e723e */ /* 0x000fe400030006ff */
[----:B------:R-:W-:Y:S02]  /*4500*/  F2FP.F16.E4M3.UNPACK_B R40, R41 ;  /* 0x00000029ff28723e */ /* 0x000fe400020006ff */
[----:B------:R-:W-:Y:S01]  /*4510*/  LOP3.LUT R86, R87, 0xff0000, R86, 0xf8, !PT ;  /* 0x00ff000057567812 */ /* 0x000fe200078ef856 */
[----:B------:R-:W-:Y:S01]  /*4520*/  HADD2.F32 R134, -RZ, R94.H0_H0 ;  /* 0x2000005eff867230 */ /* 0x000fe20000004100 */
[----:B------:R-:W-:Y:S01]  /*4530*/  LOP3.LUT R87, R122, 0xff0000, R93, 0xf8, !PT ;  /* 0x00ff00007a577812 */ /* 0x000fe200078ef85d */
[--C-:B------:R-:W-:Y:S01]  /*4540*/  HADD2.F32 R93, -RZ, R40.reuse.H1_H1 ;  /* 0x30000028ff5d7230 */ /* 0x100fe20000004100 */
[----:B------:R-:W-:Y:S01]  /*4550*/  F2FP.F16.E4M3.UNPACK_B R122, R161.H1 ;  /* 0x000000a1ff7a723e */ /* 0x000fe200030006ff */
[----:B------:R-:W-:Y:S01]  /*4560*/  HADD2.F32 R40, -RZ, R40.H0_H0 ;  /* 0x20000028ff287230 */ /* 0x000fe20000004100 */
[----:B------:R-:W-:Y:S01]  /*4570*/  F2FP.F16.E4M3.UNPACK_B R41, R41.H1 ;  /* 0x00000029ff29723e */ /* 0x000fe200030006ff */
[----:B------:R-:W-:-:S02]  /*4580*/  HADD2.F32 R135, -RZ, R94.H1_H1 ;  /* 0x3000005eff877230 */ /* 0x000fc40000004100 */
[CC--:B------:R-:W-:Y:S01]  /*4590*/  FMUL.FTZ R137, R93.reuse, R134.reuse ;  /* 0x000000865d897220 */ /* 0x0c0fe20000410000 */
[--C-:B------:R-:W-:Y:S02]  /*45a0*/  HADD2.F32 R123, -RZ, R122.reuse.H0_H0 ;  /* 0x2000007aff7b7230 */ /* 0x100fe40000004100 */
[C---:B------:R-:W-:Y:S01]  /*45b0*/  FMUL.FTZ R134, R40.reuse, R134 ;  /* 0x0000008628867220 */ /* 0x040fe20000410000 */
[--C-:B------:R-:W-:Y:S01]  /*45c0*/  HADD2.F32 R95, -RZ, R41.reuse.H1_H1 ;  /* 0x30000029ff5f7230 */ /* 0x100fe20000004100 */
[----:B------:R-:W-:Y:S01]  /*45d0*/  F2FP.F16.E4M3.UNPACK_B R162, R162 ;  /* 0x000000a2ffa2723e */ /* 0x000fe200020006ff */
[----:B------:R-:W-:Y:S02]  /*45e0*/  HADD2.F32 R94, -RZ, R41.H0_H0 ;  /* 0x20000029ff5e7230 */ /* 0x000fe40000004100 */
[-C--:B------:R-:W-:Y:S01]  /*45f0*/  FFMA.FTZ R40, R40, R123.reuse, -R137 ;  /* 0x0000007b28287223 */ /* 0x080fe20000010889 */
[----:B------:R-:W-:Y:S02]  /*4600*/  HADD2.F32 R122, -RZ, R122.H1_H1 ;  /* 0x3000007aff7a7230 */ /* 0x000fe40000004100 */
[----:B------:R-:W-:Y:S01]  /*4610*/  FFMA.FTZ R41, R93, R123, R134 ;  /* 0x0000007b5d297223 */ /* 0x000fe20000010086 */
[-C--:B------:R-:W-:Y:S01]  /*4620*/  FMUL.FTZ R137, R95, R135.reuse ;  /* 0x000000875f897220 */ /* 0x080fe20000410000 */
[----:B------:R-:W-:Y:S01]  /*4630*/  FMUL.FTZ R136, R94, R135 ;  /* 0x000000875e887220 */ /* 0x000fe20000410000 */
[----:B------:R-:W-:Y:S01]  /*4640*/  F2FP.F16.E4M3.UNPACK_B R93, R92.H1 ;  /* 0x0000005cff5d723e */ /* 0x000fe200030006ff */
[----:B------:R-:W-:-:S02]  /*4650*/  HADD2.F32 R135, -RZ, R162.H1_H1 ;  /* 0x300000a2ff877230 */ /* 0x000fc40000004100 */
[-C--:B------:R-:W-:Y:S01]  /*4660*/  FFMA.FTZ R165, R94, R122.reuse, -R137 ;  /* 0x0000007a5ea57223 */ /* 0x080fe20000010889 */
[----:B------:R-:W-:Y:S01]  /*4670*/  FFMA.FTZ R166, R95, R122, R136 ;  /* 0x0000007a5fa67223 */ /* 0x000fe20000010088 */
[----:B------:R-:W-:Y:S01]  /*4680*/  F2FP.F16.E4M3.UNPACK_B R92, R92 ;  /* 0x0000005cff5c723e */ /* 0x000fe200020006ff */
[--C-:B------:R-:W-:Y:S01]  /*4690*/  HADD2.F32 R122, -RZ, R93.reuse.H1_H1 ;  /* 0x3000005dff7a7230 */ /* 0x100fe20000004100 */
[----:B------:R-:W-:Y:S01]  /*46a0*/  F2FP.F16.E4M3.UNPACK_B R161, R161 ;  /* 0x000000a1ffa1723e */ /* 0x000fe200020006ff */
[----:B------:R-:W-:Y:S02]  /*46b0*/  HADD2.F32 R94, -RZ, R93.H0_H0 ;  /* 0x2000005dff5e7230 */ /* 0x000fe40000004100 */
[----:B------:R-:W-:Y:S02]  /*46c0*/  HADD2.F32 R162, -RZ, R162.H0_H0 ;  /* 0x200000a2ffa27230 */ /* 0x000fe40000004100 */
[----:B------:R-:W-:Y:S01]  /*46d0*/  FMUL.FTZ R137, R122, R135 ;  /* 0x000000877a897220 */ /* 0x000fe20000410000 */
[----:B------:R-:W-:-:S02]  /*46e0*/  HADD2.F32 R95, -RZ, R92.H1_H1 ;  /* 0x3000005cff5f7230 */ /* 0x000fc40000004100 */
[C---:B------:R-:W-:Y:S01]  /*46f0*/  FMUL.FTZ R135, R94.reuse, R135 ;  /* 0x000000875e877220 */ /* 0x040fe20000410000 */
[--C-:B------:R-:W-:Y:S02]  /*4700*/  HADD2.F32 R123, -RZ, R161.reuse.H1_H1 ;  /* 0x300000a1ff7b7230 */ /* 0x100fe40000004100 */
[----:B------:R-:W-:Y:S02]  /*4710*/  HADD2.F32 R93, -RZ, R92.H0_H0 ;  /* 0x2000005cff5d7230 */ /* 0x000fe40000004100 */
[-C--:B------:R-:W-:Y:S01]  /*4720*/  FMUL.FTZ R92, R95, R162.reuse ;  /* 0x000000a25f5c7220 */ /* 0x080fe20000410000 */
[----:B------:R-:W-:Y:S02]  /*4730*/  HADD2.F32 R134, -RZ, R161.H0_H0 ;  /* 0x200000a1ff867230 */ /* 0x000fe40000004100 */
[-C--:B------:R-:W-:Y:S01]  /*4740*/  FFMA.FTZ R137, R94, R123.reuse, -R137 ;  /* 0x0000007b5e897223 */ /* 0x080fe20000010889 */
[----:B------:R-:W-:Y:S01]  /*4750*/  FFMA.FTZ R136, R122, R123, R135 ;  /* 0x0000007b7a887223 */ /* 0x000fe20000010087 */
[----:B------:R-:W-:Y:S01]  /*4760*/  F2FP.F16.E4M3.UNPACK_B R122, R43.H1 ;  /* 0x0000002bff7a723e */ /* 0x000fe200030006ff */
[C---:B------:R-:W-:Y:S01]  /*4770*/  FMUL.FTZ R162, R93.reuse, R162 ;  /* 0x000000a25da27220 */ /* 0x040fe20000410000 */
[----:B------:R-:W-:Y:S01]  /*4780*/  F2FP.F16.E4M3.UNPACK_B R135, R87.H1 ;  /* 0x00000057ff87723e */ /* 0x000fe200030006ff */
[-C--:B------:R-:W-:Y:S01]  /*4790*/  FFMA.FTZ R92, R93, R134.reuse, -R92 ;  /* 0x000000865d5c7223 */ /* 0x080fe2000001085c */
[----:B------:R-:W-:Y:S01]  /*47a0*/  F2FP.SATFINITE.E4M3.F32.PACK_AB_MERGE_C R93, R136, R137, RZ ;  /* 0x00000089885d723e */ /* 0x000fe200048070ff */
[----:B------:R-:W-:Y:S01]  /*47b0*/  FFMA.FTZ R95, R95, R134, R162 ;  /* 0x000000865f5f7223 */ /* 0x000fe200000100a2 */
[--C-:B------:R-:W-:Y:S01]  /*47c0*/  HADD2.F32 R137, -RZ, R122.reuse.H0_H0 ;  /* 0x2000007aff897230 */ /* 0x100fe20000004100 */
[----:B------:R-:W-:Y:S01]  /*47d0*/  F2FP.F16.E4M3.UNPACK_B R123, R42.H1 ;  /* 0x0000002aff7b723e */ /* 0x000fe200030006ff */
[----:B------:R-:W-:Y:S01]  /*47e0*/  HADD2.F32 R161, -RZ, R122.H1_H1 ;  /* 0x3000007affa17230 */ /* 0x000fe20000004100 */
[-C--:B------:R-:W-:Y:S01]  /*47f0*/  F2FP.F16.E4M3.UNPACK_B R122, R86.reuse.H1 ;  /* 0x00000056ff7a723e */ /* 0x080fe200030006ff */
[----:B------:R-:W-:Y:S01]  /*4800*/  HADD2.F32 R162, -RZ, R135.H1_H1 ;  /* 0x30000087ffa27230 */ /* 0x000fe20000004100 */
[----:B------:R-:W-:Y:S01]  /*4810*/  F2FP.F16.E4M3.UNPACK_B R134, R87 ;  /* 0x00000057ff86723e */ /* 0x000fe200020006ff */
[----:B------:R-:W-:Y:S01]  /*4820*/  HADD2.F32 R136, -RZ, R123.H1_H1 ;  /* 0x3000007bff887230 */ /* 0x000fe20000004100 */
[----:B------:R-:W-:Y:S01]  /*4830*/  F2FP.SATFINITE.E4M3.F32.PACK_AB_MERGE_C R94, R166, R165, RZ ;  /* 0x000000a5a65e723e */ /* 0x000fe200048070ff */
[----:B------:R-:W-:Y:S01]  /*4840*/  HADD2.F32 R166, -RZ, R122.H1_H1 ;  /* 0x3000007affa67230 */ /* 0x000fe20000004100 */
[----:B------:R-:W-:Y:S01]  /*4850*/  F2FP.F16.E4M3.UNPACK_B R87, R86 ;  /* 0x00000056ff57723e */ /* 0x000fe200020006ff */
[----:B------:R-:W-:-:S02]  /*4860*/  HADD2.F32 R165, -RZ, R134.H1_H1 ;  /* 0x30000086ffa57230 */ /* 0x000fc40000004100 */
[-C--:B------:R-:W-:Y:S01]  /*4870*/  FMUL.FTZ R86, R161, R162.reuse ;  /* 0x000000a2a1567220 */ /* 0x080fe20000410000 */
[----:B------:R-:W-:Y:S02]  /*4880*/  HADD2.F32 R123, -RZ, R123.H0_H0 ;  /* 0x2000007bff7b7230 */ /* 0x000fe40000004100 */
[C---:B------:R-:W-:Y:S01]  /*4890*/  FMUL.FTZ R178, R137.reuse, R162 ;  /* 0x000000a289b27220 */ /* 0x040fe20000410000 */
[----:B------:R-:W-:Y:S02]  /*48a0*/  HADD2.F32 R162, -RZ, R87.H1_H1 ;  /* 0x30000057ffa27230 */ /* 0x000fe40000004100 */
[----:B------:R-:W-:Y:S01]  /*48b0*/  FFMA.FTZ R86, R137, R166, -R86 ;  /* 0x000000a689567223 */ /* 0x000fe20000010856 */
[----:B------:R-:W-:Y:S01]  /*48c0*/  FMUL.FTZ R176, R136, R165 ;  /* 0x000000a588b07220 */ /* 0x000fe20000410000 */
[----:B------:R-:W-:Y:S01]  /*48d0*/  F2FP.F16.E4M3.UNPACK_B R137, R43 ;  /* 0x0000002bff89723e */ /* 0x000fe200020006ff */
[----:B------:R-:W-:Y:S01]  /*48e0*/  FMUL.FTZ R165, R123, R165 ;  /* 0x000000a57ba57220 */ /* 0x000fe20000410000 */
[----:B------:R-:W-:Y:S01]  /*48f0*/  F2FP.F16.E4M3.UNPACK_B R42, R42 ;  /* 0x0000002aff2a723e */ /* 0x000fe200020006ff */
[----:B------:R-:W-:Y:S01]  /*4900*/  FFMA.FTZ R43, R161, R166, R178 ;  /* 0x000000a6a12b7223 */ /* 0x000fe200000100b2 */
[----:B------:R-:W-:-:S02]  /*4910*/  HADD2.F32 R161, -RZ, R135.H0_H0 ;  /* 0x20000087ffa17230 */ /* 0x000fc40000004100 */
[-C--:B------:R-:W-:Y:S01]  /*4920*/  FFMA.FTZ R166, R136, R162.reuse, R165 ;  /* 0x000000a288a67223 */ /* 0x080fe200000100a5 */
[--C-:B------:R-:W-:Y:S02]  /*4930*/  HADD2.F32 R136, -RZ, R137.reuse.H0_H0 ;  /* 0x20000089ff887230 */ /* 0x100fe40000004100 */
[----:B------:R-:W-:Y:S01]  /*4940*/  FFMA.FTZ R123, R123, R162, -R176 ;  /* 0x000000a27b7b7223 */ /* 0x000fe200000108b0 */
[----:B------:R-:W-:Y:S01]  /*4950*/  HADD2.F32 R137, -RZ, R137.H1_H1 ;  /* 0x30000089ff897230 */ /* 0x000fe20000004100 */
[----:B------:R-:W-:Y:S01]  /*4960*/  F2FP.SATFINITE.E4M3.F32.PACK_AB_MERGE_C R43, R43, R86, RZ ;  /* 0x000000562b2b723e */ /* 0x000fe200048070ff */
[--C-:B------:R-:W-:Y:S02]  /*4970*/  HADD2.F32 R135, -RZ, R42.reuse.H0_H0 ;  /* 0x2000002aff877230 */ /* 0x100fe40000004100 */
[-C--:B------:R-:W-:Y:S01]  /*4980*/  FMUL.FTZ R176, R136, R161.reuse ;  /* 0x000000a188b07220 */ /* 0x080fe20000410000 */
[----:B------:R-:W-:Y:S02]  /*4990*/  HADD2.F32 R42, -RZ, R42.H1_H1 ;  /* 0x3000002aff2a7230 */ /* 0x000fe40000004100 */
[----:B------:R-:W-:Y:S01]  /*49a0*/  FMUL.FTZ R165, R137, R161 ;  /* 0x000000a189a57220 */ /* 0x000fe20000410000 */
[----:B------:R-:W-:Y:S01]  /*49b0*/  HADD2.F32 R134, -RZ, R134.H0_H0 ;  /* 0x20000086ff867230 */ /* 0x000fe20000004100 */
[----:B------:R-:W-:Y:S01]  /*49c0*/  F2FP.SATFINITE.E4M3.F32.PACK_AB_MERGE_C R123, R166, R123, RZ ;  /* 0x0000007ba67b723e */ /* 0x000fe200048070ff */
[----:B------:R-:W-:Y:S01]  /*49d0*/  HADD2.F32 R122, -RZ, R122.H0_H0 ;  /* 0x2000007aff7a7230 */ /* 0x000fe20000004100 */
[----:B------:R-:W-:Y:S01]  /*49e0*/  F2FP.SATFINITE.E4M3.F32.PACK_AB_MERGE_C R41, R41, R40, R94 ;  /* 0x000000282929723e */ /* 0x000fe2000480705e */
[----:B------:R-:W-:-:S02]  /*49f0*/  HADD2.F32 R87, -RZ, R87.H0_H0 ;  /* 0x20000057ff577230 */ /* 0x000fc40000004100 */
[-C--:B------:R-:W-:Y:S01]  /*4a00*/  FMUL.FTZ R162, R42, R134.reuse ;  /* 0x000000862aa27220 */ /* 0x080fe20000410000 */
[----:B------:R-:W-:Y:S01]  /*4a10*/  FMUL.FTZ R161, R135, R134 ;  /* 0x0000008687a17220 */ /* 0x000fe20000410000 */
[-C--:B------:R-:W-:Y:S01]  /*4a20*/  FFMA.FTZ R165, R136, R122.reuse, -R165 ;  /* 0x0000007a88a57223 */ /* 0x080fe200000108a5 */
[----:B------:R-:W-:Y:S01]  /*4a30*/  FFMA.FTZ R176, R137, R122, R176 ;  /* 0x0000007a89b07223 */ /* 0x000fe200000100b0 */
[-C--:B------:R-:W-:Y:S01]  /*4a40*/  FFMA.FTZ R162, R135, R87.reuse, -R162 ;  /* 0x0000005787a27223 */ /* 0x080fe200000108a2 */
[----:B------:R-:W-:Y:S01]  /*4a50*/  FFMA.FTZ R161, R42, R87, R161 ;  /* 0x000000572aa17223 */ /* 0x000fe200000100a1 */
[----:B------:R-:W-:Y:S02]  /*4a60*/  F2FP.SATFINITE.E4M3.F32.PACK_AB_MERGE_C R40, R95, R92, R93 ;  /* 0x0000005c5f28723e */ /* 0x000fe4000480705d */
[----:B------:R-:W-:Y:S02]  /*4a70*/  F2FP.SATFINITE.E4M3.F32.PACK_AB_MERGE_C R43, R176, R165, R43 ;  /* 0x000000a5b02b723e */ /* 0x000fe4000480702b */
[----:B------:R-:W-:-:S07]  /*4a80*/  F2FP.SATFINITE.E4M3.F32.PACK_AB_MERGE_C R42, R161, R162, R123 ;  /* 0x000000a2a12a723e */ /* 0x000fce000480707b */
.L_x_502:
[----:B------:R-:W-:Y:S05]  /*4a90*/  BSYNC B3 ;  /* 0x0000000000037941 */ /* 0x000fea0003800000 */
.L_x_501:
[----:B-1----:R0:W-:Y:S02]  /*4aa0*/  STG.E.128 desc[UR54][R48.64+0x40], R40 ;  /* 0x0000402830007986 */ /* 0x0021e4000c101d36 */
.L_x_500:
[----:B------:R-:W-:Y:S05]  /*4ab0*/  BSYNC B2 ;  /* 0x0000000000027941 */ /* 0x000fea0003800000 */
.L_x_499:
        /* <DEDUP_REMOVED lines=8> */
[----:B------:R-:W-:Y:S02]  /*4b40*/  SHF.R.U32.HI R84, RZ, 0x8, R85 ;  /* 0x00000008ff547819 */ /* 0x000fe40000011655 */
[----:B------:R-:W-:Y:S02]  /*4b50*/  LOP3.LUT R82, R83, 0xff0000ff, RZ, 0xc0, !PT ;  /* 0xff0000ff53527812 */ /* 0x000fe400078ec0ff */
[----:B------:R-:W-:Y:S01]  /*4b60*/  SHF.R.U32.HI R87, RZ, 0x10, R83 ;  /* 0x00000010ff577819 */ /* 0x000fe20000011653 */
[----:B------:R-:W-:Y:S01]  /*4b70*/  IMAD.SHL.U32 R83, R93, 0x100, RZ ;  /* 0x000001005d537824 */ /* 0x000fe200078e00ff */
[----:B------:R-:W-:Y:S02]  /*4b80*/  LOP3.LUT R86, R85, 0xff0000ff, RZ, 0xc0, !PT ;  /* 0xff0000ff55567812 */ /* 0x000fe400078ec0ff */
[----:B------:R-:W-:Y:S01]  /*4b90*/  SHF.R.U32.HI R92, RZ, 0x10, R85 ;  /* 0x00000010ff5c7819 */ /* 0x000fe20000011655 */
[----:B------:R-:W-:Y:S01]  /*4ba0*/  IMAD.SHL.U32 R85, R84, 0x100, RZ ;  /* 0x0000010054557824 */ /* 0x000fe200078e00ff */
[----:B------:R-:W-:Y:S01]  /*4bb0*/  LOP3.LUT R82, R82, 0xff00, R83, 0xf8, !PT ;  /* 0x0000ff0052527812 */ /* 0x000fe200078ef853 */
[----:B-1----:R-:W-:Y:S01]  /*4bc0*/  IMAD.MOV.U32 R84, RZ, RZ, R40 ;  /* 0x000000ffff547224 */ /* 0x002fe200078e0028 */
[----:B------:R-:W-:Y:S01]  /*4bd0*/  SHF.L.U32 R83, R87, 0x10, RZ ;  /* 0x0000001057537819 */ /* 0x000fe200000006ff */
[----:B------:R-:W-:Y:S01]  /*4be0*/  IMAD.U32 R92, R92, 0x10000, RZ ;  /* 0x000100005c5c7824 */ /* 0x000fe200078e00ff */
[----:B------:R-:W-:-:S02]  /*4bf0*/  LOP3.LUT R85, R86, 0xff00, R85, 0xf8, !PT ;  /* 0x0000ff0056557812 */ /* 0x000fc400078ef855 */
        /* <DEDUP_REMOVED lines=19> */
[CC--:B------:R-:W-:Y:S01]  /*4d30*/  FMUL.FTZ R123, R87.reuse, R95.reuse ;  /* 0x0000005f577b7220 */ /* 0x0c0fe20000410000 */
[C---:B------:R-:W-:Y:S01]  /*4d40*/  FMUL.FTZ R122, R86.reuse, R95 ;  /* 0x0000005f567a7220 */ /* 0x040fe20000410000 */
[-C--:B------:R-:W-:Y:S01]  /*4d50*/  F2FP.F16.E4M3.UNPACK_B R85, R84.reuse.H1 ;  /* 0x00000054ff55723e */ /* 0x080fe200030006ff */
[----:B------:R-:W-:Y:S01]  /*4d60*/  HADD2.F32 R93, -RZ, R160.H1_H1 ;  /* 0x300000a0ff5d7230 */ /* 0x000fe20000004100 */
[----:B------:R-:W-:Y:S01]  /*4d70*/  F2FP.F16.E4M3.UNPACK_B R84, R84 ;  /* 0x00000054ff54723e */ /* 0x000fe200020006ff */
[-C--:B------:R-:W-:Y:S01]  /*4d80*/  FFMA.FTZ R123, R86, R92.reuse, -R123 ;  /* 0x0000005c567b7223 */ /* 0x080fe2000001087b */
[----:B------:R-:W-:Y:S01]  /*4d90*/  FFMA.FTZ R134, R87, R92, R122 ;  /* 0x0000005c57867223 */ /* 0x000fe2000001007a */
[----:B------:R-:W-:Y:S01]  /*4da0*/  F2FP.F16.E4M3.UNPACK_B R159, R159 ;  /* 0x0000009fff9f723e */ /* 0x000fe200020006ff */
[--C-:B------:R-:W-:Y:S01]  /*4db0*/  HADD2.F32 R87, -RZ, R85.reuse.H0_H0 ;  /* 0x20000055ff577230 */ /* 0x100fe20000004100 */
[----:B------:R-:W-:Y:S01]  /*4dc0*/  F2FP.F16.E4M3.UNPACK_B R135, R83.H1 ;  /* 0x00000053ff87723e */ /* 0x000fe200030006ff */
[----:B------:R-:W-:-:S02]  /*4dd0*/  HADD2.F32 R92, -RZ, R85.H1_H1 ;  /* 0x30000055ff5c7230 */ /* 0x000fc40000004100 */
[----:B------:R-:W-:Y:S02]  /*4de0*/  HADD2.F32 R160, -RZ, R160.H0_H0 ;  /* 0x200000a0ffa07230 */ /* 0x000fe40000004100 */
[-C--:B------:R-:W-:Y:S01]  /*4df0*/  FMUL.FTZ R95, R87, R93.reuse ;  /* 0x0000005d575f7220 */ /* 0x080fe20000410000 */
[--C-:B------:R-:W-:Y:S02]  /*4e00*/  HADD2.F32 R86, -RZ, R84.reuse.H1_H1 ;  /* 0x30000054ff567230 */ /* 0x100fe40000004100 */
[----:B------:R-:W-:Y:S01]  /*4e10*/  FMUL.FTZ R122, R92, R93 ;  /* 0x0000005d5c7a7220 */ /* 0x000fe20000410000 */
[----:B------:R-:W-:Y:S02]  /*4e20*/  HADD2.F32 R85, -RZ, R84.H0_H0 ;  /* 0x20000054ff557230 */ /* 0x000fe40000004100 */
[--C-:B------:R-:W-:Y:S02]  /*4e30*/  HADD2.F32 R84, -RZ, R159.reuse.H1_H1 ;  /* 0x3000009fff547230 */ /* 0x100fe40000004100 */
[----:B------:R-:W-:Y:S01]  /*4e40*/  FMUL.FTZ R94, R86, R160 ;  /* 0x000000a0565e7220 */ /* 0x000fe20000410000 */
[----:B------:R-:W-:-:S02]  /*4e50*/  HADD2.F32 R159, -RZ, R159.H0_H0 ;  /* 0x2000009fff9f7230 */ /* 0x000fc40000004100 */
[----:B------:R-:W-:Y:S01]  /*4e60*/  FMUL.FTZ R93, R85, R160 ;  /* 0x000000a0555d7220 */ /* 0x000fe20000410000 */
[--C-:B------:R-:W-:Y:S02]  /*4e70*/  HADD2.F32 R137, -RZ, R135.reuse.H1_H1 ;  /* 0x30000087ff897230 */ /* 0x100fe40000004100 */
[-C--:B------:R-:W-:Y:S01]  /*4e80*/  FFMA.FTZ R87, R87, R84.reuse, -R122 ;  /* 0x0000005457577223 */ /* 0x080fe2000001087a */
[----:B------:R-:W-:Y:S01]  /*4e90*/  FFMA.FTZ R92, R92, R84, R95 ;  /* 0x000000545c5c7223 */ /* 0x000fe2000001005f */
[-C--:B------:R-:W-:Y:S01]  /*4ea0*/  FFMA.FTZ R84, R85, R159.reuse, -R94 ;  /* 0x0000009f55547223 */ /* 0x080fe2000001085e */
[----:B------:R-:W-:Y:S01]  /*4eb0*/  FFMA.FTZ R85, R86, R159, R93 ;  /* 0x0000009f56557223 */ /* 0x000fe2000001005d */
[----:B------:R-:W-:Y:S01]  /*4ec0*/  F2FP.F16.E4M3.UNPACK_B R93, R43.H1 ;  /* 0x0000002bff5d723e */ /* 0x000fe200030006ff */
[----:B------:R-:W-:Y:S01]  /*4ed0*/  HADD2.F32 R135, -RZ, R135.H0_H0 ;  /* 0x20000087ff877230 */ /* 0x000fe20000004100 */
[----:B------:R-:W-:Y:S02]  /*4ee0*/  F2FP.SATFINITE.E4M3.F32.PACK_AB_MERGE_C R86, R134, R123, RZ ;  /* 0x0000007b8656723e */ /* 0x000fe400048070ff */
[----:B------:R-:W-:Y:S01]  /*4ef0*/  F2FP.SATFINITE.E4M3.F32.PACK_AB_MERGE_C R87, R92, R87, RZ ;  /* 0x000000575c57723e */ /* 0x000fe200048070ff */
[--C-:B------:R-:W-:Y:S01]  /*4f00*/  HADD2.F32 R94, -RZ, R93.reuse.H0_H0 ;  /* 0x2000005dff5e7230 */ /* 0x100fe20000004100 */
[----:B------:R-:W-:Y:S01]  /*4f10*/  F2FP.F16.E4M3.UNPACK_B R122, R82.H1 ;  /* 0x00000052ff7a723e */ /* 0x000fe200030006ff */
[----:B------:R-:W-:Y:S01]  /*4f20*/  HADD2.F32 R93, -RZ, R93.H1_H1 ;  /* 0x3000005dff5d7230 */ /* 0x000fe20000004100 */
[----:B------:R-:W-:-:S02]  /*4f30*/  F2FP.F16.E4M3.UNPACK_B R92, R42.H1 ;  /* 0x0000002aff5c723e */ /* 0x000fc400030006ff */
[----:B------:R-:W-:Y:S01]  /*4f40*/  F2FP.F16.E4M3.UNPACK_B R134, R83 ;  /* 0x00000053ff86723e */ /* 0x000fe200020006ff */
[----:B------:R-:W-:Y:S01]  /*4f50*/  HADD2.F32 R123, -RZ, R122.H1_H1 ;  /* 0x3000007aff7b7230 */ /* 0x000fe20000004100 */
[----:B------:R-:W-:Y:S01]  /*4f60*/  F2FP.F16.E4M3.UNPACK_B R95, R82 ;  /* 0x00000052ff5f723e */ /* 0x000fe200020006ff */
[----:B------:R-:W-:Y:S02]  /*4f70*/  HADD2.F32 R83, -RZ, R92.H1_H1 ;  /* 0x3000005cff537230 */ /* 0x000fe40000004100 */
[-C--:B------:R-:W-:Y:S01]  /*4f80*/  FMUL.FTZ R159, R93, R137.reuse ;  /* 0x000000895d9f7220 */ /* 0x080fe20000410000 */
[----:B------:R-:W-:Y:S02]  /*4f90*/  HADD2.F32 R136, -RZ, R134.H1_H1 ;  /* 0x30000086ff887230 */ /* 0x000fe40000004100 */
[C---:B------:R-:W-:Y:S01]  /*4fa0*/  FMUL.FTZ R160, R94.reuse, R137 ;  /* 0x000000895ea07220 */ /* 0x040fe20000410000 */
[----:B------:R-:W-:Y:S02]  /*4fb0*/  HADD2.F32 R92, -RZ, R92.H0_H0 ;  /* 0x2000005cff5c7230 */ /* 0x000fe40000004100 */
[----:B------:R-:W-:Y:S01]  /*4fc0*/  FFMA.FTZ R82, R94, R123, -R159 ;  /* 0x0000007b5e527223 */ /* 0x000fe2000001089f */
[----:B------:R-:W-:-:S02]  /*4fd0*/  HADD2.F32 R94, -RZ, R95.H1_H1 ;  /* 0x3000005fff5e7230 */ /* 0x000fc40000004100 */
[CC--:B------:R-:W-:Y:S01]  /*4fe0*/  FMUL.FTZ R137, R83.reuse, R136.reuse ;  /* 0x0000008853897220 */ /* 0x0c0fe20000410000 */
[----:B------:R-:W-:Y:S01]  /*4ff0*/  F2FP.F16.E4M3.UNPACK_B R43, R43 ;  /* 0x0000002bff2b723e */ /* 0x000fe200020006ff */
[C---:B------:R-:W-:Y:S01]  /*5000*/  FMUL.FTZ R136, R92.reuse, R136 ;  /* 0x000000885c887220 */ /* 0x040fe20000410000 */
[----:B------:R-:W-:Y:S01]  /*5010*/  F2FP.F16.E4M3.UNPACK_B R42, R42 ;  /* 0x0000002aff2a723e */ /* 0x000fe200020006ff */
[-C--:B------:R-:W-:Y:S01]  /*5020*/  FFMA.FTZ R137, R92, R94.reuse, -R137 ;  /* 0x0000005e5c897223 */ /* 0x080fe20000010889 */
[----:B------:R-:W-:Y:S02]  /*5030*/  HADD2.F32 R134, -RZ, R134.H0_H0 ;  /* 0x20000086ff867230 */ /* 0x000fe40000004100 */
[----:B------:R-:W-:Y:S01]  /*5040*/  FFMA.FTZ R136, R83, R94, R136 ;  /* 0x0000005e53887223 */ /* 0x000fe20000010088 */
[--C-:B------:R-:W-:Y:S02]  /*5050*/  HADD2.F32 R83, -RZ, R43.reuse.H0_H0 ;  /* 0x2000002bff537230 */ /* 0x100fe40000004100 */
[----:B------:R-:W-:Y:S01]  /*5060*/  FFMA.FTZ R123, R93, R123, R160 ;  /* 0x0000007b5d7b7223 */ /* 0x000fe200000100a0 */
[----:B------:R-:W-:Y:S01]  /*5070*/  HADD2.F32 R92, -RZ, R43.H1_H1 ;  /* 0x3000002bff5c7230 */ /* 0x000fe20000004100 */
[----:B------:R-:W-:Y:S01]  /*5080*/  F2FP.SATFINITE.E4M3.F32.PACK_AB_MERGE_C R41, R41, R40, R86 ;  /* 0x000000282929723e */ /* 0x000fe20004807056 */
[--C-:B------:R-:W-:Y:S01]  /*5090*/  HADD2.F32 R43, -RZ, R42.reuse.H0_H0 ;  /* 0x2000002aff2b7230 */ /* 0x100fe20000004100 */
[----:B------:R-:W-:Y:S01]  /*50a0*/  F2FP.SATFINITE.E4M3.F32.PACK_AB_MERGE_C R136, R136, R137, RZ ;  /* 0x000000898888723e */ /* 0x000fe200048070ff */
[----:B------:R-:W-:-:S02]  /*50b0*/  HADD2.F32 R42, -RZ, R42.H1_H1 ;  /* 0x3000002aff2a7230 */ /* 0x000fc40000004100 */
[-C--:B------:R-:W-:Y:S01]  /*50c0*/  FMUL.FTZ R160, R92, R135.reuse ;  /* 0x000000875ca07220 */ /* 0x080fe20000410000 */
[----:B------:R-:W-:Y:S02]  /*50d0*/  HADD2.F32 R122, -RZ, R122.H0_H0 ;  /* 0x2000007aff7a7230 */ /* 0x000fe40000004100 */
[----:B------:R-:W-:Y:S01]  /*50e0*/  FMUL.FTZ R135, R83, R135 ;  /* 0x0000008753877220 */ /* 0x000fe20000410000 */
[----:B------:R-:W-:Y:S02]  /*50f0*/  HADD2.F32 R95, -RZ, R95.H0_H0 ;  /* 0x2000005fff5f7230 */ /* 0x000fe40000004100 */
[-C--:B------:R-:W-:Y:S01]  /*5100*/  FMUL.FTZ R94, R42, R134.reuse ;  /* 0x000000862a5e7220 */ /* 0x080fe20000410000 */
[----:B------:R-:W-:Y:S01]  /*5110*/  FMUL.FTZ R93, R43, R134 ;  /* 0x000000862b5d7220 */ /* 0x000fe20000410000 */
[-C--:B------:R-:W-:Y:S01]  /*5120*/  FFMA.FTZ R160, R83, R122.reuse, -R160 ;  /* 0x0000007a53a07223 */ /* 0x080fe200000108a0 */
[----:B------:R-:W-:Y:S01]  /*5130*/  FFMA.FTZ R135, R92, R122, R135 ;  /* 0x0000007a5c877223 */ /* 0x000fe20000010087 */
[-C--:B------:R-:W-:Y:S01]  /*5140*/  FFMA.FTZ R94, R43, R95.reuse, -R94 ;  /* 0x0000005f2b5e7223 */ /* 0x080fe2000001085e */
[----:B------:R-:W-:Y:S01]  /*5150*/  FFMA.FTZ R93, R42, R95, R93 ;  /* 0x0000005f2a5d7223 */ /* 0x000fe2000001005d */
[----:B------:R-:W-:-:S02]  /*5160*/  F2FP.SATFINITE.E4M3.F32.PACK_AB_MERGE_C R82, R123, R82, RZ ;  /* 0x000000527b52723e */ /* 0x000fc400048070ff */
[----:B------:R-:W-:Y:S02]  /*5170*/  F2FP.SATFINITE.E4M3.F32.PACK_AB_MERGE_C R40, R85, R84, R87 ;  /* 0x000000545528723e */ /* 0x000fe40004807057 */
[----:B------:R-:W-:Y:S02]  /*5180*/  F2FP.SATFINITE.E4M3.F32.PACK_AB_MERGE_C R42, R93, R94, R136 ;  /* 0x0000005e5d2a723e */ /* 0x000fe40004807088 */
[----:B------:R-:W-:-:S07]  /*5190*/  F2FP.SATFINITE.E4M3.F32.PACK_AB_MERGE_C R43, R135, R160, R82 ;  /* 0x000000a0872b723e */ /* 0x000fce0004807052 */
.L_x_506:
[----:B------:R-:W-:Y:S05]  /*51a0*/  BSYNC B3 ;  /* 0x0000000000037941 */ /* 0x000fea0003800000 */
.L_x_505:
[----:B-1----:R0:W-:Y:S02]  /*51b0*/  STG.E.128 desc[UR54][R48.64+0x60], R40 ;  /* 0x0000602830007986 */ /* 0x0021e4000c101d36 */
.L_x_504:
[----:B------:R-:W-:Y:S05]  /*51c0*/  BSYNC B2 ;  /* 0x0000000000027941 */ /* 0x000fea0003800000 */
.L_x_503:
[----:B------:R-:W-:Y:S01]  /*51d0*/  ISETP.NE.AND P2, PT, R38, RZ, PT ;  /* 0x000000ff2600720c */ /* 0x000fe20003f45270 */
[----:B------:R-:W-:-:S12]  /*51e0*/  BSSY B2, `(.L_x_507) ;  /* 0x0000070000027945 */ /* 0x000fd80003800000 */
[----:B------:R-:W-:Y:S05]  /*51f0*/  @!P2 BRA `(.L_x_508) ;  /* 0x0000000400b8a947 */ /* 0x000fea0003800000 */
[----:B012-4-:R0:W1:Y:S01]  /*5200*/  LDS.128 R40, [R47+0x1f400] ;  /* 0x01f400002f287984 */ /* 0x0170620000000c00 */
[----:B------:R-:W-:Y:S01]  /*5210*/  ISETP.GE.AND P2, PT, R172, R131, PT ;  /* 0x00000083ac00720c */ /* 0x000fe20003f46270 */
[----:B------:R-:W-:-:S12]  /*5220*/  BSSY B3, `(.L_x_509) ;  /* 0x000006a000037945 */ /* 0x000fd80003800000 */
[----:B0-----:R-:W-:Y:S05]  /*5230*/  @P2 BRA `(.L_x_510) ;  /* 0x0000000400a02947 */ /* 0x001fea0003800000 */
[--C-:B------:R-:W-:Y:S02]  /*5240*/  SHF.R.U32.HI R86, RZ, 0x10, R79.reuse ;  /* 0x00000010ff567819 */ /* 0x100fe4000001164f */
[----:B------:R-:W-:Y:S02]  /*5250*/  SHF.R.U32.HI R78, RZ, 0x8, R79 ;  /* 0x00000008ff4e7819 */ /* 0x000fe4000001164f */
[----:B------:R-:W-:Y:S02]  /*5260*/  LOP3.LUT R83, R79, 0xff0000ff, RZ, 0xc0, !PT ;  /* 0xff0000ff4f537812 */ /* 0x000fe400078ec0ff */
[--C-:B------:R-:W-:Y:S01]  /*5270*/  SHF.R.U32.HI R79, RZ, 0x8, R81.reuse ;  /* 0x00000008ff4f7819 */ /* 0x100fe20000011651 */
[----:B------:R-:W-:Y:S01]  /*5280*/  IMAD.SHL.U32 R78, R78, 0x100, RZ ;  /* 0x000001004e4e7824 */ /* 0x000fe200078e00ff */
[----:B------:R-:W-:Y:S02]  /*5290*/  SHF.R.U32.HI R85, RZ, 0x10, R81 ;  /* 0x00000010ff557819 */ /* 0x000fe40000011651 */
[----:B------:R-:W-:Y:S01]  /*52a0*/  LOP3.LUT R82, R81, 0xff0000ff, RZ, 0xc0, !PT ;  /* 0xff0000ff51527812 */ /* 0x000fe200078ec0ff */
[----:B------:R-:W-:Y:S01]  /*52b0*/  IMAD.SHL.U32 R81, R79, 0x100, RZ ;  /* 0x000001004f517824 */ /* 0x000fe200078e00ff */
[----:B-1----:R-:W-:Y:S01]  /*52c0*/  MOV R80, R40 ;  /* 0x0000002800507202 */ /* 0x002fe20000000f00 */
[----:B------:R-:W-:Y:S01]  /*52d0*/  IMAD.MOV.U32 R79, RZ, RZ, R41 ;  /* 0x000000ffff4f7224 */ /* 0x000fe200078e0029 */
[----:B------:R-:W-:Y:S01]  /*52e0*/  LOP3.LUT R78, R83, 0xff00, R78, 0xf8, !PT ;  /* 0x0000ff00534e7812 */ /* 0x000fe200078ef84e */
[----:B------:R-:W-:Y:S01]  /*52f0*/  IMAD.U32 R41, R86, 0x10000, RZ ;  /* 0x0001000056297824 */ /* 0x000fe200078e00ff */
[----:B------:R-:W-:Y:S01]  /*5300*/  LOP3.LUT R84, R82, 0xff00, R81, 0xf8, !PT ;  /* 0x0000ff0052547812 */ /* 0x000fe200078ef851 */
[----:B------:R-:W-:Y:S01]  /*5310*/  IMAD.U32 R81, R85, 0x10000, RZ ;  /* 0x0001000055517824 */ /* 0x000fe200078e00ff */
[----:B------:R-:W-:-:S02]  /*5320*/  F2FP.F16.E4M3.UNPACK_B R82, R155.H1 ;  /* 0x0000009bff52723e */ /* 0x000fc400030006ff */
        /* <DEDUP_REMOVED lines=8> */
[----:B------:R-:W-:Y:S02]  /*53b0*/  HADD2.F32 R87, -RZ, R82.H1_H1 ;  /* 0x30000052ff577230 */ /* 0x000fe40000004100 */
[----:B------:R-:W-:Y:S01]  /*53c0*/  FMUL.FTZ R93, R81, R86 ;  /* 0x00000056515d7220 */ /* 0x000fe20000410000 */
[----:B------:R-:W-:-:S02]  /*53d0*/  HADD2.F32 R85, -RZ, R84.H0_H0 ;  /* 0x20000054ff557230 */ /* 0x000fc40000004100 */
        /* <DEDUP_REMOVED lines=16> */
[----:B------:R-:W-:Y:S01]  /*54e0*/  HADD2.F32 R83, -RZ, R81.H0_H0 ;  /* 0x20000051ff537230 */ /* 0x000fe20000004100 */
[----:B------:R-:W-:Y:S01]  /*54f0*/  F2FP.F16.E4M3.UNPACK_B R95, R78.H1 ;  /* 0x0000004eff5f723e */ /* 0x000fe200030006ff */
[--C-:B------:R-:W-:Y:S02]  /*5500*/  HADD2.F32 R81, -RZ, R80.reuse.H0_H0 ;  /* 0x20000050ff517230 */ /* 0x100fe40000004100 */
[----:B------:R-:W-:Y:S01]  /*5510*/  FMUL.FTZ R92, R84, R85 ;  /* 0x00000055545c7220 */ /* 0x000fe20000410000 */
[----:B------:R-:W-:-:S02]  /*5520*/  HADD2.F32 R82, -RZ, R80.H1_H1 ;  /* 0x30000050ff527230 */ /* 0x000fc40000004100 */
[----:B------:R-:W-:Y:S01]  /*5530*/  FMUL.FTZ R85, R83, R85 ;  /* 0x0000005553557220 */ /* 0x000fe20000410000 */
[----:B------:R-:W-:Y:S01]  /*5540*/  HADD2.F32 R155, -RZ, R155.H0_H0 ;  /* 0x2000009bff9b7230 */ /* 0x000fe20000004100 */
[----:B------:R-:W-:Y:S01]  /*5550*/  F2FP.F16.E4M3.UNPACK_B R87, R41 ;  /* 0x00000029ff57723e */ /* 0x000fe200020006ff */
[--C-:B------:R-:W-:Y:S02]  /*5560*/  HADD2.F32 R80, -RZ, R151.reuse.H1_H1 ;  /* 0x30000097ff507230 */ /* 0x100fe40000004100 */
[----:B------:R-:W-:Y:S02]  /*5570*/  HADD2.F32 R151, -RZ, R151.H0_H0 ;  /* 0x20000097ff977230 */ /* 0x000fe40000004100 */
[-C--:B------:R-:W-:Y:S01]  /*5580*/  FMUL.FTZ R86, R82, R155.reuse ;  /* 0x0000009b52567220 */ /* 0x080fe20000410000 */
[----:B------:R-:W-:Y:S01]  /*5590*/  FMUL.FTZ R155, R81, R155 ;  /* 0x0000009b519b7220 */ /* 0x000fe20000410000 */
[-C--:B------:R-:W-:Y:S01]  /*55a0*/  FFMA.FTZ R84, R84, R80.reuse, R85 ;  /* 0x0000005054547223 */ /* 0x080fe20000010055 */
[----:B------:R-:W-:Y:S01]  /*55b0*/  FFMA.FTZ R83, R83, R80, -R92 ;  /* 0x0000005053537223 */ /* 0x000fe2000001085c */
[----:B------:R-:W-:Y:S01]  /*55c0*/  F2FP.F16.E4M3.UNPACK_B R85, R43.H1 ;  /* 0x0000002bff55723e */ /* 0x000fe200030006ff */
[-C--:B------:R-:W-:Y:S01]  /*55d0*/  FFMA.FTZ R80, R81, R151.reuse, -R86 ;  /* 0x0000009751507223 */ /* 0x080fe20000010856 */
[----:B------:R-:W-:Y:S01]  /*55e0*/  FFMA.FTZ R81, R82, R151, R155 ;  /* 0x0000009752517223 */ /* 0x000fe2000001009b */
[----:B------:R-:W-:Y:S01]  /*55f0*/  F2FP.SATFINITE.E4M3.F32.PACK_AB_MERGE_C R82, R94, R93, RZ ;  /* 0x0000005d5e52723e */ /* 0x000fe200048070ff */
[----:B------:R-:W-:Y:S01]  /*5600*/  HADD2.F32 R122, -RZ, R95.H1_H1 ;  /* 0x3000005fff7a7230 */ /* 0x000fe20000004100 */
[----:B------:R-:W-:Y:S01]  /*5610*/  F2FP.SATFINITE.E4M3.F32.PACK_AB_MERGE_C R83, R84, R83, RZ ;  /* 0x000000535453723e */ /* 0x000fe200048070ff */
[--C-:B------:R-:W-:Y:S01]  /*5620*/  HADD2.F32 R86, -RZ, R85.reuse.H0_H0 ;  /* 0x20000055ff567230 */ /* 0x100fe20000004100 */
[----:B------:R-:W-:Y:S01]  /*5630*/  F2FP.F16.E4M3.UNPACK_B R92, R41.H1 ;  /* 0x00000029ff5c723e */ /* 0x000fe200030006ff */
[----:B------:R-:W-:Y:S01]  /*5640*/  HADD2.F32 R85, -RZ, R85.H1_H1 ;  /* 0x30000055ff557230 */ /* 0x000fe20000004100 */
[----:B------:R-:W-:Y:S01]  /*5650*/  F2FP.F16.E4M3.UNPACK_B R84, R42.H1 ;  /* 0x0000002aff54723e */ /* 0x000fe200030006ff */
[----:B------:R-:W-:Y:S01]  /*5660*/  HADD2.F32 R95, -RZ, R95.H0_H0 ;  /* 0x2000005fff5f7230 */ /* 0x000fe20000004100 */
[----:B------:R-:W-:Y:S01]  /*5670*/  F2FP.F16.E4M3.UNPACK_B R94, R78 ;  /* 0x0000004eff5e723e */ /* 0x000fe200020006ff */
[----:B------:R-:W-:-:S02]  /*5680*/  HADD2.F32 R93, -RZ, R92.H1_H1 ;  /* 0x3000005cff5d7230 */ /* 0x000fc40000004100 */
[----:B------:R-:W-:Y:S01]  /*5690*/  FMUL.FTZ R41, R85, R122 ;  /* 0x0000007a55297220 */ /* 0x000fe20000410000 */
[----:B------:R-:W-:Y:S01]  /*56a0*/  HADD2.F32 R78, -RZ, R84.H1_H1 ;  /* 0x30000054ff4e7230 */ /* 0x000fe20000004100 */
[----:B------:R-:W-:Y:S01]  /*56b0*/  F2FP.F16.E4M3.UNPACK_B R43, R43 ;  /* 0x0000002bff2b723e */ /* 0x000fe200020006ff */
[----:B------:R-:W-:Y:S02]  /*56c0*/  HADD2.F32 R123, -RZ, R94.H1_H1 ;  /* 0x3000005eff7b7230 */ /* 0x000fe40000004100 */
[----:B------:R-:W-:Y:S01]  /*56d0*/  FFMA.FTZ R134, R86, R93, -R41 ;  /* 0x0000005d56867223 */ /* 0x000fe20000010829 */
[----:B------:R-:W-:Y:S01]  /*56e0*/  HADD2.F32 R84, -RZ, R84.H0_H0 ;  /* 0x20000054ff547230 */ /* 0x000fe20000004100 */
[----:B------:R-:W-:Y:S01]  /*56f0*/  F2FP.F16.E4M3.UNPACK_B R42, R42 ;  /* 0x0000002aff2a723e */ /* 0x000fe200020006ff */
[----:B------:R-:W-:Y:S02]  /*5700*/  HADD2.F32 R41, -RZ, R87.H1_H1 ;  /* 0x30000057ff297230 */ /* 0x000fe40000004100 */
[-C--:B------:R-:W-:Y:S01]  /*5710*/  FMUL.FTZ R135, R78, R123.reuse ;  /* 0x0000007b4e877220 */ /* 0x080fe20000410000 */
[----:B------:R-:W-:Y:S01]  /*5720*/  FMUL.FTZ R122, R86, R122 ;  /* 0x0000007a567a7220 */ /* 0x000fe20000410000 */
[----:B------:R-:W-:Y:S01]  /*5730*/  FMUL.FTZ R123, R84, R123 ;  /* 0x0000007b547b7220 */ /* 0x000fe20000410000 */
[----:B------:R-:W-:-:S02]  /*5740*/  HADD2.F32 R94, -RZ, R94.H0_H0 ;  /* 0x2000005eff5e7230 */ /* 0x000fc40000004100 */
[----:B------:R-:W-:Y:S01]  /*5750*/  FFMA.FTZ R135, R84, R41, -R135 ;  /* 0x0000002954877223 */ /* 0x000fe20000010887 */
[----:B------:R-:W-:Y:S01]  /*5760*/  FFMA.FTZ R137, R85, R93, R122 ;  /* 0x0000005d55897223 */ /* 0x000fe2000001007a */
[----:B------:R-:W-:Y:S01]  /*5770*/  FFMA.FTZ R86, R78, R41, R123 ;  /* 0x000000294e567223 */ /* 0x000fe2000001007b */
[--C-:B------:R-:W-:Y:S02]  /*5780*/  HADD2.F32 R78, -RZ, R43.reuse.H0_H0 ;  /* 0x2000002bff4e7230 */ /* 0x100fe40000004100 */
[--C-:B------:R-:W-:Y:S01]  /*5790*/  HADD2.F32 R41, -RZ, R42.reuse.H0_H0 ;  /* 0x2000002aff297230 */ /* 0x100fe20000004100 */
[----:B------:R-:W-:Y:S01]  /*57a0*/  F2FP.SATFINITE.E4M3.F32.PACK_AB_MERGE_C R134, R137, R134, RZ ;  /* 0x000000868986723e */ /* 0x000fe200048070ff */
[----:B------:R-:W-:Y:S02]  /*57b0*/  HADD2.F32 R43, -RZ, R43.H1_H1 ;  /* 0x3000002bff2b7230 */ /* 0x000fe40000004100 */
[----:B------:R-:W-:Y:S01]  /*57c0*/  FMUL.FTZ R122, R78, R95 ;  /* 0x0000005f4e7a7220 */ /* 0x000fe20000410000 */
[----:B------:R-:W-:-:S02]  /*57d0*/  HADD2.F32 R42, -RZ, R42.H1_H1 ;  /* 0x3000002aff2a7230 */ /* 0x000fc40000004100 */
[-C--:B------:R-:W-:Y:S01]  /*57e0*/  FMUL.FTZ R85, R41, R94.reuse ;  /* 0x0000005e29557220 */ /* 0x080fe20000410000 */
[----:B------:R-:W-:Y:S02]  /*57f0*/  HADD2.F32 R92, -RZ, R92.H0_H0 ;  /* 0x2000005cff5c7230 */ /* 0x000fe40000004100 */
[C---:B------:R-:W-:Y:S01]  /*5800*/  FMUL.FTZ R93, R43.reuse, R95 ;  /* 0x0000005f2b5d7220 */ /* 0x040fe20000410000 */
[----:B------:R-:W-:Y:S02]  /*5810*/  HADD2.F32 R87, -RZ, R87.H0_H0 ;  /* 0x20000057ff577230 */ /* 0x000fe40000004100 */
[----:B------:R-:W-:Y:S01]  /*5820*/  FMUL.FTZ R84, R42, R94 ;  /* 0x0000005e2a547220 */ /* 0x000fe20000410000 */
[----:B------:R-:W-:Y:S01]  /*5830*/  F2FP.SATFINITE.E4M3.F32.PACK_AB_MERGE_C R86, R86, R135, RZ ;  /* 0x000000875656723e */ /* 0x000fe200048070ff */
[-C--:B------:R-:W-:Y:S01]  /*5840*/  FFMA.FTZ R93, R78, R92.reuse, -R93 ;  /* 0x0000005c4e5d7223 */ /* 0x080fe2000001085d */
[----:B------:R-:W-:Y:S01]  /*5850*/  FFMA.FTZ R122, R43, R92, R122 ;  /* 0x0000005c2b7a7223 */ /* 0x000fe2000001007a */
[-C--:B------:R-:W-:Y:S01]  /*5860*/  FFMA.FTZ R84, R41, R87.reuse, -R84 ;  /* 0x0000005729547223 */ /* 0x080fe20000010854 */
[----:B------:R-:W-:Y:S01]  /*5870*/  FFMA.FTZ R85, R42, R87, R85 ;  /* 0x000000572a557223 */ /* 0x000fe20000010055 */
[----:B------:R-:W-:-:S02]  /*5880*/  F2FP.SATFINITE.E4M3.F32.PACK_AB_MERGE_C R41, R79, R40, R82 ;  /* 0x000000284f29723e */ /* 0x000fc40004807052 */
[----:B------:R-:W-:Y:S02]  /*5890*/  F2FP.SATFINITE.E4M3.F32.PACK_AB_MERGE_C R40, R81, R80, R83 ;  /* 0x000000505128723e */ /* 0x000fe40004807053 */
[----:B------:R-:W-:Y:S02]  /*58a0*/  F2FP.SATFINITE.E4M3.F32.PACK_AB_MERGE_C R42, R85, R84, R86 ;  /* 0x00000054552a723e */ /* 0x000fe40004807056 */
[----:B------:R-:W-:-:S07]  /*58b0*/  F2FP.SATFINITE.E4M3.F32.PACK_AB_MERGE_C R43, R122, R93, R134 ;  /* 0x0000005d7a2b723e */ /* 0x000fce0004807086 */
.L_x_510:
[----:B------:R-:W-:Y:S05]  /*58c0*/  BSYNC B3 ;  /* 0x0000000000037941 */ /* 0x000fea0003800000 */
.L_x_509:
[----:B-1----:R0:W-:Y:S02]  /*58d0*/  STG.E.128 desc[UR54][R48.64+0x80], R40 ;  /* 0x0000802830007986 */ /* 0x0021e4000c101d36 */
.L_x_508:
[----:B------:R-:W-:Y:S05]  /*58e0*/  BSYNC B2 ;  /* 0x0000000000027941 */ /* 0x000fea0003800000 */
.L_x_507:
[----:B------:R-:W-:-:S13]  /*58f0*/  ISETP.NE.AND P2, PT, R39, RZ, PT ;  /* 0x000000ff2700720c */ /* 0x000fda0003f45270 */
        /* <DEDUP_REMOVED lines=14> */
[----:B------:R-:W-:Y:S01]  /*59e0*/  IMAD.U32 R75, R79, 0x10000, RZ ;  /* 0x000100004f4b7824 */ /* 0x000fe200078e00ff */
[----:B-1----:R-:W-:Y:S01]  /*59f0*/  MOV R76, R40 ;  /* 0x00000028004c7202 */ /* 0x002fe20000000f00 */
[----:B------:R-:W-:Y:S01]  /*5a00*/  IMAD.U32 R80, R80, 0x10000, RZ ;  /* 0x0001000050507824 */ /* 0x000fe200078e00ff */
[----:B------:R-:W-:-:S02]  /*5a10*/  LOP3.LUT R77, R78, 0xff00, R77, 0xf8, !PT ;  /* 0x0000ff004e4d7812 */ /* 0x000fc400078ef84d */
[----:B------:R-:W-:Y:S02]  /*5a20*/  F2FP.F16.E4M3.UNPACK_B R78, R154.H1 ;  /* 0x0000009aff4e723e */ /* 0x000fe400030006ff */
[-C--:B------:R-:W-:Y:S02]  /*5a30*/  F2FP.F16.E4M3.UNPACK_B R40, R41.reuse ;  /* 0x00000029ff28723e */ /* 0x080fe400020006ff */
        /* <DEDUP_REMOVED lines=25> */
[----:B------:R-:W-:-:S02]  /*5bd0*/  HADD2.F32 R79, -RZ, R77.H0_H0 ;  /* 0x2000004dff4f7230 */ /* 0x000fc40000004100 */
[----:B------:R-:W-:Y:S02]  /*5be0*/  HADD2.F32 R80, -RZ, R77.H1_H1 ;  /* 0x3000004dff507230 */ /* 0x000fe40000004100 */
[----:B------:R-:W-:Y:S02]  /*5bf0*/  HADD2.F32 R154, -RZ, R154.H0_H0 ;  /* 0x2000009aff9a7230 */ /* 0x000fe40000004100 */
[-C--:B------:R-:W-:Y:S01]  /*5c00*/  FMUL.FTZ R83, R79, R81.reuse ;  /* 0x000000514f537220 */ /* 0x080fe20000410000 */
[--C-:B------:R-:W-:Y:S02]  /*5c10*/  HADD2.F32 R78, -RZ, R76.reuse.H1_H1 ;  /* 0x3000004cff4e7230 */ /* 0x100fe40000004100 */
[----:B------:R-:W-:Y:S01]  /*5c20*/  FMUL.FTZ R84, R80, R81 ;  /* 0x0000005150547220 */ /* 0x000fe20000410000 */
[----:B------:R-:W-:Y:S02]  /*5c30*/  HADD2.F32 R77, -RZ, R76.H0_H0 ;  /* 0x2000004cff4d7230 */ /* 0x000fe40000004100 */
[----:B------:R-:W-:-:S02]  /*5c40*/  HADD2.F32 R76, -RZ, R148.H1_H1 ;  /* 0x30000094ff4c7230 */ /* 0x000fc40000004100 */
[-C--:B------:R-:W-:Y:S01]  /*5c50*/  FMUL.FTZ R82, R78, R154.reuse ;  /* 0x0000009a4e527220 */ /* 0x080fe20000410000 */
[----:B------:R-:W-:Y:S02]  /*5c60*/  HADD2.F32 R148, -RZ, R148.H0_H0 ;  /* 0x20000094ff947230 */ /* 0x000fe40000004100 */
[----:B------:R-:W-:Y:S01]  /*5c70*/  FMUL.FTZ R81, R77, R154 ;  /* 0x0000009a4d517220 */ /* 0x000fe20000410000 */
[-C--:B------:R-:W-:Y:S01]  /*5c80*/  FFMA.FTZ R84, R79, R76.reuse, -R84 ;  /* 0x0000004c4f547223 */ /* 0x080fe20000010854 */
[----:B------:R-:W-:Y:S01]  /*5c90*/  FFMA.FTZ R83, R80, R76, R83 ;  /* 0x0000004c50537223 */ /* 0x000fe20000010053 */
[-C--:B------:R-:W-:Y:S01]  /*5ca0*/  FFMA.FTZ R76, R77, R148.reuse, -R82 ;  /* 0x000000944d4c7223 */ /* 0x080fe20000010852 */
[----:B------:R-:W-:Y:S01]  /*5cb0*/  FFMA.FTZ R77, R78, R148, R81 ;  /* 0x000000944e4d7223 */ /* 0x000fe20000010051 */
[----:B------:R-:W-:Y:S02]  /*5cc0*/  F2FP.F16.E4M3.UNPACK_B R80, R43.H1 ;  /* 0x0000002bff50723e */ /* 0x000fe400030006ff */
[----:B------:R-:W-:-:S02]  /*5cd0*/  F2FP.SATFINITE.E4M3.F32.PACK_AB_MERGE_C R78, R86, R85, RZ ;  /* 0x00000055564e723e */ /* 0x000fc400048070ff */
[-C--:B------:R-:W-:Y:S01]  /*5ce0*/  F2FP.F16.E4M3.UNPACK_B R86, R75.reuse.H1 ;  /* 0x0000004bff56723e */ /* 0x080fe200030006ff */
[--C-:B------:R-:W-:Y:S01]  /*5cf0*/  HADD2.F32 R81, -RZ, R80.reuse.H0_H0 ;  /* 0x20000050ff517230 */ /* 0x100fe20000004100 */
[----:B------:R-:W-:Y:S01]  /*5d00*/  F2FP.SATFINITE.E4M3.F32.PACK_AB_MERGE_C R95, R83, R84, RZ ;  /* 0x00000054535f723e */ /* 0x000fe200048070ff */
[----:B------:R-:W-:Y:S01]  /*5d10*/  HADD2.F32 R80, -RZ, R80.H1_H1 ;  /* 0x30000050ff507230 */ /* 0x000fe20000004100 */
[----:B------:R-:W-:Y:S01]  /*5d20*/  F2FP.F16.E4M3.UNPACK_B R83, R74.H1 ;  /* 0x0000004aff53723e */ /* 0x000fe200030006ff */
[--C-:B------:R-:W-:Y:S01]  /*5d30*/  HADD2.F32 R87, -RZ, R86.reuse.H1_H1 ;  /* 0x30000056ff577230 */ /* 0x100fe20000004100 */
[----:B------:R-:W-:Y:S01]  /*5d40*/  F2FP.F16.E4M3.UNPACK_B R79, R42.H1 ;  /* 0x0000002aff4f723e */ /* 0x000fe200030006ff */
[----:B------:R-:W-:Y:S01]  /*5d50*/  HADD2.F32 R86, -RZ, R86.H0_H0 ;  /* 0x20000056ff567230 */ /* 0x000fe20000004100 */
[----:B------:R-:W-:Y:S01]  /*5d60*/  F2FP.F16.E4M3.UNPACK_B R85, R75 ;  /* 0x0000004bff55723e */ /* 0x000fe200020006ff */
[----:B------:R-:W-:Y:S01]  /*5d70*/  HADD2.F32 R84, -RZ, R83.H1_H1 ;  /* 0x30000053ff547230 */ /* 0x000fe20000004100 */
[----:B------:R-:W-:Y:S01]  /*5d80*/  F2FP.F16.E4M3.UNPACK_B R82, R74 ;  /* 0x0000004aff52723e */ /* 0x000fe200020006ff */
[----:B------:R-:W-:Y:S01]  /*5d90*/  FMUL.FTZ R74, R80, R87 ;  /* 0x00000057504a7220 */ /* 0x000fe20000410000 */
[----:B------:R-:W-:-:S02]  /*5da0*/  HADD2.F32 R75, -RZ, R79.H1_H1 ;  /* 0x3000004fff4b7230 */ /* 0x000fc40000004100 */
[C---:B------:R-:W-:Y:S01]  /*5db0*/  FMUL.FTZ R93, R81.reuse, R87 ;  /* 0x00000057515d7220 */ /* 0x040fe20000410000 */
[----:B------:R-:W-:Y:S02]  /*5dc0*/  HADD2.F32 R92, -RZ, R85.H1_H1 ;  /* 0x30000055ff5c7230 */ /* 0x000fe40000004100 */
[----:B------:R-:W-:Y:S01]  /*5dd0*/  FFMA.FTZ R87, R81, R84, -R74 ;  /* 0x0000005451577223 */ /* 0x000fe2000001084a */
[----:B------:R-:W-:Y:S01]  /*5de0*/  HADD2.F32 R79, -RZ, R79.H0_H0 ;  /* 0x2000004fff4f7230 */ /* 0x000fe20000004100 */
[----:B------:R-:W-:Y:S01]  /*5df0*/  F2FP.F16.E4M3.UNPACK_B R43, R43 ;  /* 0x0000002bff2b723e */ /* 0x000fe200020006ff */
[----:B------:R-:W-:Y:S02]  /*5e00*/  HADD2.F32 R74, -RZ, R82.H1_H1 ;  /* 0x30000052ff4a7230 */ /* 0x000fe40000004100 */
[----:B------:R-:W-:Y:S01]  /*5e10*/  FMUL.FTZ R94, R75, R92 ;  /* 0x0000005c4b5e7220 */ /* 0x000fe20000410000 */
[----:B------:R-:W-:Y:S01]  /*5e20*/  F2FP.F16.E4M3.UNPACK_B R42, R42 ;  /* 0x0000002aff2a723e */ /* 0x000fe200020006ff */
[----:B------:R-:W-:Y:S01]  /*5e30*/  FMUL.FTZ R92, R79, R92 ;  /* 0x0000005c4f5c7220 */ /* 0x000fe20000410000 */
[----:B------:R-:W-:-:S02]  /*5e40*/  HADD2.F32 R85, -RZ, R85.H0_H0 ;  /* 0x20000055ff557230 */ /* 0x000fc40000004100 */
[----:B------:R-:W-:Y:S01]  /*5e50*/  FFMA.FTZ R94, R79, R74, -R94 ;  /* 0x0000004a4f5e7223 */ /* 0x000fe2000001085e */
[----:B------:R-:W-:Y:S01]  /*5e60*/  FFMA.FTZ R84, R80, R84, R93 ;  /* 0x0000005450547223 */ /* 0x000fe2000001005d */
[----:B------:R-:W-:Y:S01]  /*5e70*/  FFMA.FTZ R79, R75, R74, R92 ;  /* 0x0000004a4b4f7223 */ /* 0x000fe2000001005c */
[--C-:B------:R-:W-:Y:S01]  /*5e80*/  HADD2.F32 R74, -RZ, R43.reuse.H0_H0 ;  /* 0x2000002bff4a7230 */ /* 0x100fe20000004100 */
[----:B------:R-:W-:Y:S01]  /*5e90*/  F2FP.SATFINITE.E4M3.F32.PACK_AB_MERGE_C R41, R41, R40, R78 ;  /* 0x000000282929723e */ /* 0x000fe2000480704e */
[----:B------:R-:W-:Y:S01]  /*5ea0*/  HADD2.F32 R75, -RZ, R43.H1_H1 ;  /* 0x3000002bff4b7230 */ /* 0x000fe20000004100 */
[----:B------:R-:W-:Y:S01]  /*5eb0*/  F2FP.SATFINITE.E4M3.F32.PACK_AB_MERGE_C R84, R84, R87, RZ ;  /* 0x000000575454723e */ /* 0x000fe200048070ff */
[--C-:B------:R-:W-:Y:S01]  /*5ec0*/  HADD2.F32 R43, -RZ, R42.reuse.H0_H0 ;  /* 0x2000002aff2b7230 */ /* 0x100fe20000004100 */
[----:B------:R-:W-:Y:S01]  /*5ed0*/  F2FP.SATFINITE.E4M3.F32.PACK_AB_MERGE_C R79, R79, R94, RZ ;  /* 0x0000005e4f4f723e */ /* 0x000fe200048070ff */
[----:B------:R-:W-:Y:S02]  /*5ee0*/  HADD2.F32 R42, -RZ, R42.H1_H1 ;  /* 0x3000002aff2a7230 */ /* 0x000fe40000004100 */
[----:B------:R-:W-:Y:S01]  /*5ef0*/  FMUL.FTZ R81, R75, R86 ;  /* 0x000000564b517220 */ /* 0x000fe20000410000 */
[----:B------:R-:W-:-:S02]  /*5f00*/  HADD2.F32 R83, -RZ, R83.H0_H0 ;  /* 0x20000053ff537230 */ /* 0x000fc40000004100 */
        /* <DEDUP_REMOVED lines=8> */
[----:B------:R-:W-:Y:S02]  /*5f90*/  F2FP.SATFINITE.E4M3.F32.PACK_AB_MERGE_C R40, R77, R76, R95 ;  /* 0x0000004c4d28723e */ /* 0x000fe4000480705f */
[----:B------:R-:W-:-:S02]  /*5fa0*/  F2FP.SATFINITE.E4M3.F32.PACK_AB_MERGE_C R43, R86, R81, R84 ;  /* 0x00000051562b723e */ /* 0x000fc40004807054 */
[----:B------:R-:W-:-:S07]  /*5fb0*/  F2FP.SATFINITE.E4M3.F32.PACK_AB_MERGE_C R42, R85, R80, R79 ;  /* 0x00000050552a723e */ /* 0x000fce000480704f */
.L_x_512:
[----:B------:R-:W-:Y:S05]  /*5fc0*/  BSYNC B2 ;  /* 0x0000000000027941 */ /* 0x000fea0003800000 */
.L_x_511:
[----:B-1----:R0:W-:Y:S02]  /*5fd0*/  STG.E.128 desc[UR54][R48.64+0xa0], R40 ;  /* 0x0000a02830007986 */ /* 0x0021e4000c101d36 */
.L_x_490:
[----:B------:R-:W-:Y:S05]  /*5fe0*/  BSYNC B1 ;  /* 0x0000000000017941 */ /* 0x000fea0003800000 */
.L_x_489:
[----:B------:R-:W-:Y:S05]  /*5ff0*/  @P4 BRA `(.L_x_513) ;  /* 0x0000009400044947 */ /* 0x000fea0003800000 */
        /* <DEDUP_REMOVED lines=9> */
[----:B------:R-:W-:Y:S01]  /*6090*/  LOP3.LUT R49, R71, 0xff0000ff, RZ, 0xc0, !PT ;  /* 0xff0000ff47317812 */ /* 0x000fe200078ec0ff */
[----:B------:R-:W-:Y:S01]  /*60a0*/  IMAD.SHL.U32 R70, R70, 0x100, RZ ;  /* 0x0000010046467824 */ /* 0x000fe200078e00ff */
[----:B------:R-:W-:Y:S01]  /*60b0*/  SHF.R.U32.HI R74, RZ, 0x10, R71 ;  /* 0x00000010ff4a7819 */ /* 0x000fe20000011647 */
[----:B------:R-:W-:Y:S01]  /*60c0*/  IMAD.SHL.U32 R72, R72, 0x100, RZ ;  /* 0x0000010048487824 */ /* 0x000fe200078e00ff */
[----:B------:R-:W-:Y:S02]  /*60d0*/  LOP3.LUT R71, R73, 0xff0000ff, RZ, 0xc0, !PT ;  /* 0xff0000ff49477812 */ /* 0x000fe400078ec0ff */
[----:B------:R-:W-:-:S02]  /*60e0*/  SHF.R.U32.HI R73, RZ, 0x10, R73 ;  /* 0x00000010ff497819 */ /* 0x000fc40000011649 */
[----:B------:R-:W-:Y:S01]  /*60f0*/  LOP3.LUT R49, R49, 0xff00, R70, 0xf8, !PT ;  /* 0x0000ff0031317812 */ /* 0x000fe200078ef846 */
[----:B------:R-:W-:Y:S01]  /*6100*/  IMAD.U32 R70, R74, 0x10000, RZ ;  /* 0x000100004a467824 */ /* 0x000fe200078e00ff */
[----:B-1----:R-:W-:Y:S01]  /*6110*/  MOV R48, R40 ;  /* 0x0000002800307202 */ /* 0x002fe20000000f00 */
[----:B------:R-:W-:Y:S01]  /*6120*/  IMAD.U32 R73, R73, 0x10000, RZ ;  /* 0x0001000049497824 */ /* 0x000fe200078e00ff */
[----:B------:R-:W-:Y:S02]  /*6130*/  LOP3.LUT R72, R71, 0xff00, R72, 0xf8, !PT ;  /* 0x0000ff0047487812 */ /* 0x000fe400078ef848 */
[----:B------:R-:W-:Y:S02]  /*6140*/  F2FP.F16.E4M3.UNPACK_B R40, R41 ;  /* 0x00000029ff28723e */ /* 0x000fe400020006ff */
[----:B------:R-:W-:Y:S02]  /*6150*/  F2FP.F16.E4M3.UNPACK_B R71, R153.H1 ;  /* 0x00000099ff47723e */ /* 0x000fe400030006ff */
[----:B------:R-:W-:Y:S01]  /*6160*/  LOP3.LUT R74, R49, 0xff0000, R70, 0xf8, !PT ;  /* 0x00ff0000314a7812 */ /* 0x000fe200078ef846 */
[--C-:B------:R-:W-:Y:S01]  /*6170*/  HADD2.F32 R49, -RZ, R40.reuse.H1_H1 ;  /* 0x30000028ff317230 */ /* 0x100fe20000004100 */
[----:B------:R-:W-:Y:S01]  /*6180*/  LOP3.LUT R77, R72, 0xff0000, R73, 0xf8, !PT ;  /* 0x00ff0000484d7812 */ /* 0x000fe200078ef849 */
[--C-:B------:R-:W-:Y:S01]  /*6190*/  HADD2.F32 R75, -RZ, R71.reuse.H0_H0 ;  /* 0x20000047ff4b7230 */ /* 0x100fe20000004100 */
[----:B------:R-:W-:Y:S01]  /*61a0*/  F2FP.F16.E4M3.UNPACK_B R72, R152.H1 ;  /* 0x00000098ff48723e */ /* 0x000fe200030006ff */
[----:B------:R-:W-:Y:S01]  /*61b0*/  HADD2.F32 R40, -RZ, R40.H0_H0 ;  /* 0x20000028ff287230 */ /* 0x000fe20000004100 */
[----:B------:R-:W-:Y:S01]  /*61c0*/  F2FP.F16.E4M3.UNPACK_B R41, R41.H1 ;  /* 0x00000029ff29723e */ /* 0x000fe200030006ff */
[----:B------:R-:W-:-:S02]  /*61d0*/  HADD2.F32 R76, -RZ, R71.H1_H1 ;  /* 0x30000047ff4c7230 */ /* 0x000fc40000004100 */
[CC--:B------:R-:W-:Y:S01]  /*61e0*/  FMUL.FTZ R79, R49.reuse, R75.reuse ;  /* 0x0000004b314f7220 */ /* 0x0c0fe20000410000 */
[--C-:B------:R-:W-:Y:S02]  /*61f0*/  HADD2.F32 R73, -RZ, R72.reuse.H0_H0 ;  /* 0x20000048ff497230 */ /* 0x100fe40000004100 */
[----:B------:R-:W-:Y:S01]  /*6200*/  FMUL.FTZ R78, R40, R75 ;  /* 0x0000004b284e7220 */ /* 0x000fe20000410000 */
[--C-:B------:R-:W-:Y:S01]  /*6210*/  HADD2.F32 R71, -RZ, R41.reuse.H1_H1 ;  /* 0x30000029ff477230 */ /* 0x100fe20000004100 */
[----:B------:R-:W-:Y:S01]  /*6220*/  F2FP.F16.E4M3.UNPACK_B R153, R153 ;  /* 0x00000099ff99723e */ /* 0x000fe200020006ff */
[----:B------:R-:W-:Y:S02]  /*6230*/  HADD2.F32 R70, -RZ, R41.H0_H0 ;  /* 0x20000029ff467230 */ /* 0x000fe40000004100 */
[-C--:B------:R-:W-:Y:S01]  /*6240*/  FFMA.FTZ R41, R49, R73.reuse, R78 ;  /* 0x0000004931297223 */ /* 0x080fe2000001004e */
[----:B------:R-:W-:Y:S02]  /*6250*/  HADD2.F32 R72, -RZ, R72.H1_H1 ;  /* 0x30000048ff487230 */ /* 0x000fe40000004100 */
[C---:B------:R-:W-:Y:S01]  /*6260*/  FMUL.FTZ R75, R71.reuse, R76 ;  /* 0x0000004c474b7220 */ /* 0x040fe20000410000 */
[----:B------:R-:W-:Y:S01]  /*6270*/  F2FP.F16.E4M3.UNPACK_B R49, R48.H1 ;  /* 0x00000030ff31723e */ /* 0x000fe200030006ff */
[----:B------:R-:W-:Y:S01]  /*6280*/  FMUL.FTZ R76, R70, R76 ;  /* 0x0000004c464c7220 */ /* 0x000fe20000410000 */
[----:B------:R-:W-:Y:S01]  /*6290*/  FFMA.FTZ R40, R40, R73, -R79 ;  /* 0x0000004928287223 */ /* 0x000fe2000001084f */
[----:B------:R-:W-:Y:S01]  /*62a0*/  FFMA.FTZ R80, R70, R72, -R75 ;  /* 0x0000004846507223 */ /* 0x000fe2000001084b */
[----:B------:R-:W-:Y:S01]  /*62b0*/  F2FP.F16.E4M3.UNPACK_B R48, R48 ;  /* 0x00000030ff30723e */ /* 0x000fe200020006ff */
[----:B------:R-:W-:Y:S01]  /*62c0*/  FFMA.FTZ R81, R71, R72, R76 ;  /* 0x0000004847517223 */ /* 0x000fe2000001004c */
[----:B------:R-:W-:Y:S01]  /*62d0*/  F2FP.F16.E4M3.UNPACK_B R152, R152 ;  /* 0x00000098ff98723e */ /* 0x000fe200020006ff */
[----:B------:R-:W-:-:S02]  /*62e0*/  HADD2.F32 R73, -RZ, R153.H1_H1 ;  /* 0x30000099ff497230 */ /* 0x000fc40000004100 */
[--C-:B------:R-:W-:Y:S01]  /*62f0*/  HADD2.F32 R70, -RZ, R49.reuse.H0_H0 ;  /* 0x20000031ff467230 */ /* 0x100fe20000004100 */
[----:B------:R-:W-:Y:S01]  /*6300*/  F2FP.SATFINITE.E4M3.F32.PACK_AB_MERGE_C R83, R81, R80, RZ ;  /* 0x000000505153723e */ /* 0x000fe200048070ff */
[----:B------:R-:W-:Y:S02]  /*6310*/  HADD2.F32 R71, -RZ, R49.H1_H1 ;  /* 0x30000031ff477230 */ /* 0x000fe40000004100 */
[----:B------:R-:W-:Y:S02]  /*6320*/  HADD2.F32 R49, -RZ, R48.H0_H0 ;  /* 0x20000030ff317230 */ /* 0x000fe40000004100 */
[-C--:B------:R-:W-:Y:S01]  /*6330*/  FMUL.FTZ R78, R70, R73.reuse ;  /* 0x00000049464e7220 */ /* 0x080fe20000410000 */
[----:B------:R-:W-:Y:S02]  /*6340*/  HADD2.F32 R72, -RZ, R152.H1_H1 ;  /* 0x30000098ff487230 */ /* 0x000fe40000004100 */
[----:B------:R-:W-:Y:S01]  /*6350*/  FMUL.FTZ R75, R71, R73 ;  /* 0x00000049474b7220 */ /* 0x000fe20000410000 */
[----:B------:R-:W-:Y:S01]  /*6360*/  HADD2.F32 R153, -RZ, R153.H0_H0 ;  /* 0x20000099ff997230 */ /* 0x000fe20000004100 */
[----:B------:R-:W-:Y:S01]  /*6370*/  F2FP.SATFINITE.E4M3.F32.PACK_AB_MERGE_C R41, R41, R40, R83 ;  /* 0x000000282929723e */ /* 0x000fe20004807053 */
[----:B------:R-:W-:-:S02]  /*6380*/  HADD2.F32 R48, -RZ, R48.H1_H1 ;  /* 0x30000030ff307230 */ /* 0x000fc40000004100 */
[-C--:B------:R-:W-:Y:S01]  /*6390*/  FFMA.FTZ R75, R70, R72.reuse, -R75 ;  /* 0x00000048464b7223 */ /* 0x080fe2000001084b */
[----:B------:R-:W-:Y:S02]  /*63a0*/  HADD2.F32 R152, -RZ, R152.H0_H0 ;  /* 0x20000098ff987230 */ /* 0x000fe40000004100 */
[----:B------:R-:W-:Y:S01]  /*63b0*/  FFMA.FTZ R78, R71, R72, R78 ;  /* 0x00000048474e7223 */ /* 0x000fe2000001004e */
[-C--:B------:R-:W-:Y:S01]  /*63c0*/  F2FP.F16.E4M3.UNPACK_B R72, R74.reuse.H1 ;  /* 0x0000004aff48723e */ /* 0x080fe200030006ff */
[-C--:B------:R-:W-:Y:S01]  /*63d0*/  FMUL.FTZ R76, R48, R153.reuse ;  /* 0x00000099304c7220 */ /* 0x080fe20000410000 */
[C---:B------:R-:W-:Y:S01]  /*63e0*/  FMUL.FTZ R153, R49.reuse, R153 ;  /* 0x0000009931997220 */ /* 0x040fe20000410000 */
[----:B------:R-:W-:Y:S02]  /*63f0*/  F2FP.F16.E4M3.UNPACK_B R74, R74 ;  /* 0x0000004aff4a723e */ /* 0x000fe400020006ff */
[-C--:B------:R-:W-:Y:S01]  /*6400*/  FFMA.FTZ R79, R49, R152.reuse, -R76 ;  /* 0x00000098314f7223 */ /* 0x080fe2000001084c */
[----:B------:R-:W-:Y:S01]  /*6410*/  F2FP.SATFINITE.E4M3.F32.PACK_AB_MERGE_C R82, R78, R75, RZ ;  /* 0x0000004b4e52723e */ /* 0x000fe200048070ff */
[----:B------:R-:W-:Y:S01]  /*6420*/  FFMA.FTZ R152, R48, R152, R153 ;  /* 0x0000009830987223 */ /* 0x000fe20000010099 */
[----:B------:R-:W-:Y:S01]  /*6430*/  F2FP.F16.E4M3.UNPACK_B R49, R43.H1 ;  /* 0x0000002bff31723e */ /* 0x000fe200030006ff */
[--C-:B------:R-:W-:Y:S01]  /*6440*/  HADD2.F32 R73, -RZ, R72.reuse.H1_H1 ;  /* 0x30000048ff497230 */ /* 0x100fe20000004100 */
[-C--:B------:R-:W-:Y:S01]  /*6450*/  F2FP.F16.E4M3.UNPACK_B R75, R77.reuse.H1 ;  /* 0x0000004dff4b723e */ /* 0x080fe200030006ff */
[----:B------:R-:W-:Y:S01]  /*6460*/  HADD2.F32 R72, -RZ, R72.H0_H0 ;  /* 0x20000048ff487230 */ /* 0x000fe20000004100 */
[-C--:B------:R-:W-:Y:S01]  /*6470*/  F2FP.F16.E4M3.UNPACK_B R48, R42.reuse.H1 ;  /* 0x0000002aff30723e */ /* 0x080fe200030006ff */
[----:B------:R-:W-:Y:S01]  /*6480*/  HADD2.F32 R71, -RZ, R49.H1_H1 ;  /* 0x30000031ff477230 */ /* 0x000fe20000004100 */
[----:B------:R-:W-:Y:S01]  /*6490*/  F2FP.F16.E4M3.UNPACK_B R77, R77 ;  /* 0x0000004dff4d723e */ /* 0x000fe200020006ff */
[----:B------:R-:W-:Y:S01]  /*64a0*/  HADD2.F32 R78, -RZ, R75.H1_H1 ;  /* 0x3000004bff4e7230 */ /* 0x000fe20000004100 */
[----:B------:R-:W-:Y:S01]  /*64b0*/  F2FP.F16.E4M3.UNPACK_B R43, R43 ;  /* 0x0000002bff2b723e */ /* 0x000fe200020006ff */
[----:B------:R-:W-:Y:S01]  /*64c0*/  HADD2.F32 R70, -RZ, R49.H0_H0 ;  /* 0x20000031ff467230 */ /* 0x000fe20000004100 */
[----:B------:R-:W-:Y:S01]  /*64d0*/  F2FP.F16.E4M3.UNPACK_B R42, R42 ;  /* 0x0000002aff2a723e */ /* 0x000fe200020006ff */
[----:B------:R-:W-:-:S02]  /*64e0*/  HADD2.F32 R49, -RZ, R48.H1_H1 ;  /* 0x30000030ff317230 */ /* 0x000fc40000004100 */
[-C--:B------:R-:W-:Y:S01]  /*64f0*/  FMUL.FTZ R81, R71, R78.reuse ;  /* 0x0000004e47517220 */ /* 0x080fe20000410000 */
[--C-:B------:R-:W-:Y:S02]  /*6500*/  HADD2.F32 R76, -RZ, R77.reuse.H1_H1 ;  /* 0x3000004dff4c7230 */ /* 0x100fe40000004100 */
[C---:B------:R-:W-:Y:S01]  /*6510*/  FMUL.FTZ R78, R70.reuse, R78 ;  /* 0x0000004e464e7220 */ /* 0x040fe20000410000 */
[----:B------:R-:W-:Y:S02]  /*6520*/  HADD2.F32 R48, -RZ, R48.H0_H0 ;  /* 0x20000030ff307230 */ /* 0x000fe40000004100 */
[----:B------:R-:W-:Y:S01]  /*6530*/  FFMA.FTZ R80, R70, R73, -R81 ;  /* 0x0000004946507223 */ /* 0x000fe20000010851 */
[----:B------:R-:W-:Y:S02]  /*6540*/  HADD2.F32 R70, -RZ, R74.H1_H1 ;  /* 0x3000004aff467230 */ /* 0x000fe40000004100 */
[----:B------:R-:W-:Y:S01]  /*6550*/  FMUL.FTZ R81, R49, R76 ;  /* 0x0000004c31517220 */ /* 0x000fe20000410000 */
[----:B------:R-:W-:-:S02]  /*6560*/  HADD2.F32 R77, -RZ, R77.H0_H0 ;  /* 0x2000004dff4d7230 */ /* 0x000fc40000004100 */
[C---:B------:R-:W-:Y:S01]  /*6570*/  FMUL.FTZ R76, R48.reuse, R76 ;  /* 0x0000004c304c7220 */ /* 0x040fe20000410000 */
[----:B------:R-:W-:Y:S02]  /*6580*/  HADD2.F32 R75, -RZ, R75.H0_H0 ;  /* 0x2000004bff4b7230 */ /* 0x000fe40000004100 */
[-C--:B------:R-:W-:Y:S01]  /*6590*/  FFMA.FTZ R81, R48, R70.reuse, -R81 ;  /* 0x0000004630517223 */ /* 0x080fe20000010851 */
[--C-:B------:R-:W-:Y:S02]  /*65a0*/  HADD2.F32 R48, -RZ, R43.reuse.H0_H0 ;  /* 0x2000002bff307230 */ /* 0x100fe40000004100 */
[----:B------:R-:W-:Y:S01]  /*65b0*/  FFMA.FTZ R76, R49, R70, R76 ;  /* 0x00000046314c7223 */ /* 0x000fe2000001004c */
[----:B------:R-:W-:Y:S02]  /*65c0*/  HADD2.F32 R49, -RZ, R43.H1_H1 ;  /* 0x3000002bff317230 */ /* 0x000fe40000004100 */
[----:B------:R-:W-:Y:S01]  /*65d0*/  FFMA.FTZ R73, R71, R73, R78 ;  /* 0x0000004947497223 */ /* 0x000fe2000001004e */
[----:B------:R-:W-:-:S02]  /*65e0*/  HADD2.F32 R43, -RZ, R42.H0_H0 ;  /* 0x2000002aff2b7230 */ /* 0x000fc40000004100 */
[-C--:B------:R-:W-:Y:S01]  /*65f0*/  FMUL.FTZ R78, R48, R75.reuse ;  /* 0x0000004b304e7220 */ /* 0x080fe20000410000 */
[----:B------:R-:W-:Y:S02]  /*6600*/  HADD2.F32 R42, -RZ, R42.H1_H1 ;  /* 0x3000002aff2a7230 */ /* 0x000fe40000004100 */
[C---:B------:R-:W-:Y:S01]  /*6610*/  FMUL.FTZ R71, R49.reuse, R75 ;  /* 0x0000004b31477220 */ /* 0x040fe20000410000 */
[----:B------:R-:W-:Y:S02]  /*6620*/  HADD2.F32 R74, -RZ, R74.H0_H0 ;  /* 0x2000004aff4a7230 */ /* 0x000fe40000004100 */
[-C--:B------:R-:W-:Y:S01]  /*6630*/  FFMA.FTZ R78, R49, R72.reuse, R78 ;  /* 0x00000048314e7223 */ /* 0x080fe2000001004e */
[----:B------:R-:W-:Y:S01]  /*6640*/  F2FP.SATFINITE.E4M3.F32.PACK_AB_MERGE_C R76, R76, R81, RZ ;  /* 0x000000514c4c723e */ /* 0x000fe200048070ff */
[-C--:B------:R-:W-:Y:S01]  /*6650*/  FMUL.FTZ R70, R42, R77.reuse ;  /* 0x0000004d2a467220 */ /* 0x080fe20000410000 */
[----:B------:R-:W-:Y:S01]  /*6660*/  FMUL.FTZ R77, R43, R77 ;  /* 0x0000004d2b4d7220 */ /* 0x000fe20000410000 */
[----:B------:R-:W-:Y:S01]  /*6670*/  FFMA.FTZ R71, R48, R72, -R71 ;  /* 0x0000004830477223 */ /* 0x000fe20000010847 */
[----:B------:R-:W-:Y:S01]  /*6680*/  F2FP.SATFINITE.E4M3.F32.PACK_AB_MERGE_C R73, R73, R80, RZ ;  /* 0x000000504949723e */ /* 0x000fe200048070ff */
[-C--:B------:R-:W-:Y:S01]  /*6690*/  FFMA.FTZ R70, R43, R74.reuse, -R70 ;  /* 0x0000004a2b467223 */ /* 0x080fe20000010846 */
[----:B------:R-:W-:Y:S01]  /*66a0*/  FFMA.FTZ R77, R42, R74, R77 ;  /* 0x0000004a2a4d7223 */ /* 0x000fe2000001004d */
[----:B------:R-:W-:-:S02]  /*66b0*/  F2FP.SATFINITE.E4M3.F32.PACK_AB_MERGE_C R40, R152, R79, R82 ;  /* 0x0000004f9828723e */ /* 0x000fc40004807052 */
[----:B------:R-:W-:Y:S02]  /*66c0*/  F2FP.SATFINITE.E4M3.F32.PACK_AB_MERGE_C R43, R78, R71, R73 ;  /* 0x000000474e2b723e */ /* 0x000fe40004807049 */
[----:B------:R-:W-:-:S07]  /*66d0*/  F2FP.SATFINITE.E4M3.F32.PACK_AB_MERGE_C R42, R77, R70, R76 ;  /* 0x000000464d2a723e */ /* 0x000fce000480704c */
.L_x_517:
[----:B------:R-:W-:Y:S05]  /*66e0*/  BSYNC B2 ;  /* 0x0000000000027941 */ /* 0x000fea0003800000 */
.L_x_516:
[----:B-1----:R0:W-:Y:S02]  /*66f0*/  STG.E.128 desc[UR54][R44.64], R40 ;  /* 0x000000282c007986 */ /* 0x0021e4000c101d36 */
.L_x_515:
[----:B------:R-:W-:Y:S05]  /*6700*/  BSYNC B1 ;  /* 0x0000000000017941 */ /* 0x000fea0003800000 */
.L_x_514:
        /* <DEDUP_REMOVED lines=15> */
[----:B------:R-:W-:Y:S01]  /*6800*/  LOP3.LUT R66, R66, 0xff00, R49, 0xf8, !PT ;  /* 0x0000ff0042427812 */ /* 0x000fe200078ef831 */
[----:B------:R-:W-:Y:S01]  /*6810*/  IMAD.U32 R49, R71, 0x10000, RZ ;  /* 0x0001000047317824 */ /* 0x000fe200078e00ff */
[----:B-1----:R-:W-:-:S02]  /*6820*/  MOV R48, R40 ;  /* 0x0000002800307202 */ /* 0x002fc40000000f00 */
[----:B------:R-:W-:Y:S01]  /*6830*/  LOP3.LUT R69, R68, 0xff00, R67, 0xf8, !PT ;  /* 0x0000ff0044457812 */ /* 0x000fe200078ef843 */
[----:B------:R-:W-:Y:S01]  /*6840*/  IMAD.U32 R68, R70, 0x10000, RZ ;  /* 0x0001000046447824 */ /* 0x000fe200078e00ff */
        /* <DEDUP_REMOVED lines=40> */
[CC--:B------:R-:W-:Y:S01]  /*6ad0*/  FMUL.FTZ R69, R49.reuse, R150.reuse ;  /* 0x0000009631457220 */ /* 0x0c0fe20000410000 */
[----:B------:R-:W-:Y:S01]  /*6ae0*/  FMUL.FTZ R72, R48, R150 ;  /* 0x0000009630487220 */ /* 0x000fe20000410000 */
[----:B------:R-:W-:Y:S02]  /*6af0*/  F2FP.F16.E4M3.UNPACK_B R68, R70.H1 ;  /* 0x00000046ff44723e */ /* 0x000fe400030006ff */
[----:B------:R-:W-:Y:S01]  /*6b00*/  F2FP.SATFINITE.E4M3.F32.PACK_AB_MERGE_C R79, R74, R71, RZ ;  /* 0x000000474a4f723e */ /* 0x000fe200048070ff */
[----:B------:R-:W-:Y:S01]  /*6b10*/  FFMA.FTZ R75, R49, R149, -R72 ;  /* 0x00000095314b7223 */ /* 0x000fe20000010848 */
[----:B------:R-:W-:Y:S01]  /*6b20*/  F2FP.F16.E4M3.UNPACK_B R49, R43.H1 ;  /* 0x0000002bff31723e */ /* 0x000fe200030006ff */
[----:B------:R-:W-:Y:S01]  /*6b30*/  FFMA.FTZ R76, R48, R149, R69 ;  /* 0x00000095304c7223 */ /* 0x000fe20000010045 */
[-C--:B------:R-:W-:Y:S01]  /*6b40*/  F2FP.F16.E4M3.UNPACK_B R71, R73.reuse.H1 ;  /* 0x00000049ff47723e */ /* 0x080fe200030006ff */
[----:B------:R-:W-:Y:S01]  /*6b50*/  HADD2.F32 R69, -RZ, R68.H1_H1 ;  /* 0x30000044ff457230 */ /* 0x000fe20000004100 */
[----:B------:R-:W-:Y:S01]  /*6b60*/  F2FP.F16.E4M3.UNPACK_B R48, R42.H1 ;  /* 0x0000002aff30723e */ /* 0x000fe200030006ff */
        /* <DEDUP_REMOVED lines=14> */
[----:B------:R-:W-:Y:S01]  /*6c50*/  F2FP.F16.E4M3.UNPACK_B R42, R42 ;  /* 0x0000002aff2a723e */ /* 0x000fe200020006ff */
[----:B------:R-:W-:Y:S01]  /*6c60*/  FMUL.FTZ R72, R48, R72 ;  /* 0x0000004830487220 */ /* 0x000fe20000410000 */
[----:B------:R-:W-:-:S02]  /*6c70*/  HADD2.F32 R73, -RZ, R73.H0_H0 ;  /* 0x20000049ff497230 */ /* 0x000fc40000004100 */
[-C--:B------:R-:W-:Y:S01]  /*6c80*/  FFMA.FTZ R77, R48, R66.reuse, -R77 ;  /* 0x00000042304d7223 */ /* 0x080fe2000001084d */
[--C-:B------:R-:W-:Y:S02]  /*6c90*/  HADD2.F32 R48, -RZ, R43.reuse.H0_H0 ;  /* 0x2000002bff307230 */ /* 0x100fe40000004100 */
[----:B------:R-:W-:Y:S01]  /*6ca0*/  FFMA.FTZ R72, R49, R66, R72 ;  /* 0x0000004231487223 */ /* 0x000fe20000010048 */
[----:B------:R-:W-:Y:S02]  /*6cb0*/  HADD2.F32 R49, -RZ, R43.H1_H1 ;  /* 0x3000002bff317230 */ /* 0x000fe40000004100 */
[----:B------:R-:W-:Y:S01]  /*6cc0*/  FFMA.FTZ R69, R67, R69, R74 ;  /* 0x0000004543457223 */ /* 0x000fe2000001004a */
[--C-:B------:R-:W-:Y:S01]  /*6cd0*/  HADD2.F32 R43, -RZ, R42.reuse.H0_H0 ;  /* 0x2000002aff2b7230 */ /* 0x100fe20000004100 */
[----:B------:R-:W-:Y:S01]  /*6ce0*/  F2FP.SATFINITE.E4M3.F32.PACK_AB_MERGE_C R40, R76, R75, R79 ;  /* 0x0000004b4c28723e */ /* 0x000fe2000480704f */
[----:B------:R-:W-:Y:S01]  /*6cf0*/  HADD2.F32 R42, -RZ, R42.H1_H1 ;  /* 0x3000002aff2a7230 */ /* 0x000fe20000004100 */
[----:B------:R-:W-:Y:S01]  /*6d00*/  F2FP.SATFINITE.E4M3.F32.PACK_AB_MERGE_C R72, R72, R77, RZ ;  /* 0x0000004d4848723e */ /* 0x000fe200048070ff */
[----:B------:R-:W-:Y:S01]  /*6d10*/  HADD2.F32 R71, -RZ, R71.H0_H0 ;  /* 0x20000047ff477230 */ /* 0x000fe20000004100 */
[----:B------:R-:W-:Y:S01]  /*6d20*/  F2FP.SATFINITE.E4M3.F32.PACK_AB_MERGE_C R69, R69, R78, RZ ;  /* 0x0000004e4545723e */ /* 0x000fe200048070ff */
[----:B------:R-:W-:-:S02]  /*6d30*/  HADD2.F32 R68, -RZ, R68.H0_H0 ;  /* 0x20000044ff447230 */ /* 0x000fc40000004100 */
[----:B------:R-:W-:Y:S01]  /*6d40*/  FMUL.FTZ R66, R42, R73 ;  /* 0x000000492a427220 */ /* 0x000fe20000410000 */
[----:B------:R-:W-:Y:S02]  /*6d50*/  HADD2.F32 R70, -RZ, R70.H0_H0 ;  /* 0x20000046ff467230 */ /* 0x000fe40000004100 */
[-C--:B------:R-:W-:Y:S01]  /*6d60*/  FMUL.FTZ R67, R49, R71.reuse ;  /* 0x0000004731437220 */ /* 0x080fe20000410000 */
[C---:B------:R-:W-:Y:S01]  /*6d70*/  FMUL.FTZ R74, R48.reuse, R71 ;  /* 0x00000047304a7220 */ /* 0x040fe20000410000 */
[----:B------:R-:W-:Y:S02]  /*6d80*/  FMUL.FTZ R73, R43, R73 ;  /* 0x000000492b497220 */ /* 0x000fe40000410000 */
[-C--:B------:R-:W-:Y:S01]  /*6d90*/  FFMA.FTZ R67, R48, R68.reuse, -R67 ;  /* 0x0000004430437223 */ /* 0x080fe20000010843 */
[----:B------:R-:W-:Y:S01]  /*6da0*/  FFMA.FTZ R74, R49, R68, R74 ;  /* 0x00000044314a7223 */ /* 0x000fe2000001004a */
[-C--:B------:R-:W-:Y:S01]  /*6db0*/  FFMA.FTZ R66, R43, R70.reuse, -R66 ;  /* 0x000000462b427223 */ /* 0x080fe20000010842 */
[----:B------:R-:W-:-:S03]  /*6dc0*/  FFMA.FTZ R73, R42, R70, R73 ;  /* 0x000000462a497223 */ /* 0x000fc60000010049 */
[----:B------:R-:W-:Y:S02]  /*6dd0*/  F2FP.SATFINITE.E4M3.F32.PACK_AB_MERGE_C R43, R74, R67, R69 ;  /* 0x000000434a2b723e */ /* 0x000fe40004807045 */
[----:B------:R-:W-:-:S07]  /*6de0*/  F2FP.SATFINITE.E4M3.F32.PACK_AB_MERGE_C R42, R73, R66, R72 ;  /* 0x00000042492a723e */ /* 0x000fce0004807048 */
.L_x_521:
[----:B------:R-:W-:Y:S05]  /*6df0*/  BSYNC B2 ;  /* 0x0000000000027941 */ /* 0x000fea0003800000 */
.L_x_520:
[----:B-1----:R0:W-:Y:S02]  /*6e00*/  STG.E.128 desc[UR54][R44.64+0x20], R40 ;  /* 0x000020282c007986 */ /* 0x0021e4000c101d36 */
.L_x_519:
[----:B------:R-:W-:Y:S05]  /*6e10*/  BSYNC B1 ;  /* 0x0000000000017941 */ /* 0x000fea0003800000 */
.L_x_518:
        /* <DEDUP_REMOVED lines=110> */
.L_x_525:
[----:B------:R-:W-:Y:S05]  /*7500*/  BSYNC B2 ;  /* 0x0000000000027941 */ /* 0x000fea0003800000 */
.L_x_524:
[----:B-1----:R0:W-:Y:S02]  /*7510*/  STG.E.128 desc[UR54][R44.64+0x40], R40 ;  /* 0x000040282c007986 */ /* 0x0021e4000c101d36 */
.L_x_523:
[----:B------:R-:W-:Y:S05]  /*7520*/  BSYNC B1 ;  /* 0x0000000000017941 */ /* 0x000fea0003800000 */
.L_x_522:
        /* <DEDUP_REMOVED lines=20> */
[----:B------:R-:W-:Y:S02]  /*7670*/  F2FP.F16.E4M3.UNPACK_B R60, R139.H1 ;  /* 0x0000008bff3c723e */ /* 0x000fe400030006ff */
[-C--:B------:R-:W-:Y:S02]  /*7680*/  F2FP.F16.E4M3.UNPACK_B R40, R41.reuse ;  /* 0x00000029ff28723e */ /* 0x080fe400020006ff */
[----:B------:R-:W-:Y:S01]  /*7690*/  F2FP.F16.E4M3.UNPACK_B R41, R41.H1 ;  /* 0x00000029ff29723e */ /* 0x000fe200030006ff */
[--C-:B------:R-:W-:Y:S01]  /*76a0*/  HADD2.F32 R63, -RZ, R60.reuse.H1_H1 ;  /* 0x3000003cff3f7230 */ /* 0x100fe20000004100 */
[----:B------:R-:W-:Y:S01]  /*76b0*/  LOP3.LUT R64, R62, 0xff0000, R59, 0xf8, !PT ;  /* 0x00ff00003e407812 */ /* 0x000fe200078ef83b */
[----:B------:R-:W-:Y:S01]  /*76c0*/  HADD2.F32 R62, -RZ, R60.H0_H0 ;  /* 0x2000003cff3e7230 */ /* 0x000fe20000004100 */
[----:B------:R-:W-:Y:S01]  /*76d0*/  LOP3.LUT R61, R58, 0xff0000, R49, 0xf8, !PT ;  /* 0x00ff00003a3d7812 */ /* 0x000fe200078ef831 */
[--C-:B------:R-:W-:Y:S01]  /*76e0*/  HADD2.F32 R49, -RZ, R40.reuse.H1_H1 ;  /* 0x30000028ff317230 */ /* 0x100fe20000004100 */
[----:B------:R-:W-:Y:S01]  /*76f0*/  F2FP.F16.E4M3.UNPACK_B R59, R138.H1 ;  /* 0x0000008aff3b723e */ /* 0x000fe200030006ff */
[----:B------:R-:W-:Y:S01]  /*7700*/  HADD2.F32 R58, -RZ, R41.H1_H1 ;  /* 0x30000029ff3a7230 */ /* 0x000fe20000004100 */
[----:B------:R-:W-:Y:S01]  /*7710*/  F2FP.F16.E4M3.UNPACK_B R139, R139 ;  /* 0x0000008bff8b723e */ /* 0x000fe200020006ff */
[----:B------:R-:W-:-:S02]  /*7720*/  HADD2.F32 R40, -RZ, R40.H0_H0 ;  /* 0x20000028ff287230 */ /* 0x000fc40000004100 */
[-C--:B------:R-:W-:Y:S01]  /*7730*/  FMUL.FTZ R65, R49, R62.reuse ;  /* 0x0000003e31417220 */ /* 0x080fe20000410000 */
[----:B------:R-:W-:Y:S02]  /*7740*/  HADD2.F32 R60, -RZ, R59.H0_H0 ;  /* 0x2000003bff3c7230 */ /* 0x000fe40000004100 */
[-C--:B------:R-:W-:Y:S01]  /*7750*/  FMUL.FTZ R66, R58, R63.reuse ;  /* 0x0000003f3a427220 */ /* 0x080fe20000410000 */
[----:B------:R-:W-:Y:S02]  /*7760*/  HADD2.F32 R41, -RZ, R41.H0_H0 ;  /* 0x20000029ff297230 */ /* 0x000fe40000004100 */
[C---:B------:R-:W-:Y:S01]  /*7770*/  FMUL.FTZ R62, R40.reuse, R62 ;  /* 0x0000003e283e7220 */ /* 0x040fe20000410000 */
[----:B------:R-:W-:Y:S02]  /*7780*/  HADD2.F32 R59, -RZ, R59.H1_H1 ;  /* 0x3000003bff3b7230 */ /* 0x000fe40000004100 */
[----:B------:R-:W-:Y:S01]  /*7790*/  FFMA.FTZ R40, R40, R60, -R65 ;  /* 0x0000003c28287223 */ /* 0x000fe20000010841 */
[----:B------:R-:W-:Y:S01]  /*77a0*/  F2FP.F16.E4M3.UNPACK_B R138, R138 ;  /* 0x0000008aff8a723e */ /* 0x000fe200020006ff */
[----:B------:R-:W-:Y:S01]  /*77b0*/  FMUL.FTZ R63, R41, R63 ;  /* 0x0000003f293f7220 */ /* 0x000fe20000410000 */
[----:B------:R-:W-:Y:S01]  /*77c0*/  FFMA.FTZ R67, R49, R60, R62 ;  /* 0x0000003c31437223 */ /* 0x000fe2000001003e */
[-C--:B------:R-:W-:Y:S01]  /*77d0*/  FFMA.FTZ R65, R41, R59.reuse, -R66 ;  /* 0x0000003b29417223 */ /* 0x080fe20000010842 */
[-C--:B------:R-:W-:Y:S01]  /*77e0*/  F2FP.F16.E4M3.UNPACK_B R41, R48.reuse.H1 ;  /* 0x00000030ff29723e */ /* 0x080fe200030006ff */
[----:B------:R-:W-:Y:S01]  /*77f0*/  FFMA.FTZ R68, R58, R59, R63 ;  /* 0x0000003b3a447223 */ /* 0x000fe2000001003f */
[----:B------:R-:W-:Y:S01]  /*7800*/  F2FP.F16.E4M3.UNPACK_B R48, R48 ;  /* 0x00000030ff30723e */ /* 0x000fe200020006ff */
[----:B------:R-:W-:-:S02]  /*7810*/  HADD2.F32 R60, -RZ, R139.H1_H1 ;  /* 0x3000008bff3c7230 */ /* 0x000fc40000004100 */
[--C-:B------:R-:W-:Y:S01]  /*7820*/  HADD2.F32 R49, -RZ, R41.reuse.H0_H0 ;  /* 0x20000029ff317230 */ /* 0x100fe20000004100 */
[----:B------:R-:W-:Y:S01]  /*7830*/  F2FP.SATFINITE.E4M3.F32.PACK_AB_MERGE_C R71, R68, R65, RZ ;  /* 0x000000414447723e */ /* 0x000fe200048070ff */
[----:B------:R-:W-:Y:S02]  /*7840*/  HADD2.F32 R58, -RZ, R41.H1_H1 ;  /* 0x30000029ff3a7230 */ /* 0x000fe40000004100 */
[--C-:B------:R-:W-:Y:S02]  /*7850*/  HADD2.F32 R41, -RZ, R48.reuse.H0_H0 ;  /* 0x20000030ff297230 */ /* 0x100fe40000004100 */
[-C--:B------:R-:W-:Y:S01]  /*7860*/  FMUL.FTZ R63, R49, R60.reuse ;  /* 0x0000003c313f7220 */ /* 0x080fe20000410000 */
[----:B------:R-:W-:Y:S02]  /*7870*/  HADD2.F32 R139, -RZ, R139.H0_H0 ;  /* 0x2000008bff8b7230 */ /* 0x000fe40000004100 */
[----:B------:R-:W-:Y:S01]  /*7880*/  FMUL.FTZ R62, R58, R60 ;  /* 0x0000003c3a3e7220 */ /* 0x000fe20000410000 */
[----:B------:R-:W-:-:S02]  /*7890*/  HADD2.F32 R48, -RZ, R48.H1_H1 ;  /* 0x30000030ff307230 */ /* 0x000fc40000004100 */
[--C-:B------:R-:W-:Y:S02]  /*78a0*/  HADD2.F32 R59, -RZ, R138.reuse.H1_H1 ;  /* 0x3000008aff3b7230 */ /* 0x100fe40000004100 */
[----:B------:R-:W-:Y:S02]  /*78b0*/  HADD2.F32 R138, -RZ, R138.H0_H0 ;  /* 0x2000008aff8a7230 */ /* 0x000fe40000004100 */
[-C--:B------:R-:W-:Y:S01]  /*78c0*/  FMUL.FTZ R60, R48, R139.reuse ;  /* 0x0000008b303c7220 */ /* 0x080fe20000410000 */
[----:B------:R-:W-:Y:S01]  /*78d0*/  FMUL.FTZ R139, R41, R139 ;  /* 0x0000008b298b7220 */ /* 0x000fe20000410000 */
[-C--:B------:R-:W-:Y:S01]  /*78e0*/  FFMA.FTZ R62, R49, R59.reuse, -R62 ;  /* 0x0000003b313e7223 */ /* 0x080fe2000001083e */
[----:B------:R-:W-:Y:S01]  /*78f0*/  FFMA.FTZ R63, R58, R59, R63 ;  /* 0x0000003b3a3f7223 */ /* 0x000fe2000001003f */
[-C--:B------:R-:W-:Y:S01]  /*7900*/  FFMA.FTZ R66, R41, R138.reuse, -R60 ;  /* 0x0000008a29427223 */ /* 0x080fe2000001083c */
[----:B------:R-:W-:Y:S01]  /*7910*/  FFMA.FTZ R139, R48, R138, R139 ;  /* 0x0000008a308b7223 */ /* 0x000fe2000001008b */
[----:B------:R-:W-:-:S02]  /*7920*/  F2FP.F16.E4M3.UNPACK_B R48, R43.H1 ;  /* 0x0000002bff30723e */ /* 0x000fc400030006ff */
[----:B------:R-:W-:Y:S02]  /*7930*/  F2FP.SATFINITE.E4M3.F32.PACK_AB_MERGE_C R70, R63, R62, RZ ;  /* 0x0000003e3f46723e */ /* 0x000fe400048070ff */
[----:B------:R-:W-:Y:S01]  /*7940*/  F2FP.F16.E4M3.UNPACK_B R62, R64.H1 ;  /* 0x00000040ff3e723e */ /* 0x000fe200030006ff */
[--C-:B------:R-:W-:Y:S01]  /*7950*/  HADD2.F32 R58, -RZ, R48.reuse.H1_H1 ;  /* 0x30000030ff3a7230 */ /* 0x100fe20000004100 */
[-C--:B------:R-:W-:Y:S01]  /*7960*/  F2FP.F16.E4M3.UNPACK_B R59, R61.reuse.H1 ;  /* 0x0000003dff3b723e */ /* 0x080fe200030006ff */
[----:B------:R-:W-:Y:S01]  /*7970*/  HADD2.F32 R49, -RZ, R48.H0_H0 ;  /* 0x20000030ff317230 */ /* 0x000fe20000004100 */
[----:B------:R-:W-:Y:S01]  /*7980*/  F2FP.F16.E4M3.UNPACK_B R41, R42.H1 ;  /* 0x0000002aff29723e */ /* 0x000fe200030006ff */
[----:B------:R-:W-:Y:S01]  /*7990*/  HADD2.F32 R65, -RZ, R62.H1_H1 ;  /* 0x3000003eff417230 */ /* 0x000fe20000004100 */
[----:B------:R-:W-:Y:S01]  /*79a0*/  F2FP.F16.E4M3.UNPACK_B R64, R64 ;  /* 0x00000040ff40723e */ /* 0x000fe200020006ff */
[----:B------:R-:W-:Y:S01]  /*79b0*/  HADD2.F32 R60, -RZ, R59.H1_H1 ;  /* 0x3000003bff3c7230 */ /* 0x000fe20000004100 */
[----:B------:R-:W-:Y:S01]  /*79c0*/  F2FP.F16.E4M3.UNPACK_B R61, R61 ;  /* 0x0000003dff3d723e */ /* 0x000fe200020006ff */
[----:B------:R-:W-:-:S02]  /*79d0*/  HADD2.F32 R48, -RZ, R41.H1_H1 ;  /* 0x30000029ff307230 */ /* 0x000fc40000004100 */
[-C--:B------:R-:W-:Y:S01]  /*79e0*/  FMUL.FTZ R68, R58, R65.reuse ;  /* 0x000000413a447220 */ /* 0x080fe20000410000 */
[----:B------:R-:W-:Y:S02]  /*79f0*/  HADD2.F32 R63, -RZ, R64.H1_H1 ;  /* 0x30000040ff3f7230 */ /* 0x000fe40000004100 */
[C---:B------:R-:W-:Y:S01]  /*7a00*/  FMUL.FTZ R65, R49.reuse, R65 ;  /* 0x0000004131417220 */ /* 0x040fe20000410000 */
[----:B------:R-:W-:Y:S02]  /*7a10*/  HADD2.F32 R41, -RZ, R41.H0_H0 ;  /* 0x20000029ff297230 */ /* 0x000fe40000004100 */
[----:B------:R-:W-:Y:S01]  /*7a20*/  FFMA.FTZ R69, R49, R60, -R68 ;  /* 0x0000003c31457223 */ /* 0x000fe20000010844 */
[----:B------:R-:W-:Y:S02]  /*7a30*/  HADD2.F32 R49, -RZ, R61.H1_H1 ;  /* 0x3000003dff317230 */ /* 0x000fe40000004100 */
[----:B------:R-:W-:Y:S01]  /*7a40*/  FMUL.FTZ R68, R48, R63 ;  /* 0x0000003f30447220 */ /* 0x000fe20000410000 */
[----:B------:R-:W-:Y:S01]  /*7a50*/  F2FP.F16.E4M3.UNPACK_B R43, R43 ;  /* 0x0000002bff2b723e */ /* 0x000fe200020006ff */
[C---:B------:R-:W-:Y:S01]  /*7a60*/  FMUL.FTZ R63, R41.reuse, R63 ;  /* 0x0000003f293f7220 */ /* 0x040fe20000410000 */
[----:B------:R-:W-:Y:S01]  /*7a70*/  F2FP.F16.E4M3.UNPACK_B R42, R42 ;  /* 0x0000002aff2a723e */ /* 0x000fe200020006ff */
[----:B------:R-:W-:Y:S01]  /*7a80*/  FFMA.FTZ R68, R41, R49, -R68 ;  /* 0x0000003129447223 */ /* 0x000fe20000010844 */
[----:B------:R-:W-:-:S02]  /*7a90*/  HADD2.F32 R62, -RZ, R62.H0_H0 ;  /* 0x2000003eff3e7230 */ /* 0x000fc40000004100 */
[----:B------:R-:W-:Y:S01]  /*7aa0*/  FFMA.FTZ R63, R48, R49, R63 ;  /* 0x00000031303f7223 */ /* 0x000fe2000001003f */
[--C-:B------:R-:W-:Y:S02]  /*7ab0*/  HADD2.F32 R48, -RZ, R43.reuse.H0_H0 ;  /* 0x2000002bff307230 */ /* 0x100fe40000004100 */
[----:B------:R-:W-:Y:S01]  /*7ac0*/  FFMA.FTZ R60, R58, R60, R65 ;  /* 0x0000003c3a3c7223 */ /* 0x000fe20000010041 */
[----:B------:R-:W-:Y:S02]  /*7ad0*/  HADD2.F32 R43, -RZ, R43.H1_H1 ;  /* 0x3000002bff2b7230 */ /* 0x000fe40000004100 */
[--C-:B------:R-:W-:Y:S01]  /*7ae0*/  HADD2.F32 R41, -RZ, R42.reuse.H0_H0 ;  /* 0x2000002aff297230 */ /* 0x100fe20000004100 */
[----:B------:R-:W-:Y:S01]  /*7af0*/  F2FP.SATFINITE.E4M3.F32.PACK_AB_MERGE_C R63, R63, R68, RZ ;  /* 0x000000443f3f723e */ /* 0x000fe200048070ff */
[----:B------:R-:W-:Y:S02]  /*7b00*/  HADD2.F32 R42, -RZ, R42.H1_H1 ;  /* 0x3000002aff2a7230 */ /* 0x000fe40000004100 */
[----:B------:R-:W-:Y:S01]  /*7b10*/  FMUL.FTZ R65, R43, R62 ;  /* 0x0000003e2b417220 */ /* 0x000fe20000410000 */
[----:B------:R-:W-:-:S02]  /*7b20*/  HADD2.F32 R64, -RZ, R64.H0_H0 ;  /* 0x20000040ff407230 */ /* 0x000fc40000004100 */
[----:B------:R-:W-:Y:S01]  /*7b30*/  FMUL.FTZ R62, R48, R62 ;  /* 0x0000003e303e7220 */ /* 0x000fe20000410000 */
[----:B------:R-:W-:Y:S01]  /*7b40*/  HADD2.F32 R59, -RZ, R59.H0_H0 ;  /* 0x2000003bff3b7230 */ /* 0x000fe20000004100 */
[----:B------:R-:W-:Y:S01]  /*7b50*/  F2FP.SATFINITE.E4M3.F32.PACK_AB_MERGE_C R60, R60, R69, RZ ;  /* 0x000000453c3c723e */ /* 0x000fe200048070ff */
[----:B------:R-:W-:Y:S02]  /*7b60*/  HADD2.F32 R61, -RZ, R61.H0_H0 ;  /* 0x2000003dff3d7230 */ /* 0x000fe40000004100 */
[-C--:B------:R-:W-:Y:S01]  /*7b70*/  FMUL.FTZ R58, R42, R64.reuse ;  /* 0x000000402a3a7220 */ /* 0x080fe20000410000 */
[----:B------:R-:W-:Y:S01]  /*7b80*/  FMUL.FTZ R49, R41, R64 ;  /* 0x0000004029317220 */ /* 0x000fe20000410000 */
        /* <DEDUP_REMOVED lines=8> */
.L_x_529:
[----:B------:R-:W-:Y:S05]  /*7c10*/  BSYNC B2 ;  /* 0x0000000000027941 */ /* 0x000fea0003800000 */
.L_x_528:
[----:B-1----:R0:W-:Y:S02]  /*7c20*/  STG.E.128 desc[UR54][R44.64+0x60], R40 ;  /* 0x000060282c007986 */ /* 0x0021e4000c101d36 */
.L_x_527:
[----:B------:R-:W-:Y:S05]  /*7c30*/  BSYNC B1 ;  /* 0x0000000000017941 */ /* 0x000fea0003800000 */
.L_x_526:
[----:B------:R-:W-:Y:S01]  /*7c40*/  ISETP.NE.AND P2, PT, R38, RZ, PT ;  /* 0x000000ff2600720c */ /* 0x000fe20003f45270 */
[----:B------:R-:W-:-:S12]  /*7c50*/  BSSY B1, `(.L_x_530) ;  /* 0x0000070000017945 */ /* 0x000fd80003800000 */
[----:B------:R-:W-:Y:S05]  /*7c60*/  @!P2 BRA `(.L_x_531) ;  /* 0x0000000400b8a947 */ /* 0x000fea0003800000 */
[----:B012-4-:R0:W1:Y:S01]  /*7c70*/  LDS.128 R40, [R47+0x21400] ;  /* 0x021400002f287984 */ /* 0x0170620000000c00 */
[----:B------:R-:W-:Y:S01]  /*7c80*/  ISETP.GE.AND P2, PT, R172, R131, PT ;  /* 0x00000083ac00720c */ /* 0x000fe20003f46270 */
[----:B------:R-:W-:-:S12]  /*7c90*/  BSSY B2, `(.L_x_532) ;  /* 0x000006a000027945 */ /* 0x000fd80003800000 */
[----:B0-----:R-:W-:Y:S05]  /*7ca0*/  @P2 BRA `(.L_x_533) ;  /* 0x0000000400a02947 */ /* 0x001fea0003800000 */
[----:B------:R-:W-:Y:S01]  /*7cb0*/  SHF.R.U32.HI R59, RZ, 0x8, R55 ;  /* 0x00000008ff3b7819 */ /* 0x000fe20000011637 */
[----:B-1----:R-:W-:Y:S01]  /*7cc0*/  IMAD.MOV.U32 R49, RZ, RZ, R43 ;  /* 0x000000ffff317224 */ /* 0x002fe200078e002b */
[----:B------:R-:W-:Y:S01]  /*7cd0*/  LOP3.LUT R47, R55, 0xff0000ff, RZ, 0xc0, !PT ;  /* 0xff0000ff372f7812 */ /* 0x000fe200078ec0ff */
[----:B------:R-:W-:Y:S01]  /*7ce0*/  IMAD.MOV.U32 R48, RZ, RZ, R42 ;  /* 0x000000ffff307224 */ /* 0x000fe200078e002a */
[----:B------:R-:W-:Y:S02]  /*7cf0*/  SHF.R.U32.HI R56, RZ, 0x10, R55 ;  /* 0x00000010ff387819 */ /* 0x000fe40000011637 */
[--C-:B------:R-:W-:Y:S02]  /*7d00*/  SHF.R.U32.HI R55, RZ, 0x8, R57.reuse ;  /* 0x00000008ff377819 */ /* 0x100fe40000011639 */
[----:B------:R-:W-:Y:S02]  /*7d10*/  LOP3.LUT R54, R57, 0xff0000ff, RZ, 0xc0, !PT ;  /* 0xff0000ff39367812 */ /* 0x000fe400078ec0ff */
[----:B------:R-:W-:Y:S01]  /*7d20*/  SHF.R.U32.HI R58, RZ, 0x10, R57 ;  /* 0x00000010ff3a7819 */ /* 0x000fe20000011639 */
[----:B------:R-:W-:Y:S01]  /*7d30*/  IMAD.SHL.U32 R43, R55, 0x100, RZ ;  /* 0x00000100372b7824 */ /* 0x000fe200078e00ff */
[----:B------:R-:W-:-:S02]  /*7d40*/  SHF.L.U32 R42, R59, 0x8, RZ ;  /* 0x000000083b2a7819 */ /* 0x000fc400000006ff */
[----:B------:R-:W-:Y:S01]  /*7d50*/  F2FP.F16.E4M3.UNPACK_B R55, R91.H1 ;  /* 0x0000005bff37723e */ /* 0x000fe200030006ff */
[----:B------:R-:W-:Y:S01]  /*7d60*/  IMAD.U32 R58, R58, 0x10000, RZ ;  /* 0x000100003a3a7824 */ /* 0x000fe200078e00ff */
[----:B------:R-:W-:Y:S01]  /*7d70*/  LOP3.LUT R43, R54, 0xff00, R43, 0xf8, !PT ;  /* 0x0000ff00362b7812 */ /* 0x000fe200078ef82b */
[----:B------:R-:W-:Y:S01]  /*7d80*/  IMAD.U32 R54, R56, 0x10000, RZ ;  /* 0x0001000038367824 */ /* 0x000fe200078e00ff */
[----:B------:R-:W-:Y:S01]  /*7d90*/  LOP3.LUT R47, R47, 0xff00, R42, 0xf8, !PT ;  /* 0x0000ff002f2f7812 */ /* 0x000fe200078ef82a */
[--C-:B------:R-:W-:Y:S01]  /*7da0*/  HADD2.F32 R57, -RZ, R55.reuse.H0_H0 ;  /* 0x20000037ff397230 */ /* 0x100fe20000004100 */
[-C--:B------:R-:W-:Y:S02]  /*7db0*/  F2FP.F16.E4M3.UNPACK_B R42, R41.reuse ;  /* 0x00000029ff2a723e */ /* 0x080fe400020006ff */
[----:B------:R-:W-:Y:S02]  /*7dc0*/  LOP3.LUT R56, R47, 0xff0000, R54, 0xf8, !PT ;  /* 0x00ff00002f387812 */ /* 0x000fe400078ef836 */
[----:B------:R-:W-:Y:S01]  /*7dd0*/  LOP3.LUT R59, R43, 0xff0000, R58, 0xf8, !PT ;  /* 0x00ff00002b3b7812 */ /* 0x000fe200078ef83a */
[--C-:B------:R-:W-:Y:S01]  /*7de0*/  HADD2.F32 R43, -RZ, R42.reuse.H1_H1 ;  /* 0x3000002aff2b7230 */ /* 0x100fe20000004100 */
[----:B------:R-:W-:Y:S01]  /*7df0*/  F2FP.F16.E4M3.UNPACK_B R54, R90.H1 ;  /* 0x0000005aff36723e */ /* 0x000fe200030006ff */
[----:B------:R-:W-:Y:S01]  /*7e00*/  HADD2.F32 R58, -RZ, R55.H1_H1 ;  /* 0x30000037ff3a7230 */ /* 0x000fe20000004100 */
[----:B------:R-:W-:Y:S01]  /*7e10*/  F2FP.F16.E4M3.UNPACK_B R41, R41.H1 ;  /* 0x00000029ff29723e */ /* 0x000fe200030006ff */
[----:B------:R-:W-:-:S02]  /*7e20*/  HADD2.F32 R42, -RZ, R42.H0_H0 ;  /* 0x2000002aff2a7230 */ /* 0x000fc40000004100 */
[----:B------:R-:W-:Y:S01]  /*7e30*/  FMUL.FTZ R61, R43, R57 ;  /* 0x000000392b3d7220 */ /* 0x000fe20000410000 */
[--C-:B------:R-:W-:Y:S01]  /*7e40*/  HADD2.F32 R55, -RZ, R54.reuse.H0_H0 ;  /* 0x20000036ff377230 */ /* 0x100fe20000004100 */
[----:B------:R-:W-:Y:S01]  /*7e50*/  F2FP.F16.E4M3.UNPACK_B R91, R91 ;  /* 0x0000005bff5b723e */ /* 0x000fe200020006ff */
[--C-:B------:R-:W-:Y:S02]  /*7e60*/  HADD2.F32 R47, -RZ, R41.reuse.H1_H1 ;  /* 0x30000029ff2f7230 */ /* 0x100fe40000004100 */
[C---:B------:R-:W-:Y:S01]  /*7e70*/  FMUL.FTZ R60, R42.reuse, R57 ;  /* 0x000000392a3c7220 */ /* 0x040fe20000410000 */
[----:B------:R-:W-:Y:S02]  /*7e80*/  HADD2.F32 R41, -RZ, R41.H0_H0 ;  /* 0x20000029ff297230 */ /* 0x000fe40000004100 */
[-C--:B------:R-:W-:Y:S01]  /*7e90*/  FFMA.FTZ R61, R42, R55.reuse, -R61 ;  /* 0x000000372a3d7223 */ /* 0x080fe2000001083d */
[----:B------:R-:W-:Y:S02]  /*7ea0*/  HADD2.F32 R54, -RZ, R54.H1_H1 ;  /* 0x30000036ff367230 */ /* 0x000fe40000004100 */
[-C--:B------:R-:W-:Y:S01]  /*7eb0*/  FMUL.FTZ R42, R47, R58.reuse ;  /* 0x0000003a2f2a7220 */ /* 0x080fe20000410000 */
[----:B------:R-:W-:Y:S01]  /*7ec0*/  FFMA.FTZ R62, R43, R55, R60 ;  /* 0x000000372b3e7223 */ /* 0x000fe2000001003c */
[C---:B------:R-:W-:Y:S01]  /*7ed0*/  FMUL.FTZ R58, R41.reuse, R58 ;  /* 0x0000003a293a7220 */ /* 0x040fe20000410000 */
[----:B------:R-:W-:Y:S01]  /*7ee0*/  F2FP.F16.E4M3.UNPACK_B R90, R90 ;  /* 0x0000005aff5a723e */ /* 0x000fe200020006ff */
[----:B------:R-:W-:Y:S01]  /*7ef0*/  FFMA.FTZ R57, R41, R54, -R42 ;  /* 0x0000003629397223 */ /* 0x000fe2000001082a */
[----:B------:R-:W-:Y:S01]  /*7f00*/  F2FP.F16.E4M3.UNPACK_B R41, R40.H1 ;  /* 0x00000028ff29723e */ /* 0x000fe200030006ff */
        /* <DEDUP_REMOVED lines=10> */
[----:B------:R-:W-:-:S02]  /*7fb0*/  HADD2.F32 R91, -RZ, R91.H0_H0 ;  /* 0x2000005bff5b7230 */ /* 0x000fc40000004100 */
[----:B------:R-:W-:Y:S02]  /*7fc0*/  HADD2.F32 R40, -RZ, R40.H1_H1 ;  /* 0x30000028ff287230 */ /* 0x000fe40000004100 */
        /* <DEDUP_REMOVED lines=11> */
[----:B------:R-:W-:Y:S01]  /*8080*/  HADD2.F32 R54, -RZ, R47.H1_H1 ;  /* 0x3000002fff367230 */ /* 0x000fe20000004100 */
[----:B------:R-:W-:-:S02]  /*8090*/  F2FP.F16.E4M3.UNPACK_B R55, R59.H1 ;  /* 0x0000003bff37723e */ /* 0x000fc400030006ff */
[-C--:B------:R-:W-:Y:S01]  /*80a0*/  F2FP.F16.E4M3.UNPACK_B R40, R48.reuse.H1 ;  /* 0x00000030ff28723e */ /* 0x080fe200030006ff */
[----:B------:R-:W-:Y:S01]  /*80b0*/  HADD2.F32 R43, -RZ, R41.H1_H1 ;  /* 0x30000029ff2b7230 */ /* 0x000fe20000004100 */
[----:B------:R-:W-:Y:S01]  /*80c0*/  F2FP.F16.E4M3.UNPACK_B R59, R59 ;  /* 0x0000003bff3b723e */ /* 0x000fe200020006ff */
[----:B------:R-:W-:Y:S01]  /*80d0*/  HADD2.F32 R58, -RZ, R55.H1_H1 ;  /* 0x30000037ff3a7230 */ /* 0x000fe20000004100 */
[----:B------:R-:W-:Y:S01]  /*80e0*/  F2FP.F16.E4M3.UNPACK_B R49, R49 ;  /* 0x00000031ff31723e */ /* 0x000fe200020006ff */
[----:B------:R-:W-:Y:S01]  /*80f0*/  HADD2.F32 R42, -RZ, R41.H0_H0 ;  /* 0x20000029ff2a7230 */ /* 0x000fe20000004100 */
[----:B------:R-:W-:Y:S01]  /*8100*/  F2FP.F16.E4M3.UNPACK_B R48, R48 ;  /* 0x00000030ff30723e */ /* 0x000fe200020006ff */
[----:B------:R-:W-:Y:S02]  /*8110*/  HADD2.F32 R41, -RZ, R40.H1_H1 ;  /* 0x30000028ff297230 */ /* 0x000fe40000004100 */
[----:B------:R-:W-:Y:S01]  /*8120*/  FMUL.FTZ R63, R43, R58 ;  /* 0x0000003a2b3f7220 */ /* 0x000fe20000410000 */
[----:B------:R-:W-:-:S02]  /*8130*/  HADD2.F32 R57, -RZ, R59.H1_H1 ;  /* 0x3000003bff397230 */ /* 0x000fc40000004100 */
[C---:B------:R-:W-:Y:S01]  /*8140*/  FMUL.FTZ R66, R42.reuse, R58 ;  /* 0x0000003a2a427220 */ /* 0x040fe20000410000 */
[----:B------:R-:W-:Y:S02]  /*8150*/  HADD2.F32 R40, -RZ, R40.H0_H0 ;  /* 0x20000028ff287230 */ /* 0x000fe40000004100 */
[-C--:B------:R-:W-:Y:S01]  /*8160*/  FFMA.FTZ R64, R42, R54.reuse, -R63 ;  /* 0x000000362a407223 */ /* 0x080fe2000001083f */
[----:B------:R-:W-:Y:S02]  /*8170*/  HADD2.F32 R42, -RZ, R56.H1_H1 ;  /* 0x30000038ff2a7230 */ /* 0x000fe40000004100 */
[-C--:B------:R-:W-:Y:S01]  /*8180*/  FMUL.FTZ R63, R41, R57.reuse ;  /* 0x00000039293f7220 */ /* 0x080fe20000410000 */
[----:B------:R-:W-:Y:S02]  /*8190*/  HADD2.F32 R59, -RZ, R59.H0_H0 ;  /* 0x2000003bff3b7230 */ /* 0x000fe40000004100 */
[C---:B------:R-:W-:Y:S01]  /*81a0*/  FMUL.FTZ R58, R40.reuse, R57 ;  /* 0x00000039283a7220 */ /* 0x040fe20000410000 */
[----:B------:R-:W-:Y:S01]  /*81b0*/  FFMA.FTZ R57, R43, R54, R66 ;  /* 0x000000362b397223 */ /* 0x000fe20000010042 */
[----:B------:R-:W-:Y:S01]  /*81c0*/  FFMA.FTZ R63, R40, R42, -R63 ;  /* 0x0000002a283f7223 */ /* 0x000fe2000001083f */
[----:B------:R-:W-:-:S02]  /*81d0*/  HADD2.F32 R40, -RZ, R48.H0_H0 ;  /* 0x20000030ff287230 */ /* 0x000fc40000004100 */
[----:B------:R-:W-:Y:S01]  /*81e0*/  FFMA.FTZ R58, R41, R42, R58 ;  /* 0x0000002a293a7223 */ /* 0x000fe2000001003a */
[--C-:B------:R-:W-:Y:S01]  /*81f0*/  HADD2.F32 R41, -RZ, R49.reuse.H0_H0 ;  /* 0x20000031ff297230 */ /* 0x100fe20000004100 */
[----:B------:R-:W-:Y:S01]  /*8200*/  F2FP.SATFINITE.E4M3.F32.PACK_AB_MERGE_C R57, R57, R64, RZ ;  /* 0x000000403939723e */ /* 0x000fe200048070ff */
[----:B------:R-:W-:Y:S02]  /*8210*/  HADD2.F32 R49, -RZ, R49.H1_H1 ;  /* 0x30000031ff317230 */ /* 0x000fe40000004100 */
[----:B------:R-:W-:Y:S01]  /*8220*/  HADD2.F32 R54, -RZ, R55.H0_H0 ;  /* 0x20000037ff367230 */ /* 0x000fe20000004100 */
[----:B------:R-:W-:Y:S01]  /*8230*/  F2FP.SATFINITE.E4M3.F32.PACK_AB_MERGE_C R58, R58, R63, RZ ;  /* 0x0000003f3a3a723e */ /* 0x000fe200048070ff */
[----:B------:R-:W-:Y:S02]  /*8240*/  HADD2.F32 R48, -RZ, R48.H1_H1 ;  /* 0x30000030ff307230 */ /* 0x000fe40000004100 */
[----:B------:R-:W-:Y:S02]  /*8250*/  HADD2.F32 R42, -RZ, R47.H0_H0 ;  /* 0x2000002fff2a7230 */ /* 0x000fe40000004100 */
[----:B------:R-:W-:-:S02]  /*8260*/  HADD2.F32 R43, -RZ, R56.H0_H0 ;  /* 0x20000038ff2b7230 */ /* 0x000fc40000004100 */
[-C--:B------:R-:W-:Y:S01]  /*8270*/  FMUL.FTZ R56, R49, R54.reuse ;  /* 0x0000003631387220 */ /* 0x080fe20000410000 */
[-C--:B------:R-:W-:Y:S01]  /*8280*/  FMUL.FTZ R47, R48, R59.reuse ;  /* 0x0000003b302f7220 */ /* 0x080fe20000410000 */
[C---:B------:R-:W-:Y:S01]  /*8290*/  FMUL.FTZ R54, R41.reuse, R54 ;  /* 0x0000003629367220 */ /* 0x040fe20000410000 */
[C---:B------:R-:W-:Y:S01]  /*82a0*/  FMUL.FTZ R59, R40.reuse, R59 ;  /* 0x0000003b283b7220 */ /* 0x040fe20000410000 */
[-C--:B------:R-:W-:Y:S01]  /*82b0*/  FFMA.FTZ R56, R41, R42.reuse, -R56 ;  /* 0x0000002a29387223 */ /* 0x080fe20000010838 */
[-C--:B------:R-:W-:Y:S01]  /*82c0*/  FFMA.FTZ R47, R40, R43.reuse, -R47 ;  /* 0x0000002b282f7223 */ /* 0x080fe2000001082f */
[----:B------:R-:W-:Y:S01]  /*82d0*/  FFMA.FTZ R49, R49, R42, R54 ;  /* 0x0000002a31317223 */ /* 0x000fe20000010036 */
[----:B------:R-:W-:Y:S01]  /*82e0*/  FFMA.FTZ R48, R48, R43, R59 ;  /* 0x0000002b30307223 */ /* 0x000fe2000001003b */
[----:B------:R-:W-:Y:S02]  /*82f0*/  F2FP.SATFINITE.E4M3.F32.PACK_AB_MERGE_C R41, R62, R61, R67 ;  /* 0x0000003d3e29723e */ /* 0x000fe40004807043 */
[----:B------:R-:W-:-:S02]  /*8300*/  F2FP.SATFINITE.E4M3.F32.PACK_AB_MERGE_C R40, R91, R60, R65 ;  /* 0x0000003c5b28723e */ /* 0x000fc40004807041 */
[----:B------:R-:W-:Y:S02]  /*8310*/  F2FP.SATFINITE.E4M3.F32.PACK_AB_MERGE_C R42, R48, R47, R58 ;  /* 0x0000002f302a723e */ /* 0x000fe4000480703a */
[----:B------:R-:W-:-:S07]  /*8320*/  F2FP.SATFINITE.E4M3.F32.PACK_AB_MERGE_C R43, R49, R56, R57 ;  /* 0x00000038312b723e */ /* 0x000fce0004807039 */
.L_x_533:
[----:B------:R-:W-:Y:S05]  /*8330*/  BSYNC B2 ;  /* 0x0000000000027941 */ /* 0x000fea0003800000 */
.L_x_532:
[----:B-1----:R0:W-:Y:S02]  /*8340*/  STG.E.128 desc[UR54][R44.64+0x80], R40 ;  /* 0x000080282c007986 */ /* 0x0021e4000c101d36 */
.L_x_531:
[----:B------:R-:W-:Y:S05]  /*8350*/  BSYNC B1 ;  /* 0x0000000000017941 */ /* 0x000fea0003800000 */
.L_x_530:
[----:B------:R-:W-:-:S13]  /*8360*/  ISETP.NE.AND P2, PT, R39, RZ, PT ;  /* 0x000000ff2700720c */ /* 0x000fda0003f45270 */
[----:B------:R-:W-:Y:S05]  /*8370*/  @!P2 BRA `(.L_x_513) ;  /* 0x000000700024a947 */ /* 0x000fea0003800000 */
[----:B012-4-:R0:W1:Y:S01]  /*8380*/  LDS.128 R40, [R46+0x21400] ;  /* 0x021400002e287984 */ /* 0x0170620000000c00 */
[----:B------:R-:W-:Y:S01]  /*8390*/  ISETP.GE.AND P2, PT, R174, R131, PT ;  /* 0x00000083ae00720c */ /* 0x000fe20003f46270 */
[----:B------:R-:W-:-:S12]  /*83a0*/  BSSY B1, `(.L_x_534) ;  /* 0x000006b000017945 */ /* 0x000fd80003800000 */
[----:B0-----:R-:W-:Y:S05]  /*83b0*/  @P2 BRA `(.L_x_535) ;  /* 0x0000000400a42947 */ /* 0x001fea0003800000 */
[----:B------:R-:W-:Y:S01]  /*83c0*/  SHF.R.U32.HI R52, RZ, 0x8, R51 ;  /* 0x00000008ff347819 */ /* 0x000fe20000011633 */
[----:B-1----:R-:W-:Y:S01]  /*83d0*/  IMAD.MOV.U32 R48, RZ, RZ, R43 ;  /* 0x000000ffff307224 */ /* 0x002fe200078e002b */
[----:B------:R-:W-:Y:S02]  /*83e0*/  SHF.R.U32.HI R46, RZ, 0x8, R53 ;  /* 0x00000008ff2e7819 */ /* 0x000fe40000011635 */
[----:B------:R-:W-:Y:S01]  /*83f0*/  MOV R47, R42 ;  /* 0x0000002a002f7202 */ /* 0x000fe20000000f00 */
[----:B------:R-:W-:Y:S01]  /*8400*/  IMAD.SHL.U32 R42, R52, 0x100, RZ ;  /* 0x00000100342a7824 */ /* 0x000fe200078e00ff */
[----:B------:R-:W-:Y:S01]  /*8410*/  SHF.R.U32.HI R54, RZ, 0x10, R51 ;  /* 0x00000010ff367819 */ /* 0x000fe20000011633 */
[----:B------:R-:W-:Y:S01]  /*8420*/  IMAD.SHL.U32 R43, R46, 0x100, RZ ;  /* 0x000001002e2b7824 */ /* 0x000fe200078e00ff */
[----:B------:R-:W-:Y:S02]  /*8430*/  LOP3.LUT R49, R51, 0xff0000ff, RZ, 0xc0, !PT ;  /* 0xff0000ff33317812 */ /* 0x000fe400078ec0ff */
[----:B------:R-:W-:-:S02]  /*8440*/  SHF.R.U32.HI R51, RZ, 0x10, R53 ;  /* 0x00000010ff337819 */ /* 0x000fc40000011635 */
[----:B------:R-:W-:Y:S02]  /*8450*/  LOP3.LUT R50, R53, 0xff0000ff, RZ, 0xc0, !PT ;  /* 0xff0000ff35327812 */ /* 0x000fe400078ec0ff */
[----:B------:R-:W-:Y:S01]  /*8460*/  LOP3.LUT R46, R49, 0xff00, R42, 0xf8, !PT ;  /* 0x0000ff00312e7812 */ /* 0x000fe200078ef82a */
[----:B------:R-:W-:Y:S01]  /*8470*/  IMAD.U32 R49, R51, 0x10000, RZ ;  /* 0x0001000033317824 */ /* 0x000fe200078e00ff */
[----:B------:R-:W-:Y:S01]  /*8480*/  LOP3.LUT R52, R50, 0xff00, R43, 0xf8, !PT ;  /* 0x0000ff0032347812 */ /* 0x000fe200078ef82b */
[----:B------:R-:W-:Y:S01]  /*8490*/  IMAD.U32 R43, R54, 0x10000, RZ ;  /* 0x00010000362b7824 */ /* 0x000fe200078e00ff */
[----:B------:R-:W-:Y:S02]  /*84a0*/  F2FP.F16.E4M3.UNPACK_B R50, R89.H1 ;  /* 0x00000059ff32723e */ /* 0x000fe400030006ff */
[-C--:B------:R-:W-:Y:S02]  /*84b0*/  F2FP.F16.E4M3.UNPACK_B R42, R41.reuse ;  /* 0x00000029ff2a723e */ /* 0x080fe400020006ff */
[----:B------:R-:W-:Y:S01]  /*84c0*/  LOP3.LUT R54, R52, 0xff0000, R49, 0xf8, !PT ;  /* 0x00ff000034367812 */ /* 0x000fe200078ef831 */
[----:B------:R-:W-:Y:S01]  /*84d0*/  HADD2.F32 R52, -RZ, R50.H0_H0 ;  /* 0x20000032ff347230 */ /* 0x000fe20000004100 */
[----:B------:R-:W-:Y:S01]  /*84e0*/  LOP3.LUT R51, R46, 0xff0000, R43, 0xf8, !PT ;  /* 0x00ff00002e337812 */ /* 0x000fe200078ef82b */
[----:B------:R-:W-:Y:S01]  /*84f0*/  HADD2.F32 R43, -RZ, R42.H1_H1 ;  /* 0x3000002aff2b7230 */ /* 0x000fe20000004100 */
[----:B------:R-:W-:Y:S01]  /*8500*/  F2FP.F16.E4M3.UNPACK_B R49, R88.H1 ;  /* 0x00000058ff31723e */ /* 0x000fe200030006ff */
[----:B------:R-:W-:Y:S01]  /*8510*/  HADD2.F32 R53, -RZ, R50.H1_H1 ;  /* 0x30000032ff357230 */ /* 0x000fe20000004100 */
[----:B------:R-:W-:Y:S01]  /*8520*/  F2FP.F16.E4M3.UNPACK_B R41, R41.H1 ;  /* 0x00000029ff29723e */ /* 0x000fe200030006ff */
[----:B------:R-:W-:-:S02]  /*8530*/  HADD2.F32 R42, -RZ, R42.H0_H0 ;  /* 0x2000002aff2a7230 */ /* 0x000fc40000004100 */
[CC--:B------:R-:W-:Y:S01]  /*8540*/  FMUL.FTZ R55, R43.reuse, R52.reuse ;  /* 0x000000342b377220 */ /* 0x0c0fe20000410000 */
[----:B------:R-:W-:Y:S01]  /*8550*/  HADD2.F32 R50, -RZ, R49.H0_H0 ;  /* 0x20000031ff327230 */ /* 0x000fe20000004100 */
[----:B------:R-:W-:Y:S01]  /*8560*/  F2FP.F16.E4M3.UNPACK_B R89, R89 ;  /* 0x00000059ff59723e */ /* 0x000fe200020006ff */
[--C-:B------:R-:W-:Y:S02]  /*8570*/  HADD2.F32 R46, -RZ, R41.reuse.H1_H1 ;  /* 0x30000029ff2e7230 */ /* 0x100fe40000004100 */
[C---:B------:R-:W-:Y:S01]  /*8580*/  FMUL.FTZ R52, R42.reuse, R52 ;  /* 0x000000342a347220 */ /* 0x040fe20000410000 */
[----:B------:R-:W-:Y:S02]  /*8590*/  HADD2.F32 R41, -RZ, R41.H0_H0 ;  /* 0x20000029ff297230 */ /* 0x000fe40000004100 */
[-C--:B------:R-:W-:Y:S01]  /*85a0*/  FFMA.FTZ R56, R42, R50.reuse, -R55 ;  /* 0x000000322a387223 */ /* 0x080fe20000010837 */
[----:B------:R-:W-:Y:S02]  /*85b0*/  HADD2.F32 R49, -RZ, R49.H1_H1 ;  /* 0x30000031ff317230 */ /* 0x000fe40000004100 */
[CC--:B------:R-:W-:Y:S01]  /*85c0*/  FMUL.FTZ R42, R46.reuse, R53.reuse ;  /* 0x000000352e2a7220 */ /* 0x0c0fe20000410000 */
[----:B------:R-:W-:Y:S01]  /*85d0*/  FFMA.FTZ R57, R43, R50, R52 ;  /* 0x000000322b397223 */ /* 0x000fe20000010034 */
[C---:B------:R-:W-:Y:S01]  /*85e0*/  FMUL.FTZ R53, R41.reuse, R53 ;  /* 0x0000003529357220 */ /* 0x040fe20000410000 */
[----:B------:R-:W-:Y:S01]  /*85f0*/  F2FP.F16.E4M3.UNPACK_B R88, R88 ;  /* 0x00000058ff58723e */ /* 0x000fe200020006ff */
        /* <DEDUP_REMOVED lines=19> */
[----:B------:R-:W-:Y:S01]  /*8730*/  FFMA.FTZ R55, R41, R88, -R50 ;  /* 0x0000005829377223 */ /* 0x000fe20000010832 */
[----:B------:R-:W-:Y:S01]  /*8740*/  F2FP.F16.E4M3.UNPACK_B R41, R48.H1 ;  /* 0x00000030ff29723e */ /* 0x000fe200030006ff */
[----:B------:R-:W-:Y:S01]  /*8750*/  FFMA.FTZ R88, R40, R88, R89 ;  /* 0x0000005828587223 */ /* 0x000fe20000010059 */
[----:B------:R-:W-:-:S02]  /*8760*/  F2FP.F16.E4M3.UNPACK_B R50, R54.H1 ;  /* 0x00000036ff32723e */ /* 0x000fc400030006ff */
[----:B------:R-:W-:Y:S01]  /*8770*/  F2FP.SATFINITE.E4M3.F32.PACK_AB_MERGE_C R60, R52, R53, RZ ;  /* 0x00000035343c723e */ /* 0x000fe200048070ff */
[--C-:B------:R-:W-:Y:S01]  /*8780*/  HADD2.F32 R43, -RZ, R41.reuse.H1_H1 ;  /* 0x30000029ff2b7230 */ /* 0x100fe20000004100 */
[----:B------:R-:W-:Y:S01]  /*8790*/  F2FP.F16.E4M3.UNPACK_B R46, R51.H1 ;  /* 0x00000033ff2e723e */ /* 0x000fe200030006ff */
[----:B------:R-:W-:Y:S01]  /*87a0*/  HADD2.F32 R53, -RZ, R50.H1_H1 ;  /* 0x30000032ff357230 */ /* 0x000fe20000004100 */
        /* <DEDUP_REMOVED lines=22> */
[--C-:B------:R-:W-:Y:S02]  /*8910*/  HADD2.F32 R41, -RZ, R48.reuse.H0_H0 ;  /* 0x20000030ff297230 */ /* 0x100fe40000004100 */
        /* <DEDUP_REMOVED lines=16> */
[----:B------:R-:W-:Y:S02]  /*8a20*/  F2FP.SATFINITE.E4M3.F32.PACK_AB_MERGE_C R41, R57, R56, R61 ;  /* 0x000000383929723e */ /* 0x000fe4000480703d */
[----:B------:R-:W-:Y:S02]  /*8a30*/  F2FP.SATFINITE.E4M3.F32.PACK_AB_MERGE_C R40, R88, R55, R60 ;  /* 0x000000375828723e */ /* 0x000fe4000480703c */
[----:B------:R-:W-:-:S07]  /*8a40*/  MOV R42, R52 ;  /* 0x00000034002a7202 */ /* 0x000fce0000000f00 */
.L_x_535:
[----:B------:R-:W-:Y:S05]  /*8a50*/  BSYNC B1 ;  /* 0x0000000000017941 */ /* 0x000fea0003800000 */
.L_x_534:
[----:B-1----:R0:W-:Y:S01]  /*8a60*/  STG.E.128 desc[UR54][R44.64+0xa0], R40 ;  /* 0x0000a0282c007986 */ /* 0x0021e2000c101d36 */
[----:B------:R-:W-:Y:S05]  /*8a70*/  BRA `(.L_x_513) ;  /* 0x0000006800647947 */ /* 0x000fea0003800000 */
.L_x_481:
[----:B------:R-:W-:Y:S01]  /*8a80*/  ISETP.GE.AND P4, PT, R168, R96, PT ;  /* 0x00000060a800720c */ /* 0x000fe20003f86270 */
[----:B------:R-:W-:Y:S01]  /*8a90*/  BSSY B1, `(.L_x_536) ;  /* 0x000002a000017945 */ /* 0x000fe20003800000 */
[----:B------:R-:W-:Y:S02]  /*8aa0*/  CS2R R64, SRZ ;  /* 0x0000000000407805 */ /* 0x000fe4000001ff00 */
[----:B------:R-:W-:Y:S02]  /*8ab0*/  CS2R R40, SRZ ;  /* 0x0000000000287805 */ /* 0x000fe4000001ff00 */
[----:B0-----:R-:W-:Y:S02]  /*8ac0*/  CS2R R42, SRZ ;  /* 0x00000000002a7805 */ /* 0x001fe4000001ff00 */
        /* <DEDUP_REMOVED lines=15> */
[----:B------:R-:W-:Y:S02]  /*8bc0*/  CS2R R40, SRZ ;  /* 0x0000000000287805 */ /* 0x000fe4000001ff00 */
[----:B------:R-:W-:Y:S02]  /*8bd0*/  CS2R R42, SRZ ;  /* 0x00000000002a7805 */ /* 0x000fe4000001ff00 */
[----:B------:R-:W-:Y:S01]  /*8be0*/  IADD3.X R67, R14, UR5, R97, P1, P2 ;  /* 0x000000050e437c10 */ /* 0x000fe20008fe4461 */
[----:B------:R-:W-:-:S02]  /*8bf0*/  ULDC.64 UR4, c[0x0][0x400] ;  /* 0x0001000000047ab9 */ /* 0x000fc40000000a00 */
[----:B------:R-:W-:-:S04]  /*8c00*/  IADD3 R68, P1, P2, R102, UR4, R88 ;  /* 0x0000000466447c10 */ /* 0x000fc8000fa3e058 */
[----:B------:R-:W-:Y:S02]  /*8c10*/  IADD3.X R69, R20, UR5, R98, P1, P2 ;  /* 0x0000000514457c10 */ /* 0x000fe40008fe4462 */
[----:B------:R-:W-:Y:S02]  /*8c20*/  ISETP.GE.AND P1, PT, R18, R131, PT ;  /* 0x000000831200720c */ /* 0x000fe40003f26270 */
[----:B------:R-:W-:Y:S02]  /*8c30*/  CS2R R56, SRZ ;  /* 0x0000000000387805 */ /* 0x000fe4000001ff00 */
[----:B------:R-:W-:Y:S02]  /*8c40*/  CS2R R58, SRZ ;  /* 0x00000000003a7805 */ /* 0x000fe4000001ff00 */
[----:B------:R-:W-:Y:S02]  /*8c50*/  CS2R R44, SRZ ;  /* 0x00000000002c7805 */ /* 0x000fe4000001ff00 */
[----:B------:R-:W-:-:S05]  /*8c60*/  CS2R R46, SRZ ;  /* 0x00000000002e7805 */ /* 0x000fca000001ff00 */
[----:B------:R0:W5:Y:S04]  /*8c70*/  @!P1 LDG.E.128 R52, desc[UR54][R66.64] ;  /* 0x0000003642349981 */ /* 0x000168000c1e1d00 */
[----:B------:R0:W5:Y:S01]  /*8c80*/  @!P1 LDG.E.128 R40, desc[UR54][R68.64] ;  /* 0x0000003644289981 */ /* 0x000162000c1e1d00 */
[----:B------:R-:W-:Y:S02]  /*8c90*/  ISETP.GE.AND P1, PT, R0, R131, PT ;  /* 0x000000830000720c */ /* 0x000fe40003f26270 */
[----:B------:R-:W-:Y:S02]  /*8ca0*/  CS2R R60, SRZ ;  /* 0x00000000003c7805 */ /* 0x000fe4000001ff00 */
[----:B------:R-:W-:Y:S02]  /*8cb0*/  CS2R R62, SRZ ;  /* 0x00000000003e7805 */ /* 0x000fe4000001ff00 */
[----:B------:R-:W-:-:S02]  /*8cc0*/  CS2R R48, SRZ ;  /* 0x0000000000307805 */ /* 0x000fc4000001ff00 */
[----:B------:R-:W-:-:S05]  /*8cd0*/  CS2R R50, SRZ ;  /* 0x0000000000327805 */ /* 0x000fca000001ff00 */
[----:B------:R0:W5:Y:S04]  /*8ce0*/  @!P1 LDG.E.128 R56, desc[UR54][R66.64+0x20] ;  /* 0x0000203642389981 */ /* 0x000168000c1e1d00 */
[----:B------:R0:W5:Y:S01]  /*8cf0*/  @!P1 LDG.E.128 R44, desc[UR54][R68.64+0x20] ;  /* 0x00002036442c9981 */ /* 0x000162000c1e1d00 */
[----:B------:R-:W-:-:S13]  /*8d00*/  ISETP.GE.AND P1, PT, R6, R131, PT ;  /* 0x000000830600720c */ /* 0x000fda0003f26270 */
[----:B------:R0:W5:Y:S04]  /*8d10*/  @!P1 LDG.E.128 R60, desc[UR54][R66.64+0x40] ;  /* 0x00004036423c9981 */ /* 0x000168000c1e1d00 */
[----:B------:R0:W5:Y:S02]  /*8d20*/  @!P1 LDG.E.128 R48, desc[UR54][R68.64+0x40] ;  /* 0x0000403644309981 */ /* 0x000164000c1e1d00 */
.L_x_537:
[----:B------:R-:W-:Y:S05]  /*8d30*/  BSYNC B1 ;  /* 0x0000000000017941 */ /* 0x000fea0003800000 */
.L_x_536:
[----:B------:R-:W-:Y:S01]  /*8d40*/  ISETP.GE.AND P2, PT, R218, R96, PT ;  /* 0x00000060da00720c */ /* 0x000fe20003f46270 */
[----:B------:R-:W-:Y:S01]  /*8d50*/  BSSY B1, `(.L_x_538) ;  /* 0x000002e000017945 */ /* 0x000fe20003800000 */
[----:B0-----:R-:W-:Y:S02]  /*8d60*/  CS2R R66, SRZ ;  /* 0x0000000000427805 */ /* 0x001fe4000001ff00 */
        /* <DEDUP_REMOVED lines=8> */
[----:B------:R-:W-:Y:S01]  /*8df0*/  CS2R R84, SRZ ;  /* 0x0000000000547805 */ /* 0x000fe2000001ff00 */
[----:B-----5:R-:W-:Y:S01]  /*8e00*/  IMAD.MOV.U32 R182, RZ, RZ, R40 ;  /* 0x000000ffffb67224 */ /* 0x020fe200078e0028 */
[----:B------:R-:W-:Y:S01]  /*8e10*/  CS2R R86, SRZ ;  /* 0x0000000000567805 */ /* 0x000fe2000001ff00 */
[----:B------:R-:W-:Y:S01]  /*8e20*/  IMAD.MOV.U32 R183, RZ, RZ, R42 ;  /* 0x000000ffffb77224 */ /* 0x000fe200078e002a */
[----:B------:R-:W-:Y:S06]  /*8e30*/  @P2 BRA `(.L_x_539) ;  /* 0x00000000007c2947 */ /* 0x000fec0003800000 */
[----:B------:R-:W-:Y:S01]  /*8e40*/  IADD3 R89, P1, P5, R108, R90, R10 ;  /* 0x0000005a6c597210 */ /* 0x000fe20007d3e00a */
[----:B------:R-:W-:Y:S01]  /*8e50*/  ULDC.64 UR4, c[0x0][0x3e8] ;  /* 0x0000fa0000047ab9 */ /* 0x000fe20000000a00 */
[----:B------:R-:W-:Y:S02]  /*8e60*/  CS2R R76, SRZ ;  /* 0x00000000004c7805 */ /* 0x000fe4000001ff00 */
[----:B------:R-:W-:Y:S02]  /*8e70*/  CS2R R78, SRZ ;  /* 0x00000000004e7805 */ /* 0x000fe4000001ff00 */
[----:B------:R-:W-:Y:S02]  /*8e80*/  IADD3.X R97, R14, R97, R9, P1, P5 ;  /* 0x000000610e617210 */ /* 0x000fe40000fea409 */
[----:B------:R-:W-:Y:S02]  /*8e90*/  CS2R R64, SRZ ;  /* 0x0000000000407805 */ /* 0x000fe4000001ff00 */
[----:B------:R-:W-:-:S02]  /*8ea0*/  IADD3 R90, P1, P5, R102, R88, R12 ;  /* 0x00000058665a7210 */ /* 0x000fc40007d3e00c */
[----:B------:R-:W-:Y:S02]  /*8eb0*/  CS2R R66, SRZ ;  /* 0x0000000000427805 */ /* 0x000fe4000001ff00 */
        /* <DEDUP_REMOVED lines=23> */
.L_x_539:
[----:B------:R-:W-:Y:S05]  /*9030*/  BSYNC B1 ;  /* 0x0000000000017941 */ /* 0x000fea0003800000 */
.L_x_538:
        /* <DEDUP_REMOVED lines=26> */
.L_x_540:
[----:B------:R-:W-:Y:S01]  /*91e0*/  LEA R97, R17, R16, 0x3 ;  /* 0x0000001011617211 */ /* 0x000fe200078e18ff */
[----:B------:R-:W1:Y:S01]  /*91f0*/  LDC R150, c[0x0][0x2f4] ;  /* 0x0000bd00ff967b82 */ /* 0x000e620000000800 */
[----:B------:R-:W-:Y:S01]  /*9200*/  SHF.L.U32 R98, R169, 0x1f, RZ ;  /* 0x0000001fa9627819 */ /* 0x000fe200000006ff */
[----:B------:R-:W-:Y:S03]  /*9210*/  BSSY B1, `(.L_x_541) ;  /* 0x0000004000017945 */ /* 0x000fe60003800000 */
[----:B------:R-:W2:Y:S03]  /*9220*/  SYNCS.PHASECHK.TRANS64.TRYWAIT P5, [R97+URZ+0x29890], R98 ;  /* 0x02989062610075a7 */ /* 0x000ea600080a017f */
[----:B------:R-:W3:Y:S01]  /*9230*/  LDC.64 R134, c[0x0][0x300] ;  /* 0x0000c000ff867b82 */ /* 0x000ee20000000a00 */
[----:B--2---:R-:W-:Y:S05]  /*9240*/  @!P5 BRA `(.L_x_542) ;  /* 0x000001e00014d947 */ /* 0x004fea0003800000 */
.L_x_797:
[----:B------:R-:W-:Y:S05]  /*9250*/  BSYNC B1 ;  /* 0x0000000000017941 */ /* 0x000fea0003800000 */
.L_x_541:
[----:B------:R-:W-:Y:S01]  /*9260*/  BSSY B1, `(.L_x_543) ;  /* 0x00002f0000017945 */ /* 0x000fe20003800000 */
[----:B-1----:R-:W-:Y:S02]  /*9270*/  IMAD.IADD R155, R150, 0x1, -R99 ;  /* 0x00000001969b7824 */ /* 0x002fe400078e0a63 */
[----:B------:R-:W-:Y:S01]  /*9280*/  IMAD.MOV.U32 R137, RZ, RZ, R92 ;  /* 0x000000ffff897224 */ /* 0x000fe200078e005c */
[----:B------:R-:W-:Y:S06]  /*9290*/  @P4 BRA `(.L_x_544) ;  /* 0x0000002c00b04947 */ /* 0x000fec0003800000 */
[----:B------:R-:W-:Y:S01]  /*92a0*/  ISETP.NE.AND P4, PT, R34, RZ, PT ;  /* 0x000000ff2200720c */ /* 0x000fe20003f85270 */
[-C--:B0--3--:R-:W-:Y:S01]  /*92b0*/  IMAD R88, R219, R134.reuse, RZ ;  /* 0x00000086db587224 */ /* 0x089fe200078e02ff */
[----:B------:R-:W-:Y:S01]  /*92c0*/  BSSY B2, `(.L_x_545) ;  /* 0x00000f8000027945 */ /* 0x000fe20003800000 */
[----:B------:R-:W-:-:S04]  /*92d0*/  IMAD.WIDE.U32 R138, R168, R134, R136 ;  /* 0x00000086a88a7225 */ /* 0x000fc800078e0088 */
[----:B------:R-:W-:-:S04]  /*92e0*/  IMAD R177, R168, R135, R88 ;  /* 0x00000087a8b17224 */ /* 0x000fc800078e0258 */
[----:B------:R-:W-:Y:S02]  /*92f0*/  IMAD.IADD R177, R177, 0x1, R139 ;  /* 0x00000001b1b17824 */ /* 0x000fe400078e028b */
[----:B------:R-:W-:Y:S05]  /*9300*/  @!P4 BRA `(.L_x_546) ;  /* 0x0000000c00ccc947 */ /* 0x000fea0003800000 */
[----:B------:R-:W-:Y:S01]  /*9310*/  SEL R88, R99, R155, !P0 ;  /* 0x0000009b63587207 */ /* 0x000fe20004000000 */
[----:B------:R-:W-:Y:S01]  /*9320*/  BSSY B3, `(.L_x_547) ;  /* 0x00000e5000037945 */ /* 0x000fe20003800000 */
[----:B------:R-:W-:Y:S02]  /*9330*/  ISETP.GE.AND P4, PT, R18, R131, PT ;  /* 0x000000831200720c */ /* 0x000fe40003f86270 */
[----:B------:R-:W-:-:S04]  /*9340*/  SHF.R.S32.HI R89, RZ, 0x1f, R88 ;  /* 0x0000001fff597819 */ /* 0x000fc80000011458 */
[----:B------:R-:W-:-:S04]  /*9350*/  LEA.HI R88, R89, R88, RZ, 0x5 ;  /* 0x0000005859587211 */ /* 0x000fc800078f28ff */
[----:B------:R-:W-:-:S04]  /*9360*/  LEA.HI.SX32 R88, R88, R21, 0x1b ;  /* 0x0000001558587211 */ /* 0x000fc800078fdaff */
[----:B------:R-:W-:Y:S01]  /*9370*/  SHF.R.S32.HI R89, RZ, 0x1f, R88 ;  /* 0x0000001fff597819 */ /* 0x000fe20000011458 */
[----:B------:R-:W-:-:S03]  /*9380*/  IMAD.SHL.U32 R186, R88, 0x10, RZ ;  /* 0x0000001058ba7824 */ /* 0x000fc600078e00ff */
[----:B------:R-:W-:-:S04]  /*9390*/  LEA.HI R89, R89, R88, RZ, 0x2 ;  /* 0x0000005859597211 */ /* 0x000fc800078f10ff */
[----:B------:R-:W-:Y:S02]  /*93a0*/  SHF.R.S32.HI R88, RZ, 0x2, R89 ;  /* 0x00000002ff587819 */ /* 0x000fe40000011459 */
[----:B------:R-:W-:-:S03]  /*93b0*/  LOP3.LUT R89, R175, 0x30, R186, 0xf8, !PT ;  /* 0x00000030af597812 */ /* 0x000fc600078ef8ba */
[----:B------:R-:W-:Y:S01]  /*93c0*/  IMAD R88, R88, 0x2800, R197 ;  /* 0x0000280058587824 */ /* 0x000fe200078e02c5 */
[----:B------:R-:W-:-:S04]  /*93d0*/  LOP3.LUT R89, R89, R196, RZ, 0x3c, !PT ;  /* 0x000000c459597212 */ /* 0x000fc800078e3cff */
[----:B------:R-:W-:Y:S01]  /*93e0*/  IADD3 R88, R88, R89, RZ ;  /* 0x0000005958587210 */ /* 0x000fe20007ffe0ff */
[----:B------:R-:W-:-:S04]  /*93f0*/  IMAD R89, R17, 0x7800, R143 ;  /* 0x0000780011597824 */ /* 0x000fc800078e028f */
[----:B------:R-:W-:Y:S02]  /*9400*/  IMAD R91, R17, 0x7800, R88 ;  /* 0x00007800115b7824 */ /* 0x000fe400078e0258 */
[C---:B------:R-:W-:Y:S02]  /*9410*/  IMAD.IADD R89, R16.reuse, 0x1, R89 ;  /* 0x0000000110597824 */ /* 0x040fe400078e0259 */
[----:B------:R-:W-:-:S04]  /*9420*/  IMAD.IADD R92, R16, 0x1, R91 ;  /* 0x00000001105c7824 */ /* 0x000fc800078e025b */
[----:B------:R-:W0:Y:S04]  /*9430*/  LDS.128 R88, [R89+0x1a400] ;  /* 0x01a4000059587984 */ /* 0x000e280000000c00 */
[----:B------:R-:W1:Y:S01]  /*9440*/  LDS.128 R92, [R92+0x1a400] ;  /* 0x01a400005c5c7984 */ /* 0x000e620000000c00 */
[----:B------:R-:W-:Y:S05]  /*9450*/  @P4 BRA `(.L_x_548) ;  /* 0x0000000c00444947 */ /* 0x000fea0003800000 */
[--C-:B------:R-:W-:Y:S02]  /*9460*/  SHF.R.U32.HI R54, RZ, 0x8, R53.reuse ;  /* 0x00000008ff367819 */ /* 0x100fe40000011635 */
[----:B------:R-:W-:Y:S02]  /*9470*/  SHF.R.U32.HI R40, RZ, 0x10, R53 ;  /* 0x00000010ff287819 */ /* 0x000fe40000011635 */
[----:B------:R-:W-:Y:S01]  /*9480*/  LOP3.LUT R52, R53, 0xff0000ff, RZ, 0xc0, !PT ;  /* 0xff0000ff35347812 */ /* 0x000fe200078ec0ff */
[----:B------:R-:W-:Y:S01]  /*9490*/  IMAD.SHL.U32 R190, R54, 0x100, RZ ;  /* 0x0000010036be7824 */ /* 0x000fe200078e00ff */
[--C-:B------:R-:W-:Y:S02]  /*94a0*/  SHF.R.U32.HI R53, RZ, 0x8, R55.reuse ;  /* 0x00000008ff357819 */ /* 0x100fe40000011637 */
[----:B------:R-:W-:Y:S02]  /*94b0*/  SHF.R.U32.HI R42, RZ, 0x10, R55 ;  /* 0x00000010ff2a7819 */ /* 0x000fe40000011637 */
[----:B------:R-:W-:Y:S01]  /*94c0*/  LOP3.LUT R188, R55, 0xff0000ff, RZ, 0xc0, !PT ;  /* 0xff0000ff37bc7812 */ /* 0x000fe200078ec0ff */
[----:B------:R-:W-:Y:S01]  /*94d0*/  IMAD.SHL.U32 R53, R53, 0x100, RZ ;  /* 0x0000010035357824 */ /* 0x000fe200078e00ff */
[--C-:B------:R-:W-:Y:S01]  /*94e0*/  SHF.R.U32.HI R55, RZ, 0x8, R41.reuse ;  /* 0x00000008ff377819 */ /* 0x100fe20000011629 */
[----:B------:R-:W-:Y:S01]  /*94f0*/  IMAD.U32 R42, R42, 0x10000, RZ ;  /* 0x000100002a2a7824 */ /* 0x000fe200078e00ff */
[----:B------:R-:W-:-:S02]  /*9500*/  SHF.R.U32.HI R187, RZ, 0x10, R41 ;  /* 0x00000010ffbb7819 */ /* 0x000fc40000011629 */
[----:B------:R-:W-:Y:S02]  /*9510*/  LOP3.LUT R52, R52, 0xff00, R190, 0xf8, !PT ;  /* 0x0000ff0034347812 */ /* 0x000fe400078ef8be */
[----:B------:R-:W-:Y:S02]  /*9520*/  LOP3.LUT R189, R41, 0xff0000ff, RZ, 0xc0, !PT ;  /* 0xff0000ff29bd7812 */ /* 0x000fe400078ec0ff */
[----:B------:R-:W-:Y:S02]  /*9530*/  SHF.L.U32 R190, R55, 0x8, RZ ;  /* 0x0000000837be7819 */ /* 0x000fe400000006ff */
[----:B------:R-:W-:Y:S01]  /*9540*/  LOP3.LUT R55, R188, 0xff00, R53, 0xf8, !PT ;  /* 0x0000ff00bc377812 */ /* 0x000fe200078ef835 */
[----:B------:R-:W-:Y:S01]  /*9550*/  IMAD.U32 R53, R40, 0x10000, RZ ;  /* 0x0001000028357824 */ /* 0x000fe200078e00ff */
[----:B------:R-:W-:Y:S01]  /*9560*/  LOP3.LUT R189, R189, 0xff00, R190, 0xf8, !PT ;  /* 0x0000ff00bdbd7812 */ /* 0x000fe200078ef8be */
[----:B------:R-:W-:Y:S01]  /*9570*/  IMAD.U32 R40, R187, 0x10000, RZ ;  /* 0x00010000bb287824 */ /* 0x000fe200078e00ff */
[----:B-1----:R-:W-:-:S02]  /*9580*/  F2FP.F16.E4M3.UNPACK_B R188, R93 ;  /* 0x0000005dffbc723e */ /* 0x002fc400020006ff */
[----:B------:R-:W-:Y:S02]  /*9590*/  LOP3.LUT R187, R52, 0xff0000, R53, 0xf8, !PT ;  /* 0x00ff000034bb7812 */ /* 0x000fe400078ef835 */
[----:B------:R-:W-:Y:S01]  /*95a0*/  LOP3.LUT R40, R189, 0xff0000, R40, 0xf8, !PT ;  /* 0x00ff0000bd287812 */ /* 0x000fe200078ef828 */
[----:B------:R-:W-:Y:S01]  /*95b0*/  HADD2.F32 R53, -RZ, R188.H0_H0 ;  /* 0x200000bcff357230 */ /* 0x000fe20000004100 */
[----:B0-----:R-:W-:Y:S02]  /*95c0*/  F2FP.F16.E4M3.UNPACK_B R52, R89 ;  /* 0x00000059ff34723e */ /* 0x001fe400020006ff */
[----:B------:R-:W-:Y:S02]  /*95d0*/  F2FP.F16.E4M3.UNPACK_B R190, R40 ;  /* 0x00000028ffbe723e */ /* 0x000fe400020006ff */
[----:B------:R-:W-:Y:S01]  /*95e0*/  F2FP.F16.E4M3.UNPACK_B R191, R187 ;  /* 0x000000bbffbf723e */ /* 0x000fe200020006ff */
[----:B------:R-:W-:Y:S01]  /*95f0*/  HADD2.F32 R189, -RZ, R52.H0_H0 ;  /* 0x20000034ffbd7230 */ /* 0x000fe20000004100 */
[----:B------:R-:W-:Y:S01]  /*9600*/  F2FP.F16.E4M3.UNPACK_B R93, R93.H1 ;  /* 0x0000005dff5d723e */ /* 0x000fe200030006ff */
[--C-:B------:R-:W-:Y:S01]  /*9610*/  HADD2.F32 R193, -RZ, R190.reuse.H0_H0 ;  /* 0x200000beffc17230 */ /* 0x100fe20000004100 */
[----:B------:R-:W-:Y:S01]  /*9620*/  F2FP.F16.E4M3.UNPACK_B R187, R187.H1 ;  /* 0x000000bbffbb723e */ /* 0x000fe200030006ff */
[----:B------:R-:W-:Y:S01]  /*9630*/  HADD2.F32 R192, -RZ, R191.H0_H0 ;  /* 0x200000bfffc07230 */ /* 0x000fe20000004100 */
[----:B------:R-:W-:Y:S01]  /*9640*/  SHF.R.U32.HI R54, RZ, 0x8, R43 ;  /* 0x00000008ff367819 */ /* 0x000fe2000001162b */
[----:B------:R-:W-:-:S02]  /*9650*/  HADD2.F32 R190, -RZ, R190.H1_H1 ;  /* 0x300000beffbe7230 */ /* 0x000fc40000004100 */
[-C--:B------:R-:W-:Y:S01]  /*9660*/  FMUL.FTZ R194, R53, R193.reuse ;  /* 0x000000c135c27220 */ /* 0x080fe20000410000 */
[C---:B------:R-:W-:Y:S01]  /*9670*/  FMUL.FTZ R193, R189.reuse, R193 ;  /* 0x000000c1bdc17220 */ /* 0x040fe20000410000 */
[----:B------:R-:W-:Y:S01]  /*9680*/  HADD2.F32 R52, -RZ, R52.H1_H1 ;  /* 0x30000034ff347230 */ /* 0x000fe20000004100 */
[----:B------:R-:W-:Y:S01]  /*9690*/  SHF.R.U32.HI R41, RZ, 0x10, R43 ;  /* 0x00000010ff297819 */ /* 0x000fe2000001162b */
[-C--:B------:R-:W-:Y:S01]  /*96a0*/  FFMA.FTZ R189, R189, R192.reuse, -R194 ;  /* 0x000000c0bdbd7223 */ /* 0x080fe200000108c2 */
[----:B------:R-:W-:Y:S01]  /*96b0*/  FFMA.FTZ R53, R53, R192, R193 ;  /* 0x000000c035357223 */ /* 0x000fe200000100c1 */
[----:B------:R-:W-:Y:S01]  /*96c0*/  HADD2.F32 R192, -RZ, R188.H1_H1 ;  /* 0x300000bcffc07230 */ /* 0x000fe20000004100 */
[----:B------:R-:W-:Y:S01]  /*96d0*/  LOP3.LUT R43, R43, 0xff0000ff, RZ, 0xc0, !PT ;  /* 0xff0000ff2b2b7812 */ /* 0x000fe200078ec0ff */
[----:B------:R-:W-:Y:S01]  /*96e0*/  HADD2.F32 R191, -RZ, R191.H1_H1 ;  /* 0x300000bfffbf7230 */ /* 0x000fe20000004100 */
[----:B------:R-:W-:Y:S01]  /*96f0*/  SHF.L.U32 R41, R41, 0x10, RZ ;  /* 0x0000001029297819 */ /* 0x000fe200000006ff */
[----:B------:R-:W-:-:S02]  /*9700*/  IMAD.SHL.U32 R54, R54, 0x100, RZ ;  /* 0x0000010036367824 */ /* 0x000fc400078e00ff */
[-C--:B------:R-:W-:Y:S01]  /*9710*/  FMUL.FTZ R188, R192, R190.reuse ;  /* 0x000000bec0bc7220 */ /* 0x080fe20000410000 */
[----:B------:R-:W-:-:S03]  /*9720*/  FMUL.FTZ R190, R52, R190 ;  /* 0x000000be34be7220 */ /* 0x000fc60000410000 */
[-C--:B------:R-:W-:Y:S01]  /*9730*/  FFMA.FTZ R188, R52, R191.reuse, -R188 ;  /* 0x000000bf34bc7223 */ /* 0x080fe200000108bc */
[----:B------:R-:W-:Y:S01]  /*9740*/  FFMA.FTZ R52, R192, R191, R190 ;  /* 0x000000bfc0347223 */ /* 0x000fe200000100be */
[----:B------:R-:W-:Y:S01]  /*9750*/  F2FP.F16.E4M3.UNPACK_B R190, R40.H1 ;  /* 0x00000028ffbe723e */ /* 0x000fe200030006ff */
[----:B------:R-:W-:Y:S01]  /*9760*/  HADD2.F32 R40, -RZ, R93.H0_H0 ;  /* 0x2000005dff287230 */ /* 0x000fe20000004100 */
[----:B------:R-:W-:Y:S01]  /*9770*/  F2FP.F16.E4M3.UNPACK_B R191, R89.H1 ;  /* 0x00000059ffbf723e */ /* 0x000fe200030006ff */
[----:B------:R-:W-:Y:S01]  /*9780*/  HADD2.F32 R192, -RZ, R187.H0_H0 ;  /* 0x200000bbffc07230 */ /* 0x000fe20000004100 */
[----:B------:R-:W-:Y:S01]  /*9790*/  LOP3.LUT R43, R43, 0xff00, R54, 0xf8, !PT ;  /* 0x0000ff002b2b7812 */ /* 0x000fe200078ef836 */
[----:B------:R-:W-:Y:S01]  /*97a0*/  HADD2.F32 R193, -RZ, R190.H0_H0 ;  /* 0x200000beffc17230 */ /* 0x000fe20000004100 */
[----:B------:R-:W-:Y:S01]  /*97b0*/  F2FP.F16.E4M3.UNPACK_B R54, R91 ;  /* 0x0000005bff36723e */ /* 0x000fe200020006ff */
[----:B------:R-:W-:Y:S01]  /*97c0*/  HADD2.F32 R89, -RZ, R191.H0_H0 ;  /* 0x200000bfff597230 */ /* 0x000fe20000004100 */
[----:B------:R-:W-:Y:S01]  /*97d0*/  LOP3.LUT R41, R43, 0xff0000, R41, 0xf8, !PT ;  /* 0x00ff00002b297812 */ /* 0x000fe200078ef829 */
[----:B------:R-:W-:-:S02]  /*97e0*/  HADD2.F32 R93, -RZ, R93.H1_H1 ;  /* 0x3000005dff5d7230 */ /* 0x000fc40000004100 */
[CC--:B------:R-:W-:Y:S01]  /*97f0*/  FMUL.FTZ R194, R40.reuse, R193.reuse ;  /* 0x000000c128c27220 */ /* 0x0c0fe20000410000 */
[----:B------:R-:W-:Y:S02]  /*9800*/  HADD2.F32 R190, -RZ, R190.H1_H1 ;  /* 0x300000beffbe7230 */ /* 0x000fe40000004100 */
[C---:B------:R-:W-:Y:S01]  /*9810*/  FMUL.FTZ R193, R89.reuse, R193 ;  /* 0x000000c159c17220 */ /* 0x040fe20000410000 */
[----:B------:R-:W-:Y:S02]  /*9820*/  HADD2.F32 R191, -RZ, R191.H1_H1 ;  /* 0x300000bfffbf7230 */ /* 0x000fe40000004100 */
[-C--:B------:R-:W-:Y:S01]  /*9830*/  FFMA.FTZ R89, R89, R192.reuse, -R194 ;  /* 0x000000c059597223 */ /* 0x080fe200000108c2 */
[----:B------:R-:W-:Y:S02]  /*9840*/  HADD2.F32 R187, -RZ, R187.H1_H1 ;  /* 0x300000bbffbb7230 */ /* 0x000fe40000004100 */
[----:B------:R-:W-:Y:S01]  /*9850*/  FFMA.FTZ R40, R40, R192, R193 ;  /* 0x000000c028287223 */ /* 0x000fe200000100c1 */
[-C--:B------:R-:W-:Y:S01]  /*9860*/  FMUL.FTZ R192, R93, R190.reuse ;  /* 0x000000be5dc07220 */ /* 0x080fe20000410000 */
[----:B------:R-:W-:Y:S01]  /*9870*/  FMUL.FTZ R193, R191, R190 ;  /* 0x000000bebfc17220 */ /* 0x000fe20000410000 */
[----:B------:R-:W-:-:S02]  /*9880*/  HADD2.F32 R194, -RZ, R54.H0_H0 ;  /* 0x20000036ffc27230 */ /* 0x000fc40000004100 */
[-C--:B------:R-:W-:Y:S01]  /*9890*/  FFMA.FTZ R190, R191, R187.reuse, -R192 ;  /* 0x000000bbbfbe7223 */ /* 0x080fe200000108c0 */
[----:B------:R-:W-:Y:S01]  /*98a0*/  FFMA.FTZ R187, R93, R187, R193 ;  /* 0x000000bb5dbb7223 */ /* 0x000fe200000100c1 */
[----:B------:R-:W-:Y:S01]  /*98b0*/  LOP3.LUT R93, R55, 0xff0000, R42, 0xf8, !PT ;  /* 0x00ff0000375d7812 */ /* 0x000fe200078ef82a */
[----:B------:R-:W-:Y:S01]  /*98c0*/  IMAD.MOV.U32 R42, RZ, RZ, R95 ;  /* 0x000000ffff2a7224 */ /* 0x000fe200078e005f */
[----:B------:R-:W-:Y:S02]  /*98d0*/  F2FP.F16.E4M3.UNPACK_B R95, R41 ;  /* 0x00000029ff5f723e */ /* 0x000fe400020006ff */
[----:B------:R-:W-:Y:S02]  /*98e0*/  F2FP.F16.E4M3.UNPACK_B R191, R93 ;  /* 0x0000005dffbf723e */ /* 0x000fe400020006ff */
[-C--:B------:R-:W-:Y:S01]  /*98f0*/  F2FP.F16.E4M3.UNPACK_B R43, R42.reuse ;  /* 0x0000002aff2b723e */ /* 0x080fe200020006ff */
[----:B------:R-:W-:Y:S01]  /*9900*/  HADD2.F32 R55, -RZ, R95.H0_H0 ;  /* 0x2000005fff377230 */ /* 0x000fe20000004100 */
[----:B------:R-:W-:Y:S01]  /*9910*/  F2FP.F16.E4M3.UNPACK_B R42, R42.H1 ;  /* 0x0000002aff2a723e */ /* 0x000fe200030006ff */
[----:B------:R-:W-:Y:S01]  /*9920*/  HADD2.F32 R193, -RZ, R191.H0_H0 ;  /* 0x200000bfffc17230 */ /* 0x000fe20000004100 */
[----:B------:R-:W-:Y:S01]  /*9930*/  F2FP.F16.E4M3.UNPACK_B R41, R41.H1 ;  /* 0x00000029ff29723e */ /* 0x000fe200030006ff */
[--C-:B------:R-:W-:Y:S01]  /*9940*/  HADD2.F32 R192, -RZ, R43.reuse.H0_H0 ;  /* 0x2000002bffc07230 */ /* 0x100fe20000004100 */
[----:B------:R-:W-:Y:S01]  /*9950*/  F2FP.F16.E4M3.UNPACK_B R93, R93.H1 ;  /* 0x0000005dff5d723e */ /* 0x000fe200030006ff */
[----:B------:R-:W-:Y:S01]  /*9960*/  HADD2.F32 R43, -RZ, R43.H1_H1 ;  /* 0x3000002bff2b7230 */ /* 0x000fe20000004100 */
[----:B------:R-:W-:Y:S01]  /*9970*/  F2FP.SATFINITE.E4M3.F32.PACK_AB_MERGE_C R89, R190, R89, RZ ;  /* 0x00000059be59723e */ /* 0x000fe200048070ff */
[----:B------:R-:W-:-:S02]  /*9980*/  HADD2.F32 R95, -RZ, R95.H1_H1 ;  /* 0x3000005fff5f7230 */ /* 0x000fc40000004100 */
[-C--:B------:R-:W-:Y:S01]  /*9990*/  FMUL.FTZ R195, R192, R55.reuse ;  /* 0x00000037c0c37220 */ /* 0x080fe20000410000 */
[----:B------:R-:W-:Y:S01]  /*99a0*/  FMUL.FTZ R55, R194, R55 ;  /* 0x00000037c2377220 */ /* 0x000fe20000410000 */
[----:B------:R-:W-:Y:S01]  /*99b0*/  HADD2.F32 R191, -RZ, R191.H1_H1 ;  /* 0x300000bfffbf7230 */ /* 0x000fe20000004100 */
[----:B------:R-:W-:Y:S01]  /*99c0*/  F2FP.SATFINITE.E4M3.F32.PACK_AB_MERGE_C R188, R188, R189, R89 ;  /* 0x000000bdbcbc723e */ /* 0x000fe20004807059 */
[-C--:B------:R-:W-:Y:S01]  /*99d0*/  FFMA.FTZ R195, R194, R193.reuse, -R195 ;  /* 0x000000c1c2c37223 */ /* 0x080fe200000108c3 */
[----:B------:R-:W-:Y:S01]  /*99e0*/  FFMA.FTZ R192, R192, R193, R55 ;  /* 0x000000c1c0c07223 */ /* 0x000fe20000010037 */
[----:B------:R-:W-:Y:S02]  /*99f0*/  HADD2.F32 R55, -RZ, R54.H1_H1 ;  /* 0x30000036ff377230 */ /* 0x000fe40000004100 */
[----:B------:R-:W-:Y:S01]  /*9a00*/  FMUL.FTZ R54, R43, R95 ;  /* 0x0000005f2b367220 */ /* 0x000fe20000410000 */
[--C-:B------:R-:W-:Y:S01]  /*9a10*/  HADD2.F32 R193, -RZ, R41.reuse.H0_H0 ;  /* 0x20000029ffc17230 */ /* 0x100fe20000004100 */
[----:B------:R-:W-:Y:S01]  /*9a20*/  F2FP.F16.E4M3.UNPACK_B R89, R92.H1 ;  /* 0x0000005cff59723e */ /* 0x000fe200030006ff */
[----:B------:R-:W-:-:S02]  /*9a30*/  HADD2.F32 R41, -RZ, R41.H1_H1 ;  /* 0x30000029ff297230 */ /* 0x000fc40000004100 */
[C---:B------:R-:W-:Y:S01]  /*9a40*/  FFMA.FTZ R54, R55.reuse, R191, -R54 ;  /* 0x000000bf37367223 */ /* 0x040fe20000010836 */
[----:B------:R-:W-:Y:S01]  /*9a50*/  FMUL.FTZ R55, R55, R95 ;  /* 0x0000005f37377220 */ /* 0x000fe20000410000 */
[--C-:B------:R-:W-:Y:S01]  /*9a60*/  HADD2.F32 R95, -RZ, R93.reuse.H0_H0 ;  /* 0x2000005dff5f7230 */ /* 0x100fe20000004100 */
[----:B------:R-:W-:Y:S01]  /*9a70*/  F2FP.SATFINITE.E4M3.F32.PACK_AB_MERGE_C R40, R187, R40, RZ ;  /* 0x00000028bb28723e */ /* 0x000fe200048070ff */
[----:B------:R-:W-:Y:S02]  /*9a80*/  HADD2.F32 R93, -RZ, R93.H1_H1 ;  /* 0x3000005dff5d7230 */ /* 0x000fe40000004100 */
[----:B------:R-:W-:Y:S01]  /*9a90*/  FFMA.FTZ R43, R43, R191, R55 ;  /* 0x000000bf2b2b7223 */ /* 0x000fe20000010037 */
[----:B------:R-:W-:Y:S01]  /*9aa0*/  F2FP.F16.E4M3.UNPACK_B R55, R91.H1 ;  /* 0x0000005bff37723e */ /* 0x000fe200030006ff */
[--C-:B------:R-:W-:Y:S01]  /*9ab0*/  HADD2.F32 R91, -RZ, R42.reuse.H0_H0 ;  /* 0x2000002aff5b7230 */ /* 0x100fe20000004100 */
[----:B------:R-:W-:Y:S01]  /*9ac0*/  F2FP.F16.E4M3.UNPACK_B R92, R92 ;  /* 0x0000005cff5c723e */ /* 0x000fe200020006ff */
[----:B------:R-:W-:-:S02]  /*9ad0*/  HADD2.F32 R42, -RZ, R42.H1_H1 ;  /* 0x3000002aff2a7230 */ /* 0x000fc40000004100 */
[--C-:B------:R-:W-:Y:S02]  /*9ae0*/  HADD2.F32 R191, -RZ, R55.reuse.H0_H0 ;  /* 0x20000037ffbf7230 */ /* 0x100fe40000004100 */
[----:B------:R-:W-:Y:S01]  /*9af0*/  FMUL.FTZ R194, R91, R193 ;  /* 0x000000c15bc27220 */ /* 0x000fe20000410000 */
[----:B------:R-:W-:-:S03]  /*9b00*/  HADD2.F32 R55, -RZ, R55.H1_H1 ;  /* 0x30000037ff377230 */ /* 0x000fc60000004100 */
[C---:B------:R-:W-:Y:S01]  /*9b10*/  FFMA.FTZ R194, R191.reuse, R95, -R194 ;  /* 0x0000005fbfc27223 */ /* 0x040fe200000108c2 */
[----:B------:R-:W-:-:S04]  /*9b20*/  FMUL.FTZ R191, R191, R193 ;  /* 0x000000c1bfbf7220 */ /* 0x000fc80000410000 */
[----:B------:R-:W-:Y:S01]  /*9b30*/  FFMA.FTZ R191, R91, R95, R191 ;  /* 0x0000005f5bbf7223 */ /* 0x000fe200000100bf */
[CC--:B------:R-:W-:Y:S01]  /*9b40*/  FMUL.FTZ R91, R42.reuse, R41.reuse ;  /* 0x000000292a5b7220 */ /* 0x0c0fe20000410000 */
[C---:B------:R-:W-:Y:S01]  /*9b50*/  FMUL.FTZ R41, R55.reuse, R41 ;  /* 0x0000002937297220 */ /* 0x040fe20000410000 */
[----:B------:R-:W-:Y:S02]  /*9b60*/  F2FP.F16.E4M3.UNPACK_B R95, R184.H1 ;  /* 0x000000b8ff5f723e */ /* 0x000fe400030006ff */
[-C--:B------:R-:W-:Y:S01]  /*9b70*/  FFMA.FTZ R91, R55, R93.reuse, -R91 ;  /* 0x0000005d375b7223 */ /* 0x080fe2000001085b */
[----:B------:R-:W-:Y:S01]  /*9b80*/  FFMA.FTZ R42, R42, R93, R41 ;  /* 0x0000005d2a2a7223 */ /* 0x000fe20000010029 */
[----:B------:R-:W-:Y:S01]  /*9b90*/  IMAD.MOV.U32 R41, RZ, RZ, R88 ;  /* 0x000000ffff297224 */ /* 0x000fe200078e0058 */
[-C--:B------:R-:W-:Y:S01]  /*9ba0*/  F2FP.F16.E4M3.UNPACK_B R55, R182.reuse.H1 ;  /* 0x000000b6ff37723e */ /* 0x080fe200030006ff */
[----:B------:R-:W-:Y:S01]  /*9bb0*/  HADD2.F32 R93, -RZ, R89.H0_H0 ;  /* 0x20000059ff5d7230 */ /* 0x000fe20000004100 */
[----:B------:R-:W-:Y:S01]  /*9bc0*/  F2FP.F16.E4M3.UNPACK_B R182, R182 ;  /* 0x000000b6ffb6723e */ /* 0x000fe200020006ff */
[----:B------:R-:W-:Y:S01]  /*9bd0*/  HADD2.F32 R189, -RZ, R95.H0_H0 ;  /* 0x2000005fffbd7230 */ /* 0x000fe20000004100 */
[-C--:B------:R-:W-:Y:S01]  /*9be0*/  F2FP.F16.E4M3.UNPACK_B R88, R41.reuse.H1 ;  /* 0x00000029ff58723e */ /* 0x080fe200030006ff */
[--C-:B------:R-:W-:Y:S01]  /*9bf0*/  HADD2.F32 R193, -RZ, R55.reuse.H0_H0 ;  /* 0x20000037ffc17230 */ /* 0x100fe20000004100 */
[----:B------:R-:W-:Y:S01]  /*9c00*/  F2FP.F16.E4M3.UNPACK_B R41, R41 ;  /* 0x00000029ff29723e */ /* 0x000fe200020006ff */
[----:B------:R-:W-:Y:S01]  /*9c10*/  HADD2.F32 R55, -RZ, R55.H1_H1 ;  /* 0x30000037ff377230 */ /* 0x000fe20000004100 */
[----:B------:R-:W-:Y:S01]  /*9c20*/  F2FP.F16.E4M3.UNPACK_B R184, R184 ;  /* 0x000000b8ffb8723e */ /* 0x000fe200020006ff */
[----:B------:R-:W-:-:S02]  /*9c30*/  HADD2.F32 R187, -RZ, R88.H0_H0 ;  /* 0x20000058ffbb7230 */ /* 0x000fc40000004100 */
[-C--:B------:R-:W-:Y:S01]  /*9c40*/  FMUL.FTZ R190, R93, R193.reuse ;  /* 0x000000c15dbe7220 */ /* 0x080fe20000410000 */
[----:B------:R-:W-:Y:S01]  /*9c50*/  HADD2.F32 R89, -RZ, R89.H1_H1 ;  /* 0x30000059ff597230 */ /* 0x000fe20000004100 */
[----:B------:R-:W-:Y:S01]  /*9c60*/  F2FP.SATFINITE.E4M3.F32.PACK_AB_MERGE_C R91, R91, R194, RZ ;  /* 0x000000c25b5b723e */ /* 0x000fe200048070ff */
[----:B------:R-:W-:Y:S02]  /*9c70*/  HADD2.F32 R88, -RZ, R88.H1_H1 ;  /* 0x30000058ff587230 */ /* 0x000fe40000004100 */
[C---:B------:R-:W-:Y:S01]  /*9c80*/  FMUL.FTZ R193, R187.reuse, R193 ;  /* 0x000000c1bbc17220 */ /* 0x040fe20000410000 */
[----:B------:R-:W-:Y:S02]  /*9c90*/  HADD2.F32 R95, -RZ, R95.H1_H1 ;  /* 0x3000005fff5f7230 */ /* 0x000fe40000004100 */
[----:B------:R-:W-:Y:S01]  /*9ca0*/  FFMA.FTZ R190, R187, R189, -R190 ;  /* 0x000000bdbbbe7223 */ /* 0x000fe200000108be */
[----:B------:R-:W-:Y:S01]  /*9cb0*/  F2FP.SATFINITE.E4M3.F32.PACK_AB_MERGE_C R42, R42, R191, RZ ;  /* 0x000000bf2a2a723e */ /* 0x000fe200048070ff */
[----:B------:R-:W-:Y:S01]  /*9cc0*/  FFMA.FTZ R193, R93, R189, R193 ;  /* 0x000000bd5dc17223 */ /* 0x000fe200000100c1 */
[CC--:B------:R-:W-:Y:S01]  /*9cd0*/  FMUL.FTZ R93, R89.reuse, R55.reuse ;  /* 0x00000037595d7220 */ /* 0x0c0fe20000410000 */
[----:B------:R-:W-:Y:S01]  /*9ce0*/  FMUL.FTZ R55, R88, R55 ;  /* 0x0000003758377220 */ /* 0x000fe20000410000 */
[----:B------:R-:W-:Y:S01]  /*9cf0*/  HADD2.F32 R189, -RZ, R182.H0_H0 ;  /* 0x200000b6ffbd7230 */ /* 0x000fe20000004100 */
[----:B------:R-:W-:Y:S01]  /*9d00*/  F2FP.SATFINITE.E4M3.F32.PACK_AB_MERGE_C R91, R54, R195, R91 ;  /* 0x000000c3365b723e */ /* 0x000fe2000480705b */
[-C--:B------:R-:W-:Y:S01]  /*9d10*/  FFMA.FTZ R88, R88, R95.reuse, -R93 ;  /* 0x0000005f58587223 */ /* 0x080fe2000001085d */
[----:B------:R-:W-:Y:S01]  /*9d20*/  FFMA.FTZ R55, R89, R95, R55 ;  /* 0x0000005f59377223 */ /* 0x000fe20000010037 */
[----:B------:R-:W-:-:S02]  /*9d30*/  HADD2.F32 R89, -RZ, R92.H0_H0 ;  /* 0x2000005cff597230 */ /* 0x000fc40000004100 */
[--C-:B------:R-:W-:Y:S01]  /*9d40*/  HADD2.F32 R95, -RZ, R41.reuse.H0_H0 ;  /* 0x20000029ff5f7230 */ /* 0x100fe20000004100 */
[----:B------:R-:W-:Y:S01]  /*9d50*/  F2FP.SATFINITE.E4M3.F32.PACK_AB_MERGE_C R88, R88, R190, RZ ;  /* 0x000000be5858723e */ /* 0x000fe200048070ff */
[----:B------:R-:W-:Y:S02]  /*9d60*/  HADD2.F32 R93, -RZ, R184.H0_H0 ;  /* 0x200000b8ff5d7230 */ /* 0x000fe40000004100 */
[-C--:B------:R-:W-:Y:S01]  /*9d70*/  FMUL.FTZ R187, R89, R189.reuse ;  /* 0x000000bd59bb7220 */ /* 0x080fe20000410000 */
[----:B------:R-:W-:Y:S02]  /*9d80*/  HADD2.F32 R182, -RZ, R182.H1_H1 ;  /* 0x300000b6ffb67230 */ /* 0x000fe40000004100 */
[C---:B------:R-:W-:Y:S01]  /*9d90*/  FMUL.FTZ R189, R95.reuse, R189 ;  /* 0x000000bd5fbd7220 */ /* 0x040fe20000410000 */
[----:B------:R-:W-:Y:S02]  /*9da0*/  HADD2.F32 R92, -RZ, R92.H1_H1 ;  /* 0x3000005cff5c7230 */ /* 0x000fe40000004100 */
[----:B------:R-:W-:Y:S01]  /*9db0*/  FFMA.FTZ R187, R95, R93, -R187 ;  /* 0x0000005d5fbb7223 */ /* 0x000fe200000108bb */
[----:B------:R-:W-:-:S02]  /*9dc0*/  HADD2.F32 R41, -RZ, R41.H1_H1 ;  /* 0x30000029ff297230 */ /* 0x000fc40000004100 */
[----:B------:R-:W-:Y:S01]  /*9dd0*/  FFMA.FTZ R189, R89, R93, R189 ;  /* 0x0000005d59bd7223 */ /* 0x000fe200000100bd */
[----:B------:R-:W-:Y:S02]  /*9de0*/  HADD2.F32 R184, -RZ, R184.H1_H1 ;  /* 0x300000b8ffb87230 */ /* 0x000fe40000004100 */
[CC--:B------:R-:W-:Y:S01]  /*9df0*/  FMUL.FTZ R89, R92.reuse, R182.reuse ;  /* 0x000000b65c597220 */ /* 0x0c0fe20000410000 */
[-C--:B------:R-:W-:Y:S01]  /*9e00*/  F2FP.F16.E4M3.UNPACK_B R95, R185.reuse.H1 ;  /* 0x000000b9ff5f723e */ /* 0x080fe200030006ff */
[C---:B------:R-:W-:Y:S01]  /*9e10*/  FMUL.FTZ R182, R41.reuse, R182 ;  /* 0x000000b629b67220 */ /* 0x040fe20000410000 */
[----:B------:R-:W-:Y:S01]  /*9e20*/  F2FP.F16.E4M3.UNPACK_B R185, R185 ;  /* 0x000000b9ffb9723e */ /* 0x000fe200020006ff */
[-C--:B------:R-:W-:Y:S02]  /*9e30*/  FFMA.FTZ R89, R41, R184.reuse, -R89 ;  /* 0x000000b829597223 */ /* 0x080fe40000010859 */
[----:B------:R-:W-:Y:S01]  /*9e40*/  FFMA.FTZ R41, R92, R184, R182 ;  /* 0x000000b85c297223 */ /* 0x000fe200000100b6 */
[----:B------:R-:W-:Y:S01]  /*9e50*/  F2FP.F16.E4M3.UNPACK_B R92, R94.H1 ;  /* 0x0000005eff5c723e */ /* 0x000fe200030006ff */
[--C-:B------:R-:W-:Y:S01]  /*9e60*/  HADD2.F32 R184, -RZ, R95.reuse.H0_H0 ;  /* 0x2000005fffb87230 */ /* 0x100fe20000004100 */
[----:B------:R-:W-:Y:S01]  /*9e70*/  F2FP.SATFINITE.E4M3.F32.PACK_AB_MERGE_C R187, R89, R187, R88 ;  /* 0x000000bb59bb723e */ /* 0x000fe20004807058 */
[----:B------:R-:W-:Y:S01]  /*9e80*/  HADD2.F32 R95, -RZ, R95.H1_H1 ;  /* 0x3000005fff5f7230 */ /* 0x000fe20000004100 */
[-C--:B------:R-:W-:Y:S01]  /*9e90*/  F2FP.F16.E4M3.UNPACK_B R88, R183.reuse.H1 ;  /* 0x000000b7ff58723e */ /* 0x080fe200030006ff */
[--C-:B------:R-:W-:Y:S01]  /*9ea0*/  HADD2.F32 R93, -RZ, R92.reuse.H0_H0 ;  /* 0x2000005cff5d7230 */ /* 0x100fe20000004100 */
[----:B------:R-:W-:Y:S01]  /*9eb0*/  F2FP.F16.E4M3.UNPACK_B R89, R90.H1 ;  /* 0x0000005aff59723e */ /* 0x000fe200030006ff */
[----:B------:R-:W-:Y:S01]  /*9ec0*/  HADD2.F32 R92, -RZ, R92.H1_H1 ;  /* 0x3000005cff5c7230 */ /* 0x000fe20000004100 */
[----:B------:R-:W-:Y:S01]  /*9ed0*/  F2FP.F16.E4M3.UNPACK_B R183, R183 ;  /* 0x000000b7ffb7723e */ /* 0x000fe200020006ff */
[--C-:B------:R-:W-:Y:S01]  /*9ee0*/  HADD2.F32 R194, -RZ, R88.reuse.H0_H0 ;  /* 0x20000058ffc27230 */ /* 0x100fe20000004100 */
[----:B------:R-:W-:Y:S01]  /*9ef0*/  F2FP.F16.E4M3.UNPACK_B R94, R94 ;  /* 0x0000005eff5e723e */ /* 0x000fe200020006ff */
[----:B------:R-:W-:Y:S01]  /*9f00*/  HADD2.F32 R182, -RZ, R89.H0_H0 ;  /* 0x20000059ffb67230 */ /* 0x000fe20000004100 */
[----:B------:R-:W-:Y:S01]  /*9f10*/  F2FP.F16.E4M3.UNPACK_B R90, R90 ;  /* 0x0000005aff5a723e */ /* 0x000fe200020006ff */
[----:B------:R-:W-:-:S02]  /*9f20*/  HADD2.F32 R88, -RZ, R88.H1_H1 ;  /* 0x30000058ff587230 */ /* 0x000fc40000004100 */
[-C--:B------:R-:W-:Y:S01]  /*9f30*/  FMUL.FTZ R190, R93, R194.reuse ;  /* 0x000000c25dbe7220 */ /* 0x080fe20000410000 */
[----:B------:R-:W-:Y:S02]  /*9f40*/  HADD2.F32 R89, -RZ, R89.H1_H1 ;  /* 0x30000059ff597230 */ /* 0x000fe40000004100 */
[C---:B------:R-:W-:Y:S01]  /*9f50*/  FMUL.FTZ R194, R182.reuse, R194 ;  /* 0x000000c2b6c27220 */ /* 0x040fe20000410000 */
[----:B------:R-:W-:-:S03]  /*9f60*/  FFMA.FTZ R190, R182, R184, -R190 ;  /* 0x000000b8b6be7223 */ /* 0x000fc600000108be */
[----:B------:R-:W-:Y:S01]  /*9f70*/  FFMA.FTZ R194, R93, R184, R194 ;  /* 0x000000b85dc27223 */ /* 0x000fe200000100c2 */
[CC--:B------:R-:W-:Y:S01]  /*9f80*/  FMUL.FTZ R93, R92.reuse, R88.reuse ;  /* 0x000000585c5d7220 */ /* 0x0c0fe20000410000 */
[C---:B------:R-:W-:Y:S01]  /*9f90*/  FMUL.FTZ R88, R89.reuse, R88 ;  /* 0x0000005859587220 */ /* 0x040fe20000410000 */
[----:B------:R-:W-:Y:S02]  /*9fa0*/  HADD2.F32 R184, -RZ, R183.H0_H0 ;  /* 0x200000b7ffb87230 */ /* 0x000fe40000004100 */
[-C--:B------:R-:W-:Y:S01]  /*9fb0*/  FFMA.FTZ R89, R89, R95.reuse, -R93 ;  /* 0x0000005f59597223 */ /* 0x080fe2000001085d */
[----:B------:R-:W-:Y:S01]  /*9fc0*/  FFMA.FTZ R88, R92, R95, R88 ;  /* 0x0000005f5c587223 */ /* 0x000fe20000010058 */
[----:B------:R-:W-:Y:S02]  /*9fd0*/  HADD2.F32 R92, -RZ, R94.H0_H0 ;  /* 0x2000005eff5c7230 */ /* 0x000fe40000004100 */
[----:B------:R-:W-:Y:S01]  /*9fe0*/  HADD2.F32 R95, -RZ, R90.H0_H0 ;  /* 0x2000005aff5f7230 */ /* 0x000fe20000004100 */
[----:B------:R-:W-:Y:S01]  /*9ff0*/  F2FP.SATFINITE.E4M3.F32.PACK_AB_MERGE_C R89, R89, R190, RZ ;  /* 0x000000be5959723e */ /* 0x000fe200048070ff */
[----:B------:R-:W-:-:S02]  /*a000*/  HADD2.F32 R93, -RZ, R185.H0_H0 ;  /* 0x200000b9ff5d7230 */ /* 0x000fc40000004100 */
[CC--:B------:R-:W-:Y:S01]  /*a010*/  FMUL.FTZ R182, R92.reuse, R184.reuse ;  /* 0x000000b85cb67220 */ /* 0x0c0fe20000410000 */
[----:B------:R-:W-:Y:S02]  /*a020*/  HADD2.F32 R183, -RZ, R183.H1_H1 ;  /* 0x300000b7ffb77230 */ /* 0x000fe40000004100 */
[C---:B------:R-:W-:Y:S01]  /*a030*/  FMUL.FTZ R184, R95.reuse, R184 ;  /* 0x000000b85fb87220 */ /* 0x040fe20000410000 */
[----:B------:R-:W-:Y:S02]  /*a040*/  HADD2.F32 R94, -RZ, R94.H1_H1 ;  /* 0x3000005eff5e7230 */ /* 0x000fe40000004100 */
[-C--:B------:R-:W-:Y:S01]  /*a050*/  FFMA.FTZ R182, R95, R93.reuse, -R182 ;  /* 0x0000005d5fb67223 */ /* 0x080fe200000108b6 */
[----:B------:R-:W-:Y:S02]  /*a060*/  HADD2.F32 R90, -RZ, R90.H1_H1 ;  /* 0x3000005aff5a7230 */ /* 0x000fe40000004100 */
[----:B------:R-:W-:Y:S01]  /*a070*/  FFMA.FTZ R184, R92, R93, R184 ;  /* 0x0000005d5cb87223 */ /* 0x000fe200000100b8 */
[----:B------:R-:W-:-:S02]  /*a080*/  HADD2.F32 R185, -RZ, R185.H1_H1 ;  /* 0x300000b9ffb97230 */ /* 0x000fc40000004100 */
[-C--:B------:R-:W-:Y:S01]  /*a090*/  FMUL.FTZ R92, R94, R183.reuse ;  /* 0x000000b75e5c7220 */ /* 0x080fe20000410000 */
[----:B------:R-:W-:Y:S01]  /*a0a0*/  F2FP.SATFINITE.E4M3.F32.PACK_AB_MERGE_C R88, R88, R194, RZ ;  /* 0x000000c25858723e */ /* 0x000fe200048070ff */
[----:B------:R-:W-:Y:S01]  /*a0b0*/  FMUL.FTZ R183, R90, R183 ;  /* 0x000000b75ab77220 */ /* 0x000fe20000410000 */
[----:B------:R-:W-:Y:S01]  /*a0c0*/  F2FP.SATFINITE.E4M3.F32.PACK_AB_MERGE_C R93, R52, R53, R40 ;  /* 0x00000035345d723e */ /* 0x000fe20004807028 */
[----:B------:R-:W-:Y:S01]  /*a0d0*/  FFMA.FTZ R92, R90, R185, -R92 ;  /* 0x000000b95a5c7223 */ /* 0x000fe2000001085c */
[----:B------:R-:W-:Y:S01]  /*a0e0*/  F2FP.SATFINITE.E4M3.F32.PACK_AB_MERGE_C R90, R55, R193, RZ ;  /* 0x000000c1375a723e */ /* 0x000fe200048070ff */
[----:B------:R-:W-:Y:S01]  /*a0f0*/  FFMA.FTZ R183, R94, R185, R183 ;  /* 0x000000b95eb77223 */ /* 0x000fe200000100b7 */
[----:B------:R-:W-:Y:S02]  /*a100*/  F2FP.SATFINITE.E4M3.F32.PACK_AB_MERGE_C R95, R43, R192, R42 ;  /* 0x000000c02b5f723e */ /* 0x000fe4000480702a */
[----:B------:R-:W-:Y:S02]  /*a110*/  F2FP.SATFINITE.E4M3.F32.PACK_AB_MERGE_C R41, R41, R189, R90 ;  /* 0x000000bd2929723e */ /* 0x000fe4000480705a */
[----:B------:R-:W-:Y:S01]  /*a120*/  F2FP.SATFINITE.E4M3.F32.PACK_AB_MERGE_C R90, R92, R182, R89 ;  /* 0x000000b65c5a723e */ /* 0x000fe20004807059 */
[----:B------:R-:W-:Y:S01]  /*a130*/  IMAD.MOV.U32 R89, RZ, RZ, R188 ;  /* 0x000000ffff597224 */ /* 0x000fe200078e00bc */
[----:B------:R-:W-:Y:S01]  /*a140*/  F2FP.SATFINITE.E4M3.F32.PACK_AB_MERGE_C R94, R183, R184, R88 ;  /* 0x000000b8b75e723e */ /* 0x000fe20004807058 */
[----:B------:R-:W-:Y:S01]  /*a150*/  IMAD.MOV.U32 R88, RZ, RZ, R187 ;  /* 0x000000ffff587224 */ /* 0x000fe200078e00bb */
[----:B------:R-:W-:-:S07]  /*a160*/  MOV R92, R41 ;  /* 0x00000029005c7202 */ /* 0x000fce0000000f00 */
.L_x_548:
[----:B------:R-:W-:Y:S05]  /*a170*/  BSYNC B3 ;  /* 0x0000000000037941 */ /* 0x000fea0003800000 */
.L_x_547:
[----:B------:R-:W-:-:S13]  /*a180*/  ISETP.GE.AND P4, PT, R186, R150, PT ;  /* 0x00000096ba00720c */ /* 0x000fda0003f86270 */
[--C-:B------:R-:W-:Y:S02]  /*a190*/  @!P4 SHF.R.S32.HI R40, RZ, 0x1f, R186.reuse ;  /* 0x0000001fff28c819 */ /* 0x100fe400000114ba */
[----:B------:R-:W-:-:S04]  /*a1a0*/  @!P4 IADD3 R43, P5, P6, R116, R138, R186 ;  /* 0x0000008a742bc210 */ /* 0x000fc80007ebe0ba */
[----:B------:R-:W-:Y:S02]  /*a1b0*/  @!P4 IADD3.X R52, R4, R177, R40, P5, P6 ;  /* 0x000000b10434c210 */ /* 0x000fe40002fec428 */
[----:B------:R-:W-:-:S04]  /*a1c0*/  IADD3 R41, P5, P6, R116, R138, R25 ;  /* 0x0000008a74297210 */ /* 0x000fc80007ebe019 */
[----:B------:R-:W-:Y:S02]  /*a1d0*/  IADD3.X R42, R4, R177, R30, P5, P6 ;  /* 0x000000b1042a7210 */ /* 0x000fe40002fec41e */
[----:B------:R-:W-:-:S05]  /*a1e0*/  IADD3 R40, P5, R41, R122, RZ ;  /* 0x0000007a29287210 */ /* 0x000fca0007fbe0ff */
[----:B------:R-:W-:Y:S01]  /*a1f0*/  IMAD.X R41, R42, 0x1, R123, P5 ;  /* 0x000000012a297824 */ /* 0x000fe200028e067b */
[----:B------:R-:W-:-:S04]  /*a200*/  @!P4 IADD3 R42, P5, R43, R122, RZ ;  /* 0x0000007a2b2ac210 */ /* 0x000fc80007fbe0ff */
[----:B0-----:R0:W-:Y:S01]  /*a210*/  STG.E.128 desc[UR54][R40.64], R88 ;  /* 0x0000005828007986 */ /* 0x0011e2000c101d36 */
[----:B------:R-:W-:-:S05]  /*a220*/  @!P4 IMAD.X R43, R52, 0x1, R123, P5 ;  /* 0x00000001342bc824 */ /* 0x000fca00028e067b */
[----:B-1----:R0:W-:Y:S03]  /*a230*/  @!P4 STG.E.128 desc[UR54][R42.64], R92 ;  /* 0x0000005c2a00c986 */ /* 0x0021e6000c101d36 */
.L_x_546:
[----:B------:R-:W-:Y:S05]  /*a240*/  BSYNC B2 ;  /* 0x0000000000027941 */ /* 0x000fea0003800000 */
.L_x_545:
[----:B------:R-:W-:Y:S01]  /*a250*/  ISETP.NE.AND P4, PT, R35, RZ, PT ;  /* 0x000000ff2300720c */ /* 0x000fe20003f85270 */
[----:B------:R-:W-:-:S12]  /*a260*/  BSSY B2, `(.L_x_549) ;  /* 0x00000f5000027945 */ /* 0x000fd80003800000 */
[----:B------:R-:W-:Y:S05]  /*a270*/  @!P4 BRA `(.L_x_550) ;  /* 0x0000000c00ccc947 */ /* 0x000fea0003800000 */
[----:B0-----:R-:W-:Y:S01]  /*a280*/  SEL R40, R99, R155, !P3 ;  /* 0x0000009b63287207 */ /* 0x001fe20005800000 */
[----:B------:R-:W-:Y:S01]  /*a290*/  BSSY B3, `(.L_x_551) ;  /* 0x00000e7000037945 */ /* 0x000fe20003800000 */
[----:B------:R-:W-:Y:S02]  /*a2a0*/  IADD3 R89, P4, P5, R116, R138, R27 ;  /* 0x0000008a74597210 */ /* 0x000fe40007d9e01b */
[----:B------:R-:W-:Y:S02]  /*a2b0*/  SHF.R.S32.HI R41, RZ, 0x1f, R40 ;  /* 0x0000001fff297819 */ /* 0x000fe40000011428 */
[----:B------:R-:W-:Y:S02]  /*a2c0*/  IADD3.X R88, R4, R177, R31, P4, P5 ;  /* 0x000000b104587210 */ /* 0x000fe400027ea41f */
[----:B------:R-:W-:Y:S02]  /*a2d0*/  LEA.HI R41, R41, R40, RZ, 0x5 ;  /* 0x0000002829297211 */ /* 0x000fe400078f28ff */
[----:B------:R-:W-:-:S02]  /*a2e0*/  ISETP.GE.AND P4, PT, R0, R131, PT ;  /* 0x000000830000720c */ /* 0x000fc40003f86270 */
[----:B------:R-:W-:-:S04]  /*a2f0*/  LEA.HI.SX32 R41, R41, R26, 0x1b ;  /* 0x0000001a29297211 */ /* 0x000fc800078fdaff */
[----:B------:R-:W-:Y:S01]  /*a300*/  SHF.R.S32.HI R40, RZ, 0x1f, R41 ;  /* 0x0000001fff287819 */ /* 0x000fe20000011429 */
[----:B------:R-:W-:-:S03]  /*a310*/  IMAD.SHL.U32 R90, R41, 0x10, RZ ;  /* 0x00000010295a7824 */ /* 0x000fc600078e00ff */
[----:B------:R-:W-:Y:S02]  /*a320*/  LEA.HI R40, R40, R41, RZ, 0x2 ;  /* 0x0000002928287211 */ /* 0x000fe400078f10ff */
[----:B------:R-:W-:Y:S02]  /*a330*/  LOP3.LUT R41, R175, 0x30, R90, 0xf8, !PT ;  /* 0x00000030af297812 */ /* 0x000fe400078ef85a */
[----:B------:R-:W-:Y:S02]  /*a340*/  SHF.R.S32.HI R40, RZ, 0x2, R40 ;  /* 0x00000002ff287819 */ /* 0x000fe40000011428 */
[----:B------:R-:W-:-:S03]  /*a350*/  LOP3.LUT R41, R41, R196, RZ, 0x3c, !PT ;  /* 0x000000c429297212 */ /* 0x000fc600078e3cff */
[----:B------:R-:W-:-:S04]  /*a360*/  IMAD R40, R40, 0x2800, R197 ;  /* 0x0000280028287824 */ /* 0x000fc800078e02c5 */
[----:B------:R-:W-:Y:S02]  /*a370*/  IMAD.IADD R40, R40, 0x1, R41 ;  /* 0x0000000128287824 */ /* 0x000fe400078e0229 */
[C---:B------:R-:W-:Y:S02]  /*a380*/  IMAD R41, R17.reuse, 0x7800, R142 ;  /* 0x0000780011297824 */ /* 0x040fe400078e028e */
[----:B------:R-:W-:-:S03]  /*a390*/  IMAD R43, R17, 0x7800, R40 ;  /* 0x00007800112b7824 */ /* 0x000fc600078e0228 */
[C---:B------:R-:W-:Y:S01]  /*a3a0*/  IADD3 R41, R16.reuse, R41, RZ ;  /* 0x0000002910297210 */ /* 0x040fe20007ffe0ff */
[----:B------:R-:W-:-:S05]  /*a3b0*/  IMAD.IADD R52, R16, 0x1, R43 ;  /* 0x0000000110347824 */ /* 0x000fca00078e022b */
[----:B------:R-:W0:Y:S04]  /*a3c0*/  LDS.128 R40, [R41+0x1a400] ;  /* 0x01a4000029287984 */ /* 0x000e280000000c00 */
[----:B------:R-:W1:Y:S01]  /*a3d0*/  LDS.128 R52, [R52+0x1a400] ;  /* 0x01a4000034347984 */ /* 0x000e620000000c00 */
[----:B------:R-:W-:Y:S05]  /*a3e0*/  @P4 BRA `(.L_x_552) ;  /* 0x0000000c00444947 */ /* 0x000fea0003800000 */
[--C-:B------:R-:W-:Y:S02]  /*a3f0*/  SHF.R.U32.HI R91, RZ, 0x8, R57.reuse ;  /* 0x00000008ff5b7819 */ /* 0x100fe40000011639 */
[----:B------:R-:W-:Y:S02]  /*a400*/  LOP3.LUT R44, R57, 0xff0000ff, RZ, 0xc0, !PT ;  /* 0xff0000ff392c7812 */ /* 0x000fe400078ec0ff */
[----:B------:R-:W-:Y:S02]  /*a410*/  SHF.R.U32.HI R58, RZ, 0x10, R57 ;  /* 0x00000010ff3a7819 */ /* 0x000fe40000011639 */
[--C-:B------:R-:W-:Y:S02]  /*a420*/  SHF.R.U32.HI R57, RZ, 0x8, R45.reuse ;  /* 0x00000008ff397819 */ /* 0x100fe4000001162d */
[----:B------:R-:W-:Y:S02]  /*a430*/  LOP3.LUT R46, R45, 0xff0000ff, RZ, 0xc0, !PT ;  /* 0xff0000ff2d2e7812 */ /* 0x000fe400078ec0ff */
[----:B------:R-:W-:Y:S01]  /*a440*/  SHF.R.U32.HI R56, RZ, 0x10, R45 ;  /* 0x00000010ff387819 */ /* 0x000fe2000001162d */
[----:B------:R-:W-:Y:S01]  /*a450*/  IMAD.SHL.U32 R57, R57, 0x100, RZ ;  /* 0x0000010039397824 */ /* 0x000fe200078e00ff */
[-C--:B------:R-:W-:Y:S01]  /*a460*/  F2FP.F16.E4M3.UNPACK_B R185, R179.reuse.H1 ;  /* 0x000000b3ffb9723e */ /* 0x080fe200030006ff */
[----:B------:R-:W-:Y:S01]  /*a470*/  IMAD.SHL.U32 R45, R91, 0x100, RZ ;  /* 0x000001005b2d7824 */ /* 0x000fe200078e00ff */
[----:B------:R-:W-:-:S02]  /*a480*/  F2FP.F16.E4M3.UNPACK_B R179, R179 ;  /* 0x000000b3ffb3723e */ /* 0x000fc400020006ff */
[----:B------:R-:W-:Y:S01]  /*a490*/  LOP3.LUT R57, R46, 0xff00, R57, 0xf8, !PT ;  /* 0x0000ff002e397812 */ /* 0x000fe200078ef839 */
[--C-:B------:R-:W-:Y:S01]  /*a4a0*/  HADD2.F32 R187, -RZ, R185.reuse.H0_H0 ;  /* 0x200000b9ffbb7230 */ /* 0x100fe20000004100 */
[----:B------:R-:W-:Y:S01]  /*a4b0*/  LOP3.LUT R44, R44, 0xff00, R45, 0xf8, !PT ;  /* 0x0000ff002c2c7812 */ /* 0x000fe200078ef82d */
[----:B------:R-:W-:Y:S01]  /*a4c0*/  IMAD.U32 R45, R58, 0x10000, RZ ;  /* 0x000100003a2d7824 */ /* 0x000fe200078e00ff */
[----:B------:R-:W-:Y:S01]  /*a4d0*/  SHF.L.U32 R46, R56, 0x10, RZ ;  /* 0x00000010382e7819 */ /* 0x000fe200000006ff */
[----:B-1----:R-:W-:Y:S01]  /*a4e0*/  IMAD.MOV.U32 R58, RZ, RZ, R53 ;  /* 0x000000ffff3a7224 */ /* 0x002fe200078e0035 */
[----:B0-----:R-:W-:Y:S01]  /*a4f0*/  F2FP.F16.E4M3.UNPACK_B R53, R41 ;  /* 0x00000029ff35723e */ /* 0x001fe200020006ff */
[----:B------:R-:W-:Y:S01]  /*a500*/  HADD2.F32 R185, -RZ, R185.H1_H1 ;  /* 0x300000b9ffb97230 */ /* 0x000fe20000004100 */
[----:B------:R-:W-:Y:S02]  /*a510*/  LOP3.LUT R57, R57, 0xff0000, R46, 0xf8, !PT ;  /* 0x00ff000039397812 */ /* 0x000fe400078ef82e */
[-C--:B------:R-:W-:Y:S01]  /*a520*/  F2FP.F16.E4M3.UNPACK_B R91, R58.reuse ;  /* 0x0000003aff5b723e */ /* 0x080fe200020006ff */
[--C-:B------:R-:W-:Y:S01]  /*a530*/  HADD2.F32 R56, -RZ, R53.reuse.H0_H0 ;  /* 0x20000035ff387230 */ /* 0x100fe20000004100 */
[----:B------:R-:W-:Y:S01]  /*a540*/  F2FP.F16.E4M3.UNPACK_B R92, R57 ;  /* 0x00000039ff5c723e */ /* 0x000fe200020006ff */
[----:B------:R-:W-:Y:S01]  /*a550*/  HADD2.F32 R53, -RZ, R53.H1_H1 ;  /* 0x30000035ff357230 */ /* 0x000fe20000004100 */
[----:B------:R-:W-:Y:S01]  /*a560*/  LOP3.LUT R44, R44, 0xff0000, R45, 0xf8, !PT ;  /* 0x00ff00002c2c7812 */ /* 0x000fe200078ef82d */
[--C-:B------:R-:W-:Y:S01]  /*a570*/  HADD2.F32 R46, -RZ, R91.reuse.H0_H0 ;  /* 0x2000005bff2e7230 */ /* 0x100fe20000004100 */
[----:B------:R-:W-:Y:S01]  /*a580*/  F2FP.F16.E4M3.UNPACK_B R58, R58.H1 ;  /* 0x0000003aff3a723e */ /* 0x000fe200030006ff */
[----:B------:R-:W-:Y:S01]  /*a590*/  HADD2.F32 R91, -RZ, R91.H1_H1 ;  /* 0x3000005bff5b7230 */ /* 0x000fe20000004100 */
[----:B------:R-:W-:Y:S01]  /*a5a0*/  F2FP.F16.E4M3.UNPACK_B R45, R44 ;  /* 0x0000002cff2d723e */ /* 0x000fe200020006ff */
[----:B------:R-:W-:-:S02]  /*a5b0*/  HADD2.F32 R94, -RZ, R92.H1_H1 ;  /* 0x3000005cff5e7230 */ /* 0x000fc40000004100 */
[----:B------:R-:W-:Y:S02]  /*a5c0*/  HADD2.F32 R95, -RZ, R92.H0_H0 ;  /* 0x2000005cff5f7230 */ /* 0x000fe40000004100 */
[--C-:B------:R-:W-:Y:S02]  /*a5d0*/  HADD2.F32 R92, -RZ, R45.reuse.H1_H1 ;  /* 0x3000002dff5c7230 */ /* 0x100fe40000004100 */
[-C--:B------:R-:W-:Y:S01]  /*a5e0*/  FMUL.FTZ R182, R91, R94.reuse ;  /* 0x0000005e5bb67220 */ /* 0x080fe20000410000 */
[C---:B------:R-:W-:Y:S01]  /*a5f0*/  FMUL.FTZ R94, R53.reuse, R94 ;  /* 0x0000005e355e7220 */ /* 0x040fe20000410000 */
[----:B------:R-:W-:Y:S02]  /*a600*/  HADD2.F32 R93, -RZ, R45.H0_H0 ;  /* 0x2000002dff5d7230 */ /* 0x000fe40000004100 */
[----:B------:R-:W-:Y:S01]  /*a610*/  FMUL.FTZ R183, R46, R95 ;  /* 0x0000005f2eb77220 */ /* 0x000fe20000410000 */
[-C--:B------:R-:W-:Y:S01]  /*a620*/  FFMA.FTZ R53, R53, R92.reuse, -R182 ;  /* 0x0000005c35357223 */ /* 0x080fe200000108b6 */
[----:B------:R-:W-:Y:S01]  /*a630*/  FFMA.FTZ R45, R91, R92, R94 ;  /* 0x0000005c5b2d7223 */ /* 0x000fe2000001005e */
[----:B------:R-:W-:Y:S01]  /*a640*/  F2FP.F16.E4M3.UNPACK_B R91, R57.H1 ;  /* 0x00000039ff5b723e */ /* 0x000fe200030006ff */
[----:B------:R-:W-:Y:S01]  /*a650*/  FMUL.FTZ R95, R56, R95 ;  /* 0x0000005f385f7220 */ /* 0x000fe20000410000 */
[----:B------:R-:W-:Y:S01]  /*a660*/  F2FP.F16.E4M3.UNPACK_B R57, R41.H1 ;  /* 0x00000029ff39723e */ /* 0x000fe200030006ff */
[----:B------:R-:W-:Y:S01]  /*a670*/  HADD2.F32 R41, -RZ, R58.H0_H0 ;  /* 0x2000003aff297230 */ /* 0x000fe20000004100 */
[----:B------:R-:W-:Y:S01]  /*a680*/  F2FP.F16.E4M3.UNPACK_B R92, R44.H1 ;  /* 0x0000002cff5c723e */ /* 0x000fe200030006ff */
[----:B------:R-:W-:-:S02]  /*a690*/  HADD2.F32 R94, -RZ, R91.H0_H0 ;  /* 0x2000005bff5e7230 */ /* 0x000fc40000004100 */
[-C--:B------:R-:W-:Y:S01]  /*a6a0*/  FFMA.FTZ R56, R56, R93.reuse, -R183 ;  /* 0x0000005d38387223 */ /* 0x080fe200000108b7 */
[--C-:B------:R-:W-:Y:S02]  /*a6b0*/  HADD2.F32 R44, -RZ, R57.reuse.H0_H0 ;  /* 0x20000039ff2c7230 */ /* 0x100fe40000004100 */
[----:B------:R-:W-:Y:S01]  /*a6c0*/  FFMA.FTZ R46, R46, R93, R95 ;  /* 0x0000005d2e2e7223 */ /* 0x000fe2000001005f */
[--C-:B------:R-:W-:Y:S02]  /*a6d0*/  HADD2.F32 R93, -RZ, R92.reuse.H0_H0 ;  /* 0x2000005cff5d7230 */ /* 0x100fe40000004100 */
[-C--:B------:R-:W-:Y:S01]  /*a6e0*/  FMUL.FTZ R95, R41, R94.reuse ;  /* 0x0000005e295f7220 */ /* 0x080fe20000410000 */
[----:B------:R-:W-:Y:S02]  /*a6f0*/  HADD2.F32 R57, -RZ, R57.H1_H1 ;  /* 0x30000039ff397230 */ /* 0x000fe40000004100 */
[----:B------:R-:W-:Y:S01]  /*a700*/  FMUL.FTZ R94, R44, R94 ;  /* 0x0000005e2c5e7220 */ /* 0x000fe20000410000 */
[----:B------:R-:W-:-:S02]  /*a710*/  HADD2.F32 R92, -RZ, R92.H1_H1 ;  /* 0x3000005cff5c7230 */ /* 0x000fc40000004100 */
[-C--:B------:R-:W-:Y:S01]  /*a720*/  FFMA.FTZ R44, R44, R93.reuse, -R95 ;  /* 0x0000005d2c2c7223 */ /* 0x080fe2000001085f */
[----:B------:R-:W-:Y:S01]  /*a730*/  SHF.R.U32.HI R95, RZ, 0x10, R59 ;  /* 0x00000010ff5f7819 */ /* 0x000fe2000001163b */
[----:B------:R-:W-:Y:S01]  /*a740*/  FFMA.FTZ R41, R41, R93, R94 ;  /* 0x0000005d29297223 */ /* 0x000fe2000001005e */
[----:B------:R-:W-:Y:S02]  /*a750*/  HADD2.F32 R93, -RZ, R58.H1_H1 ;  /* 0x3000003aff5d7230 */ /* 0x000fe40000004100 */
[----:B------:R-:W-:Y:S01]  /*a760*/  HADD2.F32 R58, -RZ, R91.H1_H1 ;  /* 0x3000005bff3a7230 */ /* 0x000fe20000004100 */
[----:B------:R-:W-:-:S04]  /*a770*/  LOP3.LUT R91, R59, 0xff0000ff, RZ, 0xc0, !PT ;  /* 0xff0000ff3b5b7812 */ /* 0x000fc800078ec0ff */
[-C--:B------:R-:W-:Y:S01]  /*a780*/  FMUL.FTZ R94, R93, R58.reuse ;  /* 0x0000003a5d5e7220 */ /* 0x080fe20000410000 */
[----:B------:R-:W-:-:S03]  /*a790*/  FMUL.FTZ R182, R57, R58 ;  /* 0x0000003a39b67220 */ /* 0x000fc60000410000 */
[-C--:B------:R-:W-:Y:S01]  /*a7a0*/  FFMA.FTZ R58, R57, R92.reuse, -R94 ;  /* 0x0000005c393a7223 */ /* 0x080fe2000001085e */
[----:B------:R-:W-:Y:S01]  /*a7b0*/  SHF.R.U32.HI R94, RZ, 0x8, R47 ;  /* 0x00000008ff5e7819 */ /* 0x000fe2000001162f */
[----:B------:R-:W-:Y:S01]  /*a7c0*/  FFMA.FTZ R57, R93, R92, R182 ;  /* 0x0000005c5d397223 */ /* 0x000fe200000100b6 */
[----:B------:R-:W-:Y:S02]  /*a7d0*/  SHF.R.U32.HI R92, RZ, 0x8, R59 ;  /* 0x00000008ff5c7819 */ /* 0x000fe4000001163b */
[----:B------:R-:W-:Y:S01]  /*a7e0*/  LOP3.LUT R59, R47, 0xff0000ff, RZ, 0xc0, !PT ;  /* 0xff0000ff2f3b7812 */ /* 0x000fe200078ec0ff */
[----:B------:R-:W-:Y:S01]  /*a7f0*/  IMAD.SHL.U32 R94, R94, 0x100, RZ ;  /* 0x000001005e5e7824 */ /* 0x000fe200078e00ff */
[----:B------:R-:W-:Y:S01]  /*a800*/  SHF.R.U32.HI R93, RZ, 0x10, R47 ;  /* 0x00000010ff5d7819 */ /* 0x000fe2000001162f */
[----:B------:R-:W-:Y:S01]  /*a810*/  IMAD.SHL.U32 R92, R92, 0x100, RZ ;  /* 0x000001005c5c7824 */ /* 0x000fe200078e00ff */
[----:B------:R-:W-:Y:S02]  /*a820*/  F2FP.SATFINITE.E4M3.F32.PACK_AB_MERGE_C R44, R58, R44, RZ ;  /* 0x0000002c3a2c723e */ /* 0x000fe400048070ff */
[----:B------:R-:W-:-:S02]  /*a830*/  LOP3.LUT R59, R59, 0xff00, R94, 0xf8, !PT ;  /* 0x0000ff003b3b7812 */ /* 0x000fc400078ef85e */
[----:B------:R-:W-:Y:S02]  /*a840*/  SHF.L.U32 R94, R93, 0x10, RZ ;  /* 0x000000105d5e7819 */ /* 0x000fe400000006ff */
[----:B------:R-:W-:Y:S01]  /*a850*/  LOP3.LUT R47, R91, 0xff00, R92, 0xf8, !PT ;  /* 0x0000ff005b2f7812 */ /* 0x000fe200078ef85c */
[----:B------:R-:W-:Y:S01]  /*a860*/  IMAD.U32 R92, R95, 0x10000, RZ ;  /* 0x000100005f5c7824 */ /* 0x000fe200078e00ff */
[----:B------:R-:W-:Y:S01]  /*a870*/  LOP3.LUT R93, R59, 0xff0000, R94, 0xf8, !PT ;  /* 0x00ff00003b5d7812 */ /* 0x000fe200078ef85e */
[----:B------:R-:W-:Y:S01]  /*a880*/  IMAD.MOV.U32 R94, RZ, RZ, R55 ;  /* 0x000000ffff5e7224 */ /* 0x000fe200078e0037 */
[----:B------:R-:W-:Y:S02]  /*a890*/  F2FP.F16.E4M3.UNPACK_B R91, R43 ;  /* 0x0000002bff5b723e */ /* 0x000fe400020006ff */
[----:B------:R-:W-:Y:S02]  /*a8a0*/  F2FP.F16.E4M3.UNPACK_B R95, R93 ;  /* 0x0000005dff5f723e */ /* 0x000fe400020006ff */
[-C--:B------:R-:W-:Y:S01]  /*a8b0*/  F2FP.F16.E4M3.UNPACK_B R55, R94.reuse ;  /* 0x0000005eff37723e */ /* 0x080fe200020006ff */
[----:B------:R-:W-:Y:S01]  /*a8c0*/  HADD2.F32 R183, -RZ, R91.H0_H0 ;  /* 0x2000005bffb77230 */ /* 0x000fe20000004100 */
[----:B------:R-:W-:Y:S01]  /*a8d0*/  LOP3.LUT R47, R47, 0xff0000, R92, 0xf8, !PT ;  /* 0x00ff00002f2f7812 */ /* 0x000fe200078ef85c */
[----:B------:R-:W-:Y:S01]  /*a8e0*/  HADD2.F32 R186, -RZ, R95.H0_H0 ;  /* 0x2000005fffba7230 */ /* 0x000fe20000004100 */
[----:B------:R-:W-:Y:S01]  /*a8f0*/  F2FP.F16.E4M3.UNPACK_B R94, R94.H1 ;  /* 0x0000005eff5e723e */ /* 0x000fe200030006ff */
[--C-:B------:R-:W-:Y:S01]  /*a900*/  HADD2.F32 R59, -RZ, R55.reuse.H0_H0 ;  /* 0x20000037ff3b7230 */ /* 0x100fe20000004100 */
[----:B------:R-:W-:Y:S01]  /*a910*/  F2FP.F16.E4M3.UNPACK_B R182, R47 ;  /* 0x0000002fffb6723e */ /* 0x000fe200020006ff */
[----:B------:R-:W-:Y:S01]  /*a920*/  HADD2.F32 R55, -RZ, R55.H1_H1 ;  /* 0x30000037ff377230 */ /* 0x000fe20000004100 */
[----:B------:R-:W-:Y:S01]  /*a930*/  F2FP.F16.E4M3.UNPACK_B R93, R93.H1 ;  /* 0x0000005dff5d723e */ /* 0x000fe200030006ff */
[----:B------:R-:W-:-:S02]  /*a940*/  HADD2.F32 R91, -RZ, R91.H1_H1 ;  /* 0x3000005bff5b7230 */ /* 0x000fc40000004100 */
[-C--:B------:R-:W-:Y:S01]  /*a950*/  FMUL.FTZ R92, R59, R186.reuse ;  /* 0x000000ba3b5c7220 */ /* 0x080fe20000410000 */
[--C-:B------:R-:W-:Y:S02]  /*a960*/  HADD2.F32 R184, -RZ, R182.reuse.H0_H0 ;  /* 0x200000b6ffb87230 */ /* 0x100fe40000004100 */
[----:B------:R-:W-:Y:S01]  /*a970*/  FMUL.FTZ R186, R183, R186 ;  /* 0x000000bab7ba7220 */ /* 0x000fe20000410000 */
[----:B------:R-:W-:Y:S01]  /*a980*/  HADD2.F32 R182, -RZ, R182.H1_H1 ;  /* 0x300000b6ffb67230 */ /* 0x000fe20000004100 */
[----:B------:R-:W-:Y:S01]  /*a990*/  F2FP.SATFINITE.E4M3.F32.PACK_AB_MERGE_C R57, R57, R41, RZ ;  /* 0x000000293939723e */ /* 0x000fe200048070ff */
[-C--:B------:R-:W-:Y:S01]  /*a9a0*/  FFMA.FTZ R92, R183, R184.reuse, -R92 ;  /* 0x000000b8b75c7223 */ /* 0x080fe2000001085c */
[----:B------:R-:W-:Y:S01]  /*a9b0*/  FFMA.FTZ R59, R59, R184, R186 ;  /* 0x000000b83b3b7223 */ /* 0x000fe200000100ba */
[----:B------:R-:W-:Y:S01]  /*a9c0*/  HADD2.F32 R184, -RZ, R95.H1_H1 ;  /* 0x3000005fffb87230 */ /* 0x000fe20000004100 */
[----:B------:R-:W-:Y:S01]  /*a9d0*/  F2FP.F16.E4M3.UNPACK_B R95, R43.H1 ;  /* 0x0000002bff5f723e */ /* 0x000fe200030006ff */
[----:B------:R-:W-:Y:S01]  /*a9e0*/  HADD2.F32 R183, -RZ, R94.H1_H1 ;  /* 0x3000005effb77230 */ /* 0x000fe20000004100 */
[----:B------:R-:W-:-:S02]  /*a9f0*/  F2FP.SATFINITE.E4M3.F32.PACK_AB_MERGE_C R41, R53, R56, R44 ;  /* 0x000000383529723e */ /* 0x000fc4000480702c */
[-C--:B------:R-:W-:Y:S01]  /*aa00*/  FMUL.FTZ R186, R55, R184.reuse ;  /* 0x000000b837ba7220 */ /* 0x080fe20000410000 */
[----:B------:R-:W-:Y:S01]  /*aa10*/  FMUL.FTZ R184, R91, R184 ;  /* 0x000000b85bb87220 */ /* 0x000fe20000410000 */
[----:B------:R-:W-:Y:S01]  /*aa20*/  HADD2.F32 R43, -RZ, R95.H0_H0 ;  /* 0x2000005fff2b7230 */ /* 0x000fe20000004100 */
[----:B------:R-:W-:Y:S01]  /*aa30*/  F2FP.SATFINITE.E4M3.F32.PACK_AB_MERGE_C R53, R45, R46, R57 ;  /* 0x0000002e2d35723e */ /* 0x000fe20004807039 */
[-C--:B------:R-:W-:Y:S01]  /*aa40*/  FFMA.FTZ R91, R91, R182.reuse, -R186 ;  /* 0x000000b65b5b7223 */ /* 0x080fe200000108ba */
[----:B------:R-:W-:Y:S01]  /*aa50*/  FFMA.FTZ R55, R55, R182, R184 ;  /* 0x000000b637377223 */ /* 0x000fe200000100b8 */
[----:B------:R-:W-:Y:S01]  /*aa60*/  F2FP.F16.E4M3.UNPACK_B R182, R47.H1 ;  /* 0x0000002fffb6723e */ /* 0x000fe200030006ff */
[----:B------:R-:W-:Y:S02]  /*aa70*/  HADD2.F32 R47, -RZ, R94.H0_H0 ;  /* 0x2000005eff2f7230 */ /* 0x000fe40000004100 */
        /* <DEDUP_REMOVED lines=8> */
[----:B------:R-:W-:Y:S02]  /*ab00*/  HADD2.F32 R182, -RZ, R182.H1_H1 ;  /* 0x300000b6ffb67230 */ /* 0x000fe40000004100 */
[-C--:B------:R-:W-:Y:S01]  /*ab10*/  FMUL.FTZ R184, R183, R94.reuse ;  /* 0x0000005eb7b87220 */ /* 0x080fe20000410000 */
[----:B------:R-:W-:-:S03]  /*ab20*/  FMUL.FTZ R186, R95, R94 ;  /* 0x0000005e5fba7220 */ /* 0x000fc60000410000 */
[-C--:B------:R-:W-:Y:S01]  /*ab30*/  FFMA.FTZ R94, R95, R182.reuse, -R184 ;  /* 0x000000b65f5e7223 */ /* 0x080fe200000108b8 */
[----:B------:R-:W-:Y:S02]  /*ab40*/  IMAD.MOV.U32 R95, RZ, RZ, R40 ;  /* 0x000000ffff5f7224 */ /* 0x000fe400078e0028 */
[----:B------:R-:W-:Y:S01]  /*ab50*/  FFMA.FTZ R93, R183, R182, R186 ;  /* 0x000000b6b75d7223 */ /* 0x000fe200000100ba */
[----:B------:R-:W-:Y:S02]  /*ab60*/  F2FP.F16.E4M3.UNPACK_B R40, R181.H1 ;  /* 0x000000b5ff28723e */ /* 0x000fe400030006ff */
[-C--:B------:R-:W-:Y:S02]  /*ab70*/  F2FP.F16.E4M3.UNPACK_B R183, R52.reuse.H1 ;  /* 0x00000034ffb7723e */ /* 0x080fe400030006ff */
[----:B------:R-:W-:Y:S01]  /*ab80*/  F2FP.F16.E4M3.UNPACK_B R182, R95.H1 ;  /* 0x0000005fffb6723e */ /* 0x000fe200030006ff */
[----:B------:R-:W-:Y:S01]  /*ab90*/  HADD2.F32 R189, -RZ, R40.H0_H0 ;  /* 0x20000028ffbd7230 */ /* 0x000fe20000004100 */
[----:B------:R-:W-:Y:S01]  /*aba0*/  F2FP.F16.E4M3.UNPACK_B R181, R181 ;  /* 0x000000b5ffb5723e */ /* 0x000fe200020006ff */
[----:B------:R-:W-:Y:S01]  /*abb0*/  HADD2.F32 R184, -RZ, R183.H0_H0 ;  /* 0x200000b7ffb87230 */ /* 0x000fe20000004100 */
[----:B------:R-:W-:Y:S01]  /*abc0*/  F2FP.F16.E4M3.UNPACK_B R52, R52 ;  /* 0x00000034ff34723e */ /* 0x000fe200020006ff */
[----:B------:R-:W-:Y:S01]  /*abd0*/  HADD2.F32 R186, -RZ, R182.H0_H0 ;  /* 0x200000b6ffba7230 */ /* 0x000fe20000004100 */
[----:B------:R-:W-:Y:S01]  /*abe0*/  F2FP.F16.E4M3.UNPACK_B R95, R95 ;  /* 0x0000005fff5f723e */ /* 0x000fe200020006ff */
[----:B------:R-:W-:-:S02]  /*abf0*/  HADD2.F32 R40, -RZ, R40.H1_H1 ;  /* 0x30000028ff287230 */ /* 0x000fc40000004100 */
[-C--:B------:R-:W-:Y:S01]  /*ac00*/  FMUL.FTZ R188, R184, R189.reuse ;  /* 0x000000bdb8bc7220 */ /* 0x080fe20000410000 */
[----:B------:R-:W-:Y:S02]  /*ac10*/  HADD2.F32 R183, -RZ, R183.H1_H1 ;  /* 0x300000b7ffb77230 */ /* 0x000fe40000004100 */
[C---:B------:R-:W-:Y:S01]  /*ac20*/  FMUL.FTZ R189, R186.reuse, R189 ;  /* 0x000000bdbabd7220 */ /* 0x040fe20000410000 */
[----:B------:R-:W-:Y:S02]  /*ac30*/  HADD2.F32 R182, -RZ, R182.H1_H1 ;  /* 0x300000b6ffb67230 */ /* 0x000fe40000004100 */
[----:B------:R-:W-:Y:S01]  /*ac40*/  FFMA.FTZ R188, R186, R187, -R188 ;  /* 0x000000bbbabc7223 */ /* 0x000fe200000108bc */
[----:B------:R-:W-:Y:S01]  /*ac50*/  F2FP.SATFINITE.E4M3.F32.PACK_AB_MERGE_C R43, R94, R43, RZ ;  /* 0x0000002b5e2b723e */ /* 0x000fe200048070ff */
[----:B------:R-:W-:Y:S01]  /*ac60*/  FFMA.FTZ R189, R184, R187, R189 ;  /* 0x000000bbb8bd7223 */ /* 0x000fe200000100bd */
[-C--:B------:R-:W-:Y:S01]  /*ac70*/  FMUL.FTZ R184, R183, R40.reuse ;  /* 0x00000028b7b87220 */ /* 0x080fe20000410000 */
[C---:B------:R-:W-:Y:S01]  /*ac80*/  FMUL.FTZ R40, R182.reuse, R40 ;  /* 0x00000028b6287220 */ /* 0x040fe20000410000 */
[----:B------:R-:W-:Y:S01]  /*ac90*/  HADD2.F32 R187, -RZ, R181.H0_H0 ;  /* 0x200000b5ffbb7230 */ /* 0x000fe20000004100 */
[----:B------:R-:W-:Y:S01]  /*aca0*/  F2FP.SATFINITE.E4M3.F32.PACK_AB_MERGE_C R43, R91, R92, R43 ;  /* 0x0000005c5b2b723e */ /* 0x000fe2000480702b */
[-C--:B------:R-:W-:Y:S01]  /*acb0*/  FFMA.FTZ R182, R182, R185.reuse, -R184 ;  /* 0x000000b9b6b67223 */ /* 0x080fe200000108b8 */
[----:B------:R-:W-:Y:S01]  /*acc0*/  FFMA.FTZ R40, R183, R185, R40 ;  /* 0x000000b9b7287223 */ /* 0x000fe20000010028 */
[----:B------:R-:W-:-:S02]  /*acd0*/  HADD2.F32 R183, -RZ, R52.H0_H0 ;  /* 0x20000034ffb77230 */ /* 0x000fc40000004100 */
[----:B------:R-:W-:Y:S01]  /*ace0*/  HADD2.F32 R185, -RZ, R95.H0_H0 ;  /* 0x2000005fffb97230 */ /* 0x000fe20000004100 */
        /* <DEDUP_REMOVED lines=10> */
[----:B------:R-:W-:Y:S01]  /*ad90*/  FMUL.FTZ R95, R52, R181 ;  /* 0x000000b5345f7220 */ /* 0x000fe20000410000 */
[-C--:B------:R-:W-:Y:S02]  /*ada0*/  F2FP.F16.E4M3.UNPACK_B R183, R178.reuse.H1 ;  /* 0x000000b2ffb7723e */ /* 0x080fe400030006ff */
[----:B------:R-:W-:Y:S01]  /*adb0*/  F2FP.F16.E4M3.UNPACK_B R178, R178 ;  /* 0x000000b2ffb2723e */ /* 0x000fe200020006ff */
[C---:B------:R-:W-:Y:S01]  /*adc0*/  FFMA.FTZ R95, R184.reuse, R179, -R95 ;  /* 0x000000b3b85f7223 */ /* 0x040fe2000001085f */
[----:B------:R-:W-:Y:S01]  /*add0*/  FMUL.FTZ R181, R184, R181 ;  /* 0x000000b5b8b57220 */ /* 0x000fe20000410000 */
[----:B------:R-:W-:Y:S01]  /*ade0*/  HADD2.F32 R185, -RZ, R183.H0_H0 ;  /* 0x200000b7ffb97230 */ /* 0x000fe20000004100 */
[----:B------:R-:W-:-:S02]  /*adf0*/  F2FP.SATFINITE.E4M3.F32.PACK_AB_MERGE_C R40, R40, R189, RZ ;  /* 0x000000bd2828723e */ /* 0x000fc400048070ff */
[----:B------:R-:W-:Y:S01]  /*ae00*/  F2FP.SATFINITE.E4M3.F32.PACK_AB_MERGE_C R186, R95, R186, R182 ;  /* 0x000000ba5fba723e */ /* 0x000fe200048070b6 */
[----:B------:R-:W-:Y:S02]  /*ae10*/  IMAD.MOV.U32 R95, RZ, RZ, R42 ;  /* 0x000000ffff5f7224 */ /* 0x000fe400078e002a */
[----:B------:R-:W-:Y:S01]  /*ae20*/  FFMA.FTZ R52, R52, R179, R181 ;  /* 0x000000b334347223 */ /* 0x000fe200000100b5 */
[----:B------:R-:W-:Y:S02]  /*ae30*/  F2FP.F16.E4M3.UNPACK_B R42, R180.H1 ;  /* 0x000000b4ff2a723e */ /* 0x000fe400030006ff */
[----:B------:R-:W-:Y:S02]  /*ae40*/  F2FP.F16.E4M3.UNPACK_B R181, R54.H1 ;  /* 0x00000036ffb5723e */ /* 0x000fe400030006ff */
[-C--:B------:R-:W-:Y:S01]  /*ae50*/  F2FP.F16.E4M3.UNPACK_B R179, R95.reuse.H1 ;  /* 0x0000005fffb3723e */ /* 0x080fe200030006ff */
[--C-:B------:R-:W-:Y:S01]  /*ae60*/  HADD2.F32 R190, -RZ, R42.reuse.H0_H0 ;  /* 0x2000002affbe7230 */ /* 0x100fe20000004100 */
        /* <DEDUP_REMOVED lines=11> */
[----:B------:R-:W-:Y:S01]  /*af20*/  F2FP.SATFINITE.E4M3.F32.PACK_AB_MERGE_C R52, R52, R187, R40 ;  /* 0x000000bb3434723e */ /* 0x000fe20004807028 */
[----:B------:R-:W-:Y:S01]  /*af30*/  FFMA.FTZ R190, R182, R185, R190 ;  /* 0x000000b9b6be7223 */ /* 0x000fe200000100be */
[----:B------:R-:W-:Y:S02]  /*af40*/  HADD2.F32 R182, -RZ, R183.H1_H1 ;  /* 0x300000b7ffb67230 */ /* 0x000fe40000004100 */
[-C--:B------:R-:W-:Y:S01]  /*af50*/  FMUL.FTZ R184, R181, R42.reuse ;  /* 0x0000002ab5b87220 */ /* 0x080fe20000410000 */
[----:B------:R-:W-:Y:S01]  /*af60*/  FMUL.FTZ R42, R179, R42 ;  /* 0x0000002ab32a7220 */ /* 0x000fe20000410000 */
[----:B------:R-:W-:Y:S01]  /*af70*/  HADD2.F32 R185, -RZ, R180.H0_H0 ;  /* 0x200000b4ffb97230 */ /* 0x000fe20000004100 */
[----:B------:R-:W-:Y:S01]  /*af80*/  F2FP.SATFINITE.E4M3.F32.PACK_AB_MERGE_C R40, R93, R47, RZ ;  /* 0x0000002f5d28723e */ /* 0x000fe200048070ff */
[----:B------:R-:W-:-:S02]  /*af90*/  HADD2.F32 R183, -RZ, R95.H0_H0 ;  /* 0x2000005fffb77230 */ /* 0x000fc40000004100 */
[-C--:B------:R-:W-:Y:S01]  /*afa0*/  FFMA.FTZ R42, R181, R182.reuse, R42 ;  /* 0x000000b6b52a7223 */ /* 0x080fe2000001002a */
[----:B------:R-:W-:Y:S02]  /*afb0*/  HADD2.F32 R181, -RZ, R54.H0_H0 ;  /* 0x20000036ffb57230 */ /* 0x000fe40000004100 */
[----:B------:R-:W-:Y:S01]  /*afc0*/  FFMA.FTZ R179, R179, R182, -R184 ;  /* 0x000000b6b3b37223 */ /* 0x000fe200000108b8 */
[----:B------:R-:W-:Y:S01]  /*afd0*/  HADD2.F32 R182, -RZ, R178.H0_H0 ;  /* 0x200000b2ffb67230 */ /* 0x000fe20000004100 */
[----:B------:R-:W-:Y:S01]  /*afe0*/  F2FP.SATFINITE.E4M3.F32.PACK_AB_MERGE_C R55, R55, R59, R40 ;  /* 0x0000003b3737723e */ /* 0x000fe20004807028 */
[----:B------:R-:W-:Y:S02]  /*aff0*/  HADD2.F32 R180, -RZ, R180.H1_H1 ;  /* 0x300000b4ffb47230 */ /* 0x000fe40000004100 */
[-C--:B------:R-:W-:Y:S01]  /*b000*/  FMUL.FTZ R184, R181, R185.reuse ;  /* 0x000000b9b5b87220 */ /* 0x080fe20000410000 */
[----:B------:R-:W-:Y:S01]  /*b010*/  FMUL.FTZ R185, R183, R185 ;  /* 0x000000b9b7b97220 */ /* 0x000fe20000410000 */
[----:B------:R-:W-:Y:S01]  /*b020*/  HADD2.F32 R95, -RZ, R95.H1_H1 ;  /* 0x3000005fff5f7230 */ /* 0x000fe20000004100 */
[----:B------:R-:W-:Y:S01]  /*b030*/  F2FP.SATFINITE.E4M3.F32.PACK_AB_MERGE_C R179, R179, R188, RZ ;  /* 0x000000bcb3b3723e */ /* 0x000fe200048070ff */
[----:B------:R-:W-:-:S02]  /*b040*/  HADD2.F32 R178, -RZ, R178.H1_H1 ;  /* 0x300000b2ffb27230 */ /* 0x000fc40000004100 */
[-C--:B------:R-:W-:Y:S01]  /*b050*/  FFMA.FTZ R185, R181, R182.reuse, R185 ;  /* 0x000000b6b5b97223 */ /* 0x080fe200000100b9 */
[----:B------:R-:W-:Y:S02]  /*b060*/  HADD2.F32 R181, -RZ, R54.H1_H1 ;  /* 0x30000036ffb57230 */ /* 0x000fe40000004100 */
[----:B------:R-:W-:Y:S01]  /*b070*/  FFMA.FTZ R184, R183, R182, -R184 ;  /* 0x000000b6b7b87223 */ /* 0x000fe200000108b8 */
[----:B------:R-:W-:Y:S02]  /*b080*/  IMAD.MOV.U32 R40, RZ, RZ, R186 ;  /* 0x000000ffff287224 */ /* 0x000fe400078e00ba */
[-C--:B------:R-:W-:Y:S01]  /*b090*/  FMUL.FTZ R54, R181, R180.reuse ;  /* 0x000000b4b5367220 */ /* 0x080fe20000410000 */
[----:B------:R-:W-:-:S03]  /*b0a0*/  FMUL.FTZ R180, R95, R180 ;  /* 0x000000b45fb47220 */ /* 0x000fc60000410000 */
[-C--:B------:R-:W-:Y:S01]  /*b0b0*/  FFMA.FTZ R95, R95, R178.reuse, -R54 ;  /* 0x000000b25f5f7223 */ /* 0x080fe20000010836 */
[----:B------:R-:W-:Y:S01]  /*b0c0*/  FFMA.FTZ R178, R181, R178, R180 ;  /* 0x000000b2b5b27223 */ /* 0x000fe200000100b4 */
[----:B------:R-:W-:-:S03]  /*b0d0*/  F2FP.SATFINITE.E4M3.F32.PACK_AB_MERGE_C R54, R42, R190, RZ ;  /* 0x000000be2a36723e */ /* 0x000fc600048070ff */
[----:B------:R-:W-:Y:S02]  /*b0e0*/  F2FP.SATFINITE.E4M3.F32.PACK_AB_MERGE_C R42, R95, R184, R179 ;  /* 0x000000b85f2a723e */ /* 0x000fe400048070b3 */
[----:B------:R-:W-:-:S07]  /*b0f0*/  F2FP.SATFINITE.E4M3.F32.PACK_AB_MERGE_C R54, R178, R185, R54 ;  /* 0x000000b9b236723e */ /* 0x000fce0004807036 */
.L_x_552:
[----:B------:R-:W-:Y:S05]  /*b100*/  BSYNC B3 ;  /* 0x0000000000037941 */ /* 0x000fea0003800000 */
.L_x_551:
[----:B------:R-:W-:-:S13]  /*b110*/  ISETP.GE.AND P4, PT, R90, R150, PT ;  /* 0x000000965a00720c */ /* 0x000fda0003f86270 */
[--C-:B------:R-:W-:Y:S02]  /*b120*/  @!P4 SHF.R.S32.HI R44, RZ, 0x1f, R90.reuse ;  /* 0x0000001fff2cc819 */ /* 0x100fe4000001145a */
[----:B------:R-:W-:-:S04]  /*b130*/  @!P4 IADD3 R47, P5, P6, R116, R138, R90 ;  /* 0x0000008a742fc210 */ /* 0x000fc80007ebe05a */
[----:B------:R-:W-:Y:S02]  /*b140*/  @!P4 IADD3.X R56, R4, R177, R44, P5, P6 ;  /* 0x000000b10438c210 */ /* 0x000fe40002fec42c */
[----:B------:R-:W-:-:S04]  /*b150*/  IADD3 R44, P5, R89, R122, RZ ;  /* 0x0000007a592c7210 */ /* 0x000fc80007fbe0ff */
[----:B------:R-:W-:Y:S02]  /*b160*/  IADD3.X R45, R88, R123, RZ, P5, !PT ;  /* 0x0000007b582d7210 */ /* 0x000fe40002ffe4ff */
[----:B------:R-:W-:-:S03]  /*b170*/  @!P4 IADD3 R46, P5, R47, R122, RZ ;  /* 0x0000007a2f2ec210 */ /* 0x000fc60007fbe0ff */
[----:B0-----:R3:W-:Y:S02]  /*b180*/  STG.E.128 desc[UR54][R44.64], R40 ;  /* 0x000000282c007986 */ /* 0x0017e4000c101d36 */
[----:B------:R-:W-:-:S05]  /*b190*/  @!P4 IMAD.X R47, R56, 0x1, R123, P5 ;  /* 0x00000001382fc824 */ /* 0x000fca00028e067b */
[----:B-1----:R3:W-:Y:S03]  /*b1a0*/  @!P4 STG.E.128 desc[UR54][R46.64], R52 ;  /* 0x000000342e00c986 */ /* 0x0027e6000c101d36 */
.L_x_550:
[----:B------:R-:W-:Y:S05]  /*b1b0*/  BSYNC B2 ;  /* 0x0000000000027941 */ /* 0x000fea0003800000 */
.L_x_549:
[----:B------:R-:W-:-:S13]  /*b1c0*/  ISETP.NE.AND P4, PT, R36, RZ, PT ;  /* 0x000000ff2400720c */ /* 0x000fda0003f85270 */
[----:B------:R-:W-:Y:S05]  /*b1d0*/  @!P4 BRA `(.L_x_544) ;  /* 0x0000000c00e0c947 */ /* 0x000fea0003800000 */
[----:B0--3--:R-:W3:Y:S01]  /*b1e0*/  LDL R40, [R1+0x10] ;  /* 0x0000100001287983 */ /* 0x009ee20000100800 */
[----:B------:R-:W-:Y:S01]  /*b1f0*/  IADD3 R53, P4, P5, R116, R138, R29 ;  /* 0x0000008a74357210 */ /* 0x000fe20007d9e01d */
[----:B------:R-:W-:Y:S03]  /*b200*/  BSSY B2, `(.L_x_553) ;  /* 0x00000eb000027945 */ /* 0x000fe60003800000 */
[----:B------:R-:W-:Y:S02]  /*b210*/  IADD3.X R52, R4, R177, R32, P4, P5 ;  /* 0x000000b104347210 */ /* 0x000fe400027ea420 */
[----:B------:R-:W-:Y:S02]  /*b220*/  ISETP.GE.AND P4, PT, R6, R131, PT ;  /* 0x000000830600720c */ /* 0x000fe40003f86270 */
[----:B---3--:R-:W-:-:S04]  /*b230*/  LOP3.LUT P6, RZ, R40, 0x1, RZ, 0xc0, !PT ;  /* 0x0000000128ff7812 */ /* 0x008fc800078cc0ff */
[----:B------:R-:W-:-:S04]  /*b240*/  SEL R40, R99, R155, !P6 ;  /* 0x0000009b63287207 */ /* 0x000fc80007000000 */
[----:B------:R-:W-:-:S04]  /*b250*/  SHF.R.S32.HI R41, RZ, 0x1f, R40 ;  /* 0x0000001fff297819 */ /* 0x000fc80000011428 */
[----:B------:R-:W-:-:S04]  /*b260*/  LEA.HI R41, R41, R40, RZ, 0x5 ;  /* 0x0000002829297211 */ /* 0x000fc800078f28ff */
        /* <DEDUP_REMOVED lines=10> */
[----:B------:R-:W-:Y:S02]  /*b310*/  IMAD R43, R17, 0x7800, R40 ;  /* 0x00007800112b7824 */ /* 0x000fe400078e0228 */
[----:B------:R-:W-:-:S03]  /*b320*/  IMAD.IADD R41, R16, 0x1, R41 ;  /* 0x0000000110297824 */ /* 0x000fc600078e0229 */
[----:B------:R-:W-:-:S03]  /*b330*/  IADD3 R44, R16, R43, RZ ;  /* 0x0000002b102c7210 */ /* 0x000fc60007ffe0ff */
[----:B------:R-:W0:Y:S04]  /*b340*/  LDS.128 R40, [R41+0x1a400] ;  /* 0x01a4000029287984 */ /* 0x000e280000000c00 */
[----:B------:R-:W1:Y:S01]  /*b350*/  LDS.128 R44, [R44+0x1a400] ;  /* 0x01a400002c2c7984 */ /* 0x000e620000000c00 */
[----:B------:R-:W-:Y:S05]  /*b360*/  @P4 BRA `(.L_x_554) ;  /* 0x0000000c00504947 */ /* 0x000fea0003800000 */
[----:B------:R-:W-:Y:S01]  /*b370*/  SHF.R.U32.HI R48, RZ, 0x8, R61 ;  /* 0x00000008ff307819 */ /* 0x000fe2000001163d */
[----:B0-----:R-:W-:Y:S01]  /*b380*/  IMAD.MOV.U32 R54, RZ, RZ, R40 ;  /* 0x000000ffff367224 */ /* 0x001fe200078e0028 */
[----:B------:R-:W-:Y:S01]  /*b390*/  LOP3.LUT R59, R61, 0xff0000ff, RZ, 0xc0, !PT ;  /* 0xff0000ff3d3b7812 */ /* 0x000fe200078ec0ff */
[----:B-1----:R-:W-:Y:S01]  /*b3a0*/  IMAD.MOV.U32 R56, RZ, RZ, R44 ;  /* 0x000000ffff387224 */ /* 0x002fe200078e002c */
[----:B------:R-:W-:Y:S01]  /*b3b0*/  SHF.R.U32.HI R88, RZ, 0x8, R63 ;  /* 0x00000008ff587819 */ /* 0x000fe2000001163f */
[----:B------:R-:W-:Y:S01]  /*b3c0*/  IMAD.SHL.U32 R40, R48, 0x100, RZ ;  /* 0x0000010030287824 */ /* 0x000fe200078e00ff */
[----:B------:R-:W-:Y:S01]  /*b3d0*/  SHF.R.U32.HI R89, RZ, 0x10, R61 ;  /* 0x00000010ff597819 */ /* 0x000fe2000001163d */
[----:B------:R-:W-:Y:S01]  /*b3e0*/  IMAD.MOV.U32 R48, RZ, RZ, R42 ;  /* 0x000000ffff307224 */ /* 0x000fe200078e002a */
[----:B------:R-:W-:Y:S02]  /*b3f0*/  LOP3.LUT R61, R63, 0xff0000ff, RZ, 0xc0, !PT ;  /* 0xff0000ff3f3d7812 */ /* 0x000fe400078ec0ff */
[----:B------:R-:W-:Y:S01]  /*b400*/  LOP3.LUT R59, R59, 0xff00, R40, 0xf8, !PT ;  /* 0x0000ff003b3b7812 */ /* 0x000fe200078ef828 */
[----:B------:R-:W-:Y:S01]  /*b410*/  IMAD.SHL.U32 R40, R88, 0x100, RZ ;  /* 0x0000010058287824 */ /* 0x000fe200078e00ff */
[----:B------:R-:W-:Y:S01]  /*b420*/  SHF.R.U32.HI R62, RZ, 0x8, R49 ;  /* 0x00000008ff3e7819 */ /* 0x000fe20000011631 */
[----:B------:R-:W-:Y:S01]  /*b430*/  IMAD.U32 R44, R89, 0x10000, RZ ;  /* 0x00010000592c7824 */ /* 0x000fe200078e00ff */
[----:B------:R-:W-:-:S02]  /*b440*/  SHF.R.U32.HI R58, RZ, 0x10, R63 ;  /* 0x00000010ff3a7819 */ /* 0x000fc4000001163f */
[----:B------:R-:W-:Y:S01]  /*b450*/  SHF.R.U32.HI R60, RZ, 0x8, R51 ;  /* 0x00000008ff3c7819 */ /* 0x000fe20000011633 */
[----:B------:R-:W-:Y:S01]  /*b460*/  IMAD.SHL.U32 R42, R62, 0x100, RZ ;  /* 0x000001003e2a7824 */ /* 0x000fe200078e00ff */
[----:B------:R-:W-:Y:S02]  /*b470*/  SHF.R.U32.HI R50, RZ, 0x10, R49 ;  /* 0x00000010ff327819 */ /* 0x000fe40000011631 */
[----:B------:R-:W-:Y:S02]  /*b480*/  LOP3.LUT R63, R49, 0xff0000ff, RZ, 0xc0, !PT ;  /* 0xff0000ff313f7812 */ /* 0x000fe400078ec0ff */
[----:B------:R-:W-:Y:S02]  /*b490*/  LOP3.LUT R61, R61, 0xff00, R40, 0xf8, !PT ;  /* 0x0000ff003d3d7812 */ /* 0x000fe400078ef828 */
[----:B------:R-:W-:Y:S01]  /*b4a0*/  MOV R49, R46 ;  /* 0x0000002e00317202 */ /* 0x000fe20000000f00 */
[----:B------:R-:W-:Y:S01]  /*b4b0*/  IMAD.SHL.U32 R46, R60, 0x100, RZ ;  /* 0x000001003c2e7824 */ /* 0x000fe200078e00ff */
[----:B------:R-:W-:-:S02]  /*b4c0*/  LOP3.LUT R44, R59, 0xff0000, R44, 0xf8, !PT ;  /* 0x00ff00003b2c7812 */ /* 0x000fc400078ef82c */
[----:B------:R-:W-:Y:S02]  /*b4d0*/  SHF.L.U32 R40, R58, 0x10, RZ ;  /* 0x000000103a287819 */ /* 0x000fe400000006ff */
[----:B------:R-:W-:Y:S02]  /*b4e0*/  SHF.R.U32.HI R57, RZ, 0x10, R51 ;  /* 0x00000010ff397819 */ /* 0x000fe40000011633 */
[----:B------:R-:W-:Y:S02]  /*b4f0*/  F2FP.F16.E4M3.UNPACK_B R62, R165.H1 ;  /* 0x000000a5ff3e723e */ /* 0x000fe400030006ff */
[----:B------:R-:W-:Y:S02]  /*b500*/  F2FP.F16.E4M3.UNPACK_B R59, R56.H1 ;  /* 0x00000038ff3b723e */ /* 0x000fe400030006ff */
[----:B------:R-:W-:Y:S02]  /*b510*/  LOP3.LUT R51, R51, 0xff0000ff, RZ, 0xc0, !PT ;  /* 0xff0000ff33337812 */ /* 0x000fe400078ec0ff */
[----:B------:R-:W-:Y:S01]  /*b520*/  F2FP.F16.E4M3.UNPACK_B R58, R54.H1 ;  /* 0x00000036ff3a723e */ /* 0x000fe200030006ff */
[----:B------:R-:W-:Y:S01]  /*b530*/  HADD2.F32 R60, -RZ, R59.H0_H0 ;  /* 0x2000003bff3c7230 */ /* 0x000fe20000004100 */
[----:B------:R-:W-:-:S02]  /*b540*/  LOP3.LUT R40, R61, 0xff0000, R40, 0xf8, !PT ;  /* 0x00ff00003d287812 */ /* 0x000fc400078ef828 */
[----:B------:R-:W-:Y:S01]  /*b550*/  LOP3.LUT R63, R63, 0xff00, R42, 0xf8, !PT ;  /* 0x0000ff003f3f7812 */ /* 0x000fe200078ef82a */
[----:B------:R-:W-:Y:S01]  /*b560*/  HADD2.F32 R42, -RZ, R62.H0_H0 ;  /* 0x2000003eff2a7230 */ /* 0x000fe20000004100 */
[----:B------:R-:W-:Y:S02]  /*b570*/  F2FP.F16.E4M3.UNPACK_B R61, R167.H1 ;  /* 0x000000a7ff3d723e */ /* 0x000fe400030006ff */
[----:B------:R-:W-:Y:S01]  /*b580*/  LOP3.LUT R89, R51, 0xff00, R46, 0xf8, !PT ;  /* 0x0000ff0033597812 */ /* 0x000fe200078ef82e */
[----:B------:R-:W-:Y:S02]  /*b590*/  HADD2.F32 R51, -RZ, R58.H0_H0 ;  /* 0x2000003aff337230 */ /* 0x000fe40000004100 */
[----:B------:R-:W-:Y:S01]  /*b5a0*/  FMUL.FTZ R88, R60, R42 ;  /* 0x0000002a3c587220 */ /* 0x000fe20000410000 */
[----:B------:R-:W-:Y:S01]  /*b5b0*/  IMAD.U32 R46, R50, 0x10000, RZ ;  /* 0x00010000322e7824 */ /* 0x000fe200078e00ff */
[----:B------:R-:W-:Y:S01]  /*b5c0*/  F2FP.F16.E4M3.UNPACK_B R165, R165 ;  /* 0x000000a5ffa5723e */ /* 0x000fe200020006ff */
[----:B------:R-:W-:-:S02]  /*b5d0*/  IMAD.U32 R50, R57, 0x10000, RZ ;  /* 0x0001000039327824 */ /* 0x000fc400078e00ff */
[----:B------:R-:W-:Y:S01]  /*b5e0*/  FMUL.FTZ R91, R51, R42 ;  /* 0x0000002a335b7220 */ /* 0x000fe20000410000 */
[--C-:B------:R-:W-:Y:S01]  /*b5f0*/  HADD2.F32 R57, -RZ, R61.reuse.H0_H0 ;  /* 0x2000003dff397230 */ /* 0x100fe20000004100 */
[----:B------:R-:W-:Y:S01]  /*b600*/  LOP3.LUT R46, R63, 0xff0000, R46, 0xf8, !PT ;  /* 0x00ff00003f2e7812 */ /* 0x000fe200078ef82e */
[----:B------:R-:W-:Y:S01]  /*b610*/  HADD2.F32 R58, -RZ, R58.H1_H1 ;  /* 0x3000003aff3a7230 */ /* 0x000fe20000004100 */
[----:B------:R-:W-:Y:S01]  /*b620*/  LOP3.LUT R42, R89, 0xff0000, R50, 0xf8, !PT ;  /* 0x00ff0000592a7812 */ /* 0x000fe200078ef832 */
[----:B------:R-:W-:Y:S02]  /*b630*/  HADD2.F32 R63, -RZ, R61.H1_H1 ;  /* 0x3000003dff3f7230 */ /* 0x000fe40000004100 */
[-C--:B------:R-:W-:Y:S01]  /*b640*/  FFMA.FTZ R50, R51, R57.reuse, -R88 ;  /* 0x0000003933327223 */ /* 0x080fe20000010858 */
[----:B------:R-:W-:Y:S01]  /*b650*/  FFMA.FTZ R51, R60, R57, R91 ;  /* 0x000000393c337223 */ /* 0x000fe2000001005b */
[----:B------:R-:W-:Y:S01]  /*b660*/  HADD2.F32 R57, -RZ, R62.H1_H1 ;  /* 0x3000003eff397230 */ /* 0x000fe20000004100 */
[----:B------:R-:W-:Y:S01]  /*b670*/  F2FP.F16.E4M3.UNPACK_B R60, R56 ;  /* 0x00000038ff3c723e */ /* 0x000fe200020006ff */
[----:B------:R-:W-:Y:S01]  /*b680*/  HADD2.F32 R62, -RZ, R59.H1_H1 ;  /* 0x3000003bff3e7230 */ /* 0x000fe20000004100 */
[----:B------:R-:W-:Y:S01]  /*b690*/  F2FP.F16.E4M3.UNPACK_B R59, R54 ;  /* 0x00000036ff3b723e */ /* 0x000fe200020006ff */
[----:B------:R-:W-:-:S02]  /*b6a0*/  HADD2.F32 R88, -RZ, R165.H0_H0 ;  /* 0x200000a5ff587230 */ /* 0x000fc40000004100 */
[----:B------:R-:W-:Y:S01]  /*b6b0*/  FMUL.FTZ R91, R58, R57 ;  /* 0x000000393a5b7220 */ /* 0x000fe20000410000 */
[----:B------:R-:W-:Y:S01]  /*b6c0*/  F2FP.F16.E4M3.UNPACK_B R167, R167 ;  /* 0x000000a7ffa7723e */ /* 0x000fe200020006ff */
[C---:B------:R-:W-:Y:S01]  /*b6d0*/  FMUL.FTZ R89, R62.reuse, R57 ;  /* 0x000000393e597220 */ /* 0x040fe20000410000 */
[--C-:B------:R-:W-:Y:S02]  /*b6e0*/  HADD2.F32 R61, -RZ, R60.reuse.H0_H0 ;  /* 0x2000003cff3d7230 */ /* 0x100fe40000004100 */
[-C--:B------:R-:W-:Y:S01]  /*b6f0*/  FFMA.FTZ R54, R62, R63.reuse, R91 ;  /* 0x0000003f3e367223 */ /* 0x080fe2000001005b */
[----:B------:R-:W-:Y:S02]  /*b700*/  HADD2.F32 R56, -RZ, R59.H0_H0 ;  /* 0x2000003bff387230 */ /* 0x000fe40000004100 */
[----:B------:R-:W-:Y:S01]  /*b710*/  FFMA.FTZ R57, R58, R63, -R89 ;  /* 0x0000003f3a397223 */ /* 0x000fe20000010859 */
[----:B------:R-:W-:Y:S02]  /*b720*/  HADD2.F32 R165, -RZ, R165.H1_H1 ;  /* 0x300000a5ffa57230 */ /* 0x000fe40000004100 */
[----:B------:R-:W-:Y:S01]  /*b730*/  FMUL.FTZ R63, R61, R88 ;  /* 0x000000583d3f7220 */ /* 0x000fe20000410000 */
[----:B------:R-:W-:-:S02]  /*b740*/  HADD2.F32 R62, -RZ, R60.H1_H1 ;  /* 0x3000003cff3e7230 */ /* 0x000fc40000004100 */
[----:B------:R-:W-:Y:S01]  /*b750*/  FMUL.FTZ R88, R56, R88 ;  /* 0x0000005838587220 */ /* 0x000fe20000410000 */
[----:B------:R-:W-:Y:S01]  /*b760*/  HADD2.F32 R58, -RZ, R167.H0_H0 ;  /* 0x200000a7ff3a7230 */ /* 0x000fe20000004100 */
[----:B------:R-:W-:Y:S01]  /*b770*/  F2FP.F16.E4M3.UNPACK_B R89, R166.H1 ;  /* 0x000000a6ff59723e */ /* 0x000fe200030006ff */
[----:B------:R-:W-:Y:S02]  /*b780*/  HADD2.F32 R59, -RZ, R59.H1_H1 ;  /* 0x3000003bff3b7230 */ /* 0x000fe40000004100 */
[----:B------:R-:W-:Y:S01]  /*b790*/  FMUL.FTZ R60, R62, R165 ;  /* 0x000000a53e3c7220 */ /* 0x000fe20000410000 */
[----:B------:R-:W-:Y:S02]  /*b7a0*/  HADD2.F32 R167, -RZ, R167.H1_H1 ;  /* 0x300000a7ffa77230 */ /* 0x000fe40000004100 */
[-C--:B------:R-:W-:Y:S01]  /*b7b0*/  FFMA.FTZ R56, R56, R58.reuse, -R63 ;  /* 0x0000003a38387223 */ /* 0x080fe2000001083f */
[----:B------:R-:W-:Y:S01]  /*b7c0*/  FFMA.FTZ R58, R61, R58, R88 ;  /* 0x0000003a3d3a7223 */ /* 0x000fe20000010058 */
[----:B------:R-:W-:Y:S01]  /*b7d0*/  F2FP.F16.E4M3.UNPACK_B R63, R49.H1 ;  /* 0x00000031ff3f723e */ /* 0x000fe200030006ff */
[C---:B------:R-:W-:Y:S01]  /*b7e0*/  FMUL.FTZ R165, R59.reuse, R165 ;  /* 0x000000a53ba57220 */ /* 0x040fe20000410000 */
[----:B------:R-:W-:Y:S01]  /*b7f0*/  FFMA.FTZ R61, R59, R167, -R60 ;  /* 0x000000a73b3d7223 */ /* 0x000fe2000001083c */
[----:B------:R-:W-:Y:S01]  /*b800*/  F2FP.F16.E4M3.UNPACK_B R60, R48.H1 ;  /* 0x00000030ff3c723e */ /* 0x000fe200030006ff */
[----:B------:R-:W-:Y:S01]  /*b810*/  HADD2.F32 R93, -RZ, R89.H0_H0 ;  /* 0x20000059ff5d7230 */ /* 0x000fe20000004100 */
[----:B------:R-:W-:Y:S01]  /*b820*/  F2FP.F16.E4M3.UNPACK_B R90, R176.H1 ;  /* 0x000000b0ff5a723e */ /* 0x000fe200030006ff */
[----:B------:R-:W-:-:S02]  /*b830*/  HADD2.F32 R88, -RZ, R63.H0_H0 ;  /* 0x2000003fff587230 */ /* 0x000fc40000004100 */
[----:B------:R-:W-:Y:S01]  /*b840*/  FFMA.FTZ R59, R62, R167, R165 ;  /* 0x000000a73e3b7223 */ /* 0x000fe200000100a5 */
[----:B------:R-:W-:Y:S01]  /*b850*/  HADD2.F32 R62, -RZ, R60.H0_H0 ;  /* 0x2000003cff3e7230 */ /* 0x000fe20000004100 */
[----:B------:R-:W-:Y:S01]  /*b860*/  F2FP.F16.E4M3.UNPACK_B R166, R166 ;  /* 0x000000a6ffa6723e */ /* 0x000fe200020006ff */
[----:B------:R-:W-:Y:S02]  /*b870*/  HADD2.F32 R92, -RZ, R89.H1_H1 ;  /* 0x30000059ff5c7230 */ /* 0x000fe40000004100 */
[-C--:B------:R-:W-:Y:S01]  /*b880*/  FMUL.FTZ R95, R88, R93.reuse ;  /* 0x0000005d585f7220 */ /* 0x080fe20000410000 */
[----:B------:R-:W-:Y:S02]  /*b890*/  HADD2.F32 R91, -RZ, R90.H0_H0 ;  /* 0x2000005aff5b7230 */ /* 0x000fe40000004100 */
[----:B------:R-:W-:Y:S01]  /*b8a0*/  FMUL.FTZ R93, R62, R93 ;  /* 0x0000005d3e5d7220 */ /* 0x000fe20000410000 */
[----:B------:R-:W-:Y:S01]  /*b8b0*/  HADD2.F32 R89, -RZ, R63.H1_H1 ;  /* 0x3000003fff597230 */ /* 0x000fe20000004100 */
[----:B------:R-:W-:Y:S01]  /*b8c0*/  F2FP.F16.E4M3.UNPACK_B R48, R48 ;  /* 0x00000030ff30723e */ /* 0x000fe200020006ff */
[----:B------:R-:W-:-:S02]  /*b8d0*/  HADD2.F32 R63, -RZ, R60.H1_H1 ;  /* 0x3000003cff3f7230 */ /* 0x000fc40000004100 */
[-C--:B------:R-:W-:Y:S01]  /*b8e0*/  FFMA.FTZ R60, R62, R91.reuse, -R95 ;  /* 0x0000005b3e3c7223 */ /* 0x080fe2000001085f */
[----:B------:R-:W-:Y:S02]  /*b8f0*/  HADD2.F32 R90, -RZ, R90.H1_H1 ;  /* 0x3000005aff5a7230 */ /* 0x000fe40000004100 */
[-C--:B------:R-:W-:Y:S01]  /*b900*/  FMUL.FTZ R94, R89, R92.reuse ;  /* 0x0000005c595e7220 */ /* 0x080fe20000410000 */
[----:B------:R-:W-:Y:S01]  /*b910*/  FFMA.FTZ R62, R88, R91, R93 ;  /* 0x0000005b583e7223 */ /* 0x000fe2000001005d */
[C---:B------:R-:W-:Y:S01]  /*b920*/  FMUL.FTZ R92, R63.reuse, R92 ;  /* 0x0000005c3f5c7220 */ /* 0x040fe20000410000 */
[----:B------:R-:W-:Y:S01]  /*b930*/  F2FP.F16.E4M3.UNPACK_B R88, R49 ;  /* 0x00000031ff58723e */ /* 0x000fe200020006ff */
[----:B------:R-:W-:Y:S01]  /*b940*/  FFMA.FTZ R63, R63, R90, -R94 ;  /* 0x0000005a3f3f7223 */ /* 0x000fe2000001085e */
[----:B------:R-:W-:Y:S01]  /*b950*/  F2FP.F16.E4M3.UNPACK_B R176, R176 ;  /* 0x000000b0ffb0723e */ /* 0x000fe200020006ff */
[----:B------:R-:W-:Y:S01]  /*b960*/  FFMA.FTZ R89, R89, R90, R92 ;  /* 0x0000005a59597223 */ /* 0x000fe2000001005c */
[----:B------:R-:W-:Y:S01]  /*b970*/  HADD2.F32 R92, -RZ, R166.H0_H0 ;  /* 0x200000a6ff5c7230 */ /* 0x000fe20000004100 */
[----:B------:R-:W-:Y:S01]  /*b980*/  F2FP.SATFINITE.E4M3.F32.PACK_AB_MERGE_C R50, R57, R50, RZ ;  /* 0x000000323932723e */ /* 0x000fe200048070ff */
[----:B------:R-:W-:Y:S01]  /*b990*/  HADD2.F32 R90, -RZ, R88.H0_H0 ;  /* 0x20000058ff5a7230 */ /* 0x000fe20000004100 */
[----:B------:R-:W-:Y:S01]  /*b9a0*/  F2FP.SATFINITE.E4M3.F32.PACK_AB_MERGE_C R54, R54, R51, RZ ;  /* 0x000000333636723e */ /* 0x000fe200048070ff */
[----:B------:R-:W-:Y:S01]  /*b9b0*/  HADD2.F32 R95, -RZ, R166.H1_H1 ;  /* 0x300000a6ff5f7230 */ /* 0x000fe20000004100 */
[----:B------:R-:W-:Y:S01]  /*b9c0*/  F2FP.SATFINITE.E4M3.F32.PACK_AB_MERGE_C R60, R63, R60, RZ ;  /* 0x0000003c3f3c723e */ /* 0x000fe200048070ff */
[----:B------:R-:W-:-:S02]  /*b9d0*/  HADD2.F32 R49, -RZ, R48.H0_H0 ;  /* 0x20000030ff317230 */ /* 0x000fc40000004100 */
[----:B------:R-:W-:Y:S01]  /*b9e0*/  FMUL.FTZ R94, R90, R92 ;  /* 0x0000005c5a5e7220 */ /* 0x000fe20000410000 */
[----:B------:R-:W-:Y:S01]  /*b9f0*/  HADD2.F32 R88, -RZ, R88.H1_H1 ;  /* 0x30000058ff587230 */ /* 0x000fe20000004100 */
[----:B------:R-:W-:Y:S01]  /*ba00*/  F2FP.SATFINITE.E4M3.F32.PACK_AB_MERGE_C R51, R61, R56, R50 ;  /* 0x000000383d33723e */ /* 0x000fe20004807032 */
[----:B------:R-:W-:Y:S02]  /*ba10*/  HADD2.F32 R48, -RZ, R48.H1_H1 ;  /* 0x30000030ff307230 */ /* 0x000fe40000004100 */
[C---:B------:R-:W-:Y:S01]  /*ba20*/  FMUL.FTZ R165, R49.reuse, R92 ;  /* 0x0000005c31a57220 */ /* 0x040fe20000410000 */
[--C-:B------:R-:W-:Y:S02]  /*ba30*/  HADD2.F32 R91, -RZ, R176.reuse.H0_H0 ;  /* 0x200000b0ff5b7230 */ /* 0x100fe40000004100 */
[-C--:B------:R-:W-:Y:S01]  /*ba40*/  FMUL.FTZ R167, R88, R95.reuse ;  /* 0x0000005f58a77220 */ /* 0x080fe20000410000 */
[----:B------:R-:W-:Y:S02]  /*ba50*/  HADD2.F32 R93, -RZ, R176.H1_H1 ;  /* 0x300000b0ff5d7230 */ /* 0x000fe40000004100 */
[C---:B------:R-:W-:Y:S01]  /*ba60*/  FMUL.FTZ R95, R48.reuse, R95 ;  /* 0x0000005f305f7220 */ /* 0x040fe20000410000 */
[----:B------:R-:W-:Y:S01]  /*ba70*/  F2FP.F16.E4M3.UNPACK_B R57, R45 ;  /* 0x0000002dff39723e */ /* 0x000fe200020006ff */
[----:B------:R-:W-:Y:S01]  /*ba80*/  FFMA.FTZ R49, R49, R91, -R94 ;  /* 0x0000005b31317223 */ /* 0x000fe2000001085e */
[----:B------:R-:W-:Y:S01]  /*ba90*/  F2FP.F16.E4M3.UNPACK_B R63, R46 ;  /* 0x0000002eff3f723e */ /* 0x000fe200020006ff */
[----:B------:R-:W-:Y:S01]  /*baa0*/  FFMA.FTZ R48, R48, R93, -R167 ;  /* 0x0000005d30307223 */ /* 0x000fe200000108a7 */
[----:B------:R-:W-:Y:S01]  /*bab0*/  F2FP.F16.E4M3.UNPACK_B R56, R41 ;  /* 0x00000029ff38723e */ /* 0x000fe200020006ff */
[----:B------:R-:W-:Y:S01]  /*bac0*/  FFMA.FTZ R165, R90, R91, R165 ;  /* 0x0000005b5aa57223 */ /* 0x000fe200000100a5 */
[----:B------:R-:W-:Y:S01]  /*bad0*/  FFMA.FTZ R88, R88, R93, R95 ;  /* 0x0000005d58587223 */ /* 0x000fe2000001005f */
[----:B------:R-:W-:-:S02]  /*bae0*/  F2FP.SATFINITE.E4M3.F32.PACK_AB_MERGE_C R62, R89, R62, RZ ;  /* 0x0000003e593e723e */ /* 0x000fc400048070ff */
[----:B------:R-:W-:Y:S01]  /*baf0*/  F2FP.SATFINITE.E4M3.F32.PACK_AB_MERGE_C R50, R59, R58, R54 ;  /* 0x0000003a3b32723e */ /* 0x000fe20004807036 */
[----:B------:R-:W-:Y:S01]  /*bb00*/  HADD2.F32 R59, -RZ, R57.H0_H0 ;  /* 0x20000039ff3b7230 */ /* 0x000fe20000004100 */
[----:B------:R-:W-:Y:S01]  /*bb10*/  F2FP.F16.E4M3.UNPACK_B R61, R44 ;  /* 0x0000002cff3d723e */ /* 0x000fe200020006ff */
[----:B------:R-:W-:Y:S01]  /*bb20*/  HADD2.F32 R58, -RZ, R63.H0_H0 ;  /* 0x2000003fff3a7230 */ /* 0x000fe20000004100 */
[----:B------:R-:W-:Y:S01]  /*bb30*/  F2FP.SATFINITE.E4M3.F32.PACK_AB_MERGE_C R49, R48, R49, R60 ;  /* 0x000000313031723e */ /* 0x000fe2000480703c */
[----:B------:R-:W-:Y:S01]  /*bb40*/  HADD2.F32 R54, -RZ, R56.H0_H0 ;  /* 0x20000038ff367230 */ /* 0x000fe20000004100 */
[----:B------:R-:W-:Y:S01]  /*bb50*/  F2FP.SATFINITE.E4M3.F32.PACK_AB_MERGE_C R48, R88, R165, R62 ;  /* 0x000000a55830723e */ /* 0x000fe2000480703e */
[----:B------:R-:W-:Y:S02]  /*bb60*/  HADD2.F32 R62, -RZ, R61.H0_H0 ;  /* 0x2000003dff3e7230 */ /* 0x000fe40000004100 */
[----:B------:R-:W-:Y:S01]  /*bb70*/  FMUL.FTZ R89, R59, R58 ;  /* 0x0000003a3b597220 */ /* 0x000fe20000410000 */
[----:B------:R-:W-:-:S02]  /*bb80*/  HADD2.F32 R60, -RZ, R57.H1_H1 ;  /* 0x30000039ff3c7230 */ /* 0x000fc40000004100 */
[C---:B------:R-:W-:Y:S01]  /*bb90*/  FMUL.FTZ R88, R54.reuse, R58 ;  /* 0x0000003a36587220 */ /* 0x040fe20000410000 */
[----:B------:R-:W-:Y:S02]  /*bba0*/  HADD2.F32 R63, -RZ, R63.H1_H1 ;  /* 0x3000003fff3f7230 */ /* 0x000fe40000004100 */
[-C--:B------:R-:W-:Y:S01]  /*bbb0*/  FFMA.FTZ R54, R54, R62.reuse, -R89 ;  /* 0x0000003e36367223 */ /* 0x080fe20000010859 */
[----:B------:R-:W-:Y:S02]  /*bbc0*/  HADD2.F32 R58, -RZ, R56.H1_H1 ;  /* 0x30000038ff3a7230 */ /* 0x000fe40000004100 */
[----:B------:R-:W-:Y:S01]  /*bbd0*/  FFMA.FTZ R56, R59, R62, R88 ;  /* 0x0000003e3b387223 */ /* 0x000fe20000010058 */
[----:B------:R-:W-:Y:S02]  /*bbe0*/  HADD2.F32 R61, -RZ, R61.H1_H1 ;  /* 0x3000003dff3d7230 */ /* 0x000fe40000004100 */
[----:B------:R-:W-:Y:S01]  /*bbf0*/  FMUL.FTZ R89, R60, R63 ;  /* 0x0000003f3c597220 */ /* 0x000fe20000410000 */
[----:B------:R-:W-:Y:S01]  /*bc00*/  F2FP.F16.E4M3.UNPACK_B R59, R45.H1 ;  /* 0x0000002dff3b723e */ /* 0x000fe200030006ff */
[----:B------:R-:W-:Y:S01]  /*bc10*/  FMUL.FTZ R63, R58, R63 ;  /* 0x0000003f3a3f7220 */ /* 0x000fe20000410000 */
[----:B------:R-:W-:-:S02]  /*bc20*/  F2FP.F16.E4M3.UNPACK_B R62, R46.H1 ;  /* 0x0000002eff3e723e */ /* 0x000fc400030006ff */
[----:B------:R-:W-:Y:S01]  /*bc30*/  F2FP.F16.E4M3.UNPACK_B R57, R41.H1 ;  /* 0x00000029ff39723e */ /* 0x000fe200030006ff */
[-C--:B------:R-:W-:Y:S01]  /*bc40*/  FFMA.FTZ R41, R58, R61.reuse, -R89 ;  /* 0x0000003d3a297223 */ /* 0x080fe20000010859 */
[----:B------:R-:W-:Y:S01]  /*bc50*/  FFMA.FTZ R45, R60, R61, R63 ;  /* 0x0000003d3c2d7223 */ /* 0x000fe2000001003f */
[----:B------:R-:W-:Y:S01]  /*bc60*/  HADD2.F32 R58, -RZ, R59.H0_H0 ;  /* 0x2000003bff3a7230 */ /* 0x000fe20000004100 */
[----:B------:R-:W-:Y:S01]  /*bc70*/  F2FP.F16.E4M3.UNPACK_B R44, R44.H1 ;  /* 0x0000002cff2c723e */ /* 0x000fe200030006ff */
[--C-:B------:R-:W-:Y:S01]  /*bc80*/  HADD2.F32 R63, -RZ, R62.reuse.H0_H0 ;  /* 0x2000003eff3f7230 */ /* 0x100fe20000004100 */
[-C--:B------:R-:W-:Y:S01]  /*bc90*/  F2FP.F16.E4M3.UNPACK_B R93, R42.reuse.H1 ;  /* 0x0000002aff5d723e */ /* 0x080fe200030006ff */
[----:B------:R-:W-:Y:S01]  /*bca0*/  HADD2.F32 R46, -RZ, R57.H0_H0 ;  /* 0x20000039ff2e7230 */ /* 0x000fe20000004100 */
[----:B------:R-:W-:Y:S01]  /*bcb0*/  F2FP.F16.E4M3.UNPACK_B R92, R42 ;  /* 0x0000002aff5c723e */ /* 0x000fe200020006ff */
[----:B------:R-:W-:Y:S02]  /*bcc0*/  HADD2.F32 R59, -RZ, R59.H1_H1 ;  /* 0x3000003bff3b7230 */ /* 0x000fe40000004100 */
[----:B------:R-:W-:Y:S01]  /*bcd0*/  FMUL.FTZ R89, R58, R63 ;  /* 0x0000003f3a597220 */ /* 0x000fe20000410000 */
[----:B------:R-:W-:-:S02]  /*bce0*/  HADD2.F32 R62, -RZ, R62.H1_H1 ;  /* 0x3000003eff3e7230 */ /* 0x000fc40000004100 */
[----:B------:R-:W-:Y:S01]  /*bcf0*/  FMUL.FTZ R63, R46, R63 ;  /* 0x0000003f2e3f7220 */ /* 0x000fe20000410000 */
[----:B------:R-:W-:Y:S01]  /*bd00*/  HADD2.F32 R57, -RZ, R57.H1_H1 ;  /* 0x30000039ff397230 */ /* 0x000fe20000004100 */
[----:B------:R-:W-:Y:S01]  /*bd10*/  F2FP.F16.E4M3.UNPACK_B R90, R40.H1 ;  /* 0x00000028ff5a723e */ /* 0x000fe200030006ff */
[--C-:B------:R-:W-:Y:S02]  /*bd20*/  HADD2.F32 R60, -RZ, R44.reuse.H1_H1 ;  /* 0x3000002cff3c7230 */ /* 0x100fe40000004100 */
[-C--:B------:R-:W-:Y:S01]  /*bd30*/  FMUL.FTZ R88, R59, R62.reuse ;  /* 0x0000003e3b587220 */ /* 0x080fe20000410000 */
[----:B------:R-:W-:Y:S02]  /*bd40*/  HADD2.F32 R61, -RZ, R44.H0_H0 ;  /* 0x2000002cff3d7230 */ /* 0x000fe40000004100 */
[C---:B------:R-:W-:Y:S01]  /*bd50*/  FMUL.FTZ R62, R57.reuse, R62 ;  /* 0x0000003e393e7220 */ /* 0x040fe20000410000 */
[----:B------:R-:W-:Y:S02]  /*bd60*/  HADD2.F32 R95, -RZ, R93.H0_H0 ;  /* 0x2000005dff5f7230 */ /* 0x000fe40000004100 */
[----:B------:R-:W-:Y:S01]  /*bd70*/  FFMA.FTZ R57, R57, R60, -R88 ;  /* 0x0000003c39397223 */ /* 0x000fe20000010858 */
[----:B------:R-:W-:-:S02]  /*bd80*/  HADD2.F32 R91, -RZ, R90.H0_H0 ;  /* 0x2000005aff5b7230 */ /* 0x000fc40000004100 */
[----:B------:R-:W-:Y:S01]  /*bd90*/  FFMA.FTZ R59, R59, R60, R62 ;  /* 0x0000003c3b3b7223 */ /* 0x000fe2000001003e */
[----:B------:R-:W-:Y:S01]  /*bda0*/  F2FP.F16.E4M3.UNPACK_B R62, R47.H1 ;  /* 0x0000002fff3e723e */ /* 0x000fe200030006ff */
[-C--:B------:R-:W-:Y:S01]  /*bdb0*/  FFMA.FTZ R44, R46, R61.reuse, -R89 ;  /* 0x0000003d2e2c7223 */ /* 0x080fe20000010859 */
[----:B------:R-:W-:Y:S01]  /*bdc0*/  FFMA.FTZ R46, R58, R61, R63 ;  /* 0x0000003d3a2e7223 */ /* 0x000fe2000001003f */
[----:B------:R-:W-:Y:S01]  /*bdd0*/  F2FP.F16.E4M3.UNPACK_B R58, R43 ;  /* 0x0000002bff3a723e */ /* 0x000fe200020006ff */
[----:B------:R-:W-:Y:S01]  /*bde0*/  HADD2.F32 R93, -RZ, R93.H1_H1 ;  /* 0x3000005dff5d7230 */ /* 0x000fe20000004100 */
[----:B------:R-:W-:Y:S01]  /*bdf0*/  F2FP.F16.E4M3.UNPACK_B R61, R47 ;  /* 0x0000002fff3d723e */ /* 0x000fe200020006ff */
[--C-:B------:R-:W-:Y:S01]  /*be00*/  HADD2.F32 R88, -RZ, R62.reuse.H0_H0 ;  /* 0x2000003eff587230 */ /* 0x100fe20000004100 */
[----:B------:R-:W-:Y:S01]  /*be10*/  F2FP.F16.E4M3.UNPACK_B R43, R43.H1 ;  /* 0x0000002bff2b723e */ /* 0x000fe200030006ff */
[----:B------:R-:W-:Y:S01]  /*be20*/  HADD2.F32 R62, -RZ, R62.H1_H1 ;  /* 0x3000003eff3e7230 */ /* 0x000fe20000004100 */
[----:B------:R-:W-:Y:S01]  /*be30*/  F2FP.F16.E4M3.UNPACK_B R89, R40 ;  /* 0x00000028ff59723e */ /* 0x000fe200020006ff */
[----:B------:R-:W-:-:S02]  /*be40*/  HADD2.F32 R63, -RZ, R61.H0_H0 ;  /* 0x2000003dff3f7230 */ /* 0x000fc40000004100 */
[-C--:B------:R-:W-:Y:S01]  /*be50*/  FMUL.FTZ R165, R88, R95.reuse ;  /* 0x0000005f58a57220 */ /* 0x080fe20000410000 */
[--C-:B------:R-:W-:Y:S01]  /*be60*/  HADD2.F32 R60, -RZ, R43.reuse.H0_H0 ;  /* 0x2000002bff3c7230 */ /* 0x100fe20000004100 */
[----:B------:R-:W-:Y:S01]  /*be70*/  F2FP.SATFINITE.E4M3.F32.PACK_AB_MERGE_C R44, R57, R44, RZ ;  /* 0x0000002c392c723e */ /* 0x000fe200048070ff */
[----:B------:R-:W-:Y:S01]  /*be80*/  HADD2.F32 R40, -RZ, R92.H0_H0 ;  /* 0x2000005cff287230 */ /* 0x000fe20000004100 */
[----:B------:R-:W-:Y:S01]  /*be90*/  F2FP.SATFINITE.E4M3.F32.PACK_AB_MERGE_C R46, R59, R46, RZ ;  /* 0x0000002e3b2e723e */ /* 0x000fe200048070ff */
[----:B------:R-:W-:Y:S02]  /*bea0*/  HADD2.F32 R43, -RZ, R43.H1_H1 ;  /* 0x3000002bff2b7230 */ /* 0x000fe40000004100 */
[----:B------:R-:W-:Y:S01]  /*beb0*/  FMUL.FTZ R95, R60, R95 ;  /* 0x0000005f3c5f7220 */ /* 0x000fe20000410000 */
[----:B------:R-:W-:Y:S02]  /*bec0*/  HADD2.F32 R47, -RZ, R58.H0_H0 ;  /* 0x2000003aff2f7230 */ /* 0x000fe40000004100 */
[----:B------:R-:W-:Y:S01]  /*bed0*/  FMUL.FTZ R94, R63, R40 ;  /* 0x000000283f5e7220 */ /* 0x000fe20000410000 */
[----:B------:R-:W-:-:S02]  /*bee0*/  HADD2.F32 R42, -RZ, R89.H0_H0 ;  /* 0x20000059ff2a7230 */ /* 0x000fc40000004100 */
[----:B------:R-:W-:Y:S01]  /*bef0*/  FFMA.FTZ R165, R60, R91, -R165 ;  /* 0x0000005b3ca57223 */ /* 0x000fe200000108a5 */
[----:B------:R-:W-:Y:S02]  /*bf00*/  HADD2.F32 R61, -RZ, R61.H1_H1 ;  /* 0x3000003dff3d7230 */ /* 0x000fe40000004100 */
[-C--:B------:R-:W-:Y:S01]  /*bf10*/  FMUL.FTZ R60, R62, R93.reuse ;  /* 0x0000005d3e3c7220 */ /* 0x080fe20000410000 */
[----:B------:R-:W-:Y:S02]  /*bf20*/  HADD2.F32 R92, -RZ, R92.H1_H1 ;  /* 0x3000005cff5c7230 */ /* 0x000fe40000004100 */
[----:B------:R-:W-:Y:S01]  /*bf30*/  FMUL.FTZ R93, R43, R93 ;  /* 0x0000005d2b5d7220 */ /* 0x000fe20000410000 */
[----:B------:R-:W-:Y:S02]  /*bf40*/  HADD2.F32 R90, -RZ, R90.H1_H1 ;  /* 0x3000005aff5a7230 */ /* 0x000fe40000004100 */
[----:B------:R-:W-:Y:S01]  /*bf50*/  FMUL.FTZ R166, R47, R40 ;  /* 0x000000282fa67220 */ /* 0x000fe20000410000 */
[----:B------:R-:W-:-:S02]  /*bf60*/  HADD2.F32 R58, -RZ, R58.H1_H1 ;  /* 0x3000003aff3a7230 */ /* 0x000fc40000004100 */
[----:B------:R-:W-:Y:S01]  /*bf70*/  FFMA.FTZ R40, R47, R42, -R94 ;  /* 0x0000002a2f287223 */ /* 0x000fe2000001085e */
[----:B------:R-:W-:Y:S02]  /*bf80*/  HADD2.F32 R89, -RZ, R89.H1_H1 ;  /* 0x30000059ff597230 */ /* 0x000fe40000004100 */
[----:B------:R-:W-:Y:S01]  /*bf90*/  FMUL.FTZ R47, R61, R92 ;  /* 0x0000005c3d2f7220 */ /* 0x000fe20000410000 */
[----:B------:R-:W-:Y:S01]  /*bfa0*/  FFMA.FTZ R60, R43, R90, -R60 ;  /* 0x0000005a2b3c7223 */ /* 0x000fe2000001083c */
[----:B------:R-:W-:Y:S01]  /*bfb0*/  FFMA.FTZ R95, R88, R91, R95 ;  /* 0x0000005b585f7223 */ /* 0x000fe2000001005f */
[----:B------:R-:W-:Y:S01]  /*bfc0*/  FMUL.FTZ R92, R58, R92 ;  /* 0x0000005c3a5c7220 */ /* 0x000fe20000410000 */
[----:B------:R-:W-:Y:S01]  /*bfd0*/  FFMA.FTZ R62, R62, R90, R93 ;  /* 0x0000005a3e3e7223 */ /* 0x000fe2000001005d */
[-C--:B------:R-:W-:Y:S01]  /*bfe0*/  FFMA.FTZ R47, R58, R89.reuse, -R47 ;  /* 0x000000593a2f7223 */ /* 0x080fe2000001082f */
[----:B------:R-:W-:Y:S01]  /*bff0*/  FFMA.FTZ R42, R63, R42, R166 ;  /* 0x0000002a3f2a7223 */ /* 0x000fe200000100a6 */
[----:B------:R-:W-:Y:S01]  /*c000*/  FFMA.FTZ R61, R61, R89, R92 ;  /* 0x000000593d3d7223 */ /* 0x000fe2000001005c */
[----:B------:R-:W-:-:S02]  /*c010*/  F2FP.SATFINITE.E4M3.F32.PACK_AB_MERGE_C R60, R60, R165, RZ ;  /* 0x000000a53c3c723e */ /* 0x000fc400048070ff */
[----:B------:R-:W-:Y:S02]  /*c020*/  F2FP.SATFINITE.E4M3.F32.PACK_AB_MERGE_C R62, R62, R95, RZ ;  /* 0x0000005f3e3e723e */ /* 0x000fe400048070ff */
[----:B------:R-:W-:Y:S01]  /*c030*/  F2FP.SATFINITE.E4M3.F32.PACK_AB_MERGE_C R43, R47, R40, R60 ;  /* 0x000000282f2b723e */ /* 0x000fe2000480703c */
[----:B------:R-:W-:Y:S01]  /*c040*/  IMAD.MOV.U32 R40, RZ, RZ, R51 ;  /* 0x000000ffff287224 */ /* 0x000fe200078e0033 */
[----:B------:R-:W-:Y:S01]  /*c050*/  F2FP.SATFINITE.E4M3.F32.PACK_AB_MERGE_C R41, R41, R54, R44 ;  /* 0x000000362929723e */ /* 0x000fe2000480702c */
[----:B------:R-:W-:Y:S01]  /*c060*/  IMAD.MOV.U32 R44, RZ, RZ, R50 ;  /* 0x000000ffff2c7224 */ /* 0x000fe200078e0032 */
[----:B------:R-:W-:Y:S01]  /*c070*/  F2FP.SATFINITE.E4M3.F32.PACK_AB_MERGE_C R45, R45, R56, R46 ;  /* 0x000000382d2d723e */ /* 0x000fe2000480702e */
[----:B------:R-:W-:Y:S01]  /*c080*/  IMAD.MOV.U32 R46, RZ, RZ, R48 ;  /* 0x000000ffff2e7224 */ /* 0x000fe200078e0030 */
[----:B------:R-:W-:Y:S02]  /*c090*/  F2FP.SATFINITE.E4M3.F32.PACK_AB_MERGE_C R47, R61, R42, R62 ;  /* 0x0000002a3d2f723e */ /* 0x000fe4000480703e */
[----:B------:R-:W-:-:S07]  /*c0a0*/  MOV R42, R49 ;  /* 0x00000031002a7202 */ /* 0x000fce0000000f00 */
.L_x_554:
[----:B------:R-:W-:Y:S05]  /*c0b0*/  BSYNC B2 ;  /* 0x0000000000027941 */ /* 0x000fea0003800000 */
.L_x_553:
[----:B------:R-:W-:-:S13]  /*c0c0*/  ISETP.GE.AND P4, PT, R55, R150, PT ;  /* 0x000000963700720c */ /* 0x000fda0003f86270 */
[--C-:B------:R-:W-:Y:S02]  /*c0d0*/  @!P4 SHF.R.S32.HI R48, RZ, 0x1f, R55.reuse ;  /* 0x0000001fff30c819 */ /* 0x100fe40000011437 */
[----:B------:R-:W-:-:S04]  /*c0e0*/  @!P4 IADD3 R51, P5, P6, R116, R138, R55 ;  /* 0x0000008a7433c210 */ /* 0x000fc80007ebe037 */
[----:B------:R-:W-:Y:S02]  /*c0f0*/  @!P4 IADD3.X R54, R4, R177, R48, P5, P6 ;  /* 0x000000b10436c210 */ /* 0x000fe40002fec430 */
[----:B------:R-:W-:-:S05]  /*c100*/  IADD3 R48, P5, R53, R122, RZ ;  /* 0x0000007a35307210 */ /* 0x000fca0007fbe0ff */
[----:B------:R-:W-:Y:S01]  /*c110*/  IMAD.X R49, R52, 0x1, R123, P5 ;  /* 0x0000000134317824 */ /* 0x000fe200028e067b */
[----:B------:R-:W-:-:S04]  /*c120*/  @!P4 IADD3 R50, P5, R51, R122, RZ ;  /* 0x0000007a3332c210 */ /* 0x000fc80007fbe0ff */
[----:B0-----:R4:W-:Y:S01]  /*c130*/  STG.E.128 desc[UR54][R48.64], R40 ;  /* 0x0000002830007986 */ /* 0x0019e2000c101d36 */
[----:B------:R-:W-:-:S05]  /*c140*/  @!P4 IMAD.X R51, R54, 0x1, R123, P5 ;  /* 0x000000013633c824 */ /* 0x000fca00028e067b */
[----:B-1----:R4:W-:Y:S03]  /*c150*/  @!P4 STG.E.128 desc[UR54][R50.64], R44 ;  /* 0x0000002c3200c986 */ /* 0x0029e6000c101d36 */
.L_x_544:
[----:B------:R-:W-:Y:S05]  /*c160*/  BSYNC B1 ;  /* 0x0000000000017941 */ /* 0x000fea0003800000 */
.L_x_543:
[-C--:B0--34-:R-:W-:Y:S02]  /*c170*/  IMAD R40, R145, R134.reuse, RZ ;  /* 0x0000008691287224 */ /* 0x099fe400078e02ff */
[----:B------:R-:W-:-:S04]  /*c180*/  IMAD.WIDE.U32 R136, R218, R134, R136 ;  /* 0x00000086da887225 */ /* 0x000fc800078e0088 */
[----:B------:R-:W-:Y:S01]  /*c190*/  IMAD R53, R218, R135, R40 ;  /* 0x00000087da357224 */ /* 0x000fe200078e0228 */
[----:B------:R-:W-:Y:S06]  /*c1a0*/  @P2 BRA `(.L_x_513) ;  /* 0x0000003000982947 */ /* 0x000fec0003800000 */
[----:B------:R-:W-:Y:S01]  /*c1b0*/  ISETP.NE.AND P2, PT, R34, RZ, PT ;  /* 0x000000ff2200720c */ /* 0x000fe20003f45270 */
[----:B------:R-:W-:Y:S01]  /*c1c0*/  BSSY B1, `(.L_x_555) ;  /* 0x00000f8000017945 */ /* 0x000fe20003800000 */
[----:B------:R-:W-:-:S11]  /*c1d0*/  IMAD.IADD R53, R137, 0x1, R53 ;  /* 0x0000000189357824 */ /* 0x000fd600078e0235 */
[----:B------:R-:W-:Y:S05]  /*c1e0*/  @!P2 BRA `(.L_x_556) ;  /* 0x0000000c00d4a947 */ /* 0x000fea0003800000 */
[----:B------:R-:W-:Y:S01]  /*c1f0*/  SEL R40, R99, R155, !P0 ;  /* 0x0000009b63287207 */ /* 0x000fe20004000000 */
[----:B------:R-:W-:Y:S01]  /*c200*/  BSSY B2, `(.L_x_557) ;  /* 0x00000f1000027945 */ /* 0x000fe20003800000 */
[----:B------:R-:W-:Y:S02]  /*c210*/  IADD3 R49, P2, P4, R116, R136, R25 ;  /* 0x0000008874317210 */ /* 0x000fe40007c5e019 */
[----:B------:R-:W-:Y:S02]  /*c220*/  SHF.R.S32.HI R41, RZ, 0x1f, R40 ;  /* 0x0000001fff297819 */ /* 0x000fe40000011428 */
[----:B------:R-:W-:Y:S02]  /*c230*/  IADD3.X R42, R4, R53, R30, P2, P4 ;  /* 0x00000035042a7210 */ /* 0x000fe400017e841e */
[----:B------:R-:W-:-:S04]  /*c240*/  LEA.HI R40, R41, R40, RZ, 0x5 ;  /* 0x0000002829287211 */ /* 0x000fc800078f28ff */
[----:B------:R-:W-:-:S04]  /*c250*/  LEA.HI.SX32 R41, R40, R21, 0x1b ;  /* 0x0000001528297211 */ /* 0x000fc800078fdaff */
[----:B------:R-:W-:-:S04]  /*c260*/  SHF.L.U32 R43, R41, 0x4, RZ ;  /* 0x00000004292b7819 */ /* 0x000fc800000006ff */
[----:B------:R-:W-:-:S13]  /*c270*/  ISETP.GE.AND P2, PT, R43, R150, PT ;  /* 0x000000962b00720c */ /* 0x000fda0003f46270 */
[--C-:B------:R-:W-:Y:S02]  /*c280*/  @!P2 SHF.R.S32.HI R40, RZ, 0x1f, R43.reuse ;  /* 0x0000001fff28a819 */ /* 0x100fe4000001142b */
[----:B------:R-:W-:-:S04]  /*c290*/  @!P2 IADD3 R51, P4, P5, R116, R136, R43 ;  /* 0x000000887433a210 */ /* 0x000fc80007d9e02b */
[----:B------:R-:W-:Y:S02]  /*c2a0*/  @!P2 IADD3.X R40, R4, R53, R40, P4, P5 ;  /* 0x000000350428a210 */ /* 0x000fe400027ea428 */
[----:B------:R-:W-:-:S05]  /*c2b0*/  IADD3 R48, P4, R49, R122, RZ ;  /* 0x0000007a31307210 */ /* 0x000fca0007f9e0ff */
[----:B------:R-:W-:Y:S01]  /*c2c0*/  IMAD.X R49, R42, 0x1, R123, P4 ;  /* 0x000000012a317824 */ /* 0x000fe200020e067b */
[----:B------:R-:W-:-:S05]  /*c2d0*/  @!P2 IADD3 R50, P4, R51, R122, RZ ;  /* 0x0000007a3332a210 */ /* 0x000fca0007f9e0ff */
[----:B------:R-:W-:Y:S01]  /*c2e0*/  @!P2 IMAD.X R51, R40, 0x1, R123, P4 ;  /* 0x000000012833a824 */ /* 0x000fe200020e067b */
[----:B------:R-:W-:Y:S02]  /*c2f0*/  SHF.R.S32.HI R40, RZ, 0x1f, R41 ;  /* 0x0000001fff287819 */ /* 0x000fe40000011429 */
[----:B------:R-:W-:Y:S02]  /*c300*/  ISETP.GE.AND P4, PT, R18, R131, PT ;  /* 0x000000831200720c */ /* 0x000fe40003f86270 */
        /* <DEDUP_REMOVED lines=15> */
[----:B------:R-:W-:Y:S01]  /*c400*/  SHF.R.U32.HI R62, RZ, 0x8, R65 ;  /* 0x00000008ff3e7819 */ /* 0x000fe20000011641 */
[----:B------:R-:W-:Y:S01]  /*c410*/  IMAD.MOV.U32 R52, RZ, RZ, R41 ;  /* 0x000000ffff347224 */ /* 0x000fe200078e0029 */
[----:B------:R-:W-:Y:S01]  /*c420*/  SHF.R.U32.HI R66, RZ, 0x10, R77 ;  /* 0x00000010ff427819 */ /* 0x000fe2000001164d */
[----:B------:R-:W-:Y:S01]  /*c430*/  IMAD.SHL.U32 R40, R54, 0x100, RZ ;  /* 0x0000010036287824 */ /* 0x000fe200078e00ff */
[----:B------:R-:W-:Y:S01]  /*c440*/  SHF.R.U32.HI R61, RZ, 0x8, R67 ;  /* 0x00000008ff3d7819 */ /* 0x000fe20000011643 */
[----:B-1----:R-:W-:Y:S01]  /*c450*/  IMAD.MOV.U32 R58, RZ, RZ, R44 ;  /* 0x000000ffff3a7224 */ /* 0x002fe200078e002c */
[----:B------:R-:W-:Y:S01]  /*c460*/  LOP3.LUT R55, R77, 0xff0000ff, RZ, 0xc0, !PT ;  /* 0xff0000ff4d377812 */ /* 0x000fe200078ec0ff */
[----:B------:R-:W-:Y:S01]  /*c470*/  IMAD.U32 R41, R66, 0x10000, RZ ;  /* 0x0001000042297824 */ /* 0x000fe200078e00ff */
[----:B------:R-:W-:Y:S01]  /*c480*/  SHF.R.U32.HI R64, RZ, 0x8, R79 ;  /* 0x00000008ff407819 */ /* 0x000fe2000001164f */
[----:B------:R-:W-:Y:S01]  /*c490*/  IMAD.SHL.U32 R61, R61, 0x100, RZ ;  /* 0x000001003d3d7824 */ /* 0x000fe200078e00ff */
[----:B------:R-:W-:Y:S01]  /*c4a0*/  MOV R54, R42 ;  /* 0x0000002a00367202 */ /* 0x000fe20000000f00 */
[----:B------:R-:W-:Y:S01]  /*c4b0*/  IMAD.SHL.U32 R42, R62, 0x100, RZ ;  /* 0x000001003e2a7824 */ /* 0x000fe200078e00ff */
[----:B------:R-:W-:-:S02]  /*c4c0*/  LOP3.LUT R59, R65, 0xff0000ff, RZ, 0xc0, !PT ;  /* 0xff0000ff413b7812 */ /* 0x000fc400078ec0ff */
[----:B------:R-:W-:Y:S01]  /*c4d0*/  LOP3.LUT R40, R55, 0xff00, R40, 0xf8, !PT ;  /* 0x0000ff0037287812 */ /* 0x000fe200078ef828 */
[----:B------:R-:W-:Y:S01]  /*c4e0*/  IMAD.SHL.U32 R55, R64, 0x100, RZ ;  /* 0x0000010040377824 */ /* 0x000fe200078e00ff */
[----:B------:R-:W-:Y:S02]  /*c4f0*/  SHF.R.U32.HI R63, RZ, 0x10, R79 ;  /* 0x00000010ff3f7819 */ /* 0x000fe4000001164f */
[----:B------:R-:W-:Y:S02]  /*c500*/  LOP3.LUT R60, R67, 0xff0000ff, RZ, 0xc0, !PT ;  /* 0xff0000ff433c7812 */ /* 0x000fe400078ec0ff */
[----:B------:R-:W-:Y:S02]  /*c510*/  LOP3.LUT R56, R79, 0xff0000ff, RZ, 0xc0, !PT ;  /* 0xff0000ff4f387812 */ /* 0x000fe400078ec0ff */
[----:B------:R-:W-:Y:S02]  /*c520*/  LOP3.LUT R44, R59, 0xff00, R42, 0xf8, !PT ;  /* 0x0000ff003b2c7812 */ /* 0x000fe400078ef82a */
[----:B------:R-:W-:-:S02]  /*c530*/  LOP3.LUT R42, R40, 0xff0000, R41, 0xf8, !PT ;  /* 0x00ff0000282a7812 */ /* 0x000fc400078ef829 */
[----:B------:R-:W-:Y:S02]  /*c540*/  LOP3.LUT R64, R60, 0xff00, R61, 0xf8, !PT ;  /* 0x0000ff003c407812 */ /* 0x000fe400078ef83d */
[----:B------:R-:W-:Y:S02]  /*c550*/  SHF.L.U32 R40, R63, 0x10, RZ ;  /* 0x000000103f287819 */ /* 0x000fe400000006ff */
[----:B------:R-:W-:Y:S02]  /*c560*/  LOP3.LUT R55, R56, 0xff00, R55, 0xf8, !PT ;  /* 0x0000ff0038377812 */ /* 0x000fe400078ef837 */
[----:B------:R-:W-:Y:S02]  /*c570*/  F2FP.F16.E4M3.UNPACK_B R63, R159.H1 ;  /* 0x0000009fff3f723e */ /* 0x000fe400030006ff */
[----:B------:R-:W-:Y:S02]  /*c580*/  F2FP.F16.E4M3.UNPACK_B R61, R58.H1 ;  /* 0x0000003aff3d723e */ /* 0x000fe400030006ff */
[----:B------:R-:W-:Y:S01]  /*c590*/  F2FP.F16.E4M3.UNPACK_B R59, R57.H1 ;  /* 0x00000039ff3b723e */ /* 0x000fe200030006ff */
[----:B------:R-:W-:Y:S01]  /*c5a0*/  HADD2.F32 R41, -RZ, R63.H0_H0 ;  /* 0x2000003fff297230 */ /* 0x000fe20000004100 */
[----:B------:R-:W-:Y:S01]  /*c5b0*/  SHF.R.U32.HI R65, RZ, 0x10, R65 ;  /* 0x00000010ff417819 */ /* 0x000fe20000011641 */
[----:B------:R-:W-:Y:S01]  /*c5c0*/  HADD2.F32 R56, -RZ, R61.H0_H0 ;  /* 0x2000003dff387230 */ /* 0x000fe20000004100 */
[----:B------:R-:W-:Y:S01]  /*c5d0*/  SHF.R.U32.HI R67, RZ, 0x10, R67 ;  /* 0x00000010ff437819 */ /* 0x000fe20000011643 */
[----:B------:R-:W-:Y:S01]  /*c5e0*/  HADD2.F32 R63, -RZ, R63.H1_H1 ;  /* 0x3000003fff3f7230 */ /* 0x000fe20000004100 */
[----:B------:R-:W-:Y:S01]  /*c5f0*/  LOP3.LUT R40, R55, 0xff0000, R40, 0xf8, !PT ;  /* 0x00ff000037287812 */ /* 0x000fe200078ef828 */
[----:B------:R-:W-:Y:S01]  /*c600*/  HADD2.F32 R55, -RZ, R59.H0_H0 ;  /* 0x2000003bff377230 */ /* 0x000fe20000004100 */
[----:B------:R-:W-:Y:S01]  /*c610*/  F2FP.F16.E4M3.UNPACK_B R60, R161.H1 ;  /* 0x000000a1ff3c723e */ /* 0x000fe200030006ff */
[----:B------:R-:W-:-:S02]  /*c620*/  IMAD.U32 R65, R65, 0x10000, RZ ;  /* 0x0001000041417824 */ /* 0x000fc400078e00ff */
[-C--:B------:R-:W-:Y:S01]  /*c630*/  FMUL.FTZ R66, R56, R41.reuse ;  /* 0x0000002938427220 */ /* 0x080fe20000410000 */
[----:B------:R-:W-:Y:S02]  /*c640*/  IMAD.U32 R67, R67, 0x10000, RZ ;  /* 0x0001000043437824 */ /* 0x000fe400078e00ff */
[C---:B------:R-:W-:Y:S01]  /*c650*/  FMUL.FTZ R77, R55.reuse, R41 ;  /* 0x00000029374d7220 */ /* 0x040fe20000410000 */
        /* <DEDUP_REMOVED lines=9> */
[----:B------:R-:W-:Y:S01]  /*c6f0*/  FMUL.FTZ R67, R60, R63 ;  /* 0x0000003f3c437220 */ /* 0x000fe20000410000 */
[----:B------:R-:W-:-:S02]  /*c700*/  F2FP.F16.E4M3.UNPACK_B R62, R58 ;  /* 0x0000003aff3e723e */ /* 0x000fc400020006ff */
[----:B------:R-:W-:Y:S01]  /*c710*/  F2FP.F16.E4M3.UNPACK_B R61, R57 ;  /* 0x00000039ff3d723e */ /* 0x000fe200020006ff */
[----:B------:R-:W-:Y:S01]  /*c720*/  FMUL.FTZ R57, R64, R63 ;  /* 0x0000003f40397220 */ /* 0x000fe20000410000 */
[----:B------:R-:W-:Y:S01]  /*c730*/  F2FP.F16.E4M3.UNPACK_B R161, R161 ;  /* 0x000000a1ffa1723e */ /* 0x000fe200020006ff */
[----:B------:R-:W-:Y:S02]  /*c740*/  HADD2.F32 R66, -RZ, R159.H0_H0 ;  /* 0x2000009fff427230 */ /* 0x000fe40000004100 */
[----:B------:R-:W-:Y:S02]  /*c750*/  HADD2.F32 R63, -RZ, R62.H0_H0 ;  /* 0x2000003eff3f7230 */ /* 0x000fe40000004100 */
[-C--:B------:R-:W-:Y:S01]  /*c760*/  FFMA.FTZ R58, R60, R65.reuse, -R57 ;  /* 0x000000413c3a7223 */ /* 0x080fe20000010839 */
[----:B------:R-:W-:Y:S02]  /*c770*/  HADD2.F32 R59, -RZ, R61.H0_H0 ;  /* 0x2000003dff3b7230 */ /* 0x000fe40000004100 */
[----:B------:R-:W-:Y:S01]  /*c780*/  FFMA.FTZ R57, R64, R65, R67 ;  /* 0x0000004140397223 */ /* 0x000fe20000010043 */
[----:B------:R-:W-:-:S02]  /*c790*/  HADD2.F32 R60, -RZ, R161.H0_H0 ;  /* 0x200000a1ff3c7230 */ /* 0x000fc40000004100 */
[-C--:B------:R-:W-:Y:S01]  /*c7a0*/  FMUL.FTZ R76, R63, R66.reuse ;  /* 0x000000423f4c7220 */ /* 0x080fe20000410000 */
[----:B------:R-:W-:Y:S02]  /*c7b0*/  HADD2.F32 R159, -RZ, R159.H1_H1 ;  /* 0x3000009fff9f7230 */ /* 0x000fe40000004100 */
[C---:B------:R-:W-:Y:S01]  /*c7c0*/  FMUL.FTZ R66, R59.reuse, R66 ;  /* 0x000000423b427220 */ /* 0x040fe20000410000 */
[----:B------:R-:W-:Y:S02]  /*c7d0*/  HADD2.F32 R64, -RZ, R62.H1_H1 ;  /* 0x3000003eff407230 */ /* 0x000fe40000004100 */
[----:B------:R-:W-:Y:S01]  /*c7e0*/  FFMA.FTZ R59, R59, R60, -R76 ;  /* 0x0000003c3b3b7223 */ /* 0x000fe2000001084c */
[----:B------:R-:W-:Y:S01]  /*c7f0*/  HADD2.F32 R61, -RZ, R61.H1_H1 ;  /* 0x3000003dff3d7230 */ /* 0x000fe20000004100 */
[----:B------:R-:W-:Y:S01]  /*c800*/  F2FP.F16.E4M3.UNPACK_B R76, R160.H1 ;  /* 0x000000a0ff4c723e */ /* 0x000fe200030006ff */
[----:B------:R-:W-:Y:S01]  /*c810*/  HADD2.F32 R161, -RZ, R161.H1_H1 ;  /* 0x300000a1ffa17230 */ /* 0x000fe20000004100 */
[----:B------:R-:W-:Y:S01]  /*c820*/  F2FP.F16.E4M3.UNPACK_B R65, R46.H1 ;  /* 0x0000002eff41723e */ /* 0x000fe200030006ff */
[----:B------:R-:W-:Y:S01]  /*c830*/  FFMA.FTZ R60, R63, R60, R66 ;  /* 0x0000003c3f3c7223 */ /* 0x000fe20000010042 */
[-C--:B------:R-:W-:Y:S01]  /*c840*/  FMUL.FTZ R62, R64, R159.reuse ;  /* 0x0000009f403e7220 */ /* 0x080fe20000410000 */
[----:B------:R-:W-:Y:S01]  /*c850*/  FMUL.FTZ R159, R61, R159 ;  /* 0x0000009f3d9f7220 */ /* 0x000fe20000410000 */
[----:B------:R-:W-:Y:S01]  /*c860*/  F2FP.F16.E4M3.UNPACK_B R67, R162.H1 ;  /* 0x000000a2ff43723e */ /* 0x000fe200030006ff */
[----:B------:R-:W-:Y:S01]  /*c870*/  HADD2.F32 R79, -RZ, R76.H0_H0 ;  /* 0x2000004cff4f7230 */ /* 0x000fe20000004100 */
[----:B------:R-:W-:Y:S01]  /*c880*/  F2FP.F16.E4M3.UNPACK_B R63, R54.H1 ;  /* 0x00000036ff3f723e */ /* 0x000fe200030006ff */
[----:B------:R-:W-:-:S02]  /*c890*/  HADD2.F32 R66, -RZ, R65.H0_H0 ;  /* 0x20000041ff427230 */ /* 0x000fc40000004100 */
[-C--:B------:R-:W-:Y:S01]  /*c8a0*/  FFMA.FTZ R62, R61, R161.reuse, -R62 ;  /* 0x000000a13d3e7223 */ /* 0x080fe2000001083e */
[----:B------:R-:W-:Y:S01]  /*c8b0*/  FFMA.FTZ R61, R64, R161, R159 ;  /* 0x000000a1403d7223 */ /* 0x000fe2000001009f */
[----:B------:R-:W-:Y:S01]  /*c8c0*/  HADD2.F32 R77, -RZ, R67.H0_H0 ;  /* 0x20000043ff4d7230 */ /* 0x000fe20000004100 */
[----:B------:R-:W-:Y:S01]  /*c8d0*/  F2FP.F16.E4M3.UNPACK_B R160, R160 ;  /* 0x000000a0ffa0723e */ /* 0x000fe200020006ff */
[----:B------:R-:W-:Y:S02]  /*c8e0*/  HADD2.F32 R64, -RZ, R63.H0_H0 ;  /* 0x2000003fff407230 */ /* 0x000fe40000004100 */
[-C--:B------:R-:W-:Y:S01]  /*c8f0*/  FMUL.FTZ R89, R66, R79.reuse ;  /* 0x0000004f42597220 */ /* 0x080fe20000410000 */
[----:B------:R-:W-:Y:S01]  /*c900*/  HADD2.F32 R76, -RZ, R76.H1_H1 ;  /* 0x3000004cff4c7230 */ /* 0x000fe20000004100 */
[----:B------:R-:W-:Y:S01]  /*c910*/  F2FP.F16.E4M3.UNPACK_B R54, R54 ;  /* 0x00000036ff36723e */ /* 0x000fe200020006ff */
[----:B------:R-:W-:Y:S02]  /*c920*/  HADD2.F32 R65, -RZ, R65.H1_H1 ;  /* 0x30000041ff417230 */ /* 0x000fe40000004100 */
[C---:B------:R-:W-:Y:S01]  /*c930*/  FMUL.FTZ R79, R64.reuse, R79 ;  /* 0x0000004f404f7220 */ /* 0x040fe20000410000 */
[----:B------:R-:W-:Y:S01]  /*c940*/  FFMA.FTZ R89, R64, R77, -R89 ;  /* 0x0000004d40597223 */ /* 0x000fe20000010859 */
[----:B------:R-:W-:Y:S01]  /*c950*/  HADD2.F32 R63, -RZ, R63.H1_H1 ;  /* 0x3000003fff3f7230 */ /* 0x000fe20000004100 */
[----:B------:R-:W-:Y:S01]  /*c960*/  F2FP.F16.E4M3.UNPACK_B R162, R162 ;  /* 0x000000a2ffa2723e */ /* 0x000fe200020006ff */
[----:B------:R-:W-:-:S02]  /*c970*/  HADD2.F32 R64, -RZ, R67.H1_H1 ;  /* 0x30000043ff407230 */ /* 0x000fc40000004100 */
[-C--:B------:R-:W-:Y:S01]  /*c980*/  FMUL.FTZ R78, R65, R76.reuse ;  /* 0x0000004c414e7220 */ /* 0x080fe20000410000 */
[--C-:B------:R-:W-:Y:S02]  /*c990*/  HADD2.F32 R67, -RZ, R160.reuse.H0_H0 ;  /* 0x200000a0ff437230 */ /* 0x100fe40000004100 */
[C---:B------:R-:W-:Y:S01]  /*c9a0*/  FMUL.FTZ R76, R63.reuse, R76 ;  /* 0x0000004c3f4c7220 */ /* 0x040fe20000410000 */
[----:B------:R-:W-:Y:S02]  /*c9b0*/  HADD2.F32 R160, -RZ, R160.H1_H1 ;  /* 0x300000a0ffa07230 */ /* 0x000fe40000004100 */
[----:B------:R-:W-:Y:S01]  /*c9c0*/  FFMA.FTZ R78, R63, R64, -R78 ;  /* 0x000000403f4e7223 */ /* 0x000fe2000001084e */
[----:B------:R-:W-:Y:S01]  /*c9d0*/  F2FP.F16.E4M3.UNPACK_B R63, R46 ;  /* 0x0000002eff3f723e */ /* 0x000fe200020006ff */
[----:B------:R-:W-:Y:S01]  /*c9e0*/  FFMA.FTZ R91, R65, R64, R76 ;  /* 0x00000040415b7223 */ /* 0x000fe2000001004c */
[--C-:B------:R-:W-:Y:S02]  /*c9f0*/  HADD2.F32 R46, -RZ, R54.reuse.H0_H0 ;  /* 0x20000036ff2e7230 */ /* 0x100fe40000004100 */
[----:B------:R-:W-:Y:S01]  /*ca00*/  FFMA.FTZ R66, R66, R77, R79 ;  /* 0x0000004d42427223 */ /* 0x000fe2000001004f */
[----:B------:R-:W-:Y:S01]  /*ca10*/  HADD2.F32 R54, -RZ, R54.H1_H1 ;  /* 0x30000036ff367230 */ /* 0x000fe20000004100 */
[----:B------:R-:W-:Y:S01]  /*ca20*/  F2FP.SATFINITE.E4M3.F32.PACK_AB_MERGE_C R55, R58, R55, RZ ;  /* 0x000000373a37723e */ /* 0x000fe200048070ff */
[--C-:B------:R-:W-:Y:S01]  /*ca30*/  HADD2.F32 R64, -RZ, R63.reuse.H0_H0 ;  /* 0x2000003fff407230 */ /* 0x100fe20000004100 */
[----:B------:R-:W-:Y:S01]  /*ca40*/  F2FP.SATFINITE.E4M3.F32.PACK_AB_MERGE_C R57, R57, R56, RZ ;  /* 0x000000383939723e */ /* 0x000fe200048070ff */
[----:B------:R-:W-:Y:S01]  /*ca50*/  HADD2.F32 R63, -RZ, R63.H1_H1 ;  /* 0x3000003fff3f7230 */ /* 0x000fe20000004100 */
[----:B------:R-:W-:Y:S01]  /*ca60*/  F2FP.F16.E4M3.UNPACK_B R58, R52 ;  /* 0x00000034ff3a723e */ /* 0x000fe200020006ff */
[----:B------:R-:W-:-:S02]  /*ca70*/  HADD2.F32 R65, -RZ, R162.H0_H0 ;  /* 0x200000a2ff417230 */ /* 0x000fc40000004100 */
[-C--:B------:R-:W-:Y:S01]  /*ca80*/  FMUL.FTZ R77, R64, R67.reuse ;  /* 0x00000043404d7220 */ /* 0x080fe20000410000 */
[----:B------:R-:W-:Y:S02]  /*ca90*/  HADD2.F32 R162, -RZ, R162.H1_H1 ;  /* 0x300000a2ffa27230 */ /* 0x000fe40000004100 */
[----:B------:R-:W-:Y:S01]  /*caa0*/  FMUL.FTZ R67, R46, R67 ;  /* 0x000000432e437220 */ /* 0x000fe20000410000 */
[CC--:B------:R-:W-:Y:S01]  /*cab0*/  FMUL.FTZ R79, R63.reuse, R160.reuse ;  /* 0x000000a03f4f7220 */ /* 0x0c0fe20000410000 */
[----:B------:R-:W-:Y:S01]  /*cac0*/  FMUL.FTZ R160, R54, R160 ;  /* 0x000000a036a07220 */ /* 0x000fe20000410000 */
[-C--:B------:R-:W-:Y:S01]  /*cad0*/  FFMA.FTZ R77, R46, R65.reuse, -R77 ;  /* 0x000000412e4d7223 */ /* 0x080fe2000001084d */
[----:B------:R-:W-:Y:S01]  /*cae0*/  FFMA.FTZ R46, R64, R65, R67 ;  /* 0x00000041402e7223 */ /* 0x000fe20000010043 */
[----:B------:R-:W-:Y:S01]  /*caf0*/  F2FP.F16.E4M3.UNPACK_B R64, R44 ;  /* 0x0000002cff40723e */ /* 0x000fe200020006ff */
[-C--:B------:R-:W-:Y:S01]  /*cb00*/  FFMA.FTZ R65, R63, R162.reuse, R160 ;  /* 0x000000a23f417223 */ /* 0x080fe200000100a0 */
[----:B------:R-:W-:Y:S01]  /*cb10*/  F2FP.F16.E4M3.UNPACK_B R63, R45 ;  /* 0x0000002dff3f723e */ /* 0x000fe200020006ff */
[----:B------:R-:W-:Y:S01]  /*cb20*/  FFMA.FTZ R54, R54, R162, -R79 ;  /* 0x000000a236367223 */ /* 0x000fe2000001084f */
[----:B------:R-:W-:-:S02]  /*cb30*/  F2FP.SATFINITE.E4M3.F32.PACK_AB_MERGE_C R56, R62, R59, R55 ;  /* 0x0000003b3e38723e */ /* 0x000fc40004807037 */
[----:B------:R-:W-:Y:S01]  /*cb40*/  F2FP.SATFINITE.E4M3.F32.PACK_AB_MERGE_C R55, R61, R60, R57 ;  /* 0x0000003c3d37723e */ /* 0x000fe20004807039 */
[--C-:B------:R-:W-:Y:S01]  /*cb50*/  HADD2.F32 R59, -RZ, R63.reuse.H0_H0 ;  /* 0x2000003fff3b7230 */ /* 0x100fe20000004100 */
[----:B------:R-:W-:Y:S01]  /*cb60*/  F2FP.SATFINITE.E4M3.F32.PACK_AB_MERGE_C R66, R91, R66, RZ ;  /* 0x000000425b42723e */ /* 0x000fe200048070ff */
[----:B------:R-:W-:Y:S01]  /*cb70*/  HADD2.F32 R60, -RZ, R64.H0_H0 ;  /* 0x20000040ff3c7230 */ /* 0x000fe20000004100 */
[----:B------:R-:W-:Y:S01]  /*cb80*/  F2FP.F16.E4M3.UNPACK_B R61, R42 ;  /* 0x0000002aff3d723e */ /* 0x000fe200020006ff */
[----:B------:R-:W-:Y:S01]  /*cb90*/  HADD2.F32 R57, -RZ, R58.H0_H0 ;  /* 0x2000003aff397230 */ /* 0x000fe20000004100 */
[----:B------:R-:W-:Y:S01]  /*cba0*/  F2FP.SATFINITE.E4M3.F32.PACK_AB_MERGE_C R46, R65, R46, R66 ;  /* 0x0000002e412e723e */ /* 0x000fe20004807042 */
[----:B------:R-:W-:Y:S02]  /*cbb0*/  HADD2.F32 R63, -RZ, R63.H1_H1 ;  /* 0x3000003fff3f7230 */ /* 0x000fe40000004100 */
[----:B------:R-:W-:Y:S01]  /*cbc0*/  FMUL.FTZ R66, R59, R60 ;  /* 0x0000003c3b427220 */ /* 0x000fe20000410000 */
[----:B------:R-:W-:-:S02]  /*cbd0*/  HADD2.F32 R62, -RZ, R61.H0_H0 ;  /* 0x2000003dff3e7230 */ /* 0x000fc40000004100 */
[C---:B------:R-:W-:Y:S01]  /*cbe0*/  FMUL.FTZ R76, R57.reuse, R60 ;  /* 0x0000003c394c7220 */ /* 0x040fe20000410000 */
[----:B------:R-:W-:Y:S01]  /*cbf0*/  HADD2.F32 R64, -RZ, R64.H1_H1 ;  /* 0x30000040ff407230 */ /* 0x000fe20000004100 */
[----:B------:R-:W-:Y:S01]  /*cc00*/  F2FP.F16.E4M3.UNPACK_B R42, R42.H1 ;  /* 0x0000002aff2a723e */ /* 0x000fe200030006ff */
[----:B------:R-:W-:Y:S02]  /*cc10*/  HADD2.F32 R60, -RZ, R58.H1_H1 ;  /* 0x3000003aff3c7230 */ /* 0x000fe40000004100 */
[-C--:B------:R-:W-:Y:S01]  /*cc20*/  FFMA.FTZ R57, R57, R62.reuse, -R66 ;  /* 0x0000003e39397223 */ /* 0x080fe20000010842 */
[----:B------:R-:W-:Y:S01]  /*cc30*/  FFMA.FTZ R58, R59, R62, R76 ;  /* 0x0000003e3b3a7223 */ /* 0x000fe2000001004c */
[----:B------:R-:W-:Y:S02]  /*cc40*/  HADD2.F32 R62, -RZ, R61.H1_H1 ;  /* 0x3000003dff3e7230 */ /* 0x000fe40000004100 */
[-C--:B------:R-:W-:Y:S01]  /*cc50*/  FMUL.FTZ R65, R63, R64.reuse ;  /* 0x000000403f417220 */ /* 0x080fe20000410000 */
[----:B------:R-:W-:Y:S01]  /*cc60*/  FMUL.FTZ R66, R60, R64 ;  /* 0x000000403c427220 */ /* 0x000fe20000410000 */
[----:B------:R-:W-:-:S02]  /*cc70*/  F2FP.F16.E4M3.UNPACK_B R61, R45.H1 ;  /* 0x0000002dff3d723e */ /* 0x000fc400030006ff */
[----:B------:R-:W-:Y:S01]  /*cc80*/  F2FP.F16.E4M3.UNPACK_B R64, R44.H1 ;  /* 0x0000002cff40723e */ /* 0x000fe200030006ff */
[----:B------:R-:W-:Y:S01]  /*cc90*/  FFMA.FTZ R45, R63, R62, R66 ;  /* 0x0000003e3f2d7223 */ /* 0x000fe20000010042 */
[----:B------:R-:W-:Y:S01]  /*cca0*/  F2FP.F16.E4M3.UNPACK_B R59, R52.H1 ;  /* 0x00000034ff3b723e */ /* 0x000fe200030006ff */
[----:B------:R-:W-:Y:S01]  /*ccb0*/  FFMA.FTZ R52, R60, R62, -R65 ;  /* 0x0000003e3c347223 */ /* 0x000fe20000010841 */
[----:B------:R-:W-:Y:S01]  /*ccc0*/  HADD2.F32 R60, -RZ, R61.H0_H0 ;  /* 0x2000003dff3c7230 */ /* 0x000fe20000004100 */
[----:B------:R-:W-:Y:S01]  /*ccd0*/  F2FP.SATFINITE.E4M3.F32.PACK_AB_MERGE_C R78, R78, R89, RZ ;  /* 0x000000594e4e723e */ /* 0x000fe200048070ff */
[----:B------:R-:W-:Y:S01]  /*cce0*/  HADD2.F32 R65, -RZ, R64.H0_H0 ;  /* 0x20000040ff417230 */ /* 0x000fe20000004100 */
[----:B------:R-:W-:Y:S01]  /*ccf0*/  F2FP.F16.E4M3.UNPACK_B R76, R41.H1 ;  /* 0x00000029ff4c723e */ /* 0x000fe200030006ff */
[----:B------:R-:W-:Y:S01]  /*cd00*/  HADD2.F32 R44, -RZ, R59.H0_H0 ;  /* 0x2000003bff2c7230 */ /* 0x000fe20000004100 */
[----:B------:R-:W-:Y:S01]  /*cd10*/  F2FP.SATFINITE.E4M3.F32.PACK_AB_MERGE_C R54, R54, R77, R78 ;  /* 0x0000004d3636723e */ /* 0x000fe2000480704e */
[----:B------:R-:W-:-:S02]  /*cd20*/  HADD2.F32 R63, -RZ, R42.H0_H0 ;  /* 0x2000002aff3f7230 */ /* 0x000fc40000004100 */
[-C--:B------:R-:W-:Y:S01]  /*cd30*/  FMUL.FTZ R67, R60, R65.reuse ;  /* 0x000000413c437220 */ /* 0x080fe20000410000 */
[----:B------:R-:W-:Y:S02]  /*cd40*/  HADD2.F32 R59, -RZ, R59.H1_H1 ;  /* 0x3000003bff3b7230 */ /* 0x000fe40000004100 */
[C---:B------:R-:W-:Y:S01]  /*cd50*/  FMUL.FTZ R65, R44.reuse, R65 ;  /* 0x000000412c417220 */ /* 0x040fe20000410000 */
[----:B------:R-:W-:Y:S02]  /*cd60*/  HADD2.F32 R62, -RZ, R64.H1_H1 ;  /* 0x30000040ff3e7230 */ /* 0x000fe40000004100 */
[----:B------:R-:W-:Y:S02]  /*cd70*/  HADD2.F32 R64, -RZ, R42.H1_H1 ;  /* 0x3000002aff407230 */ /* 0x000fe40000004100 */
[-C--:B------:R-:W-:Y:S01]  /*cd80*/  FFMA.FTZ R42, R44, R63.reuse, -R67 ;  /* 0x0000003f2c2a7223 */ /* 0x080fe20000010843 */
[----:B------:R-:W-:Y:S02]  /*cd90*/  HADD2.F32 R61, -RZ, R61.H1_H1 ;  /* 0x3000003dff3d7230 */ /* 0x000fe40000004100 */
[----:B------:R-:W-:Y:S01]  /*cda0*/  FFMA.FTZ R44, R60, R63, R65 ;  /* 0x0000003f3c2c7223 */ /* 0x000fe20000010041 */
[----:B------:R-:W-:Y:S01]  /*cdb0*/  FMUL.FTZ R60, R59, R62 ;  /* 0x0000003e3b3c7220 */ /* 0x000fe20000410000 */
[----:B------:R-:W-:Y:S01]  /*cdc0*/  F2FP.F16.E4M3.UNPACK_B R67, R41 ;  /* 0x00000029ff43723e */ /* 0x000fe200020006ff */
[----:B------:R-:W-:-:S02]  /*cdd0*/  HADD2.F32 R77, -RZ, R76.H0_H0 ;  /* 0x2000004cff4d7230 */ /* 0x000fc40000004100 */
[C---:B------:R-:W-:Y:S01]  /*cde0*/  FMUL.FTZ R66, R61.reuse, R62 ;  /* 0x0000003e3d427220 */ /* 0x040fe20000410000 */
[-C--:B------:R-:W-:Y:S01]  /*cdf0*/  FFMA.FTZ R89, R61, R64.reuse, R60 ;  /* 0x000000403d597223 */ /* 0x080fe2000001003c */
[----:B------:R-:W-:Y:S01]  /*ce00*/  F2FP.F16.E4M3.UNPACK_B R61, R47.H1 ;  /* 0x0000002fff3d723e */ /* 0x000fe200030006ff */
[----:B------:R-:W-:Y:S02]  /*ce10*/  HADD2.F32 R76, -RZ, R76.H1_H1 ;  /* 0x3000004cff4c7230 */ /* 0x000fe40000004100 */
[----:B------:R-:W-:Y:S01]  /*ce20*/  FFMA.FTZ R79, R59, R64, -R66 ;  /* 0x000000403b4f7223 */ /* 0x000fe20000010842 */
[-C--:B------:R-:W-:Y:S01]  /*ce30*/  F2FP.F16.E4M3.UNPACK_B R59, R43.reuse ;  /* 0x0000002bff3b723e */ /* 0x080fe200020006ff */
[--C-:B------:R-:W-:Y:S01]  /*ce40*/  HADD2.F32 R78, -RZ, R67.reuse.H0_H0 ;  /* 0x20000043ff4e7230 */ /* 0x100fe20000004100 */
[----:B------:R-:W-:Y:S01]  /*ce50*/  F2FP.F16.E4M3.UNPACK_B R43, R43.H1 ;  /* 0x0000002bff2b723e */ /* 0x000fe200030006ff */
[----:B------:R-:W-:Y:S01]  /*ce60*/  HADD2.F32 R67, -RZ, R67.H1_H1 ;  /* 0x30000043ff437230 */ /* 0x000fe20000004100 */
[----:B------:R-:W-:-:S02]  /*ce70*/  F2FP.F16.E4M3.UNPACK_B R41, R40 ;  /* 0x00000028ff29723e */ /* 0x000fc400020006ff */
[----:B------:R-:W-:Y:S01]  /*ce80*/  F2FP.F16.E4M3.UNPACK_B R64, R40.H1 ;  /* 0x00000028ff40723e */ /* 0x000fe200030006ff */
[----:B------:R-:W-:Y:S01]  /*ce90*/  HADD2.F32 R40, -RZ, R61.H0_H0 ;  /* 0x2000003dff287230 */ /* 0x000fe20000004100 */
[----:B------:R-:W-:Y:S01]  /*cea0*/  F2FP.F16.E4M3.UNPACK_B R62, R47 ;  /* 0x0000002fff3e723e */ /* 0x000fe200020006ff */
[----:B------:R-:W-:Y:S01]  /*ceb0*/  HADD2.F32 R60, -RZ, R43.H0_H0 ;  /* 0x2000002bff3c7230 */ /* 0x000fe20000004100 */
[----:B------:R-:W-:Y:S01]  /*cec0*/  F2FP.SATFINITE.E4M3.F32.PACK_AB_MERGE_C R42, R79, R42, RZ ;  /* 0x0000002a4f2a723e */ /* 0x000fe200048070ff */
[----:B------:R-:W-:Y:S02]  /*ced0*/  HADD2.F32 R65, -RZ, R64.H0_H0 ;  /* 0x20000040ff417230 */ /* 0x000fe40000004100 */
[-C--:B------:R-:W-:Y:S01]  /*cee0*/  FMUL.FTZ R91, R40, R77.reuse ;  /* 0x0000004d285b7220 */ /* 0x080fe20000410000 */
[----:B------:R-:W-:Y:S02]  /*cef0*/  HADD2.F32 R61, -RZ, R61.H1_H1 ;  /* 0x3000003dff3d7230 */ /* 0x000fe40000004100 */
[----:B------:R-:W-:Y:S01]  /*cf00*/  FMUL.FTZ R77, R60, R77 ;  /* 0x0000004d3c4d7220 */ /* 0x000fe20000410000 */
[----:B------:R-:W-:-:S02]  /*cf10*/  HADD2.F32 R43, -RZ, R43.H1_H1 ;  /* 0x3000002bff2b7230 */ /* 0x000fc40000004100 */
[-C--:B------:R-:W-:Y:S01]  /*cf20*/  FFMA.FTZ R91, R60, R65.reuse, -R91 ;  /* 0x000000413c5b7223 */ /* 0x080fe2000001085b */
[--C-:B------:R-:W-:Y:S02]  /*cf30*/  HADD2.F32 R63, -RZ, R62.reuse.H0_H0 ;  /* 0x2000003eff3f7230 */ /* 0x100fe40000004100 */
[-C--:B------:R-:W-:Y:S01]  /*cf40*/  FMUL.FTZ R60, R61, R76.reuse ;  /* 0x0000004c3d3c7220 */ /* 0x080fe20000410000 */
[--C-:B------:R-:W-:Y:S02]  /*cf50*/  HADD2.F32 R47, -RZ, R59.reuse.H0_H0 ;  /* 0x2000003bff2f7230 */ /* 0x100fe40000004100 */
[----:B------:R-:W-:Y:S01]  /*cf60*/  FMUL.FTZ R76, R43, R76 ;  /* 0x0000004c2b4c7220 */ /* 0x000fe20000410000 */
[----:B------:R-:W-:Y:S02]  /*cf70*/  HADD2.F32 R62, -RZ, R62.H1_H1 ;  /* 0x3000003eff3e7230 */ /* 0x000fe40000004100 */
[----:B------:R-:W-:Y:S01]  /*cf80*/  FFMA.FTZ R77, R40, R65, R77 ;  /* 0x00000041284d7223 */ /* 0x000fe2000001004d */
[----:B------:R-:W-:-:S02]  /*cf90*/  HADD2.F32 R59, -RZ, R59.H1_H1 ;  /* 0x3000003bff3b7230 */ /* 0x000fc40000004100 */
[-C--:B------:R-:W-:Y:S01]  /*cfa0*/  FMUL.FTZ R88, R63, R78.reuse ;  /* 0x0000004e3f587220 */ /* 0x080fe20000410000 */
[----:B------:R-:W-:Y:S02]  /*cfb0*/  HADD2.F32 R64, -RZ, R64.H1_H1 ;  /* 0x30000040ff407230 */ /* 0x000fe40000004100 */
[CC--:B------:R-:W-:Y:S01]  /*cfc0*/  FMUL.FTZ R40, R62.reuse, R67.reuse ;  /* 0x000000433e287220 */ /* 0x0c0fe20000410000 */
[--C-:B------:R-:W-:Y:S02]  /*cfd0*/  HADD2.F32 R66, -RZ, R41.reuse.H0_H0 ;  /* 0x20000029ff427230 */ /* 0x100fe40000004100 */
[----:B------:R-:W-:Y:S01]  /*cfe0*/  FMUL.FTZ R78, R47, R78 ;  /* 0x0000004e2f4e7220 */ /* 0x000fe20000410000 */
[----:B------:R-:W-:Y:S02]  /*cff0*/  HADD2.F32 R41, -RZ, R41.H1_H1 ;  /* 0x30000029ff297230 */ /* 0x000fe40000004100 */
[----:B------:R-:W-:Y:S01]  /*d000*/  FMUL.FTZ R67, R59, R67 ;  /* 0x000000433b437220 */ /* 0x000fe20000410000 */
[-C--:B------:R-:W-:Y:S01]  /*d010*/  FFMA.FTZ R60, R43, R64.reuse, -R60 ;  /* 0x000000402b3c7223 */ /* 0x080fe2000001083c */
[----:B------:R-:W-:Y:S01]  /*d020*/  FFMA.FTZ R76, R61, R64, R76 ;  /* 0x000000403d4c7223 */ /* 0x000fe2000001004c */
[-C--:B------:R-:W-:Y:S01]  /*d030*/  FFMA.FTZ R88, R47, R66.reuse, -R88 ;  /* 0x000000422f587223 */ /* 0x080fe20000010858 */
[----:B------:R-:W-:Y:S01]  /*d040*/  FFMA.FTZ R78, R63, R66, R78 ;  /* 0x000000423f4e7223 */ /* 0x000fe2000001004e */
[-C--:B------:R-:W-:Y:S01]  /*d050*/  FFMA.FTZ R59, R59, R41.reuse, -R40 ;  /* 0x000000293b3b7223 */ /* 0x080fe20000010828 */
[----:B------:R-:W-:Y:S01]  /*d060*/  FFMA.FTZ R67, R62, R41, R67 ;  /* 0x000000293e437223 */ /* 0x000fe20000010043 */
[----:B------:R-:W-:Y:S01]  /*d070*/  F2FP.SATFINITE.E4M3.F32.PACK_AB_MERGE_C R44, R89, R44, RZ ;  /* 0x0000002c592c723e */ /* 0x000fe200048070ff */
[----:B------:R-:W-:Y:S01]  /*d080*/  IMAD.MOV.U32 R40, RZ, RZ, R56 ;  /* 0x000000ffff287224 */ /* 0x000fe200078e0038 */
[----:B------:R-:W-:-:S02]  /*d090*/  F2FP.SATFINITE.E4M3.F32.PACK_AB_MERGE_C R60, R60, R91, RZ ;  /* 0x0000005b3c3c723e */ /* 0x000fc400048070ff */
[----:B------:R-:W-:Y:S02]  /*d0a0*/  F2FP.SATFINITE.E4M3.F32.PACK_AB_MERGE_C R76, R76, R77, RZ ;  /* 0x0000004d4c4c723e */ /* 0x000fe400048070ff */
[----:B------:R-:W-:Y:S02]  /*d0b0*/  F2FP.SATFINITE.E4M3.F32.PACK_AB_MERGE_C R41, R52, R57, R42 ;  /* 0x000000393429723e */ /* 0x000fe4000480702a */
[----:B------:R-:W-:Y:S01]  /*d0c0*/  F2FP.SATFINITE.E4M3.F32.PACK_AB_MERGE_C R45, R45, R58, R44 ;  /* 0x0000003a2d2d723e */ /* 0x000fe2000480702c */
[----:B------:R-:W-:Y:S01]  /*d0d0*/  IMAD.MOV.U32 R44, RZ, RZ, R55 ;  /* 0x000000ffff2c7224 */ /* 0x000fe200078e0037 */
[----:B------:R-:W-:Y:S02]  /*d0e0*/  F2FP.SATFINITE.E4M3.F32.PACK_AB_MERGE_C R43, R59, R88, R60 ;  /* 0x000000583b2b723e */ /* 0x000fe4000480703c */
[----:B------:R-:W-:Y:S02]  /*d0f0*/  F2FP.SATFINITE.E4M3.F32.PACK_AB_MERGE_C R47, R67, R78, R76 ;  /* 0x0000004e432f723e */ /* 0x000fe4000480704c */
[----:B------:R-:W-:-:S07]  /*d100*/  MOV R42, R54 ;  /* 0x00000036002a7202 */ /* 0x000fce0000000f00 */
.L_x_558:
[----:B------:R-:W-:Y:S05]  /*d110*/  BSYNC B2 ;  /* 0x0000000000027941 */ /* 0x000fea0003800000 */
.L_x_557:
[----:B0-----:R0:W-:Y:S04]  /*d120*/  STG.E.128 desc[UR54][R48.64], R40 ;  /* 0x0000002830007986 */ /* 0x0011e8000c101d36 */
[----:B-1----:R0:W-:Y:S02]  /*d130*/  @!P2 STG.E.128 desc[UR54][R50.64], R44 ;  /* 0x0000002c3200a986 */ /* 0x0021e4000c101d36 */
.L_x_556:
[----:B------:R-:W-:Y:S05]  /*d140*/  BSYNC B1 ;  /* 0x0000000000017941 */ /* 0x000fea0003800000 */
.L_x_555:
        /* <DEDUP_REMOVED lines=8> */
[----:B------:R-:W-:-:S04]  /*d1d0*/  LEA.HI R41, R41, R40, RZ, 0x5 ;  /* 0x0000002829297211 */ /* 0x000fc800078f28ff */
[----:B------:R-:W-:-:S05]  /*d1e0*/  LEA.HI.SX32 R41, R41, R26, 0x1b ;  /* 0x0000001a29297211 */ /* 0x000fca00078fdaff */
[----:B------:R-:W-:-:S05]  /*d1f0*/  IMAD.SHL.U32 R43, R41, 0x10, RZ ;  /* 0x00000010292b7824 */ /* 0x000fca00078e00ff */
        /* <DEDUP_REMOVED lines=28> */
[----:B------:R-:W-:Y:S01]  /*d3c0*/  IMAD.MOV.U32 R52, RZ, RZ, R41 ;  /* 0x000000ffff347224 */ /* 0x000fe200078e0029 */
[----:B------:R-:W-:Y:S01]  /*d3d0*/  SHF.L.U32 R40, R54, 0x8, RZ ;  /* 0x0000000836287819 */ /* 0x000fe200000006ff */
[----:B------:R-:W-:Y:S01]  /*d3e0*/  IMAD.MOV.U32 R54, RZ, RZ, R42 ;  /* 0x000000ffff367224 */ /* 0x000fe200078e002a */
[----:B------:R-:W-:Y:S02]  /*d3f0*/  SHF.R.U32.HI R58, RZ, 0x8, R71 ;  /* 0x00000008ff3a7819 */ /* 0x000fe40000011647 */
[----:B------:R-:W-:Y:S01]  /*d400*/  LOP3.LUT R55, R55, 0xff00, R40, 0xf8, !PT ;  /* 0x0000ff0037377812 */ /* 0x000fe200078ef828 */
[----:B------:R-:W-:Y:S01]  /*d410*/  IMAD.SHL.U32 R40, R65, 0x100, RZ ;  /* 0x0000010041287824 */ /* 0x000fe200078e00ff */
[----:B------:R-:W-:Y:S01]  /*d420*/  SHF.R.U32.HI R66, RZ, 0x10, R83 ;  /* 0x00000010ff427819 */ /* 0x000fe20000011653 */
[----:B------:R-:W-:Y:S01]  /*d430*/  IMAD.SHL.U32 R44, R58, 0x100, RZ ;  /* 0x000001003a2c7824 */ /* 0x000fe200078e00ff */
[----:B------:R-:W-:-:S02]  /*d440*/  LOP3.LUT R61, R83, 0xff0000ff, RZ, 0xc0, !PT ;  /* 0xff0000ff533d7812 */ /* 0x000fc400078ec0ff */
[----:B------:R-:W-:Y:S02]  /*d450*/  SHF.R.U32.HI R67, RZ, 0x10, R81 ;  /* 0x00000010ff437819 */ /* 0x000fe40000011651 */
[----:B------:R-:W-:Y:S02]  /*d460*/  SHF.R.U32.HI R60, RZ, 0x8, R69 ;  /* 0x00000008ff3c7819 */ /* 0x000fe40000011645 */
[----:B------:R-:W-:Y:S02]  /*d470*/  LOP3.LUT R63, R71, 0xff0000ff, RZ, 0xc0, !PT ;  /* 0xff0000ff473f7812 */ /* 0x000fe400078ec0ff */
[----:B------:R-:W-:Y:S01]  /*d480*/  LOP3.LUT R61, R61, 0xff00, R40, 0xf8, !PT ;  /* 0x0000ff003d3d7812 */ /* 0x000fe200078ef828 */
[----:B------:R-:W-:Y:S01]  /*d490*/  IMAD.U32 R40, R66, 0x10000, RZ ;  /* 0x0001000042287824 */ /* 0x000fe200078e00ff */
[----:B------:R-:W-:Y:S01]  /*d4a0*/  SHF.L.U32 R42, R67, 0x10, RZ ;  /* 0x00000010432a7819 */ /* 0x000fe200000006ff */
[----:B------:R-:W-:Y:S01]  /*d4b0*/  IMAD.SHL.U32 R41, R60, 0x100, RZ ;  /* 0x000001003c297824 */ /* 0x000fe200078e00ff */
[----:B------:R-:W-:-:S02]  /*d4c0*/  LOP3.LUT R67, R63, 0xff00, R44, 0xf8, !PT ;  /* 0x0000ff003f437812 */ /* 0x000fc400078ef82c */
[----:B------:R-:W-:Y:S02]  /*d4d0*/  LOP3.LUT R56, R69, 0xff0000ff, RZ, 0xc0, !PT ;  /* 0xff0000ff45387812 */ /* 0x000fe400078ec0ff */
[----:B------:R-:W-:Y:S02]  /*d4e0*/  F2FP.F16.E4M3.UNPACK_B R63, R151.H1 ;  /* 0x00000097ff3f723e */ /* 0x000fe400030006ff */
[----:B------:R-:W-:Y:S02]  /*d4f0*/  F2FP.F16.E4M3.UNPACK_B R60, R59.H1 ;  /* 0x0000003bff3c723e */ /* 0x000fe400030006ff */
[----:B------:R-:W-:Y:S02]  /*d500*/  F2FP.F16.E4M3.UNPACK_B R58, R57.H1 ;  /* 0x00000039ff3a723e */ /* 0x000fe400030006ff */
[----:B------:R-:W-:Y:S02]  /*d510*/  SHF.R.U32.HI R62, RZ, 0x10, R69 ;  /* 0x00000010ff3e7819 */ /* 0x000fe40000011645 */
[----:B------:R-:W-:-:S02]  /*d520*/  LOP3.LUT R40, R61, 0xff0000, R40, 0xf8, !PT ;  /* 0x00ff00003d287812 */ /* 0x000fc400078ef828 */
[----:B------:R-:W-:Y:S01]  /*d530*/  LOP3.LUT R65, R56, 0xff00, R41, 0xf8, !PT ;  /* 0x0000ff0038417812 */ /* 0x000fe200078ef829 */
[----:B------:R-:W-:Y:S01]  /*d540*/  HADD2.F32 R41, -RZ, R63.H0_H0 ;  /* 0x2000003fff297230 */ /* 0x000fe20000004100 */
[----:B------:R-:W-:Y:S01]  /*d550*/  LOP3.LUT R42, R55, 0xff0000, R42, 0xf8, !PT ;  /* 0x00ff0000372a7812 */ /* 0x000fe200078ef82a */
[----:B------:R-:W-:Y:S01]  /*d560*/  HADD2.F32 R56, -RZ, R60.H0_H0 ;  /* 0x2000003cff387230 */ /* 0x000fe20000004100 */
[----:B------:R-:W-:Y:S01]  /*d570*/  F2FP.F16.E4M3.UNPACK_B R61, R153.H1 ;  /* 0x00000099ff3d723e */ /* 0x000fe200030006ff */
[----:B------:R-:W-:Y:S01]  /*d580*/  HADD2.F32 R55, -RZ, R58.H0_H0 ;  /* 0x2000003aff377230 */ /* 0x000fe20000004100 */
[----:B------:R-:W-:Y:S01]  /*d590*/  SHF.R.U32.HI R64, RZ, 0x10, R71 ;  /* 0x00000010ff407819 */ /* 0x000fe20000011647 */
[----:B------:R-:W-:Y:S02]  /*d5a0*/  IMAD.U32 R44, R62, 0x10000, RZ ;  /* 0x000100003e2c7824 */ /* 0x000fe400078e00ff */
[----:B------:R-:W-:Y:S01]  /*d5b0*/  FMUL.FTZ R66, R56, R41 ;  /* 0x0000002938427220 */ /* 0x000fe20000410000 */
[----:B------:R-:W-:-:S02]  /*d5c0*/  HADD2.F32 R62, -RZ, R61.H0_H0 ;  /* 0x2000003dff3e7230 */ /* 0x000fc40000004100 */
[C---:B------:R-:W-:Y:S01]  /*d5d0*/  FMUL.FTZ R69, R55.reuse, R41 ;  /* 0x0000002937457220 */ /* 0x040fe20000410000 */
[----:B------:R-:W-:Y:S01]  /*d5e0*/  IMAD.U32 R64, R64, 0x10000, RZ ;  /* 0x0001000040407824 */ /* 0x000fe200078e00ff */
[----:B------:R-:W-:Y:S01]  /*d5f0*/  F2FP.F16.E4M3.UNPACK_B R151, R151 ;  /* 0x00000097ff97723e */ /* 0x000fe200020006ff */
[----:B------:R-:W-:Y:S02]  /*d600*/  HADD2.F32 R58, -RZ, R58.H1_H1 ;  /* 0x3000003aff3a7230 */ /* 0x000fe40000004100 */
[-C--:B------:R-:W-:Y:S01]  /*d610*/  FFMA.FTZ R55, R55, R62.reuse, -R66 ;  /* 0x0000003e37377223 */ /* 0x080fe20000010842 */
[----:B------:R-:W-:Y:S01]  /*d620*/  FFMA.FTZ R56, R56, R62, R69 ;  /* 0x0000003e38387223 */ /* 0x000fe20000010045 */
[----:B------:R-:W-:Y:S01]  /*d630*/  HADD2.F32 R62, -RZ, R63.H1_H1 ;  /* 0x3000003fff3e7230 */ /* 0x000fe20000004100 */
[----:B------:R-:W-:Y:S01]  /*d640*/  LOP3.LUT R41, R67, 0xff0000, R64, 0xf8, !PT ;  /* 0x00ff000043297812 */ /* 0x000fe200078ef840 */
[----:B------:R-:W-:Y:S01]  /*d650*/  HADD2.F32 R63, -RZ, R60.H1_H1 ;  /* 0x3000003cff3f7230 */ /* 0x000fe20000004100 */
[----:B------:R-:W-:Y:S01]  /*d660*/  F2FP.F16.E4M3.UNPACK_B R60, R59 ;  /* 0x0000003bff3c723e */ /* 0x000fe200020006ff */
[----:B------:R-:W-:Y:S01]  /*d670*/  HADD2.F32 R64, -RZ, R61.H1_H1 ;  /* 0x3000003dff407230 */ /* 0x000fe20000004100 */
[----:B------:R-:W-:Y:S01]  /*d680*/  F2FP.F16.E4M3.UNPACK_B R61, R57 ;  /* 0x00000039ff3d723e */ /* 0x000fe200020006ff */
[-C--:B------:R-:W-:Y:S01]  /*d690*/  FMUL.FTZ R66, R58, R62.reuse ;  /* 0x0000003e3a427220 */ /* 0x080fe20000410000 */
[----:B------:R-:W-:Y:S01]  /*d6a0*/  LOP3.LUT R44, R65, 0xff0000, R44, 0xf8, !PT ;  /* 0x00ff0000412c7812 */ /* 0x000fe200078ef82c */
[----:B------:R-:W-:Y:S01]  /*d6b0*/  FMUL.FTZ R57, R63, R62 ;  /* 0x0000003e3f397220 */ /* 0x000fe20000410000 */
[----:B------:R-:W-:Y:S01]  /*d6c0*/  F2FP.F16.E4M3.UNPACK_B R153, R153 ;  /* 0x00000099ff99723e */ /* 0x000fe200020006ff */
[----:B------:R-:W-:Y:S01]  /*d6d0*/  HADD2.F32 R65, -RZ, R151.H0_H0 ;  /* 0x20000097ff417230 */ /* 0x000fe20000004100 */
[----:B------:R-:W-:Y:S01]  /*d6e0*/  F2FP.F16.E4M3.UNPACK_B R67, R152.H1 ;  /* 0x00000098ff43723e */ /* 0x000fe200030006ff */
[----:B------:R-:W-:-:S02]  /*d6f0*/  HADD2.F32 R62, -RZ, R60.H0_H0 ;  /* 0x2000003cff3e7230 */ /* 0x000fc40000004100 */
[-C--:B------:R-:W-:Y:S01]  /*d700*/  FFMA.FTZ R58, R58, R64.reuse, -R57 ;  /* 0x000000403a3a7223 */ /* 0x080fe20000010839 */
[----:B------:R-:W-:Y:S02]  /*d710*/  HADD2.F32 R59, -RZ, R61.H0_H0 ;  /* 0x2000003dff3b7230 */ /* 0x000fe40000004100 */
[----:B------:R-:W-:Y:S01]  /*d720*/  FFMA.FTZ R57, R63, R64, R66 ;  /* 0x000000403f397223 */ /* 0x000fe20000010042 */
[----:B------:R-:W-:Y:S02]  /*d730*/  HADD2.F32 R64, -RZ, R153.H0_H0 ;  /* 0x20000099ff407230 */ /* 0x000fe40000004100 */
[-C--:B------:R-:W-:Y:S01]  /*d740*/  FMUL.FTZ R68, R62, R65.reuse ;  /* 0x000000413e447220 */ /* 0x080fe20000410000 */
[----:B------:R-:W-:Y:S02]  /*d750*/  HADD2.F32 R66, -RZ, R151.H1_H1 ;  /* 0x30000097ff427230 */ /* 0x000fe40000004100 */
[----:B------:R-:W-:Y:S01]  /*d760*/  FMUL.FTZ R65, R59, R65 ;  /* 0x000000413b417220 */ /* 0x000fe20000410000 */
[----:B------:R-:W-:-:S02]  /*d770*/  HADD2.F32 R63, -RZ, R60.H1_H1 ;  /* 0x3000003cff3f7230 */ /* 0x000fc40000004100 */
[-C--:B------:R-:W-:Y:S01]  /*d780*/  FFMA.FTZ R59, R59, R64.reuse, -R68 ;  /* 0x000000403b3b7223 */ /* 0x080fe20000010844 */
[----:B------:R-:W-:Y:S02]  /*d790*/  HADD2.F32 R61, -RZ, R61.H1_H1 ;  /* 0x3000003dff3d7230 */ /* 0x000fe40000004100 */
[----:B------:R-:W-:Y:S01]  /*d7a0*/  FFMA.FTZ R60, R62, R64, R65 ;  /* 0x000000403e3c7223 */ /* 0x000fe20000010041 */
[----:B------:R-:W-:Y:S02]  /*d7b0*/  HADD2.F32 R62, -RZ, R153.H1_H1 ;  /* 0x30000099ff3e7230 */ /* 0x000fe40000004100 */
[----:B------:R-:W-:Y:S01]  /*d7c0*/  FMUL.FTZ R68, R63, R66 ;  /* 0x000000423f447220 */ /* 0x000fe20000410000 */
[----:B------:R-:W-:Y:S01]  /*d7d0*/  F2FP.F16.E4M3.UNPACK_B R64, R46.H1 ;  /* 0x0000002eff40723e */ /* 0x000fe200030006ff */
[C---:B------:R-:W-:Y:S01]  /*d7e0*/  FMUL.FTZ R76, R61.reuse, R66 ;  /* 0x000000423d4c7220 */ /* 0x040fe20000410000 */
[----:B------:R-:W-:Y:S01]  /*d7f0*/  F2FP.F16.E4M3.UNPACK_B R66, R154.H1 ;  /* 0x0000009aff42723e */ /* 0x000fe200030006ff */
[----:B------:R-:W-:Y:S01]  /*d800*/  FFMA.FTZ R70, R61, R62, -R68 ;  /* 0x0000003e3d467223 */ /* 0x000fe20000010844 */
[----:B------:R-:W-:Y:S01]  /*d810*/  F2FP.F16.E4M3.UNPACK_B R61, R54.H1 ;  /* 0x00000036ff3d723e */ /* 0x000fe200030006ff */
[----:B------:R-:W-:-:S02]  /*d820*/  HADD2.F32 R68, -RZ, R67.H0_H0 ;  /* 0x20000043ff447230 */ /* 0x000fc40000004100 */
[----:B------:R-:W-:Y:S01]  /*d830*/  FFMA.FTZ R69, R63, R62, R76 ;  /* 0x0000003e3f457223 */ /* 0x000fe2000001004c */
[----:B------:R-:W-:Y:S01]  /*d840*/  HADD2.F32 R65, -RZ, R64.H0_H0 ;  /* 0x20000040ff417230 */ /* 0x000fe20000004100 */
[----:B------:R-:W-:Y:S01]  /*d850*/  F2FP.F16.E4M3.UNPACK_B R152, R152 ;  /* 0x00000098ff98723e */ /* 0x000fe200020006ff */
[----:B------:R-:W-:Y:S01]  /*d860*/  HADD2.F32 R62, -RZ, R61.H0_H0 ;  /* 0x2000003dff3e7230 */ /* 0x000fe20000004100 */
[----:B------:R-:W-:Y:S01]  /*d870*/  F2FP.F16.E4M3.UNPACK_B R54, R54 ;  /* 0x00000036ff36723e */ /* 0x000fe200020006ff */
        /* <DEDUP_REMOVED lines=9> */
[-C--:B------:R-:W-:Y:S01]  /*d910*/  FMUL.FTZ R62, R64, R67.reuse ;  /* 0x00000043403e7220 */ /* 0x080fe20000410000 */
[----:B------:R-:W-:Y:S01]  /*d920*/  F2FP.F16.E4M3.UNPACK_B R154, R154 ;  /* 0x0000009aff9a723e */ /* 0x000fe200020006ff */
[C---:B------:R-:W-:Y:S01]  /*d930*/  FMUL.FTZ R67, R61.reuse, R67 ;  /* 0x000000433d437220 */ /* 0x040fe20000410000 */
[--C-:B------:R-:W-:Y:S02]  /*d940*/  HADD2.F32 R65, -RZ, R152.reuse.H0_H0 ;  /* 0x20000098ff417230 */ /* 0x100fe40000004100 */
[----:B------:R-:W-:Y:S01]  /*d950*/  FFMA.FTZ R77, R61, R66, -R62 ;  /* 0x000000423d4d7223 */ /* 0x000fe2000001083e */
[----:B------:R-:W-:Y:S01]  /*d960*/  F2FP.F16.E4M3.UNPACK_B R61, R46 ;  /* 0x0000002eff3d723e */ /* 0x000fe200020006ff */
[----:B------:R-:W-:-:S02]  /*d970*/  HADD2.F32 R152, -RZ, R152.H1_H1 ;  /* 0x30000098ff987230 */ /* 0x000fc40000004100 */
[----:B------:R-:W-:Y:S01]  /*d980*/  FFMA.FTZ R79, R64, R66, R67 ;  /* 0x00000042404f7223 */ /* 0x000fe20000010043 */
[--C-:B------:R-:W-:Y:S01]  /*d990*/  HADD2.F32 R46, -RZ, R54.reuse.H0_H0 ;  /* 0x20000036ff2e7230 */ /* 0x100fe20000004100 */
[----:B------:R-:W-:Y:S01]  /*d9a0*/  F2FP.SATFINITE.E4M3.F32.PACK_AB_MERGE_C R55, R58, R55, RZ ;  /* 0x000000373a37723e */ /* 0x000fe200048070ff */
[--C-:B------:R-:W-:Y:S01]  /*d9b0*/  HADD2.F32 R62, -RZ, R61.reuse.H0_H0 ;  /* 0x2000003dff3e7230 */ /* 0x100fe20000004100 */
[----:B------:R-:W-:Y:S01]  /*d9c0*/  F2FP.SATFINITE.E4M3.F32.PACK_AB_MERGE_C R57, R57, R56, RZ ;  /* 0x000000383939723e */ /* 0x000fe200048070ff */
[----:B------:R-:W-:Y:S01]  /*d9d0*/  HADD2.F32 R61, -RZ, R61.H1_H1 ;  /* 0x3000003dff3d7230 */ /* 0x000fe20000004100 */
[----:B------:R-:W-:Y:S01]  /*d9e0*/  F2FP.F16.E4M3.UNPACK_B R58, R52 ;  /* 0x00000034ff3a723e */ /* 0x000fe200020006ff */
[----:B------:R-:W-:Y:S02]  /*d9f0*/  HADD2.F32 R54, -RZ, R54.H1_H1 ;  /* 0x30000036ff367230 */ /* 0x000fe40000004100 */
[----:B------:R-:W-:Y:S01]  /*da00*/  FMUL.FTZ R67, R62, R65 ;  /* 0x000000413e437220 */ /* 0x000fe20000410000 */
[----:B------:R-:W-:-:S02]  /*da10*/  HADD2.F32 R63, -RZ, R154.H0_H0 ;  /* 0x2000009aff3f7230 */ /* 0x000fc40000004100 */
[CC--:B------:R-:W-:Y:S01]  /*da20*/  FMUL.FTZ R71, R61.reuse, R152.reuse ;  /* 0x000000983d477220 */ /* 0x0c0fe20000410000 */
[----:B------:R-:W-:Y:S02]  /*da30*/  HADD2.F32 R154, -RZ, R154.H1_H1 ;  /* 0x3000009aff9a7230 */ /* 0x000fe40000004100 */
[----:B------:R-:W-:Y:S01]  /*da40*/  FMUL.FTZ R65, R46, R65 ;  /* 0x000000412e417220 */ /* 0x000fe20000410000 */
[----:B------:R-:W-:Y:S01]  /*da50*/  FMUL.FTZ R152, R54, R152 ;  /* 0x0000009836987220 */ /* 0x000fe20000410000 */
[----:B------:R-:W-:Y:S01]  /*da60*/  FFMA.FTZ R67, R46, R63, -R67 ;  /* 0x0000003f2e437223 */ /* 0x000fe20000010843 */
[----:B------:R-:W-:Y:S01]  /*da70*/  F2FP.SATFINITE.E4M3.F32.PACK_AB_MERGE_C R56, R70, R59, R55 ;  /* 0x0000003b4638723e */ /* 0x000fe20004807037 */
[-C--:B------:R-:W-:Y:S01]  /*da80*/  FFMA.FTZ R54, R54, R154.reuse, -R71 ;  /* 0x0000009a36367223 */ /* 0x080fe20000010847 */
[----:B------:R-:W-:Y:S01]  /*da90*/  FFMA.FTZ R46, R62, R63, R65 ;  /* 0x0000003f3e2e7223 */ /* 0x000fe20000010041 */
[----:B------:R-:W-:Y:S01]  /*daa0*/  FFMA.FTZ R71, R61, R154, R152 ;  /* 0x0000009a3d477223 */ /* 0x000fe20000010098 */
[----:B------:R-:W-:-:S02]  /*dab0*/  F2FP.F16.E4M3.UNPACK_B R61, R45 ;  /* 0x0000002dff3d723e */ /* 0x000fc400020006ff */
[----:B------:R-:W-:Y:S02]  /*dac0*/  F2FP.F16.E4M3.UNPACK_B R65, R44 ;  /* 0x0000002cff41723e */ /* 0x000fe400020006ff */
[----:B------:R-:W-:Y:S01]  /*dad0*/  F2FP.SATFINITE.E4M3.F32.PACK_AB_MERGE_C R55, R69, R60, R57 ;  /* 0x0000003c4537723e */ /* 0x000fe20004807039 */
[----:B------:R-:W-:Y:S01]  /*dae0*/  HADD2.F32 R59, -RZ, R61.H0_H0 ;  /* 0x2000003dff3b7230 */ /* 0x000fe20000004100 */
        /* <DEDUP_REMOVED lines=24> */
[----:B------:R-:W-:Y:S01]  /*dc70*/  F2FP.SATFINITE.E4M3.F32.PACK_AB_MERGE_C R76, R79, R76, RZ ;  /* 0x0000004c4f4c723e */ /* 0x000fe200048070ff */
[----:B------:R-:W-:Y:S01]  /*dc80*/  HADD2.F32 R44, -RZ, R59.H0_H0 ;  /* 0x2000003bff2c7230 */ /* 0x000fe20000004100 */
[----:B------:R-:W-:Y:S01]  /*dc90*/  F2FP.F16.E4M3.UNPACK_B R66, R41.H1 ;  /* 0x00000029ff42723e */ /* 0x000fe200030006ff */
[----:B------:R-:W-:Y:S02]  /*dca0*/  HADD2.F32 R61, -RZ, R61.H1_H1 ;  /* 0x3000003dff3d7230 */ /* 0x000fe40000004100 */
[----:B------:R-:W-:Y:S01]  /*dcb0*/  FMUL.FTZ R67, R60, R65 ;  /* 0x000000413c437220 */ /* 0x000fe20000410000 */
[----:B------:R-:W-:-:S02]  /*dcc0*/  HADD2.F32 R64, -RZ, R64.H1_H1 ;  /* 0x30000040ff407230 */ /* 0x000fc40000004100 */
[----:B------:R-:W-:Y:S01]  /*dcd0*/  FMUL.FTZ R65, R44, R65 ;  /* 0x000000412c417220 */ /* 0x000fe20000410000 */
[----:B------:R-:W-:Y:S01]  /*dce0*/  HADD2.F32 R59, -RZ, R59.H1_H1 ;  /* 0x3000003bff3b7230 */ /* 0x000fe20000004100 */
[----:B------:R-:W-:Y:S01]  /*dcf0*/  F2FP.SATFINITE.E4M3.F32.PACK_AB_MERGE_C R46, R71, R46, R76 ;  /* 0x0000002e472e723e */ /* 0x000fe2000480704c */
[--C-:B------:R-:W-:Y:S02]  /*dd00*/  HADD2.F32 R63, -RZ, R42.reuse.H0_H0 ;  /* 0x2000002aff3f7230 */ /* 0x100fe40000004100 */
[----:B------:R-:W-:Y:S02]  /*dd10*/  HADD2.F32 R62, -RZ, R42.H1_H1 ;  /* 0x3000002aff3e7230 */ /* 0x000fe40000004100 */
[-C--:B------:R-:W-:Y:S01]  /*dd20*/  FMUL.FTZ R42, R61, R64.reuse ;  /* 0x000000403d2a7220 */ /* 0x080fe20000410000 */
[C---:B------:R-:W-:Y:S01]  /*dd30*/  FMUL.FTZ R64, R59.reuse, R64 ;  /* 0x000000403b407220 */ /* 0x040fe20000410000 */
[----:B------:R-:W-:Y:S01]  /*dd40*/  FFMA.FTZ R70, R60, R63, R65 ;  /* 0x0000003f3c467223 */ /* 0x000fe20000010041 */
[----:B------:R-:W-:Y:S01]  /*dd50*/  F2FP.F16.E4M3.UNPACK_B R65, R41 ;  /* 0x00000029ff41723e */ /* 0x000fe200020006ff */
[-C--:B------:R-:W-:Y:S01]  /*dd60*/  FFMA.FTZ R76, R59, R62.reuse, -R42 ;  /* 0x0000003e3b4c7223 */ /* 0x080fe2000001082a */
[----:B------:R-:W-:Y:S01]  /*dd70*/  F2FP.F16.E4M3.UNPACK_B R42, R43 ;  /* 0x0000002bff2a723e */ /* 0x000fe200020006ff */
[----:B------:R-:W-:Y:S01]  /*dd80*/  FFMA.FTZ R69, R44, R63, -R67 ;  /* 0x0000003f2c457223 */ /* 0x000fe20000010843 */
[-C--:B------:R-:W-:Y:S01]  /*dd90*/  F2FP.F16.E4M3.UNPACK_B R59, R47.reuse ;  /* 0x0000002fff3b723e */ /* 0x080fe200020006ff */
[----:B------:R-:W-:Y:S01]  /*dda0*/  FFMA.FTZ R71, R61, R62, R64 ;  /* 0x0000003e3d477223 */ /* 0x000fe20000010040 */
[----:B------:R-:W-:Y:S01]  /*ddb0*/  F2FP.F16.E4M3.UNPACK_B R60, R47.H1 ;  /* 0x0000002fff3c723e */ /* 0x000fe200030006ff */
[----:B------:R-:W-:Y:S01]  /*ddc0*/  HADD2.F32 R44, -RZ, R42.H0_H0 ;  /* 0x2000002aff2c7230 */ /* 0x000fe20000004100 */
[----:B------:R-:W-:Y:S01]  /*ddd0*/  F2FP.F16.E4M3.UNPACK_B R43, R43.H1 ;  /* 0x0000002bff2b723e */ /* 0x000fe200030006ff */
[----:B------:R-:W-:Y:S01]  /*dde0*/  HADD2.F32 R61, -RZ, R59.H0_H0 ;  /* 0x2000003bff3d7230 */ /* 0x000fe20000004100 */
[-C--:B------:R-:W-:Y:S01]  /*ddf0*/  F2FP.F16.E4M3.UNPACK_B R41, R40.reuse ;  /* 0x00000028ff29723e */ /* 0x080fe200020006ff */
[----:B------:R-:W-:Y:S01]  /*de00*/  HADD2.F32 R67, -RZ, R65.H0_H0 ;  /* 0x20000041ff437230 */ /* 0x000fe20000004100 */
[----:B------:R-:W-:Y:S01]  /*de10*/  F2FP.F16.E4M3.UNPACK_B R62, R40.H1 ;  /* 0x00000028ff3e723e */ /* 0x000fe200030006ff */
[----:B------:R-:W-:Y:S01]  /*de20*/  HADD2.F32 R40, -RZ, R60.H0_H0 ;  /* 0x2000003cff287230 */ /* 0x000fe20000004100 */
[----:B------:R-:W-:Y:S01]  /*de30*/  F2FP.SATFINITE.E4M3.F32.PACK_AB_MERGE_C R69, R76, R69, RZ ;  /* 0x000000454c45723e */ /* 0x000fe200048070ff */
[----:B------:R-:W-:-:S02]  /*de40*/  HADD2.F32 R68, -RZ, R66.H0_H0 ;  /* 0x20000042ff447230 */ /* 0x000fc40000004100 */
[-C--:B------:R-:W-:Y:S01]  /*de50*/  FMUL.FTZ R77, R61, R67.reuse ;  /* 0x000000433d4d7220 */ /* 0x080fe20000410000 */
[----:B------:R-:W-:Y:S02]  /*de60*/  HADD2.F32 R47, -RZ, R43.H0_H0 ;  /* 0x2000002bff2f7230 */ /* 0x000fe40000004100 */
[----:B------:R-:W-:Y:S01]  /*de70*/  FMUL.FTZ R78, R44, R67 ;  /* 0x000000432c4e7220 */ /* 0x000fe20000410000 */
        /* <DEDUP_REMOVED lines=18> */
[----:B------:R-:W-:Y:S02]  /*dfa0*/  HADD2.F32 R41, -RZ, R41.H1_H1 ;  /* 0x30000029ff297230 */ /* 0x000fe40000004100 */
[----:B------:R-:W-:Y:S01]  /*dfb0*/  FMUL.FTZ R40, R42, R65 ;  /* 0x000000412a287220 */ /* 0x000fe20000410000 */
[----:B------:R-:W-:Y:S01]  /*dfc0*/  F2FP.SATFINITE.E4M3.F32.PACK_AB_MERGE_C R70, R71, R70, RZ ;  /* 0x000000464746723e */ /* 0x000fe200048070ff */
[-C--:B------:R-:W-:Y:S01]  /*dfd0*/  FFMA.FTZ R43, R43, R62.reuse, -R44 ;  /* 0x0000003e2b2b7223 */ /* 0x080fe2000001082c */
[----:B------:R-:W-:Y:S01]  /*dfe0*/  FFMA.FTZ R60, R60, R62, R61 ;  /* 0x0000003e3c3c7223 */ /* 0x000fe2000001003d */
[-C--:B------:R-:W-:Y:S01]  /*dff0*/  FFMA.FTZ R42, R42, R41.reuse, -R47 ;  /* 0x000000292a2a7223 */ /* 0x080fe2000001082f */
[----:B------:R-:W-:Y:S01]  /*e000*/  FFMA.FTZ R41, R59, R41, R40 ;  /* 0x000000293b297223 */ /* 0x000fe20000010028 */
[----:B------:R-:W-:Y:S01]  /*e010*/  F2FP.SATFINITE.E4M3.F32.PACK_AB_MERGE_C R57, R52, R57, R69 ;  /* 0x000000393439723e */ /* 0x000fe20004807045 */
[----:B------:R-:W-:Y:S01]  /*e020*/  IMAD.MOV.U32 R40, RZ, RZ, R56 ;  /* 0x000000ffff287224 */ /* 0x000fe200078e0038 */
[----:B------:R-:W-:Y:S01]  /*e030*/  F2FP.SATFINITE.E4M3.F32.PACK_AB_MERGE_C R43, R43, R80, RZ ;  /* 0x000000502b2b723e */ /* 0x000fe200048070ff */
[----:B------:R-:W-:Y:S01]  /*e040*/  IMAD.MOV.U32 R44, RZ, RZ, R55 ;  /* 0x000000ffff2c7224 */ /* 0x000fe200078e0037 */
[----:B------:R-:W-:-:S02]  /*e050*/  F2FP.SATFINITE.E4M3.F32.PACK_AB_MERGE_C R60, R60, R67, RZ ;  /* 0x000000433c3c723e */ /* 0x000fc400048070ff */
[----:B------:R-:W-:Y:S01]  /*e060*/  F2FP.SATFINITE.E4M3.F32.PACK_AB_MERGE_C R43, R42, R77, R43 ;  /* 0x0000004d2a2b723e */ /* 0x000fe2000480702b */
[----:B------:R-:W-:Y:S01]  /*e070*/  IMAD.MOV.U32 R42, RZ, RZ, R54 ;  /* 0x000000ffff2a7224 */ /* 0x000fe200078e0036 */
[----:B------:R-:W-:Y:S02]  /*e080*/  F2FP.SATFINITE.E4M3.F32.PACK_AB_MERGE_C R47, R41, R78, R60 ;  /* 0x0000004e292f723e */ /* 0x000fe4000480703c */
[----:B------:R-:W-:Y:S02]  /*e090*/  F2FP.SATFINITE.E4M3.F32.PACK_AB_MERGE_C R45, R45, R58, R70 ;  /* 0x0000003a2d2d723e */ /* 0x000fe40004807046 */
[----:B------:R-:W-:-:S07]  /*e0a0*/  MOV R41, R57 ;  /* 0x0000003900297202 */ /* 0x000fce0000000f00 */
.L_x_562:
[----:B------:R-:W-:Y:S05]  /*e0b0*/  BSYNC B2 ;  /* 0x0000000000027941 */ /* 0x000fea0003800000 */
.L_x_561:
[----:B0-----:R3:W-:Y:S04]  /*e0c0*/  STG.E.128 desc[UR54][R48.64], R40 ;  /* 0x0000002830007986 */ /* 0x0017e8000c101d36 */
[----:B-1----:R3:W-:Y:S02]  /*e0d0*/  @!P2 STG.E.128 desc[UR54][R50.64], R44 ;  /* 0x0000002c3200a986 */ /* 0x0027e4000c101d36 */
.L_x_560:
[----:B------:R-:W-:Y:S05]  /*e0e0*/  BSYNC B1 ;  /* 0x0000000000017941 */ /* 0x000fea0003800000 */
.L_x_559:
[----:B------:R-:W-:-:S13]  /*e0f0*/  ISETP.NE.AND P2, PT, R36, RZ, PT ;  /* 0x000000ff2400720c */ /* 0x000fda0003f45270 */
[----:B------:R-:W-:Y:S05]  /*e100*/  @!P2 BRA `(.L_x_513) ;  /* 0x0000001000c0a947 */ /* 0x000fea0003800000 */
[----:B0--3--:R-:W3:Y:S01]  /*e110*/  LDL R40, [R1+0x10] ;  /* 0x0000100001287983 */ /* 0x009ee20000100800 */
[----:B------:R-:W-:Y:S01]  /*e120*/  IADD3 R49, P2, P4, R116, R136, R29 ;  /* 0x0000008874317210 */ /* 0x000fe20007c5e01d */
[----:B------:R-:W-:Y:S03]  /*e130*/  BSSY B1, `(.L_x_563) ;  /* 0x00000ed000017945 */ /* 0x000fe60003800000 */
[----:B------:R-:W-:Y:S02]  /*e140*/  IADD3.X R42, R4, R53, R32, P2, P4 ;  /* 0x00000035042a7210 */ /* 0x000fe400017e8420 */
[----:B------:R-:W-:-:S05]  /*e150*/  IADD3 R48, P2, R49, R122, RZ ;  /* 0x0000007a31307210 */ /* 0x000fca0007f5e0ff */
[----:B------:R-:W-:Y:S01]  /*e160*/  IMAD.X R49, R42, 0x1, R123, P2 ;  /* 0x000000012a317824 */ /* 0x000fe200010e067b */
        /* <DEDUP_REMOVED lines=21> */
[--C-:B------:R-:W-:Y:S01]  /*e2c0*/  SHF.R.U32.HI R55, RZ, 0x8, R85.reuse ;  /* 0x00000008ff377819 */ /* 0x100fe20000011655 */
[----:B-1----:R-:W-:Y:S01]  /*e2d0*/  IMAD.MOV.U32 R59, RZ, RZ, R44 ;  /* 0x000000ffff3b7224 */ /* 0x002fe200078e002c */
[----:B------:R-:W-:Y:S01]  /*e2e0*/  LOP3.LUT R54, R85, 0xff0000ff, RZ, 0xc0, !PT ;  /* 0xff0000ff55367812 */ /* 0x000fe200078ec0ff */
[----:B0-----:R-:W-:Y:S01]  /*e2f0*/  IMAD.MOV.U32 R56, RZ, RZ, R40 ;  /* 0x000000ffff387224 */ /* 0x001fe200078e0028 */
[----:B------:R-:W-:Y:S01]  /*e300*/  SHF.R.U32.HI R66, RZ, 0x10, R85 ;  /* 0x00000010ff427819 */ /* 0x000fe20000011655 */
[----:B------:R-:W-:Y:S01]  /*e310*/  IMAD.MOV.U32 R52, RZ, RZ, R46 ;  /* 0x000000ffff347224 */ /* 0x000fe200078e002e */
[----:B------:R-:W-:Y:S01]  /*e320*/  SHF.L.U32 R55, R55, 0x8, RZ ;  /* 0x0000000837377819 */ /* 0x000fe200000006ff */
[----:B------:R-:W-:Y:S01]  /*e330*/  IMAD.MOV.U32 R50, RZ, RZ, R42 ;  /* 0x000000ffff327224 */ /* 0x000fe200078e002a */
[----:B------:R-:W-:Y:S02]  /*e340*/  SHF.R.U32.HI R62, RZ, 0x8, R87 ;  /* 0x00000008ff3e7819 */ /* 0x000fe40000011657 */
[----:B------:R-:W-:-:S02]  /*e350*/  SHF.R.U32.HI R63, RZ, 0x8, R75 ;  /* 0x00000008ff3f7819 */ /* 0x000fc4000001164b */
[----:B------:R-:W-:Y:S01]  /*e360*/  LOP3.LUT R44, R54, 0xff00, R55, 0xf8, !PT ;  /* 0x0000ff00362c7812 */ /* 0x000fe200078ef837 */
[----:B------:R-:W-:Y:S01]  /*e370*/  IMAD.U32 R55, R66, 0x10000, RZ ;  /* 0x0001000042377824 */ /* 0x000fe200078e00ff */
[----:B------:R-:W-:Y:S01]  /*e380*/  SHF.R.U32.HI R61, RZ, 0x8, R73 ;  /* 0x00000008ff3d7819 */ /* 0x000fe20000011649 */
[----:B------:R-:W-:Y:S01]  /*e390*/  IMAD.SHL.U32 R40, R62, 0x100, RZ ;  /* 0x000001003e287824 */ /* 0x000fe200078e00ff */
[----:B------:R-:W-:Y:S02]  /*e3a0*/  SHF.R.U32.HI R64, RZ, 0x10, R87 ;  /* 0x00000010ff407819 */ /* 0x000fe40000011657 */
[----:B------:R-:W-:Y:S01]  /*e3b0*/  LOP3.LUT R57, R87, 0xff0000ff, RZ, 0xc0, !PT ;  /* 0xff0000ff57397812 */ /* 0x000fe200078ec0ff */
[----:B------:R-:W-:Y:S01]  /*e3c0*/  IMAD.SHL.U32 R61, R61, 0x100, RZ ;  /* 0x000001003d3d7824 */ /* 0x000fe200078e00ff */
[----:B------:R-:W-:Y:S02]  /*e3d0*/  LOP3.LUT R60, R75, 0xff0000ff, RZ, 0xc0, !PT ;  /* 0xff0000ff4b3c7812 */ /* 0x000fe400078ec0ff */
[----:B------:R-:W-:-:S02]  /*e3e0*/  SHF.L.U32 R63, R63, 0x8, RZ ;  /* 0x000000083f3f7819 */ /* 0x000fc400000006ff */
[----:B------:R-:W-:Y:S01]  /*e3f0*/  LOP3.LUT R44, R44, 0xff0000, R55, 0xf8, !PT ;  /* 0x00ff00002c2c7812 */ /* 0x000fe200078ef837 */
[----:B------:R-:W-:Y:S01]  /*e400*/  IMAD.U32 R55, R64, 0x10000, RZ ;  /* 0x0001000040377824 */ /* 0x000fe200078e00ff */
[----:B------:R-:W-:Y:S02]  /*e410*/  LOP3.LUT R58, R73, 0xff0000ff, RZ, 0xc0, !PT ;  /* 0xff0000ff493a7812 */ /* 0x000fe400078ec0ff */
[----:B------:R-:W-:Y:S02]  /*e420*/  LOP3.LUT R40, R57, 0xff00, R40, 0xf8, !PT ;  /* 0x0000ff0039287812 */ /* 0x000fe400078ef828 */
[----:B------:R-:W-:Y:S02]  /*e430*/  LOP3.LUT R62, R60, 0xff00, R63, 0xf8, !PT ;  /* 0x0000ff003c3e7812 */ /* 0x000fe400078ef83f */
[----:B------:R-:W-:Y:S02]  /*e440*/  F2FP.F16.E4M3.UNPACK_B R63, R146.H1 ;  /* 0x00000092ff3f723e */ /* 0x000fe400030006ff */
[----:B------:R-:W-:-:S02]  /*e450*/  F2FP.F16.E4M3.UNPACK_B R60, R59.H1 ;  /* 0x0000003bff3c723e */ /* 0x000fc400030006ff */
[----:B------:R-:W-:Y:S01]  /*e460*/  F2FP.F16.E4M3.UNPACK_B R57, R56.H1 ;  /* 0x00000038ff39723e */ /* 0x000fe200030006ff */
[----:B------:R-:W-:Y:S01]  /*e470*/  HADD2.F32 R42, -RZ, R63.H0_H0 ;  /* 0x2000003fff2a7230 */ /* 0x000fe20000004100 */
[----:B------:R-:W-:Y:S02]  /*e480*/  LOP3.LUT R46, R58, 0xff00, R61, 0xf8, !PT ;  /* 0x0000ff003a2e7812 */ /* 0x000fe400078ef83d */
[----:B------:R-:W-:Y:S01]  /*e490*/  SHF.R.U32.HI R67, RZ, 0x10, R75 ;  /* 0x00000010ff437819 */ /* 0x000fe2000001164b */
[----:B------:R-:W-:Y:S01]  /*e4a0*/  HADD2.F32 R54, -RZ, R57.H0_H0 ;  /* 0x20000039ff367230 */ /* 0x000fe20000004100 */
[----:B------:R-:W-:Y:S01]  /*e4b0*/  LOP3.LUT R40, R40, 0xff0000, R55, 0xf8, !PT ;  /* 0x00ff000028287812 */ /* 0x000fe200078ef837 */
[----:B------:R-:W-:Y:S01]  /*e4c0*/  HADD2.F32 R55, -RZ, R60.H0_H0 ;  /* 0x2000003cff377230 */ /* 0x000fe20000004100 */
[----:B------:R-:W-:Y:S01]  /*e4d0*/  F2FP.F16.E4M3.UNPACK_B R58, R148.H1 ;  /* 0x00000094ff3a723e */ /* 0x000fe200030006ff */
[----:B------:R-:W-:Y:S01]  /*e4e0*/  IMAD.U32 R67, R67, 0x10000, RZ ;  /* 0x0001000043437824 */ /* 0x000fe200078e00ff */
[----:B------:R-:W-:Y:S01]  /*e4f0*/  SHF.R.U32.HI R65, RZ, 0x10, R73 ;  /* 0x00000010ff417819 */ /* 0x000fe20000011649 */
[-C--:B------:R-:W-:Y:S01]  /*e500*/  FMUL.FTZ R64, R54, R42.reuse ;  /* 0x0000002a36407220 */ /* 0x080fe20000410000 */
[----:B------:R-:W-:Y:S01]  /*e510*/  FMUL.FTZ R69, R55, R42 ;  /* 0x0000002a37457220 */ /* 0x000fe20000410000 */
[--C-:B------:R-:W-:Y:S01]  /*e520*/  HADD2.F32 R61, -RZ, R58.reuse.H0_H0 ;  /* 0x2000003aff3d7230 */ /* 0x100fe20000004100 */
[----:B------:R-:W-:Y:S01]  /*e530*/  LOP3.LUT R42, R62, 0xff0000, R67, 0xf8, !PT ;  /* 0x00ff00003e2a7812 */ /* 0x000fe200078ef843 */
[----:B------:R-:W-:Y:S01]  /*e540*/  IMAD.U32 R65, R65, 0x10000, RZ ;  /* 0x0001000041417824 */ /* 0x000fe200078e00ff */
[----:B------:R-:W-:Y:S01]  /*e550*/  F2FP.F16.E4M3.UNPACK_B R146, R146 ;  /* 0x00000092ff92723e */ /* 0x000fe200020006ff */
[----:B------:R-:W-:-:S02]  /*e560*/  HADD2.F32 R62, -RZ, R58.H1_H1 ;  /* 0x3000003aff3e7230 */ /* 0x000fc40000004100 */
[-C--:B------:R-:W-:Y:S01]  /*e570*/  FFMA.FTZ R54, R54, R61.reuse, -R69 ;  /* 0x0000003d36367223 */ /* 0x080fe20000010845 */
[----:B------:R-:W-:Y:S01]  /*e580*/  FFMA.FTZ R55, R55, R61, R64 ;  /* 0x0000003d37377223 */ /* 0x000fe20000010040 */
[----:B------:R-:W-:Y:S01]  /*e590*/  HADD2.F32 R64, -RZ, R63.H1_H1 ;  /* 0x3000003fff407230 */ /* 0x000fe20000004100 */
[----:B------:R-:W-:Y:S01]  /*e5a0*/  F2FP.F16.E4M3.UNPACK_B R59, R59 ;  /* 0x0000003bff3b723e */ /* 0x000fe200020006ff */
[----:B------:R-:W-:Y:S01]  /*e5b0*/  HADD2.F32 R61, -RZ, R60.H1_H1 ;  /* 0x3000003cff3d7230 */ /* 0x000fe20000004100 */
[----:B------:R-:W-:Y:S01]  /*e5c0*/  F2FP.F16.E4M3.UNPACK_B R56, R56 ;  /* 0x00000038ff38723e */ /* 0x000fe200020006ff */
[----:B------:R-:W-:Y:S01]  /*e5d0*/  HADD2.F32 R58, -RZ, R57.H1_H1 ;  /* 0x30000039ff3a7230 */ /* 0x000fe20000004100 */
[----:B------:R-:W-:Y:S01]  /*e5e0*/  LOP3.LUT R46, R46, 0xff0000, R65, 0xf8, !PT ;  /* 0x00ff00002e2e7812 */ /* 0x000fe200078ef841 */
[----:B------:R-:W-:Y:S02]  /*e5f0*/  HADD2.F32 R63, -RZ, R146.H0_H0 ;  /* 0x20000092ff3f7230 */ /* 0x000fe40000004100 */
[----:B------:R-:W-:Y:S01]  /*e600*/  FMUL.FTZ R65, R61, R64 ;  /* 0x000000403d417220 */ /* 0x000fe20000410000 */
[----:B------:R-:W-:Y:S01]  /*e610*/  F2FP.F16.E4M3.UNPACK_B R148, R148 ;  /* 0x00000094ff94723e */ /* 0x000fe200020006ff */
[----:B------:R-:W-:Y:S01]  /*e620*/  FMUL.FTZ R64, R58, R64 ;  /* 0x000000403a407220 */ /* 0x000fe20000410000 */
        /* <DEDUP_REMOVED lines=14> */
[----:B------:R-:W-:Y:S01]  /*e710*/  F2FP.F16.E4M3.UNPACK_B R57, R147.H1 ;  /* 0x00000093ff39723e */ /* 0x000fe200030006ff */
[C---:B------:R-:W-:Y:S01]  /*e720*/  FMUL.FTZ R146, R56.reuse, R146 ;  /* 0x0000009238927220 */ /* 0x040fe20000410000 */
[----:B------:R-:W-:Y:S01]  /*e730*/  F2FP.F16.E4M3.UNPACK_B R58, R52.H1 ;  /* 0x00000034ff3a723e */ /* 0x000fe200030006ff */
[----:B------:R-:W-:Y:S01]  /*e740*/  FFMA.FTZ R67, R56, R148, -R61 ;  /* 0x0000009438437223 */ /* 0x000fe2000001083d */
[----:B------:R-:W-:Y:S01]  /*e750*/  F2FP.F16.E4M3.UNPACK_B R61, R149.H1 ;  /* 0x00000095ff3d723e */ /* 0x000fe200030006ff */
[----:B------:R-:W-:Y:S01]  /*e760*/  HADD2.F32 R62, -RZ, R57.H0_H0 ;  /* 0x20000039ff3e7230 */ /* 0x000fe20000004100 */
[----:B------:R-:W-:Y:S01]  /*e770*/  F2FP.F16.E4M3.UNPACK_B R56, R50.H1 ;  /* 0x00000032ff38723e */ /* 0x000fe200030006ff */
[----:B------:R-:W-:-:S02]  /*e780*/  HADD2.F32 R60, -RZ, R58.H0_H0 ;  /* 0x2000003aff3c7230 */ /* 0x000fc40000004100 */
[----:B------:R-:W-:Y:S01]  /*e790*/  FFMA.FTZ R146, R59, R148, R146 ;  /* 0x000000943b927223 */ /* 0x000fe20000010092 */
[----:B------:R-:W-:Y:S01]  /*e7a0*/  HADD2.F32 R63, -RZ, R57.H1_H1 ;  /* 0x30000039ff3f7230 */ /* 0x000fe20000004100 */
[----:B------:R-:W-:Y:S01]  /*e7b0*/  F2FP.F16.E4M3.UNPACK_B R147, R147 ;  /* 0x00000093ff93723e */ /* 0x000fe200020006ff */
[----:B------:R-:W-:Y:S02]  /*e7c0*/  HADD2.F32 R57, -RZ, R56.H0_H0 ;  /* 0x20000038ff397230 */ /* 0x000fe40000004100 */
[----:B------:R-:W-:Y:S01]  /*e7d0*/  FMUL.FTZ R68, R60, R62 ;  /* 0x0000003e3c447220 */ /* 0x000fe20000410000 */
[----:B------:R-:W-:Y:S01]  /*e7e0*/  HADD2.F32 R59, -RZ, R61.H0_H0 ;  /* 0x2000003dff3b7230 */ /* 0x000fe20000004100 */
[----:B------:R-:W-:Y:S01]  /*e7f0*/  F2FP.F16.E4M3.UNPACK_B R50, R50 ;  /* 0x00000032ff32723e */ /* 0x000fe200020006ff */
[----:B------:R-:W-:Y:S02]  /*e800*/  HADD2.F32 R58, -RZ, R58.H1_H1 ;  /* 0x3000003aff3a7230 */ /* 0x000fe40000004100 */
[----:B------:R-:W-:Y:S01]  /*e810*/  FMUL.FTZ R71, R57, R62 ;  /* 0x0000003e39477220 */ /* 0x000fe20000410000 */
[----:B------:R-:W-:-:S02]  /*e820*/  HADD2.F32 R56, -RZ, R56.H1_H1 ;  /* 0x30000038ff387230 */ /* 0x000fc40000004100 */
[----:B------:R-:W-:Y:S01]  /*e830*/  FFMA.FTZ R68, R57, R59, -R68 ;  /* 0x0000003b39447223 */ /* 0x000fe20000010844 */
[----:B------:R-:W-:Y:S02]  /*e840*/  HADD2.F32 R61, -RZ, R61.H1_H1 ;  /* 0x3000003dff3d7230 */ /* 0x000fe40000004100 */
[----:B------:R-:W-:Y:S01]  /*e850*/  FMUL.FTZ R57, R58, R63 ;  /* 0x0000003f3a397220 */ /* 0x000fe20000410000 */
[----:B------:R-:W-:Y:S01]  /*e860*/  FFMA.FTZ R62, R60, R59, R71 ;  /* 0x0000003b3c3e7223 */ /* 0x000fe20000010047 */
[C---:B------:R-:W-:Y:S01]  /*e870*/  FMUL.FTZ R73, R56.reuse, R63 ;  /* 0x0000003f38497220 */ /* 0x040fe20000410000 */
[----:B------:R-:W-:Y:S01]  /*e880*/  F2FP.F16.E4M3.UNPACK_B R149, R149 ;  /* 0x00000095ff95723e */ /* 0x000fe200020006ff */
[-C--:B------:R-:W-:Y:S01]  /*e890*/  FFMA.FTZ R63, R56, R61.reuse, -R57 ;  /* 0x0000003d383f7223 */ /* 0x080fe20000010839 */
[----:B------:R-:W-:Y:S01]  /*e8a0*/  F2FP.F16.E4M3.UNPACK_B R56, R52 ;  /* 0x00000034ff38723e */ /* 0x000fe200020006ff */
[--C-:B------:R-:W-:Y:S02]  /*e8b0*/  HADD2.F32 R59, -RZ, R147.reuse.H0_H0 ;  /* 0x20000093ff3b7230 */ /* 0x100fe40000004100 */
[----:B------:R-:W-:Y:S01]  /*e8c0*/  FFMA.FTZ R73, R58, R61, R73 ;  /* 0x0000003d3a497223 */ /* 0x000fe20000010049 */
[----:B------:R-:W-:Y:S01]  /*e8d0*/  HADD2.F32 R52, -RZ, R50.H0_H0 ;  /* 0x20000032ff347230 */ /* 0x000fe20000004100 */
[----:B------:R-:W-:Y:S01]  /*e8e0*/  F2FP.SATFINITE.E4M3.F32.PACK_AB_MERGE_C R68, R63, R68, RZ ;  /* 0x000000443f44723e */ /* 0x000fe200048070ff */
[----:B------:R-:W-:Y:S01]  /*e8f0*/  HADD2.F32 R57, -RZ, R56.H0_H0 ;  /* 0x20000038ff397230 */ /* 0x000fe20000004100 */
[----:B------:R-:W-:Y:S01]  /*e900*/  F2FP.SATFINITE.E4M3.F32.PACK_AB_MERGE_C R54, R69, R54, RZ ;  /* 0x000000364536723e */ /* 0x000fe200048070ff */
[----:B------:R-:W-:-:S02]  /*e910*/  HADD2.F32 R147, -RZ, R147.H1_H1 ;  /* 0x30000093ff937230 */ /* 0x000fc40000004100 */
[-C--:B------:R-:W-:Y:S01]  /*e920*/  FMUL.FTZ R60, R52, R59.reuse ;  /* 0x0000003b343c7220 */ /* 0x080fe20000410000 */
[----:B------:R-:W-:Y:S02]  /*e930*/  HADD2.F32 R56, -RZ, R56.H1_H1 ;  /* 0x30000038ff387230 */ /* 0x000fe40000004100 */
[C---:B------:R-:W-:Y:S01]  /*e940*/  FMUL.FTZ R61, R57.reuse, R59 ;  /* 0x0000003b393d7220 */ /* 0x040fe20000410000 */
[--C-:B------:R-:W-:Y:S01]  /*e950*/  HADD2.F32 R58, -RZ, R149.reuse.H0_H0 ;  /* 0x20000095ff3a7230 */ /* 0x100fe20000004100 */
[----:B------:R-:W-:Y:S01]  /*e960*/  F2FP.F16.E4M3.UNPACK_B R63, R46 ;  /* 0x0000002eff3f723e */ /* 0x000fe200020006ff */
[----:B------:R-:W-:Y:S02]  /*e970*/  HADD2.F32 R50, -RZ, R50.H1_H1 ;  /* 0x30000032ff327230 */ /* 0x000fe40000004100 */
[-C--:B------:R-:W-:Y:S01]  /*e980*/  FMUL.FTZ R59, R56, R147.reuse ;  /* 0x00000093383b7220 */ /* 0x080fe20000410000 */
[----:B------:R-:W-:Y:S02]  /*e990*/  HADD2.F32 R149, -RZ, R149.H1_H1 ;  /* 0x30000095ff957230 */ /* 0x000fe40000004100 */
[-C--:B------:R-:W-:Y:S01]  /*e9a0*/  FFMA.FTZ R52, R52, R58.reuse, -R61 ;  /* 0x0000003a34347223 */ /* 0x080fe2000001083d */
[----:B------:R-:W-:Y:S01]  /*e9b0*/  FFMA.FTZ R60, R57, R58, R60 ;  /* 0x0000003a393c7223 */ /* 0x000fe2000001003c */
[C---:B------:R-:W-:Y:S01]  /*e9c0*/  FMUL.FTZ R147, R50.reuse, R147 ;  /* 0x0000009332937220 */ /* 0x040fe20000410000 */
[----:B------:R-:W-:Y:S01]  /*e9d0*/  F2FP.F16.E4M3.UNPACK_B R58, R45 ;  /* 0x0000002dff3a723e */ /* 0x000fe200020006ff */
[----:B------:R-:W-:Y:S01]  /*e9e0*/  FFMA.FTZ R71, R50, R149, -R59 ;  /* 0x0000009532477223 */ /* 0x000fe2000001083b */
[----:B------:R-:W-:Y:S01]  /*e9f0*/  F2FP.SATFINITE.E4M3.F32.PACK_AB_MERGE_C R66, R66, R55, RZ ;  /* 0x000000374242723e */ /* 0x000fe200048070ff */
[----:B------:R-:W-:Y:S01]  /*ea00*/  FFMA.FTZ R147, R56, R149, R147 ;  /* 0x0000009538937223 */ /* 0x000fe20000010093 */
[----:B------:R-:W-:Y:S01]  /*ea10*/  F2FP.F16.E4M3.UNPACK_B R57, R41 ;  /* 0x00000029ff39723e */ /* 0x000fe200020006ff */
[--C-:B------:R-:W-:Y:S01]  /*ea20*/  HADD2.F32 R59, -RZ, R58.reuse.H0_H0 ;  /* 0x2000003aff3b7230 */ /* 0x100fe20000004100 */
[----:B------:R-:W-:Y:S01]  /*ea30*/  F2FP.SATFINITE.E4M3.F32.PACK_AB_MERGE_C R55, R67, R64, R54 ;  /* 0x000000404337723e */ /* 0x000fe20004807036 */
[----:B------:R-:W-:Y:S01]  /*ea40*/  HADD2.F32 R64, -RZ, R63.H0_H0 ;  /* 0x2000003fff407230 */ /* 0x000fe20000004100 */
[----:B------:R-:W-:Y:S01]  /*ea50*/  F2FP.F16.E4M3.UNPACK_B R61, R44 ;  /* 0x0000002cff3d723e */ /* 0x000fe200020006ff */
[----:B------:R-:W-:Y:S01]  /*ea60*/  HADD2.F32 R56, -RZ, R57.H0_H0 ;  /* 0x20000039ff387230 */ /* 0x000fe20000004100 */
[----:B------:R-:W-:Y:S01]  /*ea70*/  F2FP.SATFINITE.E4M3.F32.PACK_AB_MERGE_C R50, R73, R62, RZ ;  /* 0x0000003e4932723e */ /* 0x000fe200048070ff */
[----:B------:R-:W-:Y:S01]  /*ea80*/  HADD2.F32 R63, -RZ, R63.H1_H1 ;  /* 0x3000003fff3f7230 */ /* 0x000fe20000004100 */
[----:B------:R-:W-:Y:S01]  /*ea90*/  F2FP.SATFINITE.E4M3.F32.PACK_AB_MERGE_C R54, R146, R65, R66 ;  /* 0x000000419236723e */ /* 0x000fe20004807042 */
[----:B------:R-:W-:Y:S01]  /*eaa0*/  HADD2.F32 R62, -RZ, R61.H0_H0 ;  /* 0x2000003dff3e7230 */ /* 0x000fe20000004100 */
[----:B------:R-:W-:Y:S01]  /*eab0*/  F2FP.SATFINITE.E4M3.F32.PACK_AB_MERGE_C R50, R147, R60, R50 ;  /* 0x0000003c9332723e */ /* 0x000fe20004807032 */
[----:B------:R-:W-:Y:S01]  /*eac0*/  FMUL.FTZ R65, R59, R64 ;  /* 0x000000403b417220 */ /* 0x000fe20000410000 */
[----:B------:R-:W-:-:S02]  /*ead0*/  HADD2.F32 R60, -RZ, R58.H1_H1 ;  /* 0x3000003aff3c7230 */ /* 0x000fc40000004100 */
[C---:B------:R-:W-:Y:S01]  /*eae0*/  FMUL.FTZ R64, R56.reuse, R64 ;  /* 0x0000004038407220 */ /* 0x040fe20000410000 */
[----:B------:R-:W-:Y:S02]  /*eaf0*/  HADD2.F32 R58, -RZ, R57.H1_H1 ;  /* 0x30000039ff3a7230 */ /* 0x000fe40000004100 */
[-C--:B------:R-:W-:Y:S01]  /*eb00*/  FFMA.FTZ R56, R56, R62.reuse, -R65 ;  /* 0x0000003e38387223 */ /* 0x080fe20000010841 */
[----:B------:R-:W-:Y:S02]  /*eb10*/  HADD2.F32 R61, -RZ, R61.H1_H1 ;  /* 0x3000003dff3d7230 */ /* 0x000fe40000004100 */
[-C--:B------:R-:W-:Y:S01]  /*eb20*/  FMUL.FTZ R65, R60, R63.reuse ;  /* 0x0000003f3c417220 */ /* 0x080fe20000410000 */
[----:B------:R-:W-:Y:S01]  /*eb30*/  FFMA.FTZ R57, R59, R62, R64 ;  /* 0x0000003e3b397223 */ /* 0x000fe20000010040 */
[C---:B------:R-:W-:Y:S01]  /*eb40*/  FMUL.FTZ R63, R58.reuse, R63 ;  /* 0x0000003f3a3f7220 */ /* 0x040fe20000410000 */
[----:B------:R-:W-:Y:S01]  /*eb50*/  F2FP.F16.E4M3.UNPACK_B R41, R41.H1 ;  /* 0x00000029ff29723e */ /* 0x000fe200030006ff */
[----:B------:R-:W-:Y:S01]  /*eb60*/  FFMA.FTZ R67, R58, R61, -R65 ;  /* 0x0000003d3a437223 */ /* 0x000fe20000010841 */
[----:B------:R-:W-:Y:S01]  /*eb70*/  F2FP.F16.E4M3.UNPACK_B R59, R45.H1 ;  /* 0x0000002dff3b723e */ /* 0x000fe200030006ff */
[----:B------:R-:W-:Y:S01]  /*eb80*/  FFMA.FTZ R66, R60, R61, R63 ;  /* 0x0000003d3c427223 */ /* 0x000fe2000001003f */
[----:B------:R-:W-:Y:S01]  /*eb90*/  F2FP.F16.E4M3.UNPACK_B R58, R46.H1 ;  /* 0x0000002eff3a723e */ /* 0x000fe200030006ff */
[----:B------:R-:W-:Y:S01]  /*eba0*/  HADD2.F32 R45, -RZ, R41.H0_H0 ;  /* 0x20000029ff2d7230 */ /* 0x000fe20000004100 */
[----:B------:R-:W-:Y:S01]  /*ebb0*/  F2FP.F16.E4M3.UNPACK_B R44, R44.H1 ;  /* 0x0000002cff2c723e */ /* 0x000fe200030006ff */
[--C-:B------:R-:W-:Y:S01]  /*ebc0*/  HADD2.F32 R46, -RZ, R59.reuse.H0_H0 ;  /* 0x2000003bff2e7230 */ /* 0x100fe20000004100 */
[----:B------:R-:W-:Y:S01]  /*ebd0*/  F2FP.SATFINITE.E4M3.F32.PACK_AB_MERGE_C R52, R71, R52, R68 ;  /* 0x000000344734723e */ /* 0x000fe20004807044 */
[----:B------:R-:W-:Y:S01]  /*ebe0*/  HADD2.F32 R60, -RZ, R58.H0_H0 ;  /* 0x2000003aff3c7230 */ /* 0x000fe20000004100 */
[----:B------:R-:W-:Y:S01]  /*ebf0*/  F2FP.F16.E4M3.UNPACK_B R63, R42.H1 ;  /* 0x0000002aff3f723e */ /* 0x000fe200030006ff */
[----:B------:R-:W-:-:S02]  /*ec00*/  HADD2.F32 R59, -RZ, R59.H1_H1 ;  /* 0x3000003bff3b7230 */ /* 0x000fc40000004100 */
[----:B------:R-:W-:Y:S02]  /*ec10*/  HADD2.F32 R62, -RZ, R58.H1_H1 ;  /* 0x3000003aff3e7230 */ /* 0x000fe40000004100 */
[CC--:B------:R-:W-:Y:S01]  /*ec20*/  FMUL.FTZ R64, R46.reuse, R60.reuse ;  /* 0x0000003c2e407220 */ /* 0x0c0fe20000410000 */
[----:B------:R-:W-:Y:S02]  /*ec30*/  HADD2.F32 R41, -RZ, R41.H1_H1 ;  /* 0x30000029ff297230 */ /* 0x000fe40000004100 */
[----:B------:R-:W-:Y:S01]  /*ec40*/  FMUL.FTZ R61, R45, R60 ;  /* 0x0000003c2d3d7220 */ /* 0x000fe20000410000 */
[--C-:B------:R-:W-:Y:S02]  /*ec50*/  HADD2.F32 R58, -RZ, R44.reuse.H0_H0 ;  /* 0x2000002cff3a7230 */ /* 0x100fe40000004100 */
[-C--:B------:R-:W-:Y:S01]  /*ec60*/  FMUL.FTZ R60, R59, R62.reuse ;  /* 0x0000003e3b3c7220 */ /* 0x080fe20000410000 */
[----:B------:R-:W-:Y:S02]  /*ec70*/  HADD2.F32 R44, -RZ, R44.H1_H1 ;  /* 0x3000002cff2c7230 */ /* 0x000fe40000004100 */
[----:B------:R-:W-:Y:S01]  /*ec80*/  FMUL.FTZ R62, R41, R62 ;  /* 0x0000003e293e7220 */ /* 0x000fe20000410000 */
[----:B------:R-:W-:Y:S01]  /*ec90*/  FFMA.FTZ R69, R46, R58, R61 ;  /* 0x0000003a2e457223 */ /* 0x000fe2000001003d */
[----:B------:R-:W-:-:S02]  /*eca0*/  F2FP.F16.E4M3.UNPACK_B R46, R47 ;  /* 0x0000002fff2e723e */ /* 0x000fc400020006ff */
[----:B------:R-:W-:Y:S01]  /*ecb0*/  FFMA.FTZ R70, R59, R44, R62 ;  /* 0x0000002c3b467223 */ /* 0x000fe2000001003e */
[----:B------:R-:W-:Y:S01]  /*ecc0*/  F2FP.F16.E4M3.UNPACK_B R62, R42 ;  /* 0x0000002aff3e723e */ /* 0x000fe200020006ff */
[----:B------:R-:W-:Y:S01]  /*ecd0*/  FFMA.FTZ R71, R41, R44, -R60 ;  /* 0x0000002c29477223 */ /* 0x000fe2000001083c */
[-C--:B------:R-:W-:Y:S01]  /*ece0*/  F2FP.F16.E4M3.UNPACK_B R41, R43.reuse ;  /* 0x0000002bff29723e */ /* 0x080fe200020006ff */
[----:B------:R-:W-:Y:S01]  /*ecf0*/  FFMA.FTZ R68, R45, R58, -R64 ;  /* 0x0000003a2d447223 */ /* 0x000fe20000010840 */
[----:B------:R-:W-:Y:S01]  /*ed00*/  F2FP.F16.E4M3.UNPACK_B R43, R43.H1 ;  /* 0x0000002bff2b723e */ /* 0x000fe200030006ff */
[----:B------:R-:W-:Y:S01]  /*ed10*/  HADD2.F32 R58, -RZ, R46.H0_H0 ;  /* 0x2000002eff3a7230 */ /* 0x000fe20000004100 */
[-C--:B------:R-:W-:Y:S01]  /*ed20*/  F2FP.F16.E4M3.UNPACK_B R42, R40.reuse ;  /* 0x00000028ff2a723e */ /* 0x080fe200020006ff */
[----:B------:R-:W-:Y:S01]  /*ed30*/  HADD2.F32 R65, -RZ, R62.H0_H0 ;  /* 0x2000003eff417230 */ /* 0x000fe20000004100 */
[----:B------:R-:W-:Y:S01]  /*ed40*/  F2FP.F16.E4M3.UNPACK_B R47, R47.H1 ;  /* 0x0000002fff2f723e */ /* 0x000fe200030006ff */
[----:B------:R-:W-:Y:S01]  /*ed50*/  HADD2.F32 R44, -RZ, R41.H0_H0 ;  /* 0x20000029ff2c7230 */ /* 0x000fe20000004100 */
[----:B------:R-:W-:Y:S01]  /*ed60*/  F2FP.F16.E4M3.UNPACK_B R59, R40.H1 ;  /* 0x00000028ff3b723e */ /* 0x000fe200030006ff */
[----:B------:R-:W-:-:S02]  /*ed70*/  HADD2.F32 R45, -RZ, R43.H0_H0 ;  /* 0x2000002bff2d7230 */ /* 0x000fc40000004100 */
[-C--:B------:R-:W-:Y:S01]  /*ed80*/  FMUL.FTZ R73, R58, R65.reuse ;  /* 0x000000413a497220 */ /* 0x080fe20000410000 */
[----:B------:R-:W-:Y:S02]  /*ed90*/  HADD2.F32 R64, -RZ, R63.H0_H0 ;  /* 0x2000003fff407230 */ /* 0x000fe40000004100 */
[C---:B------:R-:W-:Y:S01]  /*eda0*/  FMUL.FTZ R65, R44.reuse, R65 ;  /* 0x000000412c417220 */ /* 0x040fe20000410000 */
[----:B------:R-:W-:Y:S01]  /*edb0*/  HADD2.F32 R61, -RZ, R42.H0_H0 ;  /* 0x2000002aff3d7230 */ /* 0x000fe20000004100 */
[----:B------:R-:W-:Y:S01]  /*edc0*/  F2FP.SATFINITE.E4M3.F32.PACK_AB_MERGE_C R68, R71, R68, RZ ;  /* 0x000000444744723e */ /* 0x000fe200048070ff */
[----:B------:R-:W-:Y:S02]  /*edd0*/  HADD2.F32 R40, -RZ, R47.H0_H0 ;  /* 0x2000002fff287230 */ /* 0x000fe40000004100 */
[----:B------:R-:W-:Y:S01]  /*ede0*/  FMUL.FTZ R75, R45, R64 ;  /* 0x000000402d4b7220 */ /* 0x000fe20000410000 */
[----:B------:R-:W-:Y:S02]  /*edf0*/  HADD2.F32 R60, -RZ, R59.H0_H0 ;  /* 0x2000003bff3c7230 */ /* 0x000fe40000004100 */
[----:B------:R-:W-:Y:S01]  /*ee00*/  FFMA.FTZ R73, R44, R61, -R73 ;  /* 0x0000003d2c497223 */ /* 0x000fe20000010849 */
[----:B------:R-:W-:-:S02]  /*ee10*/  HADD2.F32 R47, -RZ, R47.H1_H1 ;  /* 0x3000002fff2f7230 */ /* 0x000fc40000004100 */
[C---:B------:R-:W-:Y:S01]  /*ee20*/  FMUL.FTZ R72, R40.reuse, R64 ;  /* 0x0000004028487220 */ /* 0x040fe20000410000 */
[----:B------:R-:W-:Y:S02]  /*ee30*/  HADD2.F32 R44, -RZ, R63.H1_H1 ;  /* 0x3000003fff2c7230 */ /* 0x000fe40000004100 */
[-C--:B------:R-:W-:Y:S01]  /*ee40*/  FFMA.FTZ R75, R40, R60.reuse, R75 ;  /* 0x0000003c284b7223 */ /* 0x080fe2000001004b */
[----:B------:R-:W-:Y:S02]  /*ee50*/  HADD2.F32 R43, -RZ, R43.H1_H1 ;  /* 0x3000002bff2b7230 */ /* 0x000fe40000004100 */
[----:B------:R-:W-:Y:S01]  /*ee60*/  FFMA.FTZ R65, R58, R61, R65 ;  /* 0x0000003d3a417223 */ /* 0x000fe20000010041 */
[----:B------:R-:W-:Y:S02]  /*ee70*/  HADD2.F32 R46, -RZ, R46.H1_H1 ;  /* 0x3000002eff2e7230 */ /* 0x000fe40000004100 */
[----:B------:R-:W-:Y:S01]  /*ee80*/  FFMA.FTZ R72, R45, R60, -R72 ;  /* 0x0000003c2d487223 */ /* 0x000fe20000010848 */
[----:B------:R-:W-:-:S02]  /*ee90*/  HADD2.F32 R62, -RZ, R62.H1_H1 ;  /* 0x3000003eff3e7230 */ /* 0x000fc40000004100 */
[-C--:B------:R-:W-:Y:S01]  /*eea0*/  FMUL.FTZ R58, R47, R44.reuse ;  /* 0x0000002c2f3a7220 */ /* 0x080fe20000410000 */
[----:B------:R-:W-:Y:S02]  /*eeb0*/  HADD2.F32 R41, -RZ, R41.H1_H1 ;  /* 0x30000029ff297230 */ /* 0x000fe40000004100 */
[----:B------:R-:W-:Y:S01]  /*eec0*/  FMUL.FTZ R60, R43, R44 ;  /* 0x0000002c2b3c7220 */ /* 0x000fe20000410000 */
        /* <DEDUP_REMOVED lines=11> */
[----:B------:R-:W-:-:S02]  /*ef80*/  F2FP.SATFINITE.E4M3.F32.PACK_AB_MERGE_C R43, R43, R72, RZ ;  /* 0x000000482b2b723e */ /* 0x000fc400048070ff */
[----:B------:R-:W-:Y:S02]  /*ef90*/  F2FP.SATFINITE.E4M3.F32.PACK_AB_MERGE_C R60, R60, R75, RZ ;  /* 0x0000004b3c3c723e */ /* 0x000fe400048070ff */
[----:B------:R-:W-:Y:S01]  /*efa0*/  F2FP.SATFINITE.E4M3.F32.PACK_AB_MERGE_C R43, R44, R73, R43 ;  /* 0x000000492c2b723e */ /* 0x000fe2000480702b */
[----:B------:R-:W-:Y:S01]  /*efb0*/  IMAD.MOV.U32 R44, RZ, RZ, R54 ;  /* 0x000000ffff2c7224 */ /* 0x000fe200078e0036 */
[----:B------:R-:W-:Y:S01]  /*efc0*/  F2FP.SATFINITE.E4M3.F32.PACK_AB_MERGE_C R47, R42, R65, R60 ;  /* 0x000000412a2f723e */ /* 0x000fe2000480703c */
[----:B------:R-:W-:Y:S01]  /*efd0*/  IMAD.MOV.U32 R42, RZ, RZ, R52 ;  /* 0x000000ffff2a7224 */ /* 0x000fe200078e0034 */
[----:B------:R-:W-:Y:S02]  /*efe0*/  F2FP.SATFINITE.E4M3.F32.PACK_AB_MERGE_C R45, R66, R57, R69 ;  /* 0x00000039422d723e */ /* 0x000fe40004807045 */
[----:B------:R-:W-:-:S07]  /*eff0*/  MOV R40, R55 ;  /* 0x0000003700287202 */ /* 0x000fce0000000f00 */
.L_x_564:
[----:B------:R-:W-:Y:S05]  /*f000*/  BSYNC B1 ;  /* 0x0000000000017941 */ /* 0x000fea0003800000 */
.L_x_563:
[----:B0-----:R4:W-:Y:S01]  /*f010*/  STG.E.128 desc[UR54][R48.64], R40 ;  /* 0x0000002830007986 */ /* 0x0019e2000c101d36 */
[----:B------:R-:W-:-:S13]  /*f020*/  ISETP.GE.AND P2, PT, R51, R150, PT ;  /* 0x000000963300720c */ /* 0x000fda0003f46270 */
[----:B------:R-:W-:Y:S05]  /*f030*/  @P2 BRA `(.L_x_513) ;  /* 0x0000000000f42947 */ /* 0x000fea0003800000 */
[--C-:B----4-:R-:W-:Y:S02]  /*f040*/  SHF.R.S32.HI R40, RZ, 0x1f, R51.reuse ;  /* 0x0000001fff287819 */ /* 0x110fe40000011433 */
[----:B------:R-:W-:-:S04]  /*f050*/  IADD3 R51, P2, P4, R116, R136, R51 ;  /* 0x0000008874337210 */ /* 0x000fc80007c5e033 */
[----:B------:R-:W-:Y:S02]  /*f060*/  IADD3.X R40, R4, R53, R40, P2, P4 ;  /* 0x0000003504287210 */ /* 0x000fe400017e8428 */
[----:B------:R-:W-:-:S05]  /*f070*/  IADD3 R122, P2, R51, R122, RZ ;  /* 0x0000007a337a7210 */ /* 0x000fca0007f5e0ff */
[----:B------:R-:W-:-:S05]  /*f080*/  IMAD.X R123, R40, 0x1, R123, P2 ;  /* 0x00000001287b7824 */ /* 0x000fca00010e067b */
[----:B-1----:R0:W-:Y:S01]  /*f090*/  STG.E.128 desc[UR54][R122.64], R44 ;  /* 0x0000002c7a007986 */ /* 0x0021e2000c101d36 */
[----:B------:R-:W-:Y:S05]  /*f0a0*/  BRA `(.L_x_513) ;  /* 0x0000000000d87947 */ /* 0x000fea0003800000 */
.L_x_480:
[----:B------:R-:W-:-:S06]  /*f0b0*/  UISETP.NE.AND UP0, UPT, UR53, 0x3, UPT ;  /* 0x000000033500788c */ /* 0x000fcc000bf05270 */
[----:B------:R-:W-:-:S13]  /*f0c0*/  PLOP3.LUT P1, PT, PT, PT, UP0, 0x80, 0x0 ;  /* 0x000000000000781c */ /* 0x000fda0003f2f008 */
[----:B------:R-:W-:Y:S05]  /*f0d0*/  @!P1 BRA `(.L_x_565) ;  /* 0x0000000000049947 */ /* 0x000fea0003800000 */
[----:B------:R-:W-:Y:S01]  /*f0e0*/  BPT.TRAP 0x1 ;  /* 0x000000040000795c */ /* 0x000fe20000300000 */
.L_x_565:
[----:B------:R-:W-:Y:S01]  /*f0f0*/  LEA R97, R17, R16, 0x3 ;  /* 0x0000001011617211 */ /* 0x000fe200078e18ff */
[----:B------:R-:W-:Y:S01]  /*f100*/  IMAD R96, R24, -0xa0, R2 ;  /* 0xffffff6018607824 */ /* 0x000fe200078e0202 */
[----:B------:R-:W-:Y:S01]  /*f110*/  SHF.L.U32 R98, R169, 0x1f, RZ ;  /* 0x0000001fa9627819 */ /* 0x000fe200000006ff */
[----:B------:R-:W-:Y:S03]  /*f120*/  BSSY B1, `(.L_x_566) ;  /* 0x0000004000017945 */ /* 0x000fe60003800000 */
[----:B------:R-:W1:Y:S01]  /*f130*/  SYNCS.PHASECHK.TRANS64.TRYWAIT P2, [R97+URZ+0x29890], R98 ;  /* 0x02989062610075a7 */ /* 0x000e62000804017f */
[----:B------:R-:W-:Y:S01]  /*f140*/  VIMNMX R96, R96, 0xa0, PT ;  /* 0x000000a060607848 */ /* 0x000fe20003fe0100 */
[----:B-1----:R-:W-:Y:S06]  /*f150*/  @!P2 BRA `(.L_x_567) ;  /* 0x000001800064a947 */ /* 0x002fec0003800000 */
.L_x_798:
[----:B------:R-:W-:Y:S05]  /*f160*/  BSYNC B1 ;  /* 0x0000000000017941 */ /* 0x000fea0003800000 */
.L_x_566:
[----:B------:R-:W-:Y:S01]  /*f170*/  ISETP.GE.AND P2, PT, R168, R96, PT ;  /* 0x00000060a800720c */ /* 0x000fe20003f46270 */
[----:B------:R-:W-:-:S12]  /*f180*/  BSSY B1, `(.L_x_568) ;  /* 0x0000014000017945 */ /* 0x000fd80003800000 */
[----:B------:R-:W-:Y:S05]  /*f190*/  @P2 BRA `(.L_x_569) ;  /* 0x0000000000482947 */ /* 0x000fea0003800000 */
[----:B------:R-:W-:-:S13]  /*f1a0*/  ISETP.NE.AND P2, PT, R34, RZ, PT ;  /* 0x000000ff2200720c */ /* 0x000fda0003f45270 */
[----:B0-----:R-:W0:Y:S04]  /*f1b0*/  @P2 LDS.128 R40, [R47+0x1a400] ;  /* 0x01a400002f282984 */ /* 0x001e280000000c00 */
[----:B0-----:R-:W-:Y:S01]  /*f1c0*/  @P2 STG.E.128 desc[UR54][R48.64], R40 ;  /* 0x0000002830002986 */ /* 0x001fe2000c101d36 */
[----:B------:R-:W-:-:S13]  /*f1d0*/  ISETP.NE.AND P2, PT, R35, RZ, PT ;  /* 0x000000ff2300720c */ /* 0x000fda0003f45270 */
[----:B------:R-:W0:Y:S04]  /*f1e0*/  @P2 LDS.128 R40, [R46+0x1a400] ;  /* 0x01a400002e282984 */ /* 0x000e280000000c00 */
        /* <DEDUP_REMOVED lines=12> */
[----:B0-----:R2:W-:Y:S02]  /*f2b0*/  @P2 STG.E.128 desc[UR54][R48.64+0xa0], R40 ;  /* 0x0000a02830002986 */ /* 0x0015e4000c101d36 */
.L_x_569:
[----:B------:R-:W-:Y:S05]  /*f2c0*/  BSYNC B1 ;  /* 0x0000000000017941 */ /* 0x000fea0003800000 */
.L_x_568:
[----:B------:R-:W-:-:S13]  /*f2d0*/  ISETP.GE.AND P2, PT, R218, R96, PT ;  /* 0x00000060da00720c */ /* 0x000fda0003f46270 */
[----:B------:R-:W-:Y:S05]  /*f2e0*/  @P2 BRA `(.L_x_513) ;  /* 0x0000000000482947 */ /* 0x000fea0003800000 */
[----:B------:R-:W-:-:S13]  /*f2f0*/  ISETP.NE.AND P2, PT, R34, RZ, PT ;  /* 0x000000ff2200720c */ /* 0x000fda0003f45270 */
[----:B0-2---:R-:W0:Y:S04]  /*f300*/  @P2 LDS.128 R40, [R47+0x1c400] ;  /* 0x01c400002f282984 */ /* 0x005e280000000c00 */
        /* <DEDUP_REMOVED lines=16> */
.L_x_513:
[----:B------:R-:W-:Y:S05]  /*f410*/  BSYNC B0 ;  /* 0x0000000000007941 */ /* 0x000fea0003800000 */
.L_x_479:
[----:B01234-:R-:W0:Y:S01]  /*f420*/  S2R R40, SR_TID.X ;  /* 0x0000000000287919 */ /* 0x01fe220000002100 */
[----:B------:R-:W-:Y:S01]  /*f430*/  @!PT LDS RZ, [RZ] ;  /* 0x00000000fffff984 */ /* 0x000fe20000000800 */
[----:B------:R-:W-:Y:S01]  /*f440*/  @!PT LDS RZ, [RZ] ;  /* 0x00000000fffff984 */ /* 0x000fe20000000800 */
[----:B------:R-:W-:Y:S01]  /*f450*/  @!PT LDS RZ, [RZ] ;  /* 0x00000000fffff984 */ /* 0x000fe20000000800 */
[----:B------:R-:W-:Y:S01]  /*f460*/  @!PT LDS RZ, [RZ] ;  /* 0x00000000fffff984 */ /* 0x000fe20000000800 */
[----:B------:R1:W-:Y:S06]  /*f470*/  MEMBAR.ALL.CTA ;  /* 0x0000000000007992 */ /* 0x0003ec0000008000 */
[----:B-1----:R-:W1:Y:S01]  /*f480*/  FENCE.VIEW.ASYNC.S ;  /* 0x00000000000073c6 */ /* 0x002e620000000000 */
[----:B------:R-:W-:Y:S05]  /*f490*/  WARPSYNC.ALL ;  /* 0x0000000000007948 */ /* 0x000fea0003800000 */
[----:B------:R-:W-:Y:S01]  /*f4a0*/  BSSY B0, `(.L_x_570) ;  /* 0x0000009000007945 */ /* 0x000fe20003800000 */
[----:B0-----:R-:W-:Y:S01]  /*f4b0*/  LOP3.LUT R40, R40, 0x7f, RZ, 0xc0, !PT ;  /* 0x0000007f28287812 */ /* 0x001fe200078ec0ff */
[----:B-1----:R0:W-:Y:S03]  /*f4c0*/  BAR.SYNC.DEFER_BLOCKING R163, 0x80 ;  /* 0x000200a30000751d */ /* 0x0021e60000010000 */
[----:B------:R-:W-:-:S13]  /*f4d0*/  ISETP.NE.AND P2, PT, R40, RZ, PT ;  /* 0x000000ff2800720c */ /* 0x000fda0003f45270 */
[----:B------:R-:W-:-:S05]  /*f4e0*/  @!P2 VIADD R40, R97, 0x298a0 ;  /* 0x000298a06128a836 */ /* 0x000fca0000000000 */
[----:B------:R-:W-:-:S04]  /*f4f0*/  @!P2 PRMT R40, RZ, 0x654, R40 ;  /* 0x00000654ff28a816 */ /* 0x000fc80000000028 */
[----:B------:R0:W-:Y:S01]  /*f500*/  @!P2 SYNCS.ARRIVE.TRANS64.RED.A1T0 RZ, [R40+URZ], RZ ;  /* 0x000000ff28ffa9a7 */ /* 0x0001e2000810043f */
[----:B------:R-:W-:Y:S05]  /*f510*/  @!P1 BRA `(.L_x_571) ;  /* 0x0000000000049947 */ /* 0x000fea0003800000 */
[----:B------:R-:W-:Y:S01]  /*f520*/  BPT.TRAP 0x1 ;  /* 0x000000040000795c */ /* 0x000fe20000300000 */
.L_x_571:
[----:B------:R-:W-:Y:S05]  /*f530*/  BSYNC B0 ;  /* 0x0000000000007941 */ /* 0x000fea0003800000 */
.L_x_570:
[----:B------:R-:W1:Y:S01]  /*f540*/  SYNCS.PHASECHK.TRANS64.TRYWAIT P1, [R97+URZ+0x298b0], R98 ;  /* 0x0298b062610075a7 */ /* 0x000e62000802017f */
[----:B------:R-:W-:Y:S01]  /*f550*/  ULDC UR42, c[0x0][0x320] ;  /* 0x0000c800002a7ab9 */ /* 0x000fe20000000800 */
[----:B------:R-:W-:Y:S01]  /*f560*/  ULDC.64 UR40, c[0x0][0x328] ;  /* 0x0000ca0000287ab9 */ /* 0x000fe20000000a00 */
[----:B------:R-:W-:Y:S01]  /*f570*/  ULDC.64 UR38, c[0x0][0x318] ;  /* 0x0000c60000267ab9 */ /* 0x000fe20000000a00 */
[----:B------:R-:W-:Y:S01]  /*f580*/  BSSY B0, `(.L_x_572) ;  /* 0x0000003000007945 */ /* 0x000fe20003800000 */
[----:B------:R-:W-:-:S03]  /*f590*/  IMAD R41, R17, 0x5000, R209 ;  /* 0x0000500011297824 */ /* 0x000fc600078e02d1 */
[----:B-1----:R-:W-:Y:S05]  /*f5a0*/  @!P1 BRA `(.L_x_573) ;  /* 0x0000017c00649947 */ /* 0x002fea0003800000 */
.L_x_799:
[----:B------:R-:W-:Y:S05]  /*f5b0*/  BSYNC B0 ;  /* 0x0000000000007941 */ /* 0x000fea0003800000 */
.L_x_572:
[----:B------:R-:W-:Y:S01]  /*f5c0*/  ISETP.GE.AND P1, PT, R168, R96, PT ;  /* 0x00000060a800720c */ /* 0x000fe20003f26270 */
[----:B------:R-:W-:Y:S01]  /*f5d0*/  BSSY B0, `(.L_x_574) ;  /* 0x000001a000007945 */ /* 0x000fe20003800000 */
[C---:B------:R-:W-:Y:S01]  /*f5e0*/  IMAD.IADD R48, R16.reuse, 0x1, R41 ;  /* 0x0000000110307824 */ /* 0x040fe200078e0229 */
[-C--:B------:R-:W-:Y:S01]  /*f5f0*/  IADD3 R49, R16, R41.reuse, R124 ;  /* 0x0000002910317210 */ /* 0x080fe20007ffe07c */
[----:B------:R-:W-:Y:S01]  /*f600*/  IMAD.WIDE R44, R24, 0xa0, R118 ;  /* 0x000000a0182c7825 */ /* 0x000fe200078e0276 */
[CC--:B------:R-:W-:Y:S02]  /*f610*/  IADD3 R50, R16.reuse, R41.reuse, R121 ;  /* 0x0000002910327210 */ /* 0x0c0fe40007ffe079 */
[----:B------:R-:W-:-:S06]  /*f620*/  IADD3 R51, R16, R41, R130 ;  /* 0x0000002910337210 */ /* 0x000fcc0007ffe082 */
[----:B------:R-:W-:Y:S05]  /*f630*/  @P1 BRA `(.L_x_575) ;  /* 0x00000000004c1947 */ /* 0x000fea0003800000 */
[----:B0-----:R-:W-:Y:S02]  /*f640*/  IMAD.MOV.U32 R40, RZ, RZ, R114 ;  /* 0x000000ffff287224 */ /* 0x001fe400078e0072 */
[----:B------:R-:W-:Y:S02]  /*f650*/  IMAD.MOV.U32 R41, RZ, RZ, R33 ;  /* 0x000000ffff297224 */ /* 0x000fe400078e0021 */
[----:B------:R-:W-:Y:S02]  /*f660*/  IMAD R43, R45, UR40, RZ ;  /* 0x000000282d2b7c24 */ /* 0x000fe4000f8e02ff */
[----:B------:R-:W-:-:S04]  /*f670*/  IMAD.WIDE.U32 R40, R44, UR40, R40 ;  /* 0x000000282c287c25 */ /* 0x000fc8000f8e0028 */
[----:B------:R-:W-:Y:S01]  /*f680*/  IMAD R43, R44, UR41, R43 ;  /* 0x000000292c2b7c24 */ /* 0x000fe2000f8e022b */
[----:B------:R-:W-:-:S04]  /*f690*/  IADD3 R46, P1, R40, UR38, RZ ;  /* 0x00000026282e7c10 */ /* 0x000fc8000ff3e0ff */
[----:B------:R-:W-:Y:S02]  /*f6a0*/  IADD3.X R47, R41, UR39, R43, P1, !PT ;  /* 0x00000027292f7c10 */ /* 0x000fe40008ffe42b */
[----:B------:R-:W-:-:S13]  /*f6b0*/  ISETP.GE.AND P1, PT, R18, UR42, PT ;  /* 0x0000002a12007c0c */ /* 0x000fda000bf26270 */
[----:B------:R-:W0:Y:S04]  /*f6c0*/  @!P1 LDS.128 R40, [R48+0xa400] ;  /* 0x00a4000030289984 */ /* 0x000e280000000c00 */
[----:B0-----:R-:W-:Y:S01]  /*f6d0*/  @!P1 STG.E.128 desc[UR54][R46.64], R40 ;  /* 0x000000282e009986 */ /* 0x001fe2000c101d36 */
        /* <DEDUP_REMOVED lines=8> */
[----:B0-----:R2:W-:Y:S02]  /*f760*/  @!P1 STG.E.128 desc[UR54][R46.64+0x60], R40 ;  /* 0x000060282e009986 */ /* 0x0015e4000c101d36 */
.L_x_575:
[----:B------:R-:W-:Y:S05]  /*f770*/  BSYNC B0 ;  /* 0x0000000000007941 */ /* 0x000fea0003800000 */
.L_x_574:
[----:B------:R-:W-:Y:S01]  /*f780*/  ISETP.GE.AND P1, PT, R218, R96, PT ;  /* 0x00000060da00720c */ /* 0x000fe20003f26270 */
[----:B------:R-:W-:-:S12]  /*f790*/  BSSY B0, `(.L_x_576) ;  /* 0x0000017000007945 */ /* 0x000fd80003800000 */
[----:B------:R-:W-:Y:S05]  /*f7a0*/  @P1 BRA `(.L_x_577) ;  /* 0x0000000000541947 */ /* 0x000fea0003800000 */
[----:B--2---:R-:W-:Y:S01]  /*f7b0*/  IADD3 R43, P1, R44, 0x80, RZ ;  /* 0x000000802c2b7810 */ /* 0x004fe20007f3e0ff */
[----:B0-----:R-:W-:Y:S02]  /*f7c0*/  IMAD.MOV.U32 R40, RZ, RZ, R114 ;  /* 0x000000ffff287224 */ /* 0x001fe400078e0072 */
[----:B------:R-:W-:Y:S01]  /*f7d0*/  IMAD.MOV.U32 R41, RZ, RZ, R33 ;  /* 0x000000ffff297224 */ /* 0x000fe200078e0021 */
[----:B------:R-:W-:Y:S01]  /*f7e0*/  IADD3.X R44, RZ, R45, RZ, P1, !PT ;  /* 0x0000002dff2c7210 */ /* 0x000fe20000ffe4ff */
[----:B------:R-:W-:-:S04]  /*f7f0*/  IMAD.WIDE.U32 R40, R43, UR40, R40 ;  /* 0x000000282b287c25 */ /* 0x000fc8000f8e0028 */
[----:B------:R-:W-:-:S04]  /*f800*/  IMAD R44, R44, UR40, RZ ;  /* 0x000000282c2c7c24 */ /* 0x000fc8000f8e02ff */
        /* <DEDUP_REMOVED lines=15> */
.L_x_577:
[----:B------:R-:W-:Y:S05]  /*f900*/  BSYNC B0 ;  /* 0x0000000000007941 */ /* 0x000fea0003800000 */
.L_x_576:
[----:B0-23--:R-:W2:Y:S01]  /*f910*/  LDL R40, [R1+0x10] ;  /* 0x0000100001287983 */ /* 0x00dea20000100800 */
[----:B------:R-:W-:Y:S02]  /*f920*/  VIADD R17, R17, 0x1 ;  /* 0x0000000111117836 */ /* 0x000fe40000000000 */
[----:B-1----:R-:W-:Y:S01]  /*f930*/  @!P2 VIADD R97, R97, 0x298c0 ;  /* 0x000298c06161a836 */ /* 0x002fe20000000000 */
[----:B------:R-:W-:Y:S01]  /*f940*/  @!PT LDS RZ, [RZ] ;  /* 0x00000000fffff984 */ /* 0x000fe20000000800 */
[----:B------:R-:W-:Y:S01]  /*f950*/  @!PT LDS RZ, [RZ] ;  /* 0x00000000fffff984 */ /* 0x000fe20000000800 */
[----:B------:R-:W-:Y:S01]  /*f960*/  @!PT LDS RZ, [RZ] ;  /* 0x00000000fffff984 */ /* 0x000fe20000000800 */
[----:B------:R-:W-:Y:S01]  /*f970*/  @!PT LDS RZ, [RZ] ;  /* 0x00000000fffff984 */ /* 0x000fe20000000800 */
[----:B------:R0:W-:Y:S06]  /*f980*/  MEMBAR.ALL.CTA ;  /* 0x0000000000007992 */ /* 0x0001ec0000008000 */
[----:B0-----:R-:W0:Y:S02]  /*f990*/  FENCE.VIEW.ASYNC.S ;  /* 0x00000000000073c6 */ /* 0x001e240000000000 */
[----:B0-----:R0:W-:Y:S01]  /*f9a0*/  BAR.SYNC.DEFER_BLOCKING R163, 0x80 ;  /* 0x000200a30000751d */ /* 0x0011e20000010000 */
[----:B------:R-:W-:-:S02]  /*f9b0*/  ISETP.NE.AND P1, PT, R17, 0x2, PT ;  /* 0x000000021100780c */ /* 0x000fc40003f25270 */
[----:B------:R-:W-:Y:S02]  /*f9c0*/  @!P2 PRMT R97, RZ, 0x654, R97 ;  /* 0x00000654ff61a816 */ /* 0x000fe40000000061 */
[----:B------:R-:W-:Y:S02]  /*f9d0*/  SEL R17, R17, RZ, P1 ;  /* 0x000000ff11117207 */ /* 0x000fe40000800000 */
[----:B------:R0:W-:Y:S01]  /*f9e0*/  @!P2 SYNCS.ARRIVE.TRANS64.RED.A1T0 RZ, [R97+URZ], RZ ;  /* 0x000000ff61ffa9a7 */ /* 0x0001e2000810043f */
[----:B--2---:R-:W-:Y:S02]  /*f9f0*/  LOP3.LUT P4, RZ, R40, 0x2, RZ, 0xc0, !PT ;  /* 0x0000000228ff7812 */ /* 0x004fe4000788c0ff */
[----:B------:R-:W-:-:S04]  /*fa00*/  SEL R40, RZ, 0x1, P1 ;  /* 0x00000001ff287807 */ /* 0x000fc80000800000 */
[----:B------:R-:W-:-:S07]  /*fa10*/  LOP3.LUT R169, R169, R40, RZ, 0x3c, !PT ;  /* 0x00000028a9a97212 */ /* 0x000fce00078e3cff */
[----:B0-----:R-:W-:Y:S05]  /*fa20*/  @P4 BRA `(.L_x_578) ;  /* 0xffffff2c00d84947 */ /* 0x001fea000383ffff */
[----:B------:R-:W0:Y:S01]  /*fa30*/  S2R R41, SR_TID.X ;  /* 0x0000000000297919 */ /* 0x000e220000002100 */
[----:B------:R-:W-:Y:S02]  /*fa40*/  PLOP3.LUT P0, PT, PT, PT, PT, 0x8, 0x0 ;  /* 0x000000000000781c */ /* 0x000fe40003f0e170 */
[----:B0-----:R-:W-:-:S04]  /*fa50*/  SHF.R.U32.HI R41, RZ, 0x7, R41 ;  /* 0x00000007ff297819 */ /* 0x001fc80000011629 */
[----:B------:R-:W-:-:S13]  /*fa60*/  ISETP.NE.AND P4, PT, R41, 0x1, PT ;  /* 0x000000012900780c */ /* 0x000fda0003f85270 */
[----:B------:R-:W-:Y:S06]  /*fa70*/  @!P4 BAR.ARV 0x9, 0x100 ;  /* 0x024400000000cb1d */ /* 0x000fec0000002000 */
.L_x_474:
[----:B------:R-:W-:Y:S05]  /*fa80*/  @P0 BRA `(.L_x_579) ;  /* 0x00000000000c0947 */ /* 0x000fea0003800000 */
[----:B------:R-:W0:Y:S01]  /*fa90*/  FENCE.VIEW.ASYNC.G ;  /* 0x00000000000073c6 */ /* 0x000e220000000100 */
[----:B------:R-:W-:Y:S05]  /*faa0*/  WARPSYNC.ALL ;  /* 0x0000000000007948 */ /* 0x000fea0003800000 */
[----:B0-----:R-:W-:Y:S06]  /*fab0*/  BAR.ARV 0xc, 0x180 ;  /* 0x0306000000007b1d */ /* 0x001fec0000002000 */
.L_x_579:
[----:B------:R-:W-:Y:S01]  /*fac0*/  ULDC.64 UR6, c[0x0][0x998] ;  /* 0x0002660000067ab9 */ /* 0x000fe20000000a00 */
[----:B------:R-:W-:Y:S01]  /*fad0*/  ULDC.64 UR4, c[0x0][0x990] ;  /* 0x0002640000047ab9 */ /* 0x000fe20000000a00 */
[----:B------:R-:W-:Y:S02]  /*fae0*/  ISETP.NE.U32.AND P1, PT, RZ, UR6, PT ;  /* 0x00000006ff007c0c */ /* 0x000fe4000bf25070 */
[----:B------:R-:W-:Y:S02]  /*faf0*/  ISETP.NE.U32.AND P0, PT, RZ, UR4, PT ;  /* 0x00000004ff007c0c */ /* 0x000fe4000bf05070 */
[----:B------:R-:W-:Y:S02]  /*fb00*/  ISETP.NE.AND.EX P1, PT, RZ, UR7, PT, P1 ;  /* 0x00000007ff007c0c */ /* 0x000fe4000bf25310 */
[----:B------:R-:W-:-:S11]  /*fb10*/  ISETP.NE.AND.EX P0, PT, RZ, UR5, PT, P0 ;  /* 0x00000005ff007c0c */ /* 0x000fd6000bf05300 */
[----:B------:R-:W0:Y:S01]  /*fb20*/  @P1 LDC.64 R8, c[0x0][0x9b8] ;  /* 0x00026e00ff081b82 */ /* 0x000e220000000a00 */
[----:B------:R-:W-:-:S07]  /*fb30*/  @P1 SHF.R.S32.HI R15, RZ, 0x1f, R206 ;  /* 0x0000001fff0f1819 */ /* 0x000fce00000114ce */
[----:B------:R-:W1:Y:S08]  /*fb40*/  @P0 LDC.64 R6, c[0x0][0x9a8] ;  /* 0x00026a00ff060b82 */ /* 0x000e700000000a00 */
[----:B------:R-:W2:Y:S08]  /*fb50*/  @P1 LDC.64 R10, c[0x0][0x9c0] ;  /* 0x00027000ff0a1b82 */ /* 0x000eb00000000a00 */
[----:B------:R-:W3:Y:S01]  /*fb60*/  @P0 LDC.64 R12, c[0x0][0x9b0] ;  /* 0x00026c00ff0c0b82 */ /* 0x000ee20000000a00 */
[----:B0-----:R-:W-:-:S02]  /*fb70*/  @P1 IMAD R2, R216, R8, RZ ;  /* 0x00000008d8021224 */ /* 0x001fc400078e02ff */
[----:B------:R-:W-:-:S04]  /*fb80*/  @P1 IMAD.WIDE.U32 R4, R210, R8, RZ ;  /* 0x00000008d2041225 */ /* 0x000fc800078e00ff */
[----:B------:R-:W-:Y:S02]  /*fb90*/  @P1 IMAD R9, R210, R9, R2 ;  /* 0x00000009d2091224 */ /* 0x000fe400078e0202 */
[-C--:B-1----:R-:W-:Y:S02]  /*fba0*/  @P0 IMAD R0, R216, R6.reuse, RZ ;  /* 0x00000006d8000224 */ /* 0x082fe400078e02ff */
[C---:B------:R-:W-:Y:S01]  /*fbb0*/  @P0 IMAD.WIDE.U32 R2, R210.reuse, R6, RZ ;  /* 0x00000006d2020225 */ /* 0x040fe200078e00ff */
[----:B------:R-:W-:Y:S02]  /*fbc0*/  @P1 IADD3 R5, R5, R9, RZ ;  /* 0x0000000905051210 */ /* 0x000fe40007ffe0ff */
[----:B------:R-:W-:Y:S01]  /*fbd0*/  @P0 SHF.R.S32.HI R9, RZ, 0x1f, R206 ;  /* 0x0000001fff090819 */ /* 0x000fe200000114ce */
[----:B------:R-:W-:Y:S02]  /*fbe0*/  @P0 IMAD R7, R210, R7, R0 ;  /* 0x00000007d2070224 */ /* 0x000fe400078e0200 */
[----:B--2---:R-:W-:-:S02]  /*fbf0*/  @P1 IMAD R6, R15, R10, RZ ;  /* 0x0000000a0f061224 */ /* 0x004fc400078e02ff */
[----:B------:R-:W-:Y:S02]  /*fc00*/  @P0 IMAD.IADD R3, R3, 0x1, R7 ;  /* 0x0000000103030824 */ /* 0x000fe400078e0207 */
[C---:B------:R-:W-:Y:S02]  /*fc10*/  @P1 IMAD R11, R206.reuse, R11, R6 ;  /* 0x0000000bce0b1224 */ /* 0x040fe400078e0206 */
[----:B------:R-:W-:-:S04]  /*fc20*/  @P1 IMAD.WIDE.U32 R6, R206, R10, R4 ;  /* 0x0000000ace061225 */ /* 0x000fc800078e0004 */
[-C--:B---3--:R-:W-:Y:S01]  /*fc30*/  @P0 IMAD R0, R9, R12.reuse, RZ ;  /* 0x0000000c09000224 */ /* 0x088fe200078e02ff */
[----:B------:R-:W-:Y:S01]  /*fc40*/  @P1 LEA R8, P3, R6, UR6, 0x2 ;  /* 0x0000000606081c11 */ /* 0x000fe2000f8610ff */
[----:B------:R-:W-:-:S04]  /*fc50*/  @P0 IMAD.WIDE.U32 R2, R206, R12, R2 ;  /* 0x0000000cce020225 */ /* 0x000fc800078e0002 */
[----:B------:R-:W-:Y:S01]  /*fc60*/  @P0 IMAD R9, R206, R13, R0 ;  /* 0x0000000dce090224 */ /* 0x000fe200078e0200 */
[----:B------:R-:W-:Y:S01]  /*fc70*/  @P0 LEA R4, P2, R2, UR4, 0x2 ;  /* 0x0000000402040c11 */ /* 0x000fe2000f8410ff */
[----:B------:R-:W-:Y:S01]  /*fc80*/  @P1 IMAD.IADD R5, R7, 0x1, R11 ;  /* 0x0000000107051824 */ /* 0x000fe200078e020b */
[----:B------:R-:W-:Y:S01]  /*fc90*/  ULDC UR4, c[0x0][0x988] ;  /* 0x0002620000047ab9 */ /* 0x000fe20000000800 */
[----:B------:R-:W-:Y:S02]  /*fca0*/  @P0 IMAD.IADD R3, R3, 0x1, R9 ;  /* 0x0000000103030824 */ /* 0x000fe400078e0209 */
[----:B------:R-:W-:Y:S01]  /*fcb0*/  IMAD.MOV.U32 R0, RZ, RZ, 0x3f800000 ;  /* 0x3f800000ff007424 */ /* 0x000fe200078e00ff */
[----:B------:R-:W-:Y:S02]  /*fcc0*/  @P1 LEA.HI.X R9, R6, UR7, R5, 0x2, P3 ;  /* 0x0000000706091c11 */ /* 0x000fe400098f1405 */
[----:B------:R-:W-:Y:S02]  /*fcd0*/  @P0 LEA.HI.X R5, R2, UR5, R3, 0x2, P2 ;  /* 0x0000000502050c11 */ /* 0x000fe400090f1403 */
[----:B------:R-:W-:Y:S01]  /*fce0*/  MOV R3, 0x3f800000 ;  /* 0x3f80000000037802 */ /* 0x000fe20000000f00 */
[----:B------:R0:W2:Y:S05]  /*fcf0*/  @P1 LDG.E R0, desc[UR54][R8.64] ;  /* 0x0000003608001981 */ /* 0x0000aa000c1e1900 */
[----:B------:R1:W2:Y:S01]  /*fd00*/  @P0 LDG.E R3, desc[UR54][R4.64] ;  /* 0x0000003604030981 */ /* 0x0002a2000c1e1900 */
[----:B------:R-:W-:-:S02]  /*fd10*/  ISETP.GE.AND P1, PT, R158, 0x1, PT ;  /* 0x000000019e00780c */ /* 0x000fc40003f26270 */
[----:B------:R-:W-:Y:S02]  /*fd20*/  CS2R R88, SRZ ;  /* 0x0000000000587805 */ /* 0x000fe4000001ff00 */
[----:B------:R-:W-:Y:S01]  /*fd30*/  PLOP3.LUT P0, PT, PT, PT, PT, 0x80, 0x0 ;  /* 0x000000000000781c */ /* 0x000fe20003f0f070 */
[----:B------:R-:W-:Y:S01]  /*fd40*/  IMAD.MOV.U32 R87, RZ, RZ, RZ ;  /* 0x000000ffff577224 */ /* 0x000fe200078e00ff */
[----:B------:R-:W-:Y:S02]  /*fd50*/  CS2R R6, SRZ ;  /* 0x0000000000067805 */ /* 0x000fe4000001ff00 */
[----:B------:R-:W-:Y:S02]  /*fd60*/  CS2R R10, SRZ ;  /* 0x00000000000a7805 */ /* 0x000fe4000001ff00 */
[----:B0-----:R-:W-:Y:S02]  /*fd70*/  CS2R R8, SRZ ;  /* 0x0000000000087805 */ /* 0x001fe4000001ff00 */
[----:B------:R-:W-:-:S02]  /*fd80*/  CS2R R12, SRZ ;  /* 0x00000000000c7805 */ /* 0x000fc4000001ff00 */
[----:B------:R-:W-:Y:S02]  /*fd90*/  CS2R R14, SRZ ;  /* 0x00000000000e7805 */ /* 0x000fe4000001ff00 */
[----:B-1----:R-:W-:Y:S02]  /*fda0*/  CS2R R4, SRZ ;  /* 0x0000000000047805 */ /* 0x002fe4000001ff00 */
        /* <DEDUP_REMOVED lines=22> */
[----:B------:R-:W-:Y:S01]  /*ff10*/  CS2R R98, SRZ ;  /* 0x0000000000627805 */ /* 0x000fe2000001ff00 */
[----:B------:R-:W-:Y:S01]  /*ff20*/  IMAD.MOV.U32 R68, RZ, RZ, RZ ;  /* 0x000000ffff447224 */ /* 0x000fe200078e00ff */
[----:B------:R-:W-:Y:S01]  /*ff30*/  CS2R R100, SRZ ;  /* 0x0000000000647805 */ /* 0x000fe2000001ff00 */
[----:B------:R-:W-:Y:S02]  /*ff40*/  IMAD.MOV.U32 R72, RZ, RZ, RZ ;  /* 0x000000ffff487224 */ /* 0x000fe400078e00ff */
[----:B------:R-:W-:Y:S02]  /*ff50*/  IMAD.MOV.U32 R103, RZ, RZ, RZ ;  /* 0x000000ffff677224 */ /* 0x000fe400078e00ff */
[----:B--2---:R-:W-:-:S04]  /*ff60*/  FMUL.FTZ R0, R3, R0 ;  /* 0x0000000003007220 */ /* 0x004fc80000410000 */
[----:B------:R-:W-:Y:S01]  /*ff70*/  FMUL.FTZ R2, R0, UR4 ;  /* 0x0000000400027c20 */ /* 0x000fe20008410000 */
[----:B------:R-:W-:Y:S06]  /*ff80*/  @!P1 BRA `(.L_x_580) ;  /* 0x000000e000bc9947 */ /* 0x000fec0003800000 */
[----:B------:R-:W-:-:S03]  /*ff90*/  UMOV UR4, 0xffffffff ;  /* 0xffffffff00047882 */ /* 0x000fc60000000000 */
[----:B------:R-:W-:Y:S05]  /*ffa0*/  BRA.DIV UR4, `(.L_x_581) ;  /* 0x0000017204f87947 */ /* 0x000fea000b800000 */
[----:B------:R0:W1:Y:S02]  /*ffb0*/  SHFL.IDX PT, R201, R234, RZ, 0x1f ;  /* 0x00001fffeac97589 */ /* 0x00006400000e0000 */
.L_x_802:
[----:B------:R-:W-:Y:S01]  /*ffc0*/  ULOP3.LUT UP0, URZ, UR52, 0x9f, URZ, 0xc0, !UPT ;  /* 0x0000009f343f7892 */ /* 0x000fe2000f80c03f */
[----:B-1----:R-:W-:-:S04]  /*ffd0*/  LEA.HI R0, R201, R201, RZ, 0x1 ;  /* 0x000000c9c9007211 */ /* 0x002fc800078f08ff */
[----:B------:R-:W-:Y:S02]  /*ffe0*/  LOP3.LUT R0, R0, 0x3e, RZ, 0xc0, !PT ;  /* 0x0000003e00007812 */ /* 0x000fe400078ec0ff */
[----:B------:R-:W-:Y:S02]  /*fff0*/  PLOP3.LUT P0, PT, PT, PT, UP0, 0x80, 0x0 ;  /* 0x000000000000781c */ /* 0x000fe40003f0f008 */
[----:B------:R-:W-:-:S04]  /*10000*/  IADD3 R0, R201, -R0, RZ ;  /* 0x80000000c9007210 */ /* 0x000fc80007ffe0ff */
[----:B------:R-:W-:-:S04]  /*10010*/  LEA R0, R0, UR52, 0xc ;  /* 0x0000003400007c11 */ /* 0x000fc8000f8e60ff */
[----:B------:R-:W-:-:S04]  /*10020*/  SHF.R.U32.HI R0, RZ, 0x4, R0 ;  /* 0x00000004ff007819 */ /* 0x000fc80000011600 */
[----:B------:R-:W-:Y:S01]  /*10030*/  LOP3.LUT R44, R0, 0x3fff, RZ, 0xc0, !PT ;  /* 0x00003fff002c7812 */ /* 0x000fe200078ec0ff */
[----:B------:R-:W-:Y:S06]  /*10040*/  @!P0 BRA `(.L_x_582) ;  /* 0x0000000000408947 */ /* 0x000fec0003800000 */
[----:B------:R-:W-:Y:S01]  /*10050*/  MOV R0, 0x0 ;  /* 0x0000000000007802 */ /* 0x000fe20000000f00 */
[----:B------:R-:W-:Y:S01]  /*10060*/  ULDC.64 UR4, c[0x4][0xa0] ;  /* 0x0100280000047ab9 */ /* 0x000fe20000000a00 */
[----:B------:R-:W-:Y:S01]  /*10070*/  ULDC.64 UR6, c[0x4][0xa8] ;  /* 0x01002a0000067ab9 */ /* 0x000fe20000000a00 */
[----:B------:R-:W-:Y:S01]  /*10080*/  IMAD.U32 R4, RZ, RZ, UR4 ;  /* 0x00000004ff047e24 */ /* 0x000fe2000f8e00ff */
[----:B------:R1:W2:Y:S01]  /*10090*/  LDC.64 R14, c[0x4][R0] ;  /* 0x01000000000e7b82 */ /* 0x0002a20000000a00 */
        /* <DEDUP_REMOVED lines=8> */
[----:B-1----:R-:W-:-:S07]  /*10120*/  IMAD.MOV.U32 R13, RZ, RZ, RZ ;  /* 0x000000ffff0d7224 */ /* 0x002fce00078e00ff */
[----:B------:R-:W-:-:S07]  /*10130*/  LEPC R20, `(.L_x_582) ;  /* 0x000000001014794e */ /* 0x000fce0000000000 */
[----:B0-2--5:R-:W-:Y:S05]  /*10140*/  CALL.ABS.NOINC R14 ;  /* 0x000000000e007343 */ /* 0x025fea0003c00000 */
.L_x_582:
[----:B------:R-:W-:Y:S02]  /*10150*/  ULDC UR4, c[0x0][0x3f4] ;  /* 0x0000fd0000047ab9 */ /* 0x000fe40000000800 */
[----:B------:R-:W-:-:S13]  /*10160*/  ISETP.LT.AND P0, PT, RZ, UR4, PT ;  /* 0x00000004ff007c0c */ /* 0x000fda000bf01270 */
[----:B------:R-:W-:Y:S05]  /*10170*/  @P0 BRA `(.L_x_583) ;  /* 0x0000000000400947 */ /* 0x000fea0003800000 */
[----:B------:R-:W-:-:S04]  /*10180*/  ULEA.HI UR4, UR43, UR43, URZ, 0x1 ;  /* 0x0000002b2b047291 */ /* 0x000fc8000f8f083f */
[----:B------:R-:W-:-:S04]  /*10190*/  ULOP3.LUT UR4, UR4, 0xfffffffe, URZ, 0xc0, !UPT ;  /* 0xfffffffe04047892 */ /* 0x000fc8000f8ec03f */
[----:B------:R-:W-:-:S06]  /*101a0*/  UIADD3 UR4, UR43, -UR4, URZ ;  /* 0x800000042b047290 */ /* 0x000fcc000fffe03f */
[----:B------:R-:W-:-:S04]  /*101b0*/  MOV R3, UR4 ;  /* 0x0000000400037c02 */ /* 0x000fc80008000f00 */
[----:B------:R-:W-:-:S04]  /*101c0*/  SHF.L.U32 R3, R3, 0x1f, RZ ;  /* 0x0000001f03037819 */ /* 0x000fc800000006ff */
[----:B------:R1:W2:Y:S03]  /*101d0*/  SYNCS.PHASECHK.TRANS64.TRYWAIT P0, [R16+URZ+0x29800], R3 ;  /* 0x02980003100075a7 */ /* 0x0002a6000800017f */
[----:B--2---:R-:W-:Y:S05]  /*101e0*/  @!P0 NANOSLEEP.SYNCS 0x989680 ;  /* 0x009896800000895d */ /* 0x004fea0003900000 */
[----:B------:R-:W2:Y:S01]  /*101f0*/  @!P0 SYNCS.PHASECHK.TRANS64 P0, [R16+URZ+0x29800], R3 ;  /* 0x02980003100085a7 */ /* 0x000ea2000800007f */
[----:B------:R-:W-:Y:S04]  /*10200*/  BSSY B0, `(.L_x_584) ;  /* 0x0000006000007945 */ /* 0x000fe80003800000 */
[----:B--2---:R-:W-:Y:S05]  /*10210*/  @P0 BRA `(.L_x_585) ;  /* 0x0000000000100947 */ /* 0x004fea0003800000 */
.L_x_586:
[----:B--2---:R2:W3:Y:S02]  /*10220*/  SYNCS.PHASECHK.TRANS64.TRYWAIT P0, [R16+URZ+0x29800], R3 ;  /* 0x02980003100075a7 */ /* 0x0044e4000800017f */
[----:B---3--:R-:W-:Y:S05]  /*10230*/  @!P0 NANOSLEEP.SYNCS 0x989680 ;  /* 0x009896800000895d */ /* 0x008fea0003900000 */
[----:B------:R-:W3:Y:S02]  /*10240*/  @!P0 SYNCS.PHASECHK.TRANS64 P0, [R16+URZ+0x29800], R3 ;  /* 0x02980003100085a7 */ /* 0x000ee4000800007f */
[----:B---3--:R-:W-:Y:S05]  /*10250*/  @!P0 BRA `(.L_x_586) ;  /* 0xfffffffc00f08947 */ /* 0x008fea000383ffff */
.L_x_585:
[----:B------:R-:W-:Y:S05]  /*10260*/  BSYNC B0 ;  /* 0x0000000000007941 */ /* 0x000fea0003800000 */
.L_x_584:
[----:B------:R-:W-:Y:S05]  /*10270*/  BRA `(.L_x_587) ;  /* 0x0000006800e47947 */ /* 0x000fea0003800000 */
.L_x_583:
[----:B------:R-:W1:Y:S01]  /*10280*/  LDC.64 R24, c[0x0][0x3e8] ;  /* 0x0000fa00ff187b82 */ /* 0x000e620000000a00 */
[----:B------:R-:W-:Y:S01]  /*10290*/  ULOP3.LUT UP0, URZ, UR52, 0x1bf, URZ, 0xc0, !UPT ;  /* 0x000001bf343f7892 */ /* 0x000fe2000f80c03f */
[----:B-----5:R-:W-:Y:S01]  /*102a0*/  SHF.R.S32.HI R0, RZ, 0x1f, R144 ;  /* 0x0000001fff007819 */ /* 0x020fe20000011490 */
[----:B------:R-:W-:Y:S01]  /*102b0*/  ULDC.64 UR4, c[0x0][0x3f8] ;  /* 0x0000fe0000047ab9 */ /* 0x000fe20000000a00 */
[----:B------:R-:W-:-:S03]  /*102c0*/  ULDC.64 UR6, c[0x0][0x408] ;  /* 0x0001020000067ab9 */ /* 0x000fc60000000a00 */
[----:B------:R-:W-:Y:S01]  /*102d0*/  PLOP3.LUT P0, PT, PT, PT, UP0, 0x80, 0x0 ;  /* 0x000000000000781c */ /* 0x000fe20003f0f008 */
[----:B------:R-:W2:Y:S01]  /*102e0*/  LDC.64 R4, c[0x0][0x400] ;  /* 0x00010000ff047b82 */ /* 0x000ea20000000a00 */
[C---:B------:R-:W-:Y:S02]  /*102f0*/  IMAD R3, R0.reuse, UR4, RZ ;  /* 0x0000000400037c24 */ /* 0x040fe4000f8e02ff */
[----:B------:R-:W-:Y:S02]  /*10300*/  IMAD R7, R0, UR6, RZ ;  /* 0x0000000600077c24 */ /* 0x000fe4000f8e02ff */
[C---:B------:R-:W-:Y:S02]  /*10310*/  IMAD R3, R144.reuse, UR5, R3 ;  /* 0x0000000590037c24 */ /* 0x040fe4000f8e0203 */
[C---:B------:R-:W-:Y:S02]  /*10320*/  IMAD R7, R144.reuse, UR7, R7 ;  /* 0x0000000790077c24 */ /* 0x040fe4000f8e0207 */
[----:B-1----:R-:W-:-:S04]  /*10330*/  IMAD.WIDE.U32 R24, R144, UR4, R24 ;  /* 0x0000000490187c25 */ /* 0x002fc8000f8e0018 */
[----:B------:R-:W-:Y:S02]  /*10340*/  IMAD.IADD R26, R3, 0x1, R25 ;  /* 0x00000001031a7824 */ /* 0x000fe400078e0219 */
[----:B--2---:R-:W-:-:S04]  /*10350*/  IMAD.WIDE.U32 R144, R144, UR6, R4 ;  /* 0x0000000690907c25 */ /* 0x004fc8000f8e0004 */
[----:B------:R-:W-:Y:S01]  /*10360*/  IMAD.IADD R27, R7, 0x1, R145 ;  /* 0x00000001071b7824 */ /* 0x000fe200078e0291 */
        /* <DEDUP_REMOVED lines=8> */
[----:B------:R-:W-:Y:S01]  /*103f0*/  MOV R6, UR6 ;  /* 0x0000000600067c02 */ /* 0x000fe20008000f00 */
[----:B------:R-:W-:Y:S01]  /*10400*/  IMAD.U32 R7, RZ, RZ, UR7 ;  /* 0x00000007ff077e24 */ /* 0x000fe2000f8e00ff */
[----:B------:R-:W-:Y:S01]  /*10410*/  MOV R12, 0x1 ;  /* 0x00000001000c7802 */ /* 0x000fe20000000f00 */
[----:B------:R-:W-:-:S02]  /*10420*/  IMAD.U32 R10, RZ, RZ, UR4 ;  /* 0x00000004ff0a7e24 */ /* 0x000fc4000f8e00ff */
[----:B------:R-:W-:Y:S02]  /*10430*/  IMAD.U32 R11, RZ, RZ, UR5 ;  /* 0x00000005ff0b7e24 */ /* 0x000fe4000f8e00ff */
[----:B------:R-:W-:Y:S02]  /*10440*/  IMAD.MOV.U32 R8, RZ, RZ, 0x70 ;  /* 0x00000070ff087424 */ /* 0x000fe400078e00ff */
[----:B-1----:R-:W-:-:S07]  /*10450*/  IMAD.MOV.U32 R13, RZ, RZ, RZ ;  /* 0x000000ffff0d7224 */ /* 0x002fce00078e00ff */
[----:B------:R-:W-:-:S07]  /*10460*/  LEPC R20, `(.L_x_588) ;  /* 0x000000001014794e */ /* 0x000fce0000000000 */
[----:B0-2---:R-:W-:Y:S05]  /*10470*/  CALL.ABS.NOINC R14 ;  /* 0x000000000e007343 */ /* 0x005fea0003c00000 */
.L_x_588:
[----:B------:R-:W-:Y:S01]  /*10480*/  ULDC.U8 UR4, c[0x0][0x410] ;  /* 0x0001040000047ab9 */ /* 0x000fe20000000000 */
[----:B------:R-:W-:Y:S01]  /*10490*/  BSSY B0, `(.L_x_589) ;  /* 0x000068f000007945 */ /* 0x000fe20003800000 */
[----:B------:R-:W-:Y:S01]  /*104a0*/  ISETP.NE.AND P0, PT, RZ, UR4, PT ;  /* 0x00000004ff007c0c */ /* 0x000fe2000bf05270 */
[----:B------:R-:W-:-:S12]  /*104b0*/  IMAD R8, R205, 0x80, R168 ;  /* 0x00000080cd087824 */ /* 0x000fd800078e02a8 */
[----:B------:R-:W-:Y:S05]  /*104c0*/  @!P0 BRA `(.L_x_590) ;  /* 0x0000003400188947 */ /* 0x000fea0003800000 */
[----:B------:R-:W-:-:S03]  /*104d0*/  UMOV UR4, 0xffffffff ;  /* 0xffffffff00047882 */ /* 0x000fc60000000000 */
[----:B------:R-:W-:Y:S05]  /*104e0*/  BRA.DIV UR4, `(.L_x_591) ;  /* 0x0000016e04d47947 */ /* 0x000fea000b800000 */
[----:B------:R1:W2:Y:S04]  /*104f0*/  SHFL.IDX PT, R5, R24, RZ, 0x1e1f ;  /* 0x001e1fff18057589 */ /* 0x0002a800000e0000 */
[----:B------:R1:W3:Y:S04]  /*10500*/  SHFL.IDX PT, R14, R144, RZ, 0x1e1f ;  /* 0x001e1fff900e7589 */ /* 0x0002e800000e0000 */
[----:B------:R1:W4:Y:S04]  /*10510*/  SHFL.IDX PT, R3, R26, RZ, 0x1e1f ;  /* 0x001e1fff1a037589 */ /* 0x00032800000e0000 */
[----:B------:R1:W0:Y:S02]  /*10520*/  SHFL.IDX PT, R7, R27, RZ, 0x1e1f ;  /* 0x001e1fff1b077589 */ /* 0x00022400000e0000 */
.L_x_808:
[----:B------:R-:W-:Y:S01]  /*10530*/  ULDC UR4, c[0x0][0x448] ;  /* 0x0001120000047ab9 */ /* 0x000fe20000000800 */
[----:B------:R-:W-:Y:S01]  /*10540*/  BSSY B1, `(.L_x_592) ;  /* 0x0000048000017945 */ /* 0x000fe20003800000 */
[----:B------:R-:W-:Y:S01]  /*10550*/  IMAD R0, R157, UR4, RZ ;  /* 0x000000049d007c24 */ /* 0x000fe2000f8e02ff */
[----:B------:R-:W-:Y:S02]  /*10560*/  CS2R R36, SRZ ;  /* 0x0000000000247805 */ /* 0x000fe4000001ff00 */
[----:B------:R-:W-:Y:S02]  /*10570*/  CS2R R34, SRZ ;  /* 0x0000000000227805 */ /* 0x000fe4000001ff00 */
[----:B------:R-:W-:Y:S02]  /*10580*/  CS2R R28, SRZ ;  /* 0x00000000001c7805 */ /* 0x000fe4000001ff00 */
[----:B-1----:R-:W-:Y:S02]  /*10590*/  CS2R R24, SRZ ;  /* 0x0000000000187805 */ /* 0x002fe4000001ff00 */
[----:B------:R-:W-:-:S02]  /*105a0*/  ISETP.GE.AND P0, PT, R8, R0, PT ;  /* 0x000000000800720c */ /* 0x000fc40003f06270 */
        /* <DEDUP_REMOVED lines=9> */
[----:B------:R-:W-:Y:S01]  /*10640*/  ULDC UR4, c[0x0][0x3f4] ;  /* 0x0000fd0000047ab9 */ /* 0x000fe20000000800 */
[----:B------:R-:W-:Y:S02]  /*10650*/  CS2R R38, SRZ ;  /* 0x0000000000267805 */ /* 0x000fe4000001ff00 */
[----:B------:R-:W-:Y:S02]  /*10660*/  ISETP.GE.AND P5, PT, R22, UR4, PT ;  /* 0x0000000416007c0c */ /* 0x000fe4000bfa6270 */
[----:B------:R-:W-:Y:S02]  /*10670*/  CS2R R36, SRZ ;  /* 0x0000000000247805 */ /* 0x000fe4000001ff00 */
[----:B------:R-:W-:Y:S02]  /*10680*/  ISETP.GE.AND P2, PT, R171, UR4, PT ;  /* 0x00000004ab007c0c */ /* 0x000fe4000bf46270 */
[----:B------:R-:W-:Y:S02]  /*10690*/  CS2R R32, SRZ ;  /* 0x0000000000207805 */ /* 0x000fe4000001ff00 */
[----:B------:R-:W-:-:S05]  /*106a0*/  ISETP.GE.AND P3, PT, R170, UR4, PT ;  /* 0x00000004aa007c0c */ /* 0x000fca000bf66270 */
[----:B------:R-:W-:Y:S02]  /*106b0*/  @!P5 SHF.R.S32.HI R4, RZ, 0x1f, R22 ;  /* 0x0000001fff04d819 */ /* 0x000fe40000011416 */
[CC--:B--2---:R-:W-:Y:S02]  /*106c0*/  @!P5 IADD3 R8, P0, R22.reuse, R5.reuse, RZ ;  /* 0x000000051608d210 */ /* 0x0c4fe40007f1e0ff */
[----:B---3--:R-:W-:Y:S02]  /*106d0*/  @!P5 IADD3 R10, P1, R22, R14, RZ ;  /* 0x0000000e160ad210 */ /* 0x008fe40007f3e0ff */
[----:B------:R-:W-:Y:S01]  /*106e0*/  @!P2 IADD3 R12, P4, R171, R5, RZ ;  /* 0x00000005ab0ca210 */ /* 0x000fe20007f9e0ff */
[--C-:B----4-:R-:W-:Y:S02]  /*106f0*/  @!P5 IMAD.X R9, R3, 0x1, R4.reuse, P0 ;  /* 0x000000010309d824 */ /* 0x110fe400000e0604 */
[----:B0-----:R-:W-:Y:S01]  /*10700*/  @!P5 IMAD.X R11, R7, 0x1, R4, P1 ;  /* 0x00000001070bd824 */ /* 0x001fe200008e0604 */
[----:B------:R-:W-:-:S02]  /*10710*/  ISETP.GE.AND P1, PT, R173, UR4, PT ;  /* 0x00000004ad007c0c */ /* 0x000fc4000bf26270 */
[----:B------:R-:W-:Y:S01]  /*10720*/  @!P2 IADD3 R20, P0, R171, R14, RZ ;  /* 0x0000000eab14a210 */ /* 0x000fe20007f1e0ff */
[----:B------:R-:W5:Y:S01]  /*10730*/  @!P5 LD.E.64 R38, desc[UR54][R8.64] ;  /* 0x000000360826d980 */ /* 0x000f62000c101b00 */
[----:B------:R-:W-:Y:S02]  /*10740*/  @!P2 IADD3.X R13, R3, R230, RZ, P4, !PT ;  /* 0x000000e6030da210 */ /* 0x000fe400027fe4ff */
[C---:B------:R-:W-:Y:S01]  /*10750*/  @!P3 IADD3 R40, P4, R170.reuse, R5, RZ ;  /* 0x00000005aa28b210 */ /* 0x040fe20007f9e0ff */
[----:B------:R-:W5:Y:S01]  /*10760*/  @!P5 LD.E.64 R36, desc[UR54][R10.64] ;  /* 0x000000360a24d980 */ /* 0x000f62000c101b00 */
[----:B------:R-:W-:Y:S02]  /*10770*/  @!P3 IADD3 R42, P5, R170, R14, RZ ;  /* 0x0000000eaa2ab210 */ /* 0x000fe40007fbe0ff */
[----:B------:R-:W-:Y:S01]  /*10780*/  CS2R R34, SRZ ;  /* 0x0000000000227805 */ /* 0x000fe2000001ff00 */
[----:B------:R-:W-:Y:S01]  /*10790*/  @!P2 IMAD.X R21, R7, 0x1, R230, P0 ;  /* 0x000000010715a824 */ /* 0x000fe200000e06e6 */
[----:B------:R-:W-:-:S02]  /*107a0*/  CS2R R30, SRZ ;  /* 0x00000000001e7805 */ /* 0x000fc4000001ff00 */
[----:B------:R-:W-:Y:S01]  /*107b0*/  CS2R R28, SRZ ;  /* 0x00000000001c7805 */ /* 0x000fe2000001ff00 */
[--C-:B------:R-:W-:Y:S01]  /*107c0*/  @!P3 IMAD.X R41, R3, 0x1, R229.reuse, P4 ;  /* 0x000000010329b824 */ /* 0x100fe200020e06e5 */
[----:B------:R-:W5:Y:S01]  /*107d0*/  @!P2 LD.E.64 R32, desc[UR54][R12.64] ;  /* 0x000000360c20a980 */ /* 0x000f62000c101b00 */
[----:B------:R-:W-:Y:S01]  /*107e0*/  @!P3 IMAD.X R43, R7, 0x1, R229, P5 ;  /* 0x00000001072bb824 */ /* 0x000fe200028e06e5 */
[----:B------:R-:W-:Y:S02]  /*107f0*/  ISETP.GE.AND P0, PT, R172, UR4, PT ;  /* 0x00000004ac007c0c */ /* 0x000fe4000bf06270 */
[----:B------:R-:W5:Y:S01]  /*10800*/  @!P2 LD.E.64 R34, desc[UR54][R20.64] ;  /* 0x000000361422a980 */ /* 0x000f62000c101b00 */
[----:B------:R-:W-:Y:S02]  /*10810*/  ISETP.GE.AND P2, PT, R174, UR4, PT ;  /* 0x00000004ae007c0c */ /* 0x000fe4000bf46270 */
[C---:B------:R-:W-:Y:S01]  /*10820*/  @!P1 IADD3 R48, P4, R173.reuse, R14, RZ ;  /* 0x0000000ead309210 */ /* 0x040fe20007f9e0ff */
[----:B------:R0:W5:Y:S04]  /*10830*/  @!P3 LD.E.64 R30, desc[UR54][R40.64] ;  /* 0x00000036281eb980 */ /* 0x000168000c101b00 */
[----:B------:R1:W5:Y:S01]  /*10840*/  @!P3 LD.E.64 R28, desc[UR54][R42.64] ;  /* 0x000000362a1cb980 */ /* 0x000362000c101b00 */
[----:B------:R-:W-:-:S02]  /*10850*/  @!P1 IADD3 R46, P3, R173, R5, RZ ;  /* 0x00000005ad2e9210 */ /* 0x000fc40007f7e0ff */
[----:B------:R-:W-:Y:S02]  /*10860*/  CS2R R26, SRZ ;  /* 0x00000000001a7805 */ /* 0x000fe4000001ff00 */
[----:B------:R-:W-:Y:S01]  /*10870*/  CS2R R24, SRZ ;  /* 0x0000000000187805 */ /* 0x000fe2000001ff00 */
[----:B------:R-:W-:Y:S01]  /*10880*/  @!P1 IMAD.X R49, R7, 0x1, R228, P4 ;  /* 0x0000000107319824 */ /* 0x000fe200020e06e4 */
[----:B------:R-:W-:Y:S02]  /*10890*/  @!P1 IADD3.X R47, R3, R228, RZ, P3, !PT ;  /* 0x000000e4032f9210 */ /* 0x000fe40001ffe4ff */
[-C--:B------:R-:W-:Y:S02]  /*108a0*/  @!P0 IADD3 R50, P5, R172, R5.reuse, RZ ;  /* 0x00000005ac328210 */ /* 0x080fe40007fbe0ff */
[----:B------:R1:W5:Y:S01]  /*108b0*/  @!P1 LD.E.64 R24, desc[UR54][R48.64] ;  /* 0x0000003630189980 */ /* 0x000362000c101b00 */
[----:B0-----:R-:W-:-:S03]  /*108c0*/  @!P2 IADD3 R40, P3, R174, R5, RZ ;  /* 0x00000005ae28a210 */ /* 0x001fc60007f7e0ff */
[----:B------:R1:W5:Y:S01]  /*108d0*/  @!P1 LD.E.64 R26, desc[UR54][R46.64] ;  /* 0x000000362e1a9980 */ /* 0x000362000c101b00 */
[-C--:B------:R-:W-:Y:S02]  /*108e0*/  @!P0 IADD3 R4, P1, R172, R14.reuse, RZ ;  /* 0x0000000eac048210 */ /* 0x080fe40007f3e0ff */
[----:B------:R-:W-:Y:S02]  /*108f0*/  @!P2 IADD3 R14, P4, R174, R14, RZ ;  /* 0x0000000eae0ea210 */ /* 0x000fe40007f9e0ff */
[----:B------:R-:W-:Y:S02]  /*10900*/  CS2R R12, SRZ ;  /* 0x00000000000c7805 */ /* 0x000fe4000001ff00 */
[----:B------:R-:W-:Y:S02]  /*10910*/  CS2R R20, SRZ ;  /* 0x0000000000147805 */ /* 0x000fe4000001ff00 */
[----:B------:R-:W-:Y:S02]  /*10920*/  CS2R R10, SRZ ;  /* 0x00000000000a7805 */ /* 0x000fe4000001ff00 */
[----:B------:R-:W-:Y:S01]  /*10930*/  CS2R R8, SRZ ;  /* 0x0000000000087805 */ /* 0x000fe2000001ff00 */
[C-C-:B------:R-:W-:Y:S01]  /*10940*/  @!P0 IMAD.X R51, R3.reuse, 0x1, R227.reuse, P5 ;  /* 0x0000000103338824 */ /* 0x140fe200028e06e3 */
[----:B------:R-:W-:Y:S01]  /*10950*/  @!P2 IADD3.X R41, R3, R226, RZ, P3, !PT ;  /* 0x000000e20329a210 */ /* 0x000fe20001ffe4ff */
[----:B------:R-:W-:-:S02]  /*10960*/  @!P0 IMAD.X R5, R7, 0x1, R227, P1 ;  /* 0x0000000107058824 */ /* 0x000fc400008e06e3 */
[----:B------:R-:W-:Y:S01]  /*10970*/  @!P2 IMAD.X R15, R7, 0x1, R226, P4 ;  /* 0x00000001070fa824 */ /* 0x000fe200020e06e2 */
[----:B------:R1:W5:Y:S04]  /*10980*/  @!P0 LD.E.64 R12, desc[UR54][R50.64] ;  /* 0x00000036320c8980 */ /* 0x000368000c101b00 */
[----:B------:R1:W5:Y:S04]  /*10990*/  @!P0 LD.E.64 R20, desc[UR54][R4.64] ;  /* 0x0000003604148980 */ /* 0x000368000c101b00 */
[----:B------:R1:W5:Y:S04]  /*109a0*/  @!P2 LD.E.64 R10, desc[UR54][R40.64] ;  /* 0x00000036280aa980 */ /* 0x000368000c101b00 */
[----:B------:R1:W5:Y:S02]  /*109b0*/  @!P2 LD.E.64 R8, desc[UR54][R14.64] ;  /* 0x000000360e08a980 */ /* 0x000364000c101b00 */
.L_x_593:
[----:B------:R-:W-:Y:S05]  /*109c0*/  BSYNC B1 ;  /* 0x0000000000017941 */ /* 0x000fea0003800000 */
.L_x_592:
[----:B------:R-:W-:Y:S01]  /*109d0*/  ULEA.HI UR4, UR43, UR43, URZ, 0x1 ;  /* 0x0000002b2b047291 */ /* 0x000fe2000f8f083f */
[----:B------:R-:W-:Y:S01]  /*109e0*/  IMAD R0, R205, -0x80, R0 ;  /* 0xffffff80cd007824 */ /* 0x000fe200078e0200 */
[----:B------:R-:W-:Y:S02]  /*109f0*/  BSSY B1, `(.L_x_594) ;  /* 0x0000009000017945 */ /* 0x000fe40003800000 */
[----:B------:R-:W-:Y:S02]  /*10a00*/  ULOP3.LUT UR4, UR4, 0xfffffffe, URZ, 0xc0, !UPT ;  /* 0xfffffffe04047892 */ /* 0x000fe4000f8ec03f */
[----:B----4-:R-:W-:Y:S02]  /*10a10*/  VIMNMX R3, R0, 0x80, PT ;  /* 0x0000008000037848 */ /* 0x010fe40003fe0100 */
[----:B------:R-:W-:Y:S02]  /*10a20*/  UIADD3 UR4, UR43, -UR4, URZ ;  /* 0x800000042b047290 */ /* 0x000fe4000fffe03f */
[----:B------:R-:W-:-:S04]  /*10a30*/  ISETP.GE.AND P1, PT, R168, R3, PT ;  /* 0x00000003a800720c */ /* 0x000fc80003f26270 */
[----:B-12---:R-:W-:-:S05]  /*10a40*/  IMAD.U32 R5, RZ, RZ, UR4 ;  /* 0x00000004ff057e24 */ /* 0x006fca000f8e00ff */
[----:B------:R-:W-:-:S04]  /*10a50*/  SHF.L.U32 R5, R5, 0x1f, RZ ;  /* 0x0000001f05057819 */ /* 0x000fc800000006ff */
[----:B------:R-:W1:Y:S02]  /*10a60*/  SYNCS.PHASECHK.TRANS64.TRYWAIT P0, [R16+URZ+0x29800], R5 ;  /* 0x02980005100075a7 */ /* 0x000e64000800017f */
[----:B-1----:R-:W-:Y:S05]  /*10a70*/  @!P0 BRA `(.L_x_595) ;  /* 0x0000016800e08947 */ /* 0x002fea0003800000 */
.L_x_809:
[----:B------:R-:W-:Y:S05]  /*10a80*/  BSYNC B1 ;  /* 0x0000000000017941 */ /* 0x000fea0003800000 */
.L_x_594:
[----:B------:R-:W-:Y:S05]  /*10a90*/  @P1 BRA `(.L_x_596) ;  /* 0x0000006000b81947 */ /* 0x000fea0003800000 */
[----:B------:R-:W2:Y:S01]  /*10aa0*/  LDC R3, c[0x0][0x3f4] ;  /* 0x0000fd00ff037b82 */ /* 0x000ea20000000800 */
[----:B------:R-:W-:Y:S01]  /*10ab0*/  BSSY B1, `(.L_x_597) ;  /* 0x000007f000017945 */ /* 0x000fe20003800000 */
[----:B------:R-:W-:Y:S01]  /*10ac0*/  IMAD.IADD R0, R16, 0x1, R203 ;  /* 0x0000000110007824 */ /* 0x000fe200078e02cb */
[-C--:B--2---:R-:W-:Y:S02]  /*10ad0*/  ISETP.GE.AND P0, PT, R22, R3.reuse, PT ;  /* 0x000000031600720c */ /* 0x084fe40003f06270 */
[-C--:B------:R-:W-:Y:S02]  /*10ae0*/  ISETP.GE.AND P1, PT, R171, R3.reuse, PT ;  /* 0x00000003ab00720c */ /* 0x080fe40003f26270 */
[-C--:B------:R-:W-:Y:S02]  /*10af0*/  ISETP.GE.AND P2, PT, R170, R3.reuse, PT ;  /* 0x00000003aa00720c */ /* 0x080fe40003f46270 */
[-C--:B------:R-:W-:Y:S02]  /*10b00*/  ISETP.GE.AND P3, PT, R173, R3.reuse, PT ;  /* 0x00000003ad00720c */ /* 0x080fe40003f66270 */
[----:B------:R-:W-:-:S02]  /*10b10*/  ISETP.GE.AND P4, PT, R172, R3, PT ;  /* 0x00000003ac00720c */ /* 0x000fc40003f86270 */
[----:B------:R-:W-:-:S03]  /*10b20*/  ISETP.GE.AND P5, PT, R174, R3, PT ;  /* 0x00000003ae00720c */ /* 0x000fc60003fa6270 */
[----:B------:R-:W-:Y:S10]  /*10b30*/  @P0 BRA `(.L_x_598) ;  /* 0x0000000400d80947 */ /* 0x000ff40003800000 */
[----:B01----:R-:W0:Y:S01]  /*10b40*/  LDS.128 R4, [R0+0x14400] ;  /* 0x0144000000047984 */ /* 0x003e220000000c00 */
[----:B---3-5:R-:W-:Y:S02]  /*10b50*/  SHF.R.U32.HI R14, RZ, 0x8, R38 ;  /* 0x00000008ff0e7819 */ /* 0x028fe40000011626 */
[----:B------:R-:W-:Y:S02]  /*10b60*/  SHF.R.U32.HI R40, RZ, 0x8, R39 ;  /* 0x00000008ff287819 */ /* 0x000fe40000011627 */
[----:B------:R-:W-:Y:S02]  /*10b70*/  LOP3.LUT R3, R38, 0xff, RZ, 0xc0, !PT ;  /* 0x000000ff26037812 */ /* 0x000fe400078ec0ff */
[----:B------:R-:W-:Y:S02]  /*10b80*/  LOP3.LUT R14, R14, 0xff, RZ, 0xc0, !PT ;  /* 0x000000ff0e0e7812 */ /* 0x000fe400078ec0ff */
[----:B------:R-:W-:Y:S02]  /*10b90*/  SHF.R.U32.HI R43, RZ, 0x8, R37 ;  /* 0x00000008ff2b7819 */ /* 0x000fe40000011625 */
[----:B------:R-:W-:-:S02]  /*10ba0*/  LOP3.LUT R15, R39, 0xff, RZ, 0xc0, !PT ;  /* 0x000000ff270f7812 */ /* 0x000fc400078ec0ff */
[----:B------:R-:W-:Y:S02]  /*10bb0*/  LOP3.LUT R40, R40, 0xff, RZ, 0xc0, !PT ;  /* 0x000000ff28287812 */ /* 0x000fe400078ec0ff */
[----:B------:R-:W-:Y:S02]  /*10bc0*/  PRMT R3, R14, 0x7604, R3 ;  /* 0x000076040e037816 */ /* 0x000fe40000000003 */
[----:B------:R-:W-:Y:S02]  /*10bd0*/  SHF.R.U32.HI R45, RZ, 0x10, R37 ;  /* 0x00000010ff2d7819 */ /* 0x000fe40000011625 */
[----:B------:R-:W-:Y:S02]  /*10be0*/  SHF.R.U32.HI R14, RZ, 0x8, R36 ;  /* 0x00000008ff0e7819 */ /* 0x000fe40000011624 */
[----:B------:R-:W-:Y:S01]  /*10bf0*/  SHF.R.U32.HI R46, RZ, 0x10, R39 ;  /* 0x00000010ff2e7819 */ /* 0x000fe20000011627 */
[----:B------:R-:W-:Y:S01]  /*10c00*/  IMAD.U32 R45, R45, 0x10000, RZ ;  /* 0x000100002d2d7824 */ /* 0x000fe200078e00ff */
[----:B------:R-:W-:-:S02]  /*10c10*/  LOP3.LUT R42, R37, 0xff, RZ, 0xc0, !PT ;  /* 0x000000ff252a7812 */ /* 0x000fc400078ec0ff */
[----:B------:R-:W-:Y:S02]  /*10c20*/  LOP3.LUT R43, R43, 0xff, RZ, 0xc0, !PT ;  /* 0x000000ff2b2b7812 */ /* 0x000fe400078ec0ff */
[----:B------:R-:W-:Y:S02]  /*10c30*/  PRMT R15, R40, 0x7604, R15 ;  /* 0x00007604280f7816 */ /* 0x000fe4000000000f */
[----:B------:R-:W-:Y:S02]  /*10c40*/  LOP3.LUT R40, R36, 0xff, RZ, 0xc0, !PT ;  /* 0x000000ff24287812 */ /* 0x000fe400078ec0ff */
[----:B------:R-:W-:Y:S02]  /*10c50*/  LOP3.LUT R41, R14, 0xff, RZ, 0xc0, !PT ;  /* 0x000000ff0e297812 */ /* 0x000fe400078ec0ff */
[----:B------:R-:W-:Y:S02]  /*10c60*/  SHF.L.U32 R14, R46, 0x10, RZ ;  /* 0x000000102e0e7819 */ /* 0x000fe400000006ff */
[----:B------:R-:W-:-:S02]  /*10c70*/  PRMT R42, R43, 0x7604, R42 ;  /* 0x000076042b2a7816 */ /* 0x000fc4000000002a */
[----:B------:R-:W-:Y:S02]  /*10c80*/  PRMT R43, R41, 0x7604, R40 ;  /* 0x00007604292b7816 */ /* 0x000fe40000000028 */
[----:B------:R-:W-:Y:S02]  /*10c90*/  LOP3.LUT R41, R15, 0xff0000, R14, 0xf8, !PT ;  /* 0x00ff00000f297812 */ /* 0x000fe400078ef80e */
[----:B------:R-:W-:Y:S02]  /*10ca0*/  LOP3.LUT R45, R42, 0xff0000, R45, 0xf8, !PT ;  /* 0x00ff00002a2d7812 */ /* 0x000fe400078ef82d */
[----:B------:R-:W-:Y:S02]  /*10cb0*/  LOP3.LUT R41, R41, 0xff000000, R39, 0xf8, !PT ;  /* 0xff00000029297812 */ /* 0x000fe400078ef827 */
[----:B------:R-:W-:Y:S02]  /*10cc0*/  LOP3.LUT R45, R45, 0xff000000, R37, 0xf8, !PT ;  /* 0xff0000002d2d7812 */ /* 0x000fe400078ef825 */
[----:B------:R-:W-:-:S02]  /*10cd0*/  LOP3.LUT R15, R3, 0xff0000, R38, 0xf8, !PT ;  /* 0x00ff0000030f7812 */ /* 0x000fc400078ef826 */
[-C--:B0-----:R-:W-:Y:S02]  /*10ce0*/  F2FP.F16.E4M3.UNPACK_B R3, R6.reuse.H1 ;  /* 0x00000006ff03723e */ /* 0x081fe400030006ff */
[----:B------:R-:W-:Y:S02]  /*10cf0*/  F2FP.F16.E4M3.UNPACK_B R42, R45 ;  /* 0x0000002dff2a723e */ /* 0x000fe400020006ff */
[----:B------:R-:W-:Y:S01]  /*10d00*/  F2FP.F16.E4M3.UNPACK_B R39, R41 ;  /* 0x00000029ff27723e */ /* 0x000fe200020006ff */
[----:B------:R-:W-:Y:S01]  /*10d10*/  HADD2.F32 R14, -RZ, R3.H1_H1 ;  /* 0x30000003ff0e7230 */ /* 0x000fe20000004100 */
[--C-:B------:R-:W-:Y:S01]  /*10d20*/  LOP3.LUT R43, R43, 0xff0000, R36.reuse, 0xf8, !PT ;  /* 0x00ff00002b2b7812 */ /* 0x100fe200078ef824 */
[--C-:B------:R-:W-:Y:S01]  /*10d30*/  HADD2.F32 R46, -RZ, R42.reuse.H1_H1 ;  /* 0x3000002aff2e7230 */ /* 0x100fe20000004100 */
[----:B------:R-:W-:Y:S01]  /*10d40*/  F2FP.F16.E4M3.UNPACK_B R6, R6 ;  /* 0x00000006ff06723e */ /* 0x000fe200020006ff */
[----:B------:R-:W-:Y:S01]  /*10d50*/  HADD2.F32 R40, -RZ, R39.H1_H1 ;  /* 0x30000027ff287230 */ /* 0x000fe20000004100 */
[----:B------:R-:W-:Y:S01]  /*10d60*/  LOP3.LUT R43, R43, 0xff000000, R36, 0xf8, !PT ;  /* 0xff0000002b2b7812 */ /* 0x000fe200078ef824 */
[----:B------:R-:W-:Y:S01]  /*10d70*/  HADD2.F32 R42, -RZ, R42.H0_H0 ;  /* 0x2000002aff2a7230 */ /* 0x000fe20000004100 */
[----:B------:R-:W-:Y:S01]  /*10d80*/  LOP3.LUT R38, R15, 0xff000000, R38, 0xf8, !PT ;  /* 0xff0000000f267812 */ /* 0x000fe200078ef826 */
[C---:B------:R-:W-:Y:S01]  /*10d90*/  FMUL.FTZ R48, R14.reuse, R46 ;  /* 0x0000002e0e307220 */ /* 0x040fe20000410000 */
[-C--:B------:R-:W-:Y:S01]  /*10da0*/  F2FP.F16.E4M3.UNPACK_B R36, R7.reuse ;  /* 0x00000007ff24723e */ /* 0x080fe200020006ff */
[----:B------:R-:W-:Y:S01]  /*10db0*/  FMUL.FTZ R47, R14, R40 ;  /* 0x000000280e2f7220 */ /* 0x000fe20000410000 */
[----:B------:R-:W-:Y:S01]  /*10dc0*/  F2FP.F16.E4M3.UNPACK_B R37, R7.H1 ;  /* 0x00000007ff25723e */ /* 0x000fe200030006ff */
[----:B------:R-:W-:Y:S01]  /*10dd0*/  HADD2.F32 R15, -RZ, R3.H0_H0 ;  /* 0x20000003ff0f7230 */ /* 0x000fe20000004100 */
[-C--:B------:R-:W-:Y:S01]  /*10de0*/  F2FP.F16.E4M3.UNPACK_B R7, R5.reuse ;  /* 0x00000005ff07723e */ /* 0x080fe200020006ff */
[----:B------:R-:W-:Y:S01]  /*10df0*/  HADD2.F32 R39, -RZ, R39.H0_H0 ;  /* 0x20000027ff277230 */ /* 0x000fe20000004100 */
[----:B------:R-:W-:Y:S01]  /*10e00*/  F2FP.F16.E4M3.UNPACK_B R14, R5.H1 ;  /* 0x00000005ff0e723e */ /* 0x000fe200030006ff */
[----:B------:R-:W-:-:S02]  /*10e10*/  HADD2.F32 R5, -RZ, R6.H1_H1 ;  /* 0x30000006ff057230 */ /* 0x000fc40000004100 */
[C---:B------:R-:W-:Y:S01]  /*10e20*/  FFMA.FTZ R48, R15.reuse, R40, -R48 ;  /* 0x000000280f307223 */ /* 0x040fe20000010830 */
[----:B------:R-:W-:Y:S01]  /*10e30*/  FFMA.FTZ R49, R15, R46, R47 ;  /* 0x0000002e0f317223 */ /* 0x000fe2000001002f */
[----:B------:R-:W-:Y:S01]  /*10e40*/  HADD2.F32 R6, -RZ, R6.H0_H0 ;  /* 0x20000006ff067230 */ /* 0x000fe20000004100 */
[----:B------:R-:W-:Y:S01]  /*10e50*/  F2FP.F16.E4M3.UNPACK_B R45, R45.H1 ;  /* 0x0000002dff2d723e */ /* 0x000fe200030006ff */
[C---:B------:R-:W-:Y:S01]  /*10e60*/  FMUL.FTZ R15, R5.reuse, R42 ;  /* 0x0000002a050f7220 */ /* 0x040fe20000410000 */
[----:B------:R-:W-:Y:S01]  /*10e70*/  F2FP.F16.E4M3.UNPACK_B R41, R41.H1 ;  /* 0x00000029ff29723e */ /* 0x000fe200030006ff */
[-C--:B------:R-:W-:Y:S01]  /*10e80*/  FMUL.FTZ R47, R5, R39.reuse ;  /* 0x00000027052f7220 */ /* 0x080fe20000410000 */
[----:B------:R-:W-:Y:S02]  /*10e90*/  HADD2.F32 R5, -RZ, R36.H1_H1 ;  /* 0x30000024ff057230 */ /* 0x000fe40000004100 */
[----:B------:R-:W-:Y:S01]  /*10ea0*/  FFMA.FTZ R46, R6, R39, -R15 ;  /* 0x00000027062e7223 */ /* 0x000fe2000001080f */
[----:B------:R-:W-:-:S02]  /*10eb0*/  HADD2.F32 R40, -RZ, R45.H0_H0 ;  /* 0x2000002dff287230 */ /* 0x000fc40000004100 */
[----:B------:R-:W-:Y:S01]  /*10ec0*/  FFMA.FTZ R47, R6, R42, R47 ;  /* 0x0000002a062f7223 */ /* 0x000fe2000001002f */
[----:B------:R-:W-:Y:S01]  /*10ed0*/  HADD2.F32 R15, -RZ, R41.H0_H0 ;  /* 0x20000029ff0f7230 */ /* 0x000fe20000004100 */
[----:B------:R-:W-:Y:S01]  /*10ee0*/  F2FP.F16.E4M3.UNPACK_B R3, R4 ;  /* 0x00000004ff03723e */ /* 0x000fe200020006ff */
[----:B------:R-:W-:Y:S02]  /*10ef0*/  HADD2.F32 R36, -RZ, R36.H0_H0 ;  /* 0x20000024ff247230 */ /* 0x000fe40000004100 */
[C---:B------:R-:W-:Y:S01]  /*10f00*/  FMUL.FTZ R39, R5.reuse, R40 ;  /* 0x0000002805277220 */ /* 0x040fe20000410000 */
[----:B------:R-:W-:Y:S02]  /*10f10*/  HADD2.F32 R45, -RZ, R45.H1_H1 ;  /* 0x3000002dff2d7230 */ /* 0x000fe40000004100 */
[-C--:B------:R-:W-:Y:S01]  /*10f20*/  FMUL.FTZ R5, R5, R15.reuse ;  /* 0x0000000f05057220 */ /* 0x080fe20000410000 */
[----:B------:R-:W-:Y:S02]  /*10f30*/  HADD2.F32 R6, -RZ, R37.H1_H1 ;  /* 0x30000025ff067230 */ /* 0x000fe40000004100 */
[----:B------:R-:W-:Y:S01]  /*10f40*/  FFMA.FTZ R50, R36, R15, -R39 ;  /* 0x0000000f24327223 */ /* 0x000fe20000010827 */
[----:B------:R-:W-:-:S02]  /*10f50*/  HADD2.F32 R41, -RZ, R41.H1_H1 ;  /* 0x30000029ff297230 */ /* 0x000fc40000004100 */
[----:B------:R-:W-:Y:S01]  /*10f60*/  FFMA.FTZ R51, R36, R40, R5 ;  /* 0x0000002824337223 */ /* 0x000fe20000010005 */
[----:B------:R-:W-:Y:S02]  /*10f70*/  HADD2.F32 R37, -RZ, R37.H0_H0 ;  /* 0x20000025ff257230 */ /* 0x000fe40000004100 */
[C---:B------:R-:W-:Y:S01]  /*10f80*/  FMUL.FTZ R42, R6.reuse, R45 ;  /* 0x0000002d062a7220 */ /* 0x040fe20000410000 */
[----:B------:R-:W-:Y:S01]  /*10f90*/  F2FP.F16.E4M3.UNPACK_B R5, R43 ;  /* 0x0000002bff05723e */ /* 0x000fe200020006ff */
[-C--:B------:R-:W-:Y:S01]  /*10fa0*/  FMUL.FTZ R36, R6, R41.reuse ;  /* 0x0000002906247220 */ /* 0x080fe20000410000 */
[----:B------:R-:W-:Y:S01]  /*10fb0*/  F2FP.F16.E4M3.UNPACK_B R4, R4.H1 ;  /* 0x00000004ff04723e */ /* 0x000fe200030006ff */
[C---:B------:R-:W-:Y:S01]  /*10fc0*/  FFMA.FTZ R52, R37.reuse, R41, -R42 ;  /* 0x0000002925347223 */ /* 0x040fe2000001082a */
[-C--:B------:R-:W-:Y:S01]  /*10fd0*/  F2FP.F16.E4M3.UNPACK_B R15, R38.reuse ;  /* 0x00000026ff0f723e */ /* 0x080fe200020006ff */
[----:B------:R-:W-:Y:S01]  /*10fe0*/  FFMA.FTZ R45, R37, R45, R36 ;  /* 0x0000002d252d7223 */ /* 0x000fe20000010024 */
[--C-:B------:R-:W-:Y:S01]  /*10ff0*/  HADD2.F32 R39, -RZ, R5.reuse.H1_H1 ;  /* 0x30000005ff277230 */ /* 0x100fe20000004100 */
[----:B------:R-:W-:Y:S01]  /*11000*/  F2FP.F16.E4M3.UNPACK_B R38, R38.H1 ;  /* 0x00000026ff26723e */ /* 0x000fe200030006ff */
[----:B------:R-:W-:Y:S01]  /*11010*/  HADD2.F32 R37, -RZ, R5.H0_H0 ;  /* 0x20000005ff257230 */ /* 0x000fe20000004100 */
[----:B------:R-:W-:Y:S01]  /*11020*/  F2FP.F16.E4M3.UNPACK_B R43, R43.H1 ;  /* 0x0000002bff2b723e */ /* 0x000fe200030006ff */
[----:B------:R-:W-:-:S02]  /*11030*/  HADD2.F32 R6, -RZ, R4.H1_H1 ;  /* 0x30000004ff067230 */ /* 0x000fc40000004100 */
[----:B------:R-:W-:Y:S02]  /*11040*/  HADD2.F32 R36, -RZ, R15.H1_H1 ;  /* 0x3000000fff247230 */ /* 0x000fe40000004100 */
[----:B------:R-:W-:Y:S02]  /*11050*/  HADD2.F32 R5, -RZ, R4.H0_H0 ;  /* 0x20000004ff057230 */ /* 0x000fe40000004100 */
[C---:B------:R-:W-:Y:S01]  /*11060*/  FMUL.FTZ R40, R6.reuse, R39 ;  /* 0x0000002706287220 */ /* 0x040fe20000410000 */
[----:B------:R-:W-:Y:S02]  /*11070*/  HADD2.F32 R4, -RZ, R3.H1_H1 ;  /* 0x30000003ff047230 */ /* 0x000fe40000004100 */
[-C--:B------:R-:W-:Y:S01]  /*11080*/  FMUL.FTZ R42, R6, R36.reuse ;  /* 0x00000024062a7220 */ /* 0x080fe20000410000 */
[----:B------:R-:W-:Y:S02]  /*11090*/  HADD2.F32 R15, -RZ, R15.H0_H0 ;  /* 0x2000000fff0f7230 */ /* 0x000fe40000004100 */
[----:B------:R-:W-:Y:S01]  /*110a0*/  FFMA.FTZ R40, R5, R36, -R40 ;  /* 0x0000002405287223 */ /* 0x000fe20000010828 */
[----:B------:R-:W-:-:S02]  /*110b0*/  HADD2.F32 R3, -RZ, R3.H0_H0 ;  /* 0x20000003ff037230 */ /* 0x000fc40000004100 */
[C---:B------:R-:W-:Y:S01]  /*110c0*/  FMUL.FTZ R6, R4.reuse, R37 ;  /* 0x0000002504067220 */ /* 0x040fe20000410000 */
[----:B------:R-:W-:Y:S01]  /*110d0*/  FFMA.FTZ R39, R5, R39, R42 ;  /* 0x0000002705277223 */ /* 0x000fe2000001002a */
[-C--:B------:R-:W-:Y:S01]  /*110e0*/  FMUL.FTZ R4, R4, R15.reuse ;  /* 0x0000000f04047220 */ /* 0x080fe20000410000 */
[----:B------:R-:W-:Y:S02]  /*110f0*/  HADD2.F32 R5, -RZ, R38.H1_H1 ;  /* 0x30000026ff057230 */ /* 0x000fe40000004100 */
[C---:B------:R-:W-:Y:S01]  /*11100*/  FFMA.FTZ R36, R3.reuse, R15, -R6 ;  /* 0x0000000f03247223 */ /* 0x040fe20000010806 */
[--C-:B------:R-:W-:Y:S02]  /*11110*/  HADD2.F32 R15, -RZ, R43.reuse.H1_H1 ;  /* 0x3000002bff0f7230 */ /* 0x100fe40000004100 */
[----:B------:R-:W-:Y:S01]  /*11120*/  FFMA.FTZ R37, R3, R37, R4 ;  /* 0x0000002503257223 */ /* 0x000fe20000010004 */
[----:B------:R-:W-:Y:S02]  /*11130*/  HADD2.F32 R4, -RZ, R14.H1_H1 ;  /* 0x3000000eff047230 */ /* 0x000fe40000004100 */
[----:B------:R-:W-:-:S02]  /*11140*/  HADD2.F32 R6, -RZ, R43.H0_H0 ;  /* 0x2000002bff067230 */ /* 0x000fc40000004100 */
[--C-:B------:R-:W-:Y:S02]  /*11150*/  HADD2.F32 R3, -RZ, R7.reuse.H1_H1 ;  /* 0x30000007ff037230 */ /* 0x100fe40000004100 */
[C---:B------:R-:W-:Y:S01]  /*11160*/  FMUL.FTZ R41, R4.reuse, R15 ;  /* 0x0000000f04297220 */ /* 0x040fe20000410000 */
[----:B------:R-:W-:Y:S02]  /*11170*/  HADD2.F32 R38, -RZ, R38.H0_H0 ;  /* 0x20000026ff267230 */ /* 0x000fe40000004100 */
[-C--:B------:R-:W-:Y:S01]  /*11180*/  FMUL.FTZ R42, R4, R5.reuse ;  /* 0x00000005042a7220 */ /* 0x080fe20000410000 */
[----:B------:R-:W-:Y:S02]  /*11190*/  HADD2.F32 R14, -RZ, R14.H0_H0 ;  /* 0x2000000eff0e7230 */ /* 0x000fe40000004100 */
[C---:B------:R-:W-:Y:S01]  /*111a0*/  FMUL.FTZ R4, R3.reuse, R6 ;  /* 0x0000000603047220 */ /* 0x040fe20000410000 */
[----:B------:R-:W-:Y:S02]  /*111b0*/  HADD2.F32 R7, -RZ, R7.H0_H0 ;  /* 0x20000007ff077230 */ /* 0x000fe40000004100 */
[-C--:B------:R-:W-:Y:S01]  /*111c0*/  FMUL.FTZ R3, R3, R38.reuse ;  /* 0x0000002603037220 */ /* 0x080fe20000410000 */
[C---:B------:R-:W-:Y:S01]  /*111d0*/  FFMA.FTZ R41, R14.reuse, R5, -R41 ;  /* 0x000000050e297223 */ /* 0x040fe20000010829 */
[----:B------:R-:W-:Y:S01]  /*111e0*/  FFMA.FTZ R42, R14, R15, R42 ;  /* 0x0000000f0e2a7223 */ /* 0x000fe2000001002a */
[C---:B------:R-:W-:Y:S01]  /*111f0*/  FFMA.FTZ R5, R7.reuse, R38, -R4 ;  /* 0x0000002607057223 */ /* 0x040fe20000010804 */
[----:B------:R-:W-:Y:S01]  /*11200*/  FFMA.FTZ R14, R7, R6, R3 ;  /* 0x00000006070e7223 */ /* 0x000fe20000010003 */
[----:B------:R-:W-:-:S02]  /*11210*/  F2FP.SATFINITE.E4M3.F32.PACK_AB_MERGE_C R6, R49, R48, RZ ;  /* 0x000000303106723e */ /* 0x000fc400048070ff */
[----:B------:R-:W-:Y:S02]  /*11220*/  F2FP.SATFINITE.E4M3.F32.PACK_AB_MERGE_C R7, R45, R52, RZ ;  /* 0x000000342d07723e */ /* 0x000fe400048070ff */
[----:B------:R-:W-:Y:S02]  /*11230*/  F2FP.SATFINITE.E4M3.F32.PACK_AB_MERGE_C R4, R39, R40, RZ ;  /* 0x000000282704723e */ /* 0x000fe400048070ff */
[----:B------:R-:W-:Y:S02]  /*11240*/  F2FP.SATFINITE.E4M3.F32.PACK_AB_MERGE_C R41, R42, R41, RZ ;  /* 0x000000292a29723e */ /* 0x000fe400048070ff */
[----:B------:R-:W-:Y:S02]  /*11250*/  F2FP.SATFINITE.E4M3.F32.PACK_AB_MERGE_C R6, R47, R46, R6 ;  /* 0x0000002e2f06723e */ /* 0x000fe40004807006 */
[----:B------:R-:W-:Y:S02]  /*11260*/  F2FP.SATFINITE.E4M3.F32.PACK_AB_MERGE_C R7, R51, R50, R7 ;  /* 0x000000323307723e */ /* 0x000fe40004807007 */
[----:B------:R-:W-:-:S02]  /*11270*/  F2FP.SATFINITE.E4M3.F32.PACK_AB_MERGE_C R4, R37, R36, R4 ;  /* 0x000000242504723e */ /* 0x000fc40004807004 */
[----:B------:R-:W-:-:S05]  /*11280*/  F2FP.SATFINITE.E4M3.F32.PACK_AB_MERGE_C R5, R14, R5, R41 ;  /* 0x000000050e05723e */ /* 0x000fca0004807029 */
[----:B------:R2:W-:Y:S02]  /*11290*/  STS.128 [R0+0x14400], R4 ;  /* 0x0144000400007388 */ /* 0x0005e40000000c00 */
.L_x_598:
[----:B------:R-:W-:Y:S05]  /*112a0*/  BSYNC B1 ;  /* 0x0000000000017941 */ /* 0x000fea0003800000 */
.L_x_597:
[----:B------:R-:W-:Y:S04]  /*112b0*/  BSSY B1, `(.L_x_599) ;  /* 0x000007c000017945 */ /* 0x000fe80003800000 */
[----:B------:R-:W-:Y:S05]  /*112c0*/  @P1 BRA `(.L_x_600) ;  /* 0x0000000400e81947 */ /* 0x000fea0003800000 */
[----:B012---:R-:W0:Y:S01]  /*112d0*/  LDS.128 R4, [R220] ;  /* 0x00000000dc047984 */ /* 0x007e220000000c00 */
[----:B-----5:R-:W-:Y:S02]  /*112e0*/  SHF.R.U32.HI R15, RZ, 0x8, R33 ;  /* 0x00000008ff0f7819 */ /* 0x020fe40000011621 */
[----:B------:R-:W-:Y:S02]  /*112f0*/  SHF.R.U32.HI R40, RZ, 0x8, R35 ;  /* 0x00000008ff287819 */ /* 0x000fe40000011623 */
[----:B------:R-:W-:Y:S02]  /*11300*/  SHF.R.U32.HI R37, RZ, 0x8, R34 ;  /* 0x00000008ff257819 */ /* 0x000fe40000011622 */
[----:B------:R-:W-:Y:S02]  /*11310*/  LOP3.LUT R36, R33, 0xff, RZ, 0xc0, !PT ;  /* 0x000000ff21247812 */ /* 0x000fe400078ec0ff */
[----:B------:R-:W-:Y:S02]  /*11320*/  LOP3.LUT R41, R35, 0xff, RZ, 0xc0, !PT ;  /* 0x000000ff23297812 */ /* 0x000fe400078ec0ff */
[----:B------:R-:W-:-:S02]  /*11330*/  LOP3.LUT R15, R15, 0xff, RZ, 0xc0, !PT ;  /* 0x000000ff0f0f7812 */ /* 0x000fc400078ec0ff */
[----:B------:R-:W-:Y:S02]  /*11340*/  LOP3.LUT R40, R40, 0xff, RZ, 0xc0, !PT ;  /* 0x000000ff28287812 */ /* 0x000fe400078ec0ff */
[----:B------:R-:W-:Y:S02]  /*11350*/  SHF.R.U32.HI R3, RZ, 0x8, R32 ;  /* 0x00000008ff037819 */ /* 0x000fe40000011620 */
[----:B------:R-:W-:Y:S02]  /*11360*/  LOP3.LUT R38, R37, 0xff, RZ, 0xc0, !PT ;  /* 0x000000ff25267812 */ /* 0x000fe400078ec0ff */
[----:B------:R-:W-:Y:S02]  /*11370*/  PRMT R37, R15, 0x7604, R36 ;  /* 0x000076040f257816 */ /* 0x000fe40000000024 */
[----:B------:R-:W-:Y:S02]  /*11380*/  PRMT R41, R40, 0x7604, R41 ;  /* 0x0000760428297816 */ /* 0x000fe40000000029 */
[----:B------:R-:W-:-:S02]  /*11390*/  SHF.R.U32.HI R36, RZ, 0x10, R33 ;  /* 0x00000010ff247819 */ /* 0x000fc40000011621 */
[----:B------:R-:W-:Y:S02]  /*113a0*/  SHF.R.U32.HI R40, RZ, 0x10, R35 ;  /* 0x00000010ff287819 */ /* 0x000fe40000011623 */
[----:B---3--:R-:W-:Y:S02]  /*113b0*/  LOP3.LUT R14, R32, 0xff, RZ, 0xc0, !PT ;  /* 0x000000ff200e7812 */ /* 0x008fe400078ec0ff */
[----:B------:R-:W-:Y:S02]  /*113c0*/  LOP3.LUT R39, R34, 0xff, RZ, 0xc0, !PT ;  /* 0x000000ff22277812 */ /* 0x000fe400078ec0ff */
[----:B------:R-:W-:Y:S02]  /*113d0*/  LOP3.LUT R3, R3, 0xff, RZ, 0xc0, !PT ;  /* 0x000000ff03037812 */ /* 0x000fe400078ec0ff */
[----:B------:R-:W-:Y:S02]  /*113e0*/  SHF.R.U32.HI R15, RZ, 0x10, R34 ;  /* 0x00000010ff0f7819 */ /* 0x000fe40000011622 */
[----:B------:R-:W-:-:S02]  /*113f0*/  LOP3.LUT R36, R36, 0xff, RZ, 0xc0, !PT ;  /* 0x000000ff24247812 */ /* 0x000fc400078ec0ff */
[----:B------:R-:W-:Y:S02]  /*11400*/  LOP3.LUT R40, R40, 0xff, RZ, 0xc0, !PT ;  /* 0x000000ff28287812 */ /* 0x000fe400078ec0ff */
[----:B------:R-:W-:Y:S02]  /*11410*/  PRMT R14, R3, 0x7604, R14 ;  /* 0x00007604030e7816 */ /* 0x000fe4000000000e */
[----:B------:R-:W-:Y:S02]  /*11420*/  PRMT R39, R38, 0x7604, R39 ;  /* 0x0000760426277816 */ /* 0x000fe40000000027 */
[----:B------:R-:W-:Y:S02]  /*11430*/  SHF.R.U32.HI R3, RZ, 0x10, R32 ;  /* 0x00000010ff037819 */ /* 0x000fe40000011620 */
[----:B------:R-:W-:Y:S02]  /*11440*/  LOP3.LUT R38, R15, 0xff, RZ, 0xc0, !PT ;  /* 0x000000ff0f267812 */ /* 0x000fe400078ec0ff */
[----:B------:R-:W-:-:S02]  /*11450*/  PRMT R37, R36, 0x7054, R37 ;  /* 0x0000705424257816 */ /* 0x000fc40000000025 */
[----:B------:R-:W-:Y:S02]  /*11460*/  PRMT R41, R40, 0x7054, R41 ;  /* 0x0000705428297816 */ /* 0x000fe40000000029 */
[----:B------:R-:W-:Y:S02]  /*11470*/  LOP3.LUT R3, R3, 0xff, RZ, 0xc0, !PT ;  /* 0x000000ff03037812 */ /* 0x000fe400078ec0ff */
[----:B------:R-:W-:Y:S02]  /*11480*/  PRMT R39, R38, 0x7054, R39 ;  /* 0x0000705426277816 */ /* 0x000fe40000000027 */
[----:B------:R-:W-:Y:S02]  /*11490*/  LOP3.LUT R41, R41, 0xff000000, R35, 0xf8, !PT ;  /* 0xff00000029297812 */ /* 0x000fe400078ef823 */
[----:B------:R-:W-:Y:S02]  /*114a0*/  LOP3.LUT R37, R37, 0xff000000, R33, 0xf8, !PT ;  /* 0xff00000025257812 */ /* 0x000fe400078ef821 */
[----:B------:R-:W-:-:S02]  /*114b0*/  PRMT R15, R3, 0x7054, R14 ;  /* 0x00007054030f7816 */ /* 0x000fc4000000000e */
[----:B------:R-:W-:Y:S02]  /*114c0*/  LOP3.LUT R39, R39, 0xff000000, R34, 0xf8, !PT ;  /* 0xff00000027277812 */ /* 0x000fe400078ef822 */
[-C--:B0-----:R-:W-:Y:S02]  /*114d0*/  F2FP.F16.E4M3.UNPACK_B R3, R6.reuse.H1 ;  /* 0x00000006ff03723e */ /* 0x081fe400030006ff */
[----:B------:R-:W-:Y:S02]  /*114e0*/  F2FP.F16.E4M3.UNPACK_B R38, R41 ;  /* 0x00000029ff26723e */ /* 0x000fe400020006ff */
[----:B------:R-:W-:Y:S01]  /*114f0*/  F2FP.F16.E4M3.UNPACK_B R34, R37 ;  /* 0x00000025ff22723e */ /* 0x000fe200020006ff */
[--C-:B------:R-:W-:Y:S01]  /*11500*/  HADD2.F32 R14, -RZ, R3.reuse.H1_H1 ;  /* 0x30000003ff0e7230 */ /* 0x100fe20000004100 */
[----:B------:R-:W-:Y:S01]  /*11510*/  F2FP.F16.E4M3.UNPACK_B R6, R6 ;  /* 0x00000006ff06723e */ /* 0x000fe200020006ff */
[----:B------:R-:W-:Y:S01]  /*11520*/  HADD2.F32 R40, -RZ, R38.H1_H1 ;  /* 0x30000026ff287230 */ /* 0x000fe20000004100 */
[----:B------:R-:W-:Y:S01]  /*11530*/  LOP3.LUT R36, R15, 0xff000000, R32, 0xf8, !PT ;  /* 0xff0000000f247812 */ /* 0x000fe200078ef820 */
[----:B------:R-:W-:Y:S01]  /*11540*/  HADD2.F32 R35, -RZ, R34.H1_H1 ;  /* 0x30000022ff237230 */ /* 0x000fe20000004100 */
[-C--:B------:R-:W-:Y:S01]  /*11550*/  F2FP.F16.E4M3.UNPACK_B R32, R7.reuse ;  /* 0x00000007ff20723e */ /* 0x080fe200020006ff */
[----:B------:R-:W-:Y:S01]  /*11560*/  HADD2.F32 R15, -RZ, R3.H0_H0 ;  /* 0x20000003ff0f7230 */ /* 0x000fe20000004100 */
[----:B------:R-:W-:Y:S01]  /*11570*/  F2FP.F16.E4M3.UNPACK_B R33, R7.H1 ;  /* 0x00000007ff21723e */ /* 0x000fe200030006ff */
[C---:B------:R-:W-:Y:S01]  /*11580*/  FMUL.FTZ R42, R14.reuse, R40 ;  /* 0x000000280e2a7220 */ /* 0x040fe20000410000 */
[----:B------:R-:W-:Y:S01]  /*11590*/  FMUL.FTZ R43, R14, R35 ;  /* 0x000000230e2b7220 */ /* 0x000fe20000410000 */
[-C--:B------:R-:W-:Y:S01]  /*115a0*/  F2FP.F16.E4M3.UNPACK_B R7, R5.reuse ;  /* 0x00000005ff07723e */ /* 0x080fe200020006ff */
[----:B------:R-:W-:Y:S01]  /*115b0*/  HADD2.F32 R38, -RZ, R38.H0_H0 ;  /* 0x20000026ff267230 */ /* 0x000fe20000004100 */
[----:B------:R-:W-:Y:S01]  /*115c0*/  F2FP.F16.E4M3.UNPACK_B R14, R5.H1 ;  /* 0x00000005ff0e723e */ /* 0x000fe200030006ff */
[----:B------:R-:W-:-:S02]  /*115d0*/  HADD2.F32 R5, -RZ, R6.H1_H1 ;  /* 0x30000006ff057230 */ /* 0x000fc40000004100 */
[C---:B------:R-:W-:Y:S01]  /*115e0*/  FFMA.FTZ R45, R15.reuse, R35, -R42 ;  /* 0x000000230f2d7223 */ /* 0x040fe2000001082a */
[----:B------:R-:W-:Y:S02]  /*115f0*/  HADD2.F32 R34, -RZ, R34.H0_H0 ;  /* 0x20000022ff227230 */ /* 0x000fe40000004100 */
        /* <DEDUP_REMOVED lines=70> */
[----:B------:R4:W-:Y:S02]  /*11a60*/  STS.128 [R220], R4 ;  /* 0x00000004dc007388 */ /* 0x0009e40000000c00 */
.L_x_600:
[----:B------:R-:W-:Y:S05]  /*11a70*/  BSYNC B1 ;  /* 0x0000000000017941 */ /* 0x000fea0003800000 */
.L_x_599:
[----:B------:R-:W-:Y:S04]  /*11a80*/  BSSY B1, `(.L_x_601) ;  /* 0x0000078000017945 */ /* 0x000fe80003800000 */
[----:B------:R-:W-:Y:S05]  /*11a90*/  @P2 BRA `(.L_x_602) ;  /* 0x0000000400d82947 */ /* 0x000fea0003800000 */
[----:B012-4-:R-:W0:Y:S01]  /*11aa0*/  LDS.128 R4, [R0+0x16400] ;  /* 0x0164000000047984 */ /* 0x017e220000000c00 */
[----:B---3-5:R-:W-:Y:S02]  /*11ab0*/  SHF.R.U32.HI R14, RZ, 0x8, R30 ;  /* 0x00000008ff0e7819 */ /* 0x028fe4000001161e */
[----:B------:R-:W-:Y:S02]  /*11ac0*/  LOP3.LUT R3, R30, 0xff, RZ, 0xc0, !PT ;  /* 0x000000ff1e037812 */ /* 0x000fe400078ec0ff */
[----:B------:R-:W-:Y:S02]  /*11ad0*/  LOP3.LUT R14, R14, 0xff, RZ, 0xc0, !PT ;  /* 0x000000ff0e0e7812 */ /* 0x000fe400078ec0ff */
[----:B------:R-:W-:Y:S02]  /*11ae0*/  SHF.R.U32.HI R32, RZ, 0x8, R31 ;  /* 0x00000008ff207819 */ /* 0x000fe4000001161f */
[----:B------:R-:W-:Y:S02]  /*11af0*/  SHF.R.U32.HI R35, RZ, 0x8, R29 ;  /* 0x00000008ff237819 */ /* 0x000fe4000001161d */
[----:B------:R-:W-:-:S02]  /*11b00*/  PRMT R3, R14, 0x7604, R3 ;  /* 0x000076040e037816 */ /* 0x000fc40000000003 */
[----:B------:R-:W-:Y:S02]  /*11b10*/  LOP3.LUT R15, R31, 0xff, RZ, 0xc0, !PT ;  /* 0x000000ff1f0f7812 */ /* 0x000fe400078ec0ff */
[----:B------:R-:W-:Y:S02]  /*11b20*/  LOP3.LUT R32, R32, 0xff, RZ, 0xc0, !PT ;  /* 0x000000ff20207812 */ /* 0x000fe400078ec0ff */
[----:B------:R-:W-:Y:S02]  /*11b30*/  SHF.R.U32.HI R36, RZ, 0x10, R31 ;  /* 0x00000010ff247819 */ /* 0x000fe4000001161f */
[----:B------:R-:W-:Y:S02]  /*11b40*/  SHF.R.U32.HI R14, RZ, 0x8, R28 ;  /* 0x00000008ff0e7819 */ /* 0x000fe4000001161c */
[----:B------:R-:W-:Y:S02]  /*11b50*/  SHF.R.U32.HI R37, RZ, 0x10, R29 ;  /* 0x00000010ff257819 */ /* 0x000fe4000001161d */
[----:B------:R-:W-:-:S02]  /*11b60*/  LOP3.LUT R34, R29, 0xff, RZ, 0xc0, !PT ;  /* 0x000000ff1d227812 */ /* 0x000fc400078ec0ff */
[----:B------:R-:W-:Y:S01]  /*11b70*/  LOP3.LUT R35, R35, 0xff, RZ, 0xc0, !PT ;  /* 0x000000ff23237812 */ /* 0x000fe200078ec0ff */
[----:B------:R-:W-:Y:S01]  /*11b80*/  IMAD.U32 R37, R37, 0x10000, RZ ;  /* 0x0001000025257824 */ /* 0x000fe200078e00ff */
[----:B------:R-:W-:Y:S02]  /*11b90*/  PRMT R15, R32, 0x7604, R15 ;  /* 0x00007604200f7816 */ /* 0x000fe4000000000f */
[----:B------:R-:W-:Y:S01]  /*11ba0*/  LOP3.LUT R33, R14, 0xff, RZ, 0xc0, !PT ;  /* 0x000000ff0e217812 */ /* 0x000fe200078ec0ff */
[----:B------:R-:W-:Y:S01]  /*11bb0*/  IMAD.U32 R14, R36, 0x10000, RZ ;  /* 0x00010000240e7824 */ /* 0x000fe200078e00ff */
[----:B------:R-:W-:Y:S02]  /*11bc0*/  LOP3.LUT R32, R28, 0xff, RZ, 0xc0, !PT ;  /* 0x000000ff1c207812 */ /* 0x000fe400078ec0ff */
[----:B------:R-:W-:Y:S02]  /*11bd0*/  PRMT R34, R35, 0x7604, R34 ;  /* 0x0000760423227816 */ /* 0x000fe40000000022 */
[----:B------:R-:W-:-:S02]  /*11be0*/  PRMT R35, R33, 0x7604, R32 ;  /* 0x0000760421237816 */ /* 0x000fc40000000020 */
[----:B------:R-:W-:Y:S02]  /*11bf0*/  LOP3.LUT R33, R15, 0xff0000, R14, 0xf8, !PT ;  /* 0x00ff00000f217812 */ /* 0x000fe400078ef80e */
[----:B------:R-:W-:Y:S02]  /*11c00*/  LOP3.LUT R37, R34, 0xff0000, R37, 0xf8, !PT ;  /* 0x00ff000022257812 */ /* 0x000fe400078ef825 */
[----:B------:R-:W-:Y:S02]  /*11c10*/  LOP3.LUT R33, R33, 0xff000000, R31, 0xf8, !PT ;  /* 0xff00000021217812 */ /* 0x000fe400078ef81f */
[----:B------:R-:W-:Y:S02]  /*11c20*/  LOP3.LUT R37, R37, 0xff000000, R29, 0xf8, !PT ;  /* 0xff00000025257812 */ /* 0x000fe400078ef81d */
[----:B------:R-:W-:Y:S02]  /*11c30*/  LOP3.LUT R15, R3, 0xff0000, R30, 0xf8, !PT ;  /* 0x00ff0000030f7812 */ /* 0x000fe400078ef81e */
[----:B0-----:R-:W-:-:S02]  /*11c40*/  F2FP.F16.E4M3.UNPACK_B R3, R6.H1 ;  /* 0x00000006ff03723e */ /* 0x001fc400030006ff */
        /* <DEDUP_REMOVED lines=91> */
.L_x_602:
[----:B------:R-:W-:Y:S05]  /*12200*/  BSYNC B1 ;  /* 0x0000000000017941 */ /* 0x000fea0003800000 */
.L_x_601:
[----:B------:R-:W-:Y:S04]  /*12210*/  BSSY B1, `(.L_x_603) ;  /* 0x000007c000017945 */ /* 0x000fe80003800000 */
[----:B------:R-:W-:Y:S05]  /*12220*/  @P3 BRA `(.L_x_604) ;  /* 0x0000000400e83947 */ /* 0x000fea0003800000 */
[----:B012-4-:R-:W0:Y:S01]  /*12230*/  LDS.128 R4, [R220+0x2000] ;  /* 0x00200000dc047984 */ /* 0x017e220000000c00 */
        /* <DEDUP_REMOVED lines=16> */
[----:B------:R-:W-:Y:S02]  /*12340*/  LOP3.LUT R32, R32, 0xff, RZ, 0xc0, !PT ;  /* 0x000000ff20207812 */ /* 0x000fe400078ec0ff */
[----:B------:R-:W-:-:S02]  /*12350*/  LOP3.LUT R31, R24, 0xff, RZ, 0xc0, !PT ;  /* 0x000000ff181f7812 */ /* 0x000fc400078ec0ff */
[----:B------:R-:W-:Y:S02]  /*12360*/  PRMT R14, R3, 0x7604, R14 ;  /* 0x00007604030e7816 */ /* 0x000fe4000000000e */
[----:B------:R-:W-:Y:S02]  /*12370*/  SHF.R.U32.HI R3, RZ, 0x10, R26 ;  /* 0x00000010ff037819 */ /* 0x000fe4000001161a */
[----:B------:R-:W-:Y:S02]  /*12380*/  SHF.R.U32.HI R15, RZ, 0x10, R24 ;  /* 0x00000010ff0f7819 */ /* 0x000fe40000011618 */
[----:B------:R-:W-:Y:S02]  /*12390*/  PRMT R29, R28, 0x7054, R29 ;  /* 0x000070541c1d7816 */ /* 0x000fe4000000001d */
[----:B------:R-:W-:Y:S02]  /*123a0*/  PRMT R33, R32, 0x7054, R33 ;  /* 0x0000705420217816 */ /* 0x000fe40000000021 */
[----:B------:R-:W-:-:S02]  /*123b0*/  PRMT R31, R30, 0x7604, R31 ;  /* 0x000076041e1f7816 */ /* 0x000fc4000000001f */
[----:B------:R-:W-:Y:S02]  /*123c0*/  LOP3.LUT R3, R3, 0xff, RZ, 0xc0, !PT ;  /* 0x000000ff03037812 */ /* 0x000fe400078ec0ff */
[----:B------:R-:W-:Y:S02]  /*123d0*/  LOP3.LUT R30, R15, 0xff, RZ, 0xc0, !PT ;  /* 0x000000ff0f1e7812 */ /* 0x000fe400078ec0ff */
[----:B------:R-:W-:Y:S02]  /*123e0*/  LOP3.LUT R33, R33, 0xff000000, R25, 0xf8, !PT ;  /* 0xff00000021217812 */ /* 0x000fe400078ef819 */
[----:B------:R-:W-:Y:S02]  /*123f0*/  LOP3.LUT R29, R29, 0xff000000, R27, 0xf8, !PT ;  /* 0xff0000001d1d7812 */ /* 0x000fe400078ef81b */
[----:B------:R-:W-:Y:S02]  /*12400*/  PRMT R15, R3, 0x7054, R14 ;  /* 0x00007054030f7816 */ /* 0x000fe4000000000e */
[----:B------:R-:W-:-:S02]  /*12410*/  PRMT R31, R30, 0x7054, R31 ;  /* 0x000070541e1f7816 */ /* 0x000fc4000000001f */
[-C--:B0-----:R-:W-:Y:S02]  /*12420*/  F2FP.F16.E4M3.UNPACK_B R3, R6.reuse.H1 ;  /* 0x00000006ff03723e */ /* 0x081fe400030006ff */
[----:B------:R-:W-:Y:S02]  /*12430*/  F2FP.F16.E4M3.UNPACK_B R30, R33 ;  /* 0x00000021ff1e723e */ /* 0x000fe400020006ff */
[----:B------:R-:W-:Y:S01]  /*12440*/  F2FP.F16.E4M3.UNPACK_B R27, R29 ;  /* 0x0000001dff1b723e */ /* 0x000fe200020006ff */
[----:B------:R-:W-:Y:S01]  /*12450*/  HADD2.F32 R14, -RZ, R3.H1_H1 ;  /* 0x30000003ff0e7230 */ /* 0x000fe20000004100 */
[----:B------:R-:W-:Y:S01]  /*12460*/  F2FP.F16.E4M3.UNPACK_B R6, R6 ;  /* 0x00000006ff06723e */ /* 0x000fe200020006ff */
[--C-:B------:R-:W-:Y:S01]  /*12470*/  HADD2.F32 R32, -RZ, R30.reuse.H1_H1 ;  /* 0x3000001eff207230 */ /* 0x100fe20000004100 */
[----:B------:R-:W-:Y:S01]  /*12480*/  LOP3.LUT R31, R31, 0xff000000, R24, 0xf8, !PT ;  /* 0xff0000001f1f7812 */ /* 0x000fe200078ef818 */
[----:B------:R-:W-:Y:S01]  /*12490*/  HADD2.F32 R28, -RZ, R27.H1_H1 ;  /* 0x3000001bff1c7230 */ /* 0x000fe20000004100 */
[----:B------:R-:W-:Y:S01]  /*124a0*/  LOP3.LUT R26, R15, 0xff000000, R26, 0xf8, !PT ;  /* 0xff0000000f1a7812 */ /* 0x000fe200078ef81a */
[----:B------:R-:W-:Y:S01]  /*124b0*/  HADD2.F32 R15, -RZ, R3.H0_H0 ;  /* 0x20000003ff0f7230 */ /* 0x000fe20000004100 */
[-C--:B------:R-:W-:Y:S01]  /*124c0*/  F2FP.F16.E4M3.UNPACK_B R24, R7.reuse ;  /* 0x00000007ff18723e */ /* 0x080fe200020006ff */
[C---:B------:R-:W-:Y:S01]  /*124d0*/  FMUL.FTZ R34, R14.reuse, R32 ;  /* 0x000000200e227220 */ /* 0x040fe20000410000 */
[----:B------:R-:W-:Y:S01]  /*124e0*/  F2FP.F16.E4M3.UNPACK_B R25, R7.H1 ;  /* 0x00000007ff19723e */ /* 0x000fe200030006ff */
        /* <DEDUP_REMOVED lines=78> */
.L_x_604:
[----:B------:R-:W-:Y:S05]  /*129d0*/  BSYNC B1 ;  /* 0x0000000000017941 */ /* 0x000fea0003800000 */
.L_x_603:
[----:B------:R-:W-:Y:S04]  /*129e0*/  BSSY B1, `(.L_x_605) ;  /* 0x0000078000017945 */ /* 0x000fe80003800000 */
[----:B------:R-:W-:Y:S05]  /*129f0*/  @P4 BRA `(.L_x_606) ;  /* 0x0000000400d84947 */ /* 0x000fea0003800000 */
[----:B012-4-:R-:W0:Y:S01]  /*12a00*/  LDS.128 R4, [R0+0x18400] ;  /* 0x0184000000047984 */ /* 0x017e220000000c00 */
        /* <DEDUP_REMOVED lines=25> */
[----:B------:R-:W-:Y:S02]  /*12ba0*/  LOP3.LUT R15, R3, 0xff0000, R12, 0xf8, !PT ;  /* 0x00ff0000030f7812 */ /* 0x000fe400078ef80c */
[----:B------:R-:W-:Y:S02]  /*12bb0*/  LOP3.LUT R27, R27, 0xff000000, R20, 0xf8, !PT ;  /* 0xff0000001b1b7812 */ /* 0x000fe400078ef814 */
[-C--:B0-----:R-:W-:Y:S02]  /*12bc0*/  F2FP.F16.E4M3.UNPACK_B R3, R6.reuse.H1 ;  /* 0x00000006ff03723e */ /* 0x081fe400030006ff */
[----:B------:R-:W-:Y:S02]  /*12bd0*/  F2FP.F16.E4M3.UNPACK_B R26, R29 ;  /* 0x0000001dff1a723e */ /* 0x000fe400020006ff */
[----:B------:R-:W-:Y:S01]  /*12be0*/  F2FP.F16.E4M3.UNPACK_B R20, R25 ;  /* 0x00000019ff14723e */ /* 0x000fe200020006ff */
[--C-:B------:R-:W-:Y:S01]  /*12bf0*/  HADD2.F32 R13, -RZ, R3.reuse.H0_H0 ;  /* 0x20000003ff0d7230 */ /* 0x100fe20000004100 */
[----:B------:R-:W-:Y:S01]  /*12c00*/  LOP3.LUT R24, R15, 0xff000000, R12, 0xf8, !PT ;  /* 0xff0000000f187812 */ /* 0x000fe200078ef80c */
[----:B------:R-:W-:Y:S01]  /*12c10*/  HADD2.F32 R12, -RZ, R3.H1_H1 ;  /* 0x30000003ff0c7230 */ /* 0x000fe20000004100 */
[----:B------:R-:W-:Y:S01]  /*12c20*/  F2FP.F16.E4M3.UNPACK_B R6, R6 ;  /* 0x00000006ff06723e */ /* 0x000fe200020006ff */
[----:B------:R-:W-:Y:S01]  /*12c30*/  HADD2.F32 R28, -RZ, R26.H1_H1 ;  /* 0x3000001aff1c7230 */ /* 0x000fe20000004100 */
[-C--:B------:R-:W-:Y:S01]  /*12c40*/  F2FP.F16.E4M3.UNPACK_B R14, R7.reuse ;  /* 0x00000007ff0e723e */ /* 0x080fe200020006ff */
[----:B------:R-:W-:Y:S01]  /*12c50*/  HADD2.F32 R21, -RZ, R20.H1_H1 ;  /* 0x30000014ff157230 */ /* 0x000fe20000004100 */
[----:B------:R-:W-:Y:S01]  /*12c60*/  F2FP.F16.E4M3.UNPACK_B R15, R7.H1 ;  /* 0x00000007ff0f723e */ /* 0x000fe200030006ff */
[----:B------:R-:W-:-:S02]  /*12c70*/  HADD2.F32 R26, -RZ, R26.H0_H0 ;  /* 0x2000001aff1a7230 */ /* 0x000fc40000004100 */
[CC--:B------:R-:W-:Y:S01]  /*12c80*/  FMUL.FTZ R30, R12.reuse, R28.reuse ;  /* 0x0000001c0c1e7220 */ /* 0x0c0fe20000410000 */
[----:B------:R-:W-:Y:S01]  /*12c90*/  F2FP.F16.E4M3.UNPACK_B R7, R5 ;  /* 0x00000005ff07723e */ /* 0x000fe200020006ff */
[----:B------:R-:W-:Y:S01]  /*12ca0*/  FMUL.FTZ R31, R12, R21 ;  /* 0x000000150c1f7220 */ /* 0x000fe20000410000 */
[----:B------:R-:W-:Y:S01]  /*12cb0*/  F2FP.F16.E4M3.UNPACK_B R12, R5.H1 ;  /* 0x00000005ff0c723e */ /* 0x000fe200030006ff */
[----:B------:R-:W-:Y:S02]  /*12cc0*/  HADD2.F32 R5, -RZ, R6.H1_H1 ;  /* 0x30000006ff057230 */ /* 0x000fe40000004100 */
[C---:B------:R-:W-:Y:S01]  /*12cd0*/  FFMA.FTZ R32, R13.reuse, R21, -R30 ;  /* 0x000000150d207223 */ /* 0x040fe2000001081e */
[----:B------:R-:W-:Y:S02]  /*12ce0*/  HADD2.F32 R20, -RZ, R20.H0_H0 ;  /* 0x20000014ff147230 */ /* 0x000fe40000004100 */
[----:B------:R-:W-:Y:S01]  /*12cf0*/  FFMA.FTZ R33, R13, R28, R31 ;  /* 0x0000001c0d217223 */ /* 0x000fe2000001001f */
[----:B------:R-:W-:Y:S01]  /*12d00*/  HADD2.F32 R6, -RZ, R6.H0_H0 ;  /* 0x20000006ff067230 */ /* 0x000fe20000004100 */
[----:B------:R-:W-:Y:S01]  /*12d10*/  F2FP.F16.E4M3.UNPACK_B R29, R29.H1 ;  /* 0x0000001dff1d723e */ /* 0x000fe200030006ff */
[C---:B------:R-:W-:Y:S01]  /*12d20*/  FMUL.FTZ R13, R5.reuse, R26 ;  /* 0x0000001a050d7220 */ /* 0x040fe20000410000 */
[----:B------:R-:W-:Y:S01]  /*12d30*/  F2FP.F16.E4M3.UNPACK_B R25, R25.H1 ;  /* 0x00000019ff19723e */ /* 0x000fe200030006ff */
[----:B------:R-:W-:Y:S01]  /*12d40*/  FMUL.FTZ R31, R5, R20 ;  /* 0x00000014051f7220 */ /* 0x000fe20000410000 */
[----:B------:R-:W-:-:S02]  /*12d50*/  HADD2.F32 R5, -RZ, R14.H1_H1 ;  /* 0x3000000eff057230 */ /* 0x000fc40000004100 */
[C---:B------:R-:W-:Y:S01]  /*12d60*/  FFMA.FTZ R30, R6.reuse, R20, -R13 ;  /* 0x00000014061e7223 */ /* 0x040fe2000001080d */
[----:B------:R-:W-:Y:S02]  /*12d70*/  HADD2.F32 R21, -RZ, R29.H0_H0 ;  /* 0x2000001dff157230 */ /* 0x000fe40000004100 */
[----:B------:R-:W-:Y:S01]  /*12d80*/  FFMA.FTZ R31, R6, R26, R31 ;  /* 0x0000001a061f7223 */ /* 0x000fe2000001001f */
[----:B------:R-:W-:Y:S01]  /*12d90*/  HADD2.F32 R13, -RZ, R25.H0_H0 ;  /* 0x20000019ff0d7230 */ /* 0x000fe20000004100 */
[----:B------:R-:W-:Y:S01]  /*12da0*/  F2FP.F16.E4M3.UNPACK_B R3, R4 ;  /* 0x00000004ff03723e */ /* 0x000fe200020006ff */
[----:B------:R-:W-:Y:S02]  /*12db0*/  HADD2.F32 R14, -RZ, R14.H0_H0 ;  /* 0x2000000eff0e7230 */ /* 0x000fe40000004100 */
[C---:B------:R-:W-:Y:S01]  /*12dc0*/  FMUL.FTZ R35, R5.reuse, R21 ;  /* 0x0000001505237220 */ /* 0x040fe20000410000 */
[----:B------:R-:W-:Y:S02]  /*12dd0*/  HADD2.F32 R29, -RZ, R29.H1_H1 ;  /* 0x3000001dff1d7230 */ /* 0x000fe40000004100 */
[----:B------:R-:W-:Y:S01]  /*12de0*/  FMUL.FTZ R5, R5, R13 ;  /* 0x0000000d05057220 */ /* 0x000fe20000410000 */
[----:B------:R-:W-:-:S02]  /*12df0*/  HADD2.F32 R6, -RZ, R15.H1_H1 ;  /* 0x3000000fff067230 */ /* 0x000fc40000004100 */
[C---:B------:R-:W-:Y:S01]  /*12e00*/  FFMA.FTZ R35, R14.reuse, R13, -R35 ;  /* 0x0000000d0e237223 */ /* 0x040fe20000010823 */
[----:B------:R-:W-:Y:S02]  /*12e10*/  HADD2.F32 R25, -RZ, R25.H1_H1 ;  /* 0x30000019ff197230 */ /* 0x000fe40000004100 */
        /* <DEDUP_REMOVED lines=52> */
.L_x_606:
[----:B------:R-:W-:Y:S05]  /*13160*/  BSYNC B1 ;  /* 0x0000000000017941 */ /* 0x000fea0003800000 */
.L_x_605:
[----:B------:R-:W-:Y:S05]  /*13170*/  @P5 BRA `(.L_x_596) ;  /* 0x0000003c00005947 */ /* 0x000fea0003800000 */
[----:B012-4-:R-:W0:Y:S01]  /*13180*/  LDS.128 R4, [R220+0x4000] ;  /* 0x00400000dc047984 */ /* 0x017e220000000c00 */
[----:B-----5:R-:W-:Y:S02]  /*13190*/  SHF.R.U32.HI R12, RZ, 0x8, R11 ;  /* 0x00000008ff0c7819 */ /* 0x020fe4000001160b */
[----:B------:R-:W-:Y:S02]  /*131a0*/  SHF.R.U32.HI R20, RZ, 0x8, R9 ;  /* 0x00000008ff147819 */ /* 0x000fe40000011609 */
[----:B------:R-:W-:Y:S02]  /*131b0*/  LOP3.LUT R13, R11, 0xff, RZ, 0xc0, !PT ;  /* 0x000000ff0b0d7812 */ /* 0x000fe400078ec0ff */
[----:B------:R-:W-:Y:S02]  /*131c0*/  LOP3.LUT R21, R9, 0xff, RZ, 0xc0, !PT ;  /* 0x000000ff09157812 */ /* 0x000fe400078ec0ff */
[----:B------:R-:W-:Y:S02]  /*131d0*/  LOP3.LUT R12, R12, 0xff, RZ, 0xc0, !PT ;  /* 0x000000ff0c0c7812 */ /* 0x000fe400078ec0ff */
[----:B------:R-:W-:-:S02]  /*131e0*/  LOP3.LUT R20, R20, 0xff, RZ, 0xc0, !PT ;  /* 0x000000ff14147812 */ /* 0x000fc400078ec0ff */
[----:B------:R-:W-:Y:S02]  /*131f0*/  SHF.R.U32.HI R0, RZ, 0x8, R10 ;  /* 0x00000008ff007819 */ /* 0x000fe4000001160a */
[----:B---3--:R-:W-:Y:S02]  /*13200*/  SHF.R.U32.HI R14, RZ, 0x8, R8 ;  /* 0x00000008ff0e7819 */ /* 0x008fe40000011608 */
[----:B------:R-:W-:Y:S02]  /*13210*/  PRMT R13, R12, 0x7604, R13 ;  /* 0x000076040c0d7816 */ /* 0x000fe4000000000d */
[----:B------:R-:W-:Y:S02]  /*13220*/  PRMT R21, R20, 0x7604, R21 ;  /* 0x0000760414157816 */ /* 0x000fe40000000015 */
[----:B------:R-:W-:Y:S02]  /*13230*/  SHF.R.U32.HI R12, RZ, 0x10, R11 ;  /* 0x00000010ff0c7819 */ /* 0x000fe4000001160b */
[----:B------:R-:W-:-:S02]  /*13240*/  SHF.R.U32.HI R20, RZ, 0x10, R9 ;  /* 0x00000010ff147819 */ /* 0x000fc40000011609 */
[----:B------:R-:W-:Y:S02]  /*13250*/  LOP3.LUT R3, R10, 0xff, RZ, 0xc0, !PT ;  /* 0x000000ff0a037812 */ /* 0x000fe400078ec0ff */
[----:B------:R-:W-:Y:S02]  /*13260*/  LOP3.LUT R15, R8, 0xff, RZ, 0xc0, !PT ;  /* 0x000000ff080f7812 */ /* 0x000fe400078ec0ff */
[----:B------:R-:W-:Y:S02]  /*13270*/  LOP3.LUT R0, R0, 0xff, RZ, 0xc0, !PT ;  /* 0x000000ff00007812 */ /* 0x000fe400078ec0ff */
[----:B------:R-:W-:Y:S02]  /*13280*/  LOP3.LUT R14, R14, 0xff, RZ, 0xc0, !PT ;  /* 0x000000ff0e0e7812 */ /* 0x000fe400078ec0ff */
[----:B------:R-:W-:Y:S02]  /*13290*/  LOP3.LUT R12, R12, 0xff, RZ, 0xc0, !PT ;  /* 0x000000ff0c0c7812 */ /* 0x000fe400078ec0ff */
[----:B------:R-:W-:-:S02]  /*132a0*/  LOP3.LUT R20, R20, 0xff, RZ, 0xc0, !PT ;  /* 0x000000ff14147812 */ /* 0x000fc400078ec0ff */
[----:B------:R-:W-:Y:S02]  /*132b0*/  PRMT R3, R0, 0x7604, R3 ;  /* 0x0000760400037816 */ /* 0x000fe40000000003 */
[----:B------:R-:W-:Y:S02]  /*132c0*/  PRMT R15, R14, 0x7604, R15 ;  /* 0x000076040e0f7816 */ /* 0x000fe4000000000f */
[----:B------:R-:W-:Y:S02]  /*132d0*/  SHF.R.U32.HI R0, RZ, 0x10, R10 ;  /* 0x00000010ff007819 */ /* 0x000fe4000001160a */
[----:B------:R-:W-:Y:S02]  /*132e0*/  SHF.R.U32.HI R14, RZ, 0x10, R8 ;  /* 0x00000010ff0e7819 */ /* 0x000fe40000011608 */
        /* <DEDUP_REMOVED lines=12> */
[----:B------:R-:W-:Y:S01]  /*133b0*/  LOP3.LUT R12, R3, 0xff000000, R10, 0xf8, !PT ;  /* 0xff000000030c7812 */ /* 0x000fe200078ef80a */
[----:B------:R-:W-:Y:S01]  /*133c0*/  HADD2.F32 R25, -RZ, R24.H1_H1 ;  /* 0x30000018ff197230 */ /* 0x000fe20000004100 */
[----:B------:R-:W-:Y:S01]  /*133d0*/  LOP3.LUT R20, R15, 0xff000000, R8, 0xf8, !PT ;  /* 0xff0000000f147812 */ /* 0x000fe200078ef808 */
[----:B------:R-:W-:Y:S01]  /*133e0*/  HADD2.F32 R15, -RZ, R14.H1_H1 ;  /* 0x3000000eff0f7230 */ /* 0x000fe20000004100 */
[----:B------:R-:W-:Y:S01]  /*133f0*/  F2FP.F16.E4M3.UNPACK_B R3, R6 ;  /* 0x00000006ff03723e */ /* 0x000fe200020006ff */
[----:B------:R-:W-:Y:S01]  /*13400*/  HADD2.F32 R8, -RZ, R0.H0_H0 ;  /* 0x20000000ff087230 */ /* 0x000fe20000004100 */
[----:B------:R-:W-:Y:S01]  /*13410*/  F2FP.F16.E4M3.UNPACK_B R10, R7 ;  /* 0x00000007ff0a723e */ /* 0x000fe200020006ff */
[C---:B------:R-:W-:Y:S01]  /*13420*/  FMUL.FTZ R27, R9.reuse, R25 ;  /* 0x00000019091b7220 */ /* 0x040fe20000410000 */
[----:B------:R-:W-:Y:S01]  /*13430*/  F2FP.F16.E4M3.UNPACK_B R11, R7.H1 ;  /* 0x00000007ff0b723e */ /* 0x000fe200030006ff */
[----:B------:R-:W-:Y:S01]  /*13440*/  FMUL.FTZ R26, R9, R15 ;  /* 0x0000000f091a7220 */ /* 0x000fe20000410000 */
[-C--:B------:R-:W-:Y:S01]  /*13450*/  F2FP.F16.E4M3.UNPACK_B R6, R5.reuse ;  /* 0x00000005ff06723e */ /* 0x080fe200020006ff */
[----:B------:R-:W-:Y:S01]  /*13460*/  HADD2.F32 R24, -RZ, R24.H0_H0 ;  /* 0x20000018ff187230 */ /* 0x000fe20000004100 */
[----:B------:R-:W-:Y:S01]  /*13470*/  F2FP.F16.E4M3.UNPACK_B R7, R5.H1 ;  /* 0x00000005ff07723e */ /* 0x000fe200030006ff */
[----:B------:R-:W-:Y:S01]  /*13480*/  HADD2.F32 R5, -RZ, R3.H1_H1 ;  /* 0x30000003ff057230 */ /* 0x000fe20000004100 */
[----:B------:R-:W-:Y:S01]  /*13490*/  F2FP.F16.E4M3.UNPACK_B R21, R21.H1 ;  /* 0x00000015ff15723e */ /* 0x000fe200030006ff */
[----:B------:R-:W-:-:S02]  /*134a0*/  HADD2.F32 R14, -RZ, R14.H0_H0 ;  /* 0x2000000eff0e7230 */ /* 0x000fc40000004100 */
[C---:B------:R-:W-:Y:S01]  /*134b0*/  FFMA.FTZ R27, R8.reuse, R15, -R27 ;  /* 0x0000000f081b7223 */ /* 0x040fe2000001081b */
[----:B------:R-:W-:Y:S01]  /*134c0*/  FFMA.FTZ R26, R8, R25, R26 ;  /* 0x00000019081a7223 */ /* 0x000fe2000001001a */
[----:B------:R-:W-:Y:S01]  /*134d0*/  HADD2.F32 R3, -RZ, R3.H0_H0 ;  /* 0x20000003ff037230 */ /* 0x000fe20000004100 */
[----:B------:R-:W-:Y:S01]  /*134e0*/  F2FP.F16.E4M3.UNPACK_B R13, R13.H1 ;  /* 0x0000000dff0d723e */ /* 0x000fe200030006ff */
[C---:B------:R-:W-:Y:S01]  /*134f0*/  FMUL.FTZ R8, R5.reuse, R24 ;  /* 0x0000001805087220 */ /* 0x040fe20000410000 */
[----:B------:R-:W-:Y:S01]  /*13500*/  FMUL.FTZ R15, R5, R14 ;  /* 0x0000000e050f7220 */ /* 0x000fe20000410000 */
[--C-:B------:R-:W-:Y:S01]  /*13510*/  HADD2.F32 R5, -RZ, R10.reuse.H1_H1 ;  /* 0x3000000aff057230 */ /* 0x100fe20000004100 */
[----:B------:R-:W-:Y:S01]  /*13520*/  F2FP.F16.E4M3.UNPACK_B R0, R4 ;  /* 0x00000004ff00723e */ /* 0x000fe200020006ff */
[----:B------:R-:W-:Y:S02]  /*13530*/  HADD2.F32 R9, -RZ, R21.H0_H0 ;  /* 0x20000015ff097230 */ /* 0x000fe40000004100 */
[C---:B------:R-:W-:Y:S01]  /*13540*/  FFMA.FTZ R25, R3.reuse, R14, -R8 ;  /* 0x0000000e03197223 */ /* 0x040fe20000010808 */
[----:B------:R-:W-:Y:S01]  /*13550*/  FFMA.FTZ R24, R3, R24, R15 ;  /* 0x0000001803187223 */ /* 0x000fe2000001000f */
[----:B------:R-:W-:Y:S01]  /*13560*/  HADD2.F32 R8, -RZ, R13.H0_H0 ;  /* 0x2000000dff087230 */ /* 0x000fe20000004100 */
[----:B------:R-:W-:Y:S01]  /*13570*/  F2FP.F16.E4M3.UNPACK_B R4, R4.H1 ;  /* 0x00000004ff04723e */ /* 0x000fe200030006ff */
[----:B------:R-:W-:-:S02]  /*13580*/  HADD2.F32 R10, -RZ, R10.H0_H0 ;  /* 0x2000000aff0a7230 */ /* 0x000fc40000004100 */
[CC--:B------:R-:W-:Y:S01]  /*13590*/  FMUL.FTZ R15, R5.reuse, R9.reuse ;  /* 0x00000009050f7220 */ /* 0x0c0fe20000410000 */
[----:B------:R-:W-:Y:S02]  /*135a0*/  HADD2.F32 R14, -RZ, R21.H1_H1 ;  /* 0x30000015ff0e7230 */ /* 0x000fe40000004100 */
[-C--:B------:R-:W-:Y:S01]  /*135b0*/  FMUL.FTZ R5, R5, R8.reuse ;  /* 0x0000000805057220 */ /* 0x080fe20000410000 */
[----:B------:R-:W-:Y:S02]  /*135c0*/  HADD2.F32 R3, -RZ, R11.H1_H1 ;  /* 0x3000000bff037230 */ /* 0x000fe40000004100 */
[C---:B------:R-:W-:Y:S01]  /*135d0*/  FFMA.FTZ R21, R10.reuse, R8, -R15 ;  /* 0x000000080a157223 */ /* 0x040fe2000001080f */
[----:B------:R-:W-:Y:S02]  /*135e0*/  HADD2.F32 R8, -RZ, R13.H1_H1 ;  /* 0x3000000dff087230 */ /* 0x000fe40000004100 */
[----:B------:R-:W-:Y:S01]  /*135f0*/  FFMA.FTZ R28, R10, R9, R5 ;  /* 0x000000090a1c7223 */ /* 0x000fe20000010005 */
[----:B------:R-:W-:-:S02]  /*13600*/  HADD2.F32 R11, -RZ, R11.H0_H0 ;  /* 0x2000000bff0b7230 */ /* 0x000fc40000004100 */
[C---:B------:R-:W-:Y:S01]  /*13610*/  FMUL.FTZ R30, R3.reuse, R14 ;  /* 0x0000000e031e7220 */ /* 0x040fe20000410000 */
[----:B------:R-:W-:Y:S01]  /*13620*/  F2FP.F16.E4M3.UNPACK_B R9, R20 ;  /* 0x00000014ff09723e */ /* 0x000fe200020006ff */
[-C--:B------:R-:W-:Y:S01]  /*13630*/  FMUL.FTZ R10, R3, R8.reuse ;  /* 0x00000008030a7220 */ /* 0x080fe20000410000 */
[----:B------:R-:W-:Y:S02]  /*13640*/  HADD2.F32 R5, -RZ, R4.H1_H1 ;  /* 0x30000004ff057230 */ /* 0x000fe40000004100 */
[C---:B------:R-:W-:Y:S01]  /*13650*/  FFMA.FTZ R30, R11.reuse, R8, -R30 ;  /* 0x000000080b1e7223 */ /* 0x040fe2000001081e */
[----:B------:R-:W-:Y:S01]  /*13660*/  F2FP.F16.E4M3.UNPACK_B R8, R12 ;  /* 0x0000000cff08723e */ /* 0x000fe200020006ff */
[----:B------:R-:W-:Y:S01]  /*13670*/  FFMA.FTZ R29, R11, R14, R10 ;  /* 0x0000000e0b1d7223 */ /* 0x000fe2000001000a */
[--C-:B------:R-:W-:Y:S01]  /*13680*/  HADD2.F32 R13, -RZ, R9.reuse.H1_H1 ;  /* 0x30000009ff0d7230 */ /* 0x100fe20000004100 */
[----:B------:R-:W-:Y:S01]  /*13690*/  F2FP.F16.E4M3.UNPACK_B R12, R12.H1 ;  /* 0x0000000cff0c723e */ /* 0x000fe200030006ff */
[----:B------:R-:W-:Y:S01]  /*136a0*/  HADD2.F32 R10, -RZ, R9.H0_H0 ;  /* 0x20000009ff0a7230 */ /* 0x000fe20000004100 */
[----:B------:R-:W-:Y:S01]  /*136b0*/  F2FP.F16.E4M3.UNPACK_B R20, R20.H1 ;  /* 0x00000014ff14723e */ /* 0x000fe200030006ff */
[----:B------:R-:W-:-:S02]  /*136c0*/  HADD2.F32 R9, -RZ, R8.H1_H1 ;  /* 0x30000008ff097230 */ /* 0x000fc40000004100 */
[C---:B------:R-:W-:Y:S01]  /*136d0*/  FMUL.FTZ R11, R5.reuse, R13 ;  /* 0x0000000d050b7220 */ /* 0x040fe20000410000 */
[----:B------:R-:W-:Y:S02]  /*136e0*/  HADD2.F32 R3, -RZ, R0.H1_H1 ;  /* 0x30000000ff037230 */ /* 0x000fe40000004100 */
        /* <DEDUP_REMOVED lines=10> */
[----:B------:R-:W-:-:S02]  /*13790*/  HADD2.F32 R4, -RZ, R12.H1_H1 ;  /* 0x3000000cff047230 */ /* 0x000fc40000004100 */
[--C-:B------:R-:W-:Y:S02]  /*137a0*/  HADD2.F32 R3, -RZ, R7.reuse.H1_H1 ;  /* 0x30000007ff037230 */ /* 0x100fe40000004100 */
[--C-:B------:R-:W-:Y:S02]  /*137b0*/  HADD2.F32 R8, -RZ, R20.reuse.H1_H1 ;  /* 0x30000014ff087230 */ /* 0x100fe40000004100 */
[----:B------:R-:W-:Y:S02]  /*137c0*/  HADD2.F32 R9, -RZ, R20.H0_H0 ;  /* 0x20000014ff097230 */ /* 0x000fe40000004100 */
[C---:B------:R-:W-:Y:S01]  /*137d0*/  FMUL.FTZ R13, R3.reuse, R4 ;  /* 0x00000004030d7220 */ /* 0x040fe20000410000 */
[----:B------:R-:W-:Y:S02]  /*137e0*/  HADD2.F32 R0, -RZ, R6.H1_H1 ;  /* 0x30000006ff007230 */ /* 0x000fe40000004100 */
[----:B------:R-:W-:Y:S02]  /*137f0*/  HADD2.F32 R5, -RZ, R12.H0_H0 ;  /* 0x2000000cff057230 */ /* 0x000fe40000004100 */
[----:B------:R-:W-:Y:S01]  /*13800*/  FMUL.FTZ R12, R3, R8 ;  /* 0x00000008030c7220 */ /* 0x000fe20000410000 */
[----:B------:R-:W-:-:S02]  /*13810*/  HADD2.F32 R7, -RZ, R7.H0_H0 ;  /* 0x20000007ff077230 */ /* 0x000fc40000004100 */
[C---:B------:R-:W-:Y:S01]  /*13820*/  FMUL.FTZ R3, R0.reuse, R9 ;  /* 0x0000000900037220 */ /* 0x040fe20000410000 */
[----:B------:R-:W-:Y:S02]  /*13830*/  HADD2.F32 R6, -RZ, R6.H0_H0 ;  /* 0x20000006ff067230 */ /* 0x000fe40000004100 */
[-C--:B------:R-:W-:Y:S01]  /*13840*/  FMUL.FTZ R0, R0, R5.reuse ;  /* 0x0000000500007220 */ /* 0x080fe20000410000 */
[C---:B------:R-:W-:Y:S01]  /*13850*/  FFMA.FTZ R12, R7.reuse, R4, -R12 ;  /* 0x00000004070c7223 */ /* 0x040fe2000001080c */
[----:B------:R-:W-:Y:S01]  /*13860*/  FFMA.FTZ R13, R7, R8, R13 ;  /* 0x00000008070d7223 */ /* 0x000fe2000001000d */
[C---:B------:R-:W-:Y:S01]  /*13870*/  FFMA.FTZ R5, R6.reuse, R5, -R3 ;  /* 0x0000000506057223 */ /* 0x040fe20000010803 */
[----:B------:R-:W-:Y:S01]  /*13880*/  FFMA.FTZ R0, R6, R9, R0 ;  /* 0x0000000906007223 */ /* 0x000fe20000010000 */
[----:B------:R-:W-:Y:S02]  /*13890*/  F2FP.SATFINITE.E4M3.F32.PACK_AB_MERGE_C R6, R26, R27, RZ ;  /* 0x0000001b1a06723e */ /* 0x000fe400048070ff */
[----:B------:R-:W-:-:S02]  /*138a0*/  F2FP.SATFINITE.E4M3.F32.PACK_AB_MERGE_C R7, R29, R30, RZ ;  /* 0x0000001e1d07723e */ /* 0x000fc400048070ff */
[----:B------:R-:W-:Y:S02]  /*138b0*/  F2FP.SATFINITE.E4M3.F32.PACK_AB_MERGE_C R4, R15, R14, RZ ;  /* 0x0000000e0f04723e */ /* 0x000fe400048070ff */
[----:B------:R-:W-:Y:S02]  /*138c0*/  F2FP.SATFINITE.E4M3.F32.PACK_AB_MERGE_C R12, R13, R12, RZ ;  /* 0x0000000c0d0c723e */ /* 0x000fe400048070ff */
[----:B------:R-:W-:Y:S02]  /*138d0*/  F2FP.SATFINITE.E4M3.F32.PACK_AB_MERGE_C R6, R24, R25, R6 ;  /* 0x000000191806723e */ /* 0x000fe40004807006 */
[----:B------:R-:W-:Y:S02]  /*138e0*/  F2FP.SATFINITE.E4M3.F32.PACK_AB_MERGE_C R7, R28, R21, R7 ;  /* 0x000000151c07723e */ /* 0x000fe40004807007 */
[----:B------:R-:W-:Y:S02]  /*138f0*/  F2FP.SATFINITE.E4M3.F32.PACK_AB_MERGE_C R4, R10, R11, R4 ;  /* 0x0000000b0a04723e */ /* 0x000fe40004807004 */
[----:B------:R-:W-:-:S05]  /*13900*/  F2FP.SATFINITE.E4M3.F32.PACK_AB_MERGE_C R5, R0, R5, R12 ;  /* 0x000000050005723e */ /* 0x000fca000480700c */
[----:B------:R0:W-:Y:S01]  /*13910*/  STS.128 [R220+0x4000], R4 ;  /* 0x00400004dc007388 */ /* 0x0001e20000000c00 */
[----:B------:R-:W-:Y:S05]  /*13920*/  BRA `(.L_x_596) ;  /* 0x0000003400147947 */ /* 0x000fea0003800000 */
.L_x_590:
[----:B------:R-:W-:-:S03]  /*13930*/  UMOV UR4, 0xffffffff ;  /* 0xffffffff00047882 */ /* 0x000fc60000000000 */
[----:B------:R-:W-:Y:S05]  /*13940*/  BRA.DIV UR4, `(.L_x_607) ;  /* 0x0000013e04407947 */ /* 0x000fea000b800000 */
[----:B------:R1:W2:Y:S04]  /*13950*/  SHFL.IDX PT, R3, R24, RZ, 0x1e1f ;  /* 0x001e1fff18037589 */ /* 0x0002a800000e0000 */
[----:B------:R1:W3:Y:S04]  /*13960*/  SHFL.IDX PT, R21, R144, RZ, 0x1e1f ;  /* 0x001e1fff90157589 */ /* 0x0002e800000e0000 */
[----:B------:R1:W4:Y:S04]  /*13970*/  SHFL.IDX PT, R0, R26, RZ, 0x1e1f ;  /* 0x001e1fff1a007589 */ /* 0x00032800000e0000 */
[----:B------:R1:W0:Y:S02]  /*13980*/  SHFL.IDX PT, R20, R27, RZ, 0x1e1f ;  /* 0x001e1fff1b147589 */ /* 0x00022400000e0000 */
.L_x_815:
[----:B------:R-:W-:Y:S01]  /*13990*/  ULDC UR4, c[0x0][0x448] ;  /* 0x0001120000047ab9 */ /* 0x000fe20000000800 */
[----:B------:R-:W-:Y:S01]  /*139a0*/  BSSY B1, `(.L_x_608) ;  /* 0x0000039000017945 */ /* 0x000fe20003800000 */
[----:B------:R-:W-:Y:S01]  /*139b0*/  IMAD R157, R157, UR4, RZ ;  /* 0x000000049d9d7c24 */ /* 0x000fe2000f8e02ff */
[----:B------:R-:W-:Y:S02]  /*139c0*/  CS2R R4, SRZ ;  /* 0x0000000000047805 */ /* 0x000fe4000001ff00 */
[----:B------:R-:W-:Y:S02]  /*139d0*/  CS2R R6, SRZ ;  /* 0x0000000000067805 */ /* 0x000fe4000001ff00 */
[----:B------:R-:W-:Y:S02]  /*139e0*/  CS2R R10, SRZ ;  /* 0x00000000000a7805 */ /* 0x000fe4000001ff00 */
[----:B------:R-:W-:Y:S02]  /*139f0*/  CS2R R12, SRZ ;  /* 0x00000000000c7805 */ /* 0x000fe4000001ff00 */
[----:B------:R-:W-:-:S02]  /*13a00*/  ISETP.GE.AND P0, PT, R8, R157, PT ;  /* 0x0000009d0800720c */ /* 0x000fc40003f06270 */
[----:B------:R-:W-:Y:S02]  /*13a10*/  CS2R R8, SRZ ;  /* 0x0000000000087805 */ /* 0x000fe4000001ff00 */
[----:B------:R-:W-:Y:S02]  /*13a20*/  CS2R R14, SRZ ;  /* 0x00000000000e7805 */ /* 0x000fe4000001ff00 */
[----:B-1----:R-:W-:Y:S02]  /*13a30*/  CS2R R24, SRZ ;  /* 0x0000000000187805 */ /* 0x002fe4000001ff00 */
[----:B------:R-:W-:Y:S02]  /*13a40*/  CS2R R26, SRZ ;  /* 0x00000000001a7805 */ /* 0x000fe4000001ff00 */
[----:B------:R-:W-:Y:S02]  /*13a50*/  CS2R R28, SRZ ;  /* 0x00000000001c7805 */ /* 0x000fe4000001ff00 */
[----:B------:R-:W-:-:S02]  /*13a60*/  CS2R R30, SRZ ;  /* 0x00000000001e7805 */ /* 0x000fc4000001ff00 */
[----:B------:R-:W-:Y:S02]  /*13a70*/  CS2R R32, SRZ ;  /* 0x0000000000207805 */ /* 0x000fe4000001ff00 */
[----:B------:R-:W-:Y:S01]  /*13a80*/  CS2R R34, SRZ ;  /* 0x0000000000227805 */ /* 0x000fe2000001ff00 */
[----:B------:R-:W-:Y:S06]  /*13a90*/  @P0 BRA `(.L_x_609) ;  /* 0x0000000000a40947 */ /* 0x000fec0003800000 */
[C---:B------:R-:W-:Y:S01]  /*13aa0*/  VIADD R4, R18.reuse, 0x20 ;  /* 0x0000002012047836 */ /* 0x040fe20000000000 */
[----:B------:R-:W-:Y:S01]  /*13ab0*/  ULDC UR4, c[0x0][0x3f4] ;  /* 0x0000fd0000047ab9 */ /* 0x000fe20000000800 */
[C---:B------:R-:W-:Y:S01]  /*13ac0*/  VIADD R5, R18.reuse, 0x40 ;  /* 0x0000004012057836 */ /* 0x040fe20000000000 */
[----:B------:R-:W-:Y:S02]  /*13ad0*/  ISETP.GE.AND P2, PT, R18, UR4, PT ;  /* 0x0000000412007c0c */ /* 0x000fe4000bf46270 */
[----:B------:R-:W-:Y:S02]  /*13ae0*/  CS2R R24, SRZ ;  /* 0x0000000000187805 */ /* 0x000fe4000001ff00 */
[----:B------:R-:W-:Y:S02]  /*13af0*/  ISETP.GE.AND P1, PT, R4, UR4, PT ;  /* 0x0000000404007c0c */ /* 0x000fe4000bf26270 */
[----:B------:R-:W-:Y:S02]  /*13b00*/  CS2R R26, SRZ ;  /* 0x00000000001a7805 */ /* 0x000fe4000001ff00 */
[----:B------:R-:W-:-:S02]  /*13b10*/  ISETP.GE.AND P0, PT, R5, UR4, PT ;  /* 0x0000000405007c0c */ /* 0x000fc4000bf06270 */
[----:B------:R-:W-:Y:S02]  /*13b20*/  CS2R R6, SRZ ;  /* 0x0000000000067805 */ /* 0x000fe4000001ff00 */
[----:B------:R-:W-:Y:S02]  /*13b30*/  CS2R R28, SRZ ;  /* 0x00000000001c7805 */ /* 0x000fe4000001ff00 */
[----:B------:R-:W-:Y:S02]  /*13b40*/  CS2R R30, SRZ ;  /* 0x00000000001e7805 */ /* 0x000fe4000001ff00 */
[----:B------:R-:W-:Y:S02]  /*13b50*/  @!P2 SHF.R.S32.HI R5, RZ, 0x1f, R18 ;  /* 0x0000001fff05a819 */ /* 0x000fe40000011412 */
[C---:B--2---:R-:W-:Y:S02]  /*13b60*/  @!P2 IADD3 R36, P3, R18.reuse, R3, RZ ;  /* 0x000000031224a210 */ /* 0x044fe40007f7e0ff */
[----:B---3--:R-:W-:Y:S01]  /*13b70*/  @!P2 IADD3 R38, P4, R18, R21, RZ ;  /* 0x000000151226a210 */ /* 0x008fe20007f9e0ff */
[----:B------:R-:W-:Y:S01]  /*13b80*/  @!P0 IMAD.SHL.U32 R48, R224, 0x10, RZ ;  /* 0x00000010e0308824 */ /* 0x000fe200078e00ff */
[----:B------:R-:W-:Y:S01]  /*13b90*/  @!P1 SHF.L.U32 R42, R222, 0x4, RZ ;  /* 0x00000004de2a9819 */ /* 0x000fe200000006ff */
[----:B----4-:R-:W-:-:S02]  /*13ba0*/  @!P2 IMAD.X R37, R0, 0x1, R5, P3 ;  /* 0x000000010025a824 */ /* 0x010fc400018e0605 */
[----:B0-----:R-:W-:Y:S01]  /*13bb0*/  @!P2 IMAD.X R39, R20, 0x1, R5, P4 ;  /* 0x000000011427a824 */ /* 0x001fe200020e0605 */
[----:B------:R-:W-:Y:S02]  /*13bc0*/  @!P1 SHF.R.S32.HI R5, RZ, 0x1f, R42 ;  /* 0x0000001fff059819 */ /* 0x000fe4000001142a */
[-C--:B------:R-:W-:Y:S02]  /*13bd0*/  @!P1 IADD3 R40, P5, R3, R42.reuse, RZ ;  /* 0x0000002a03289210 */ /* 0x080fe40007fbe0ff */
[----:B------:R-:W-:Y:S02]  /*13be0*/  CS2R R8, SRZ ;  /* 0x0000000000087805 */ /* 0x000fe4000001ff00 */
[----:B------:R-:W-:Y:S02]  /*13bf0*/  @!P1 IADD3 R42, P4, R21, R42, RZ ;  /* 0x0000002a152a9210 */ /* 0x000fe40007f9e0ff */
[----:B------:R-:W-:Y:S02]  /*13c00*/  CS2R R10, SRZ ;  /* 0x00000000000a7805 */ /* 0x000fe4000001ff00 */
[----:B------:R-:W-:-:S02]  /*13c10*/  @!P0 IADD3 R46, P3, R3, R48, RZ ;  /* 0x00000030032e8210 */ /* 0x000fc40007f7e0ff */
[----:B------:R-:W-:Y:S02]  /*13c20*/  CS2R R32, SRZ ;  /* 0x0000000000207805 */ /* 0x000fe4000001ff00 */
[----:B------:R-:W-:Y:S01]  /*13c30*/  @!P0 SHF.R.S32.HI R3, RZ, 0x1f, R48 ;  /* 0x0000001fff038819 */ /* 0x000fe20000011430 */
[----:B------:R-:W-:Y:S01]  /*13c40*/  @!P1 IMAD.X R43, R20, 0x1, R5, P4 ;  /* 0x00000001142b9824 */ /* 0x000fe200020e0605 */
[----:B------:R-:W-:Y:S02]  /*13c50*/  @!P1 IADD3.X R41, R0, R5, RZ, P5, !PT ;  /* 0x0000000500299210 */ /* 0x000fe40002ffe4ff */
[----:B------:R-:W-:Y:S02]  /*13c60*/  CS2R R4, SRZ ;  /* 0x0000000000047805 */ /* 0x000fe4000001ff00 */
[----:B------:R-:W-:Y:S02]  /*13c70*/  @!P0 IADD3 R48, P5, R21, R48, RZ ;  /* 0x0000003015308210 */ /* 0x000fe40007fbe0ff */
[----:B------:R-:W-:-:S02]  /*13c80*/  CS2R R34, SRZ ;  /* 0x0000000000227805 */ /* 0x000fc4000001ff00 */
[----:B------:R-:W-:Y:S02]  /*13c90*/  CS2R R12, SRZ ;  /* 0x00000000000c7805 */ /* 0x000fe4000001ff00 */
[----:B------:R-:W-:Y:S01]  /*13ca0*/  CS2R R14, SRZ ;  /* 0x00000000000e7805 */ /* 0x000fe2000001ff00 */
[--C-:B------:R-:W-:Y:S01]  /*13cb0*/  @!P0 IMAD.X R47, R0, 0x1, R3.reuse, P3 ;  /* 0x00000001002f8824 */ /* 0x100fe200018e0603 */
[----:B------:R1:W5:Y:S01]  /*13cc0*/  @!P2 LD.E.128 R24, desc[UR54][R36.64] ;  /* 0x000000362418a980 */ /* 0x000362000c101d00 */
[----:B------:R-:W-:-:S03]  /*13cd0*/  @!P0 IMAD.X R49, R20, 0x1, R3, P5 ;  /* 0x0000000114318824 */ /* 0x000fc600028e0603 */
[----:B------:R1:W5:Y:S04]  /*13ce0*/  @!P2 LD.E.128 R4, desc[UR54][R38.64] ;  /* 0x000000362604a980 */ /* 0x000368000c101d00 */
[----:B------:R1:W5:Y:S04]  /*13cf0*/  @!P1 LD.E.128 R28, desc[UR54][R40.64] ;  /* 0x00000036281c9980 */ /* 0x000368000c101d00 */
[----:B------:R1:W5:Y:S04]  /*13d00*/  @!P1 LD.E.128 R8, desc[UR54][R42.64] ;  /* 0x000000362a089980 */ /* 0x000368000c101d00 */
[----:B------:R1:W5:Y:S04]  /*13d10*/  @!P0 LD.E.128 R32, desc[UR54][R46.64] ;  /* 0x000000362e208980 */ /* 0x000368000c101d00 */
[----:B------:R1:W5:Y:S02]  /*13d20*/  @!P0 LD.E.128 R12, desc[UR54][R48.64] ;  /* 0x00000036300c8980 */ /* 0x000364000c101d00 */
.L_x_609:
[----:B------:R-:W-:Y:S05]  /*13d30*/  BSYNC B1 ;  /* 0x0000000000017941 */ /* 0x000fea0003800000 */
.L_x_608:
[----:B------:R-:W-:Y:S01]  /*13d40*/  ULEA.HI UR4, UR43, UR43, URZ, 0x1 ;  /* 0x0000002b2b047291 */ /* 0x000fe2000f8f083f */
[----:B----4-:R-:W-:Y:S01]  /*13d50*/  IMAD R0, R205, -0x80, R157 ;  /* 0xffffff80cd007824 */ /* 0x010fe200078e029d */
[----:B------:R-:W-:Y:S02]  /*13d60*/  BSSY B1, `(.L_x_610) ;  /* 0x0000009000017945 */ /* 0x000fe40003800000 */
[----:B------:R-:W-:Y:S02]  /*13d70*/  ULOP3.LUT UR4, UR4, 0xfffffffe, URZ, 0xc0, !UPT ;  /* 0xfffffffe04047892 */ /* 0x000fe4000f8ec03f */
[----:B--2---:R-:W-:Y:S02]  /*13d80*/  VIMNMX R3, R0, 0x80, PT ;  /* 0x0000008000037848 */ /* 0x004fe40003fe0100 */
[----:B------:R-:W-:Y:S02]  /*13d90*/  UIADD3 UR4, UR43, -UR4, URZ ;  /* 0x800000042b047290 */ /* 0x000fe4000fffe03f */
[----:B------:R-:W-:-:S04]  /*13da0*/  ISETP.GE.AND P1, PT, R168, R3, PT ;  /* 0x00000003a800720c */ /* 0x000fc80003f26270 */
[----:B---3--:R-:W-:-:S04]  /*13db0*/  MOV R21, UR4 ;  /* 0x0000000400157c02 */ /* 0x008fc80008000f00 */
[----:B------:R-:W-:-:S04]  /*13dc0*/  SHF.L.U32 R21, R21, 0x1f, RZ ;  /* 0x0000001f15157819 */ /* 0x000fc800000006ff */
[----:B------:R-:W2:Y:S02]  /*13dd0*/  SYNCS.PHASECHK.TRANS64.TRYWAIT P0, [R16+URZ+0x29800], R21 ;  /* 0x02980015100075a7 */ /* 0x000ea4000800017f */
[----:B--2---:R-:W-:Y:S05]  /*13de0*/  @!P0 BRA `(.L_x_611) ;  /* 0x00000138008c8947 */ /* 0x004fea0003800000 */
.L_x_816:
[----:B------:R-:W-:Y:S05]  /*13df0*/  BSYNC B1 ;  /* 0x0000000000017941 */ /* 0x000fea0003800000 */
.L_x_610:
[----:B------:R-:W-:Y:S05]  /*13e00*/  @P1 BRA `(.L_x_596) ;  /* 0x0000002c00dc1947 */ /* 0x000fea0003800000 */
[----:B------:R-:W3:Y:S01]  /*13e10*/  LDC R3, c[0x0][0x3f4] ;  /* 0x0000fd00ff037b82 */ /* 0x000ee20000000800 */
[C---:B------:R-:W-:Y:S01]  /*13e20*/  VIADD R0, R18.reuse, 0x20 ;  /* 0x0000002012007836 */ /* 0x040fe20000000000 */
[----:B------:R-:W-:Y:S01]  /*13e30*/  BSSY B1, `(.L_x_612) ;  /* 0x00000fc000017945 */ /* 0x000fe20003800000 */
[C---:B0-----:R-:W-:Y:S01]  /*13e40*/  VIADD R20, R18.reuse, 0x40 ;  /* 0x0000004012147836 */ /* 0x041fe20000000000 */
[-C--:B---3--:R-:W-:Y:S02]  /*13e50*/  ISETP.GE.AND P0, PT, R18, R3.reuse, PT ;  /* 0x000000031200720c */ /* 0x088fe40003f06270 */
[-C--:B------:R-:W-:Y:S02]  /*13e60*/  ISETP.GE.AND P1, PT, R0, R3.reuse, PT ;  /* 0x000000030000720c */ /* 0x080fe40003f26270 */
[----:B------:R-:W-:-:S09]  /*13e70*/  ISETP.GE.AND P2, PT, R20, R3, PT ;  /* 0x000000031400720c */ /* 0x000fd20003f46270 */
[----:B------:R-:W-:Y:S05]  /*13e80*/  @P0 BRA `(.L_x_613) ;  /* 0x0000000c00d80947 */ /* 0x000fea0003800000 */
[----:B-----5:R-:W-:Y:S02]  /*13e90*/  SHF.R.U32.HI R0, RZ, 0x8, R24 ;  /* 0x00000008ff007819 */ /* 0x020fe40000011618 */
[----:B------:R-:W-:Y:S02]  /*13ea0*/  LOP3.LUT R20, R24, 0xff, RZ, 0xc0, !PT ;  /* 0x000000ff18147812 */ /* 0x000fe400078ec0ff */
[----:B--2---:R-:W-:Y:S02]  /*13eb0*/  LOP3.LUT R21, R0, 0xff, RZ, 0xc0, !PT ;  /* 0x000000ff00157812 */ /* 0x004fe400078ec0ff */
[----:B------:R-:W-:Y:S02]  /*13ec0*/  LEA.HI R0, R3, R223, RZ, 0x1c ;  /* 0x000000df03007211 */ /* 0x000fe400078fe0ff */
[----:B------:R-:W-:Y:S02]  /*13ed0*/  PRMT R45, R21, 0x7604, R20 ;  /* 0x00007604152d7816 */ /* 0x000fe40000000014 */
[----:B------:R-:W-:-:S02]  /*13ee0*/  SHF.R.S32.HI R21, RZ, 0x1f, R0 ;  /* 0x0000001fff157819 */ /* 0x000fc40000011400 */
[----:B-1----:R-:W-:Y:S02]  /*13ef0*/  SHF.R.U32.HI R37, RZ, 0x8, R25 ;  /* 0x00000008ff257819 */ /* 0x002fe40000011619 */
[----:B------:R-:W-:Y:S01]  /*13f00*/  LEA.HI R20, R21, R0, RZ, 0x2 ;  /* 0x0000000015147211 */ /* 0x000fe200078f10ff */
[----:B------:R-:W-:Y:S01]  /*13f10*/  IMAD.SHL.U32 R0, R0, 0x10, RZ ;  /* 0x0000001000007824 */ /* 0x000fe200078e00ff */
[----:B------:R-:W-:Y:S02]  /*13f20*/  SHF.R.U32.HI R39, RZ, 0x8, R26 ;  /* 0x00000008ff277819 */ /* 0x000fe4000001161a */
[----:B------:R-:W-:Y:S02]  /*13f30*/  SHF.L.U32 R20, R20, 0xb, RZ ;  /* 0x0000000b14147819 */ /* 0x000fe400000006ff */
[----:B------:R-:W-:Y:S02]  /*13f40*/  LOP3.LUT R21, R175, 0x30, R0, 0xf8, !PT ;  /* 0x00000030af157812 */ /* 0x000fe400078ef800 */
[----:B------:R-:W-:-:S02]  /*13f50*/  LOP3.LUT R20, R20, 0xffffe000, RZ, 0xc0, !PT ;  /* 0xffffe00014147812 */ /* 0x000fc400078ec0ff */
[----:B------:R-:W-:Y:S02]  /*13f60*/  LOP3.LUT R21, R21, R196, RZ, 0x3c, !PT ;  /* 0x000000c415157212 */ /* 0x000fe400078e3cff */
[----:B------:R-:W-:Y:S02]  /*13f70*/  LOP3.LUT R36, R25, 0xff, RZ, 0xc0, !PT ;  /* 0x000000ff19247812 */ /* 0x000fe400078ec0ff */
[----:B------:R-:W-:Y:S02]  /*13f80*/  LOP3.LUT R38, R26, 0xff, RZ, 0xc0, !PT ;  /* 0x000000ff1a267812 */ /* 0x000fe400078ec0ff */
[----:B------:R-:W-:Y:S02]  /*13f90*/  LOP3.LUT R37, R37, 0xff, RZ, 0xc0, !PT ;  /* 0x000000ff25257812 */ /* 0x000fe400078ec0ff */
[----:B------:R-:W-:Y:S02]  /*13fa0*/  LOP3.LUT R39, R39, 0xff, RZ, 0xc0, !PT ;  /* 0x000000ff27277812 */ /* 0x000fe400078ec0ff */
[----:B------:R-:W-:-:S02]  /*13fb0*/  IADD3 R21, R21, R197, R20 ;  /* 0x000000c515157210 */ /* 0x000fc40007ffe014 */
[----:B------:R-:W-:Y:S02]  /*13fc0*/  PRMT R46, R37, 0x7604, R36 ;  /* 0x00007604252e7816 */ /* 0x000fe40000000024 */
[----:B------:R-:W-:Y:S01]  /*13fd0*/  PRMT R47, R39, 0x7604, R38 ;  /* 0x00007604272f7816 */ /* 0x000fe20000000026 */
[----:B------:R-:W-:Y:S01]  /*13fe0*/  IMAD.IADD R0, R16, 0x1, R21 ;  /* 0x0000000110007824 */ /* 0x000fe200078e0215 */
[----:B------:R-:W-:Y:S02]  /*13ff0*/  SHF.R.U32.HI R37, RZ, 0x8, R27 ;  /* 0x00000008ff257819 */ /* 0x000fe4000001161b */
[----:B------:R-:W-:Y:S02]  /*14000*/  SHF.R.U32.HI R39, RZ, 0x8, R4 ;  /* 0x00000008ff277819 */ /* 0x000fe40000011604 */
[----:B------:R-:W-:Y:S02]  /*14010*/  SHF.R.U32.HI R40, RZ, 0x8, R5 ;  /* 0x00000008ff287819 */ /* 0x000fe40000011605 */
[----:B------:R-:W-:-:S02]  /*14020*/  LOP3.LUT R36, R27, 0xff, RZ, 0xc0, !PT ;  /* 0x000000ff1b247812 */ /* 0x000fc400078ec0ff */
[----:B------:R-:W-:Y:S02]  /*14030*/  LOP3.LUT R38, R4, 0xff, RZ, 0xc0, !PT ;  /* 0x000000ff04267812 */ /* 0x000fe400078ec0ff */
[----:B------:R-:W-:Y:S02]  /*14040*/  LOP3.LUT R37, R37, 0xff, RZ, 0xc0, !PT ;  /* 0x000000ff25257812 */ /* 0x000fe400078ec0ff */
[----:B------:R-:W-:Y:S02]  /*14050*/  LOP3.LUT R39, R39, 0xff, RZ, 0xc0, !PT ;  /* 0x000000ff27277812 */ /* 0x000fe400078ec0ff */
[----:B------:R-:W-:Y:S02]  /*14060*/  LOP3.LUT R21, R40, 0xff, RZ, 0xc0, !PT ;  /* 0x000000ff28157812 */ /* 0x000fe400078ec0ff */
[----:B------:R-:W0:Y:S01]  /*14070*/  LDS.128 R40, [R0+0x14400] ;  /* 0x0144000000287984 */ /* 0x000e220000000c00 */
[----:B------:R-:W-:Y:S02]  /*14080*/  PRMT R48, R37, 0x7604, R36 ;  /* 0x0000760425307816 */ /* 0x000fe40000000024 */
[----:B------:R-:W-:-:S02]  /*14090*/  PRMT R53, R39, 0x7604, R38 ;  /* 0x0000760427357816 */ /* 0x000fc40000000026 */
[----:B------:R-:W1:Y:S01]  /*140a0*/  LDS.128 R36, [R233+0x14400] ;  /* 0x01440000e9247984 */ /* 0x000e620000000c00 */
[----:B------:R-:W-:Y:S02]  /*140b0*/  SHF.R.U32.HI R50, RZ, 0x8, R6 ;  /* 0x00000008ff327819 */ /* 0x000fe40000011606 */
[----:B------:R-:W-:Y:S02]  /*140c0*/  LOP3.LUT R20, R5, 0xff, RZ, 0xc0, !PT ;  /* 0x000000ff05147812 */ /* 0x000fe400078ec0ff */
[----:B------:R-:W-:Y:S02]  /*140d0*/  LOP3.LUT R49, R6, 0xff, RZ, 0xc0, !PT ;  /* 0x000000ff06317812 */ /* 0x000fe400078ec0ff */
[----:B------:R-:W-:Y:S02]  /*140e0*/  LOP3.LUT R50, R50, 0xff, RZ, 0xc0, !PT ;  /* 0x000000ff32327812 */ /* 0x000fe400078ec0ff */
[----:B------:R-:W-:Y:S02]  /*140f0*/  PRMT R20, R21, 0x7604, R20 ;  /* 0x0000760415147816 */ /* 0x000fe40000000014 */
[----:B------:R-:W-:-:S02]  /*14100*/  SHF.R.U32.HI R21, RZ, 0x10, R25 ;  /* 0x00000010ff157819 */ /* 0x000fc40000011619 */
[----:B------:R-:W-:Y:S02]  /*14110*/  PRMT R57, R50, 0x7604, R49 ;  /* 0x0000760432397816 */ /* 0x000fe40000000031 */
[----:B------:R-:W-:Y:S01]  /*14120*/  SHF.R.U32.HI R55, RZ, 0x10, R5 ;  /* 0x00000010ff377819 */ /* 0x000fe20000011605 */
[----:B------:R-:W-:Y:S01]  /*14130*/  IMAD.U32 R21, R21, 0x10000, RZ ;  /* 0x0001000015157824 */ /* 0x000fe200078e00ff */
[----:B------:R-:W-:Y:S02]  /*14140*/  SHF.R.U32.HI R49, RZ, 0x10, R27 ;  /* 0x00000010ff317819 */ /* 0x000fe4000001161b */
[----:B------:R-:W-:Y:S02]  /*14150*/  SHF.R.U32.HI R52, RZ, 0x8, R7 ;  /* 0x00000008ff347819 */ /* 0x000fe40000011607 */
[----:B------:R-:W-:Y:S01]  /*14160*/  SHF.L.U32 R55, R55, 0x10, RZ ;  /* 0x0000001037377819 */ /* 0x000fe200000006ff */
[----:B------:R-:W-:Y:S01]  /*14170*/  IMAD.U32 R49, R49, 0x10000, RZ ;  /* 0x0001000031317824 */ /* 0x000fe200078e00ff */
[----:B------:R-:W-:-:S02]  /*14180*/  LOP3.LUT R51, R7, 0xff, RZ, 0xc0, !PT ;  /* 0x000000ff07337812 */ /* 0x000fc400078ec0ff */
[----:B------:R-:W-:Y:S02]  /*14190*/  LOP3.LUT R52, R52, 0xff, RZ, 0xc0, !PT ;  /* 0x000000ff34347812 */ /* 0x000fe400078ec0ff */
[----:B------:R-:W-:Y:S02]  /*141a0*/  LOP3.LUT R55, R20, 0xff0000, R55, 0xf8, !PT ;  /* 0x00ff000014377812 */ /* 0x000fe400078ef837 */
[----:B------:R-:W-:Y:S02]  /*141b0*/  LOP3.LUT R21, R46, 0xff0000, R21, 0xf8, !PT ;  /* 0x00ff00002e157812 */ /* 0x000fe400078ef815 */
[----:B------:R-:W-:Y:S02]  /*141c0*/  PRMT R52, R52, 0x7604, R51 ;  /* 0x0000760434347816 */ /* 0x000fe40000000033 */
[----:B------:R-:W-:Y:S02]  /*141d0*/  SHF.R.U32.HI R59, RZ, 0x10, R7 ;  /* 0x00000010ff3b7819 */ /* 0x000fe40000011607 */
[----:B------:R-:W-:-:S02]  /*141e0*/  LOP3.LUT R51, R48, 0xff0000, R49, 0xf8, !PT ;  /* 0x00ff000030337812 */ /* 0x000fc400078ef831 */
[----:B------:R-:W-:Y:S01]  /*141f0*/  LOP3.LUT R47, R47, 0xff0000, R26, 0xf8, !PT ;  /* 0x00ff00002f2f7812 */ /* 0x000fe200078ef81a */
[----:B------:R-:W-:Y:S01]  /*14200*/  IMAD.U32 R59, R59, 0x10000, RZ ;  /* 0x000100003b3b7824 */ /* 0x000fe200078e00ff */
[----:B------:R-:W-:Y:S02]  /*14210*/  LOP3.LUT R55, R55, 0xff000000, R5, 0xf8, !PT ;  /* 0xff00000037377812 */ /* 0x000fe400078ef805 */
[----:B------:R-:W-:Y:S02]  /*14220*/  LOP3.LUT R50, R21, 0xff000000, R25, 0xf8, !PT ;  /* 0xff00000015327812 */ /* 0x000fe400078ef819 */
[----:B------:R-:W-:Y:S02]  /*14230*/  LOP3.LUT R21, R53, 0xff0000, R4, 0xf8, !PT ;  /* 0x00ff000035157812 */ /* 0x000fe400078ef804 */
[----:B------:R-:W-:Y:S02]  /*14240*/  LOP3.LUT R45, R45, 0xff0000, R24, 0xf8, !PT ;  /* 0x00ff00002d2d7812 */ /* 0x000fe400078ef818 */
[----:B------:R-:W-:-:S02]  /*14250*/  LOP3.LUT R53, R51, 0xff000000, R27, 0xf8, !PT ;  /* 0xff00000033357812 */ /* 0x000fc400078ef81b */
[----:B------:R-:W-:Y:S02]  /*14260*/  LOP3.LUT R20, R47, 0xff000000, R26, 0xf8, !PT ;  /* 0xff0000002f147812 */ /* 0x000fe400078ef81a */
[----:B------:R-:W-:Y:S02]  /*14270*/  F2FP.F16.E4M3.UNPACK_B R56, R55 ;  /* 0x00000037ff38723e */ /* 0x000fe400020006ff */
[----:B0-----:R-:W-:Y:S02]  /*14280*/  F2FP.F16.E4M3.UNPACK_B R27, R41 ;  /* 0x00000029ff1b723e */ /* 0x001fe400020006ff */
[----:B------:R-:W-:Y:S01]  /*14290*/  F2FP.F16.E4M3.UNPACK_B R26, R50 ;  /* 0x00000032ff1a723e */ /* 0x000fe200020006ff */
[----:B------:R-:W-:Y:S01]  /*142a0*/  HADD2.F32 R58, -RZ, R56.H0_H0 ;  /* 0x20000038ff3a7230 */ /* 0x000fe20000004100 */
[----:B------:R-:W-:Y:S01]  /*142b0*/  LOP3.LUT R49, R45, 0xff000000, R24, 0xf8, !PT ;  /* 0xff0000002d317812 */ /* 0x000fe200078ef818 */
[----:B------:R-:W-:Y:S01]  /*142c0*/  HADD2.F32 R5, -RZ, R27.H0_H0 ;  /* 0x2000001bff057230 */ /* 0x000fe20000004100 */
[----:B-1----:R-:W-:-:S02]  /*142d0*/  F2FP.F16.E4M3.UNPACK_B R24, R37 ;  /* 0x00000025ff18723e */ /* 0x002fc400020006ff */
[----:B------:R-:W-:Y:S01]  /*142e0*/  LOP3.LUT R59, R52, 0xff0000, R59, 0xf8, !PT ;  /* 0x00ff0000343b7812 */ /* 0x000fe200078ef83b */
[----:B------:R-:W-:Y:S02]  /*142f0*/  HADD2.F32 R52, -RZ, R26.H0_H0 ;  /* 0x2000001aff347230 */ /* 0x000fe40000004100 */
[C---:B------:R-:W-:Y:S01]  /*14300*/  FMUL.FTZ R60, R5.reuse, R58 ;  /* 0x0000003a053c7220 */ /* 0x040fe20000410000 */
[----:B------:R-:W-:Y:S01]  /*14310*/  HADD2.F32 R25, -RZ, R24.H0_H0 ;  /* 0x20000018ff197230 */ /* 0x000fe20000004100 */
[----:B------:R-:W-:Y:S01]  /*14320*/  F2FP.F16.E4M3.UNPACK_B R46, R41.H1 ;  /* 0x00000029ff2e723e */ /* 0x000fe200030006ff */
[----:B------:R-:W-:Y:S01]  /*14330*/  FMUL.FTZ R51, R5, R52 ;  /* 0x0000003405337220 */ /* 0x000fe20000410000 */
[----:B------:R-:W-:Y:S02]  /*14340*/  F2FP.F16.E4M3.UNPACK_B R50, R50.H1 ;  /* 0x00000032ff32723e */ /* 0x000fe400030006ff */
[----:B------:R-:W-:Y:S01]  /*14350*/  FFMA.FTZ R5, R25, R52, -R60 ;  /* 0x0000003419057223 */ /* 0x000fe2000001083c */
[--C-:B------:R-:W-:Y:S01]  /*14360*/  LOP3.LUT R57, R57, 0xff0000, R6.reuse, 0xf8, !PT ;  /* 0x00ff000039397812 */ /* 0x100fe200078ef806 */
[----:B------:R-:W-:Y:S01]  /*14370*/  FFMA.FTZ R25, R25, R58, R51 ;  /* 0x0000003a19197223 */ /* 0x000fe20000010033 */
[----:B------:R-:W-:Y:S01]  /*14380*/  LOP3.LUT R59, R59, 0xff000000, R7, 0xf8, !PT ;  /* 0xff0000003b3b7812 */ /* 0x000fe200078ef807 */
[----:B------:R-:W-:Y:S01]  /*14390*/  HADD2.F32 R51, -RZ, R26.H1_H1 ;  /* 0x3000001aff337230 */ /* 0x000fe20000004100 */
[-C--:B------:R-:W-:Y:S01]  /*143a0*/  F2FP.F16.E4M3.UNPACK_B R47, R43.reuse ;  /* 0x0000002bff2f723e */ /* 0x080fe200020006ff */
[----:B------:R-:W-:Y:S01]  /*143b0*/  HADD2.F32 R26, -RZ, R24.H1_H1 ;  /* 0x30000018ff1a7230 */ /* 0x000fe20000004100 */
[----:B------:R-:W-:Y:S01]  /*143c0*/  F2FP.F16.E4M3.UNPACK_B R48, R43.H1 ;  /* 0x0000002bff30723e */ /* 0x000fe200030006ff */
[--C-:B------:R-:W-:Y:S01]  /*143d0*/  HADD2.F32 R52, -RZ, R50.reuse.H0_H0 ;  /* 0x20000032ff347230 */ /* 0x100fe20000004100 */
[----:B------:R-:W-:Y:S01]  /*143e0*/  F2FP.F16.E4M3.UNPACK_B R37, R37.H1 ;  /* 0x00000025ff25723e */ /* 0x000fe200030006ff */
[----:B------:R-:W-:Y:S01]  /*143f0*/  HADD2.F32 R24, -RZ, R27.H1_H1 ;  /* 0x3000001bff187230 */ /* 0x000fe20000004100 */
[-C--:B------:R-:W-:Y:S01]  /*14400*/  F2FP.F16.E4M3.UNPACK_B R7, R42.reuse ;  /* 0x0000002aff07723e */ /* 0x080fe200020006ff */
[----:B------:R-:W-:Y:S01]  /*14410*/  HADD2.F32 R50, -RZ, R50.H1_H1 ;  /* 0x30000032ff327230 */ /* 0x000fe20000004100 */
[----:B------:R-:W-:Y:S01]  /*14420*/  F2FP.F16.E4M3.UNPACK_B R43, R42.H1 ;  /* 0x0000002aff2b723e */ /* 0x000fe200030006ff */
[----:B------:R-:W-:Y:S01]  /*14430*/  HADD2.F32 R42, -RZ, R46.H0_H0 ;  /* 0x2000002eff2a7230 */ /* 0x000fe20000004100 */
[----:B------:R-:W-:Y:S01]  /*14440*/  F2FP.F16.E4M3.UNPACK_B R55, R55.H1 ;  /* 0x00000037ff37723e */ /* 0x000fe200030006ff */
[----:B------:R-:W-:Y:S01]  /*14450*/  HADD2.F32 R27, -RZ, R37.H0_H0 ;  /* 0x20000025ff1b7230 */ /* 0x000fe20000004100 */
[----:B------:R-:W-:Y:S01]  /*14460*/  LOP3.LUT R6, R57, 0xff000000, R6, 0xf8, !PT ;  /* 0xff00000039067812 */ /* 0x000fe200078ef806 */
[----:B------:R-:W-:-:S02]  /*14470*/  HADD2.F32 R57, -RZ, R56.H1_H1 ;  /* 0x30000038ff397230 */ /* 0x000fc40000004100 */
[----:B------:R-:W-:Y:S01]  /*14480*/  FMUL.FTZ R63, R42, R52 ;  /* 0x000000342a3f7220 */ /* 0x000fe20000410000 */
[--C-:B------:R-:W-:Y:S02]  /*14490*/  HADD2.F32 R56, -RZ, R55.reuse.H0_H0 ;  /* 0x20000037ff387230 */ /* 0x100fe40000004100 */
[C---:B------:R-:W-:Y:S01]  /*144a0*/  FMUL.FTZ R58, R24.reuse, R51 ;  /* 0x00000033183a7220 */ /* 0x040fe20000410000 */
[----:B------:R-:W-:Y:S01]  /*144b0*/  F2FP.F16.E4M3.UNPACK_B R45, R39 ;  /* 0x00000027ff2d723e */ /* 0x000fe200020006ff */
[----:B------:R-:W-:Y:S01]  /*144c0*/  FMUL.FTZ R61, R24, R57 ;  /* 0x00000039183d7220 */ /* 0x000fe20000410000 */
[----:B------:R-:W-:Y:S02]  /*144d0*/  HADD2.F32 R55, -RZ, R55.H1_H1 ;  /* 0x30000037ff377230 */ /* 0x000fe40000004100 */
[-C--:B------:R-:W-:Y:S01]  /*144e0*/  FMUL.FTZ R60, R42, R56.reuse ;  /* 0x000000382a3c7220 */ /* 0x080fe20000410000 */
[C---:B------:R-:W-:Y:S01]  /*144f0*/  FFMA.FTZ R63, R27.reuse, R56, R63 ;  /* 0x000000381b3f7223 */ /* 0x040fe2000001003f */
[C---:B------:R-:W-:Y:S01]  /*14500*/  FFMA.FTZ R24, R26.reuse, R51, -R61 ;  /* 0x000000331a187223 */ /* 0x040fe2000001083d */
[----:B------:R-:W-:Y:S01]  /*14510*/  F2FP.F16.E4M3.UNPACK_B R56, R59 ;  /* 0x0000003bff38723e */ /* 0x000fe200020006ff */
[----:B------:R-:W-:Y:S01]  /*14520*/  FFMA.FTZ R26, R26, R57, R58 ;  /* 0x000000391a1a7223 */ /* 0x000fe2000001003a */
[----:B------:R-:W-:Y:S01]  /*14530*/  F2FP.F16.E4M3.UNPACK_B R51, R53 ;  /* 0x00000035ff33723e */ /* 0x000fe200020006ff */
[----:B------:R-:W-:Y:S01]  /*14540*/  FFMA.FTZ R60, R27, R52, -R60 ;  /* 0x000000341b3c7223 */ /* 0x000fe2000001083c */
[----:B------:R-:W-:Y:S01]  /*14550*/  HADD2.F32 R42, -RZ, R47.H0_H0 ;  /* 0x2000002fff2a7230 */ /* 0x000fe20000004100 */
[----:B------:R-:W-:Y:S01]  /*14560*/  F2FP.F16.E4M3.UNPACK_B R59, R59.H1 ;  /* 0x0000003bff3b723e */ /* 0x000fe200030006ff */
[----:B------:R-:W-:Y:S01]  /*14570*/  HADD2.F32 R57, -RZ, R56.H0_H0 ;  /* 0x20000038ff397230 */ /* 0x000fe20000004100 */
[----:B------:R-:W-:Y:S01]  /*14580*/  F2FP.F16.E4M3.UNPACK_B R53, R53.H1 ;  /* 0x00000035ff35723e */ /* 0x000fe200030006ff */
[----:B------:R-:W-:Y:S01]  /*14590*/  HADD2.F32 R52, -RZ, R51.H0_H0 ;  /* 0x20000033ff347230 */ /* 0x000fe20000004100 */
[----:B------:R-:W-:Y:S01]  /*145a0*/  F2FP.F16.E4M3.UNPACK_B R39, R39.H1 ;  /* 0x00000027ff27723e */ /* 0x000fe200030006ff */
[----:B------:R-:W-:-:S02]  /*145b0*/  HADD2.F32 R46, -RZ, R46.H1_H1 ;  /* 0x3000002eff2e7230 */ /* 0x000fc40000004100 */
[C---:B------:R-:W-:Y:S01]  /*145c0*/  FMUL.FTZ R62, R42.reuse, R57 ;  /* 0x000000392a3e7220 */ /* 0x040fe20000410000 */
[----:B------:R-:W-:Y:S02]  /*145d0*/  HADD2.F32 R27, -RZ, R45.H0_H0 ;  /* 0x2000002dff1b7230 */ /* 0x000fe40000004100 */
[----:B------:R-:W-:Y:S01]  /*145e0*/  FMUL.FTZ R42, R42, R52 ;  /* 0x000000342a2a7220 */ /* 0x000fe20000410000 */
[----:B------:R-:W-:Y:S02]  /*145f0*/  HADD2.F32 R37, -RZ, R37.H1_H1 ;  /* 0x30000025ff257230 */ /* 0x000fe40000004100 */
[C---:B------:R-:W-:Y:S01]  /*14600*/  FMUL.FTZ R58, R46.reuse, R55 ;  /* 0x000000372e3a7220 */ /* 0x040fe20000410000 */
[-C--:B------:R-:W-:Y:S01]  /*14610*/  FMUL.FTZ R46, R46, R50.reuse ;  /* 0x000000322e2e7220 */ /* 0x080fe20000410000 */
[----:B------:R-:W-:Y:S01]  /*14620*/  FFMA.FTZ R57, R27, R57, R42 ;  /* 0x000000391b397223 */ /* 0x000fe2000001002a */
[----:B------:R-:W-:Y:S02]  /*14630*/  HADD2.F32 R56, -RZ, R56.H1_H1 ;  /* 0x30000038ff387230 */ /* 0x000fe40000004100 */
[----:B------:R-:W-:Y:S01]  /*14640*/  FFMA.FTZ R61, R37, R50, -R58 ;  /* 0x00000032253d7223 */ /* 0x000fe2000001083a */
[----:B------:R-:W-:-:S02]  /*14650*/  HADD2.F32 R47, -RZ, R47.H1_H1 ;  /* 0x3000002fff2f7230 */ /* 0x000fc40000004100 */
[----:B------:R-:W-:Y:S01]  /*14660*/  FFMA.FTZ R58, R37, R55, R46 ;  /* 0x00000037253a7223 */ /* 0x000fe2000001002e */
[----:B------:R-:W-:Y:S02]  /*14670*/  HADD2.F32 R42, -RZ, R51.H1_H1 ;  /* 0x30000033ff2a7230 */ /* 0x000fe40000004100 */
[----:B------:R-:W-:Y:S01]  /*14680*/  FFMA.FTZ R62, R27, R52, -R62 ;  /* 0x000000341b3e7223 */ /* 0x000fe2000001083e */
[----:B------:R-:W-:Y:S02]  /*14690*/  HADD2.F32 R45, -RZ, R45.H1_H1 ;  /* 0x3000002dff2d7230 */ /* 0x000fe40000004100 */
[C---:B------:R-:W-:Y:S01]  /*146a0*/  FMUL.FTZ R52, R47.reuse, R56 ;  /* 0x000000382f347220 */ /* 0x040fe20000410000 */
[----:B------:R-:W-:Y:S02]  /*146b0*/  HADD2.F32 R50, -RZ, R59.H0_H0 ;  /* 0x2000003bff327230 */ /* 0x000fe40000004100 */
[----:B------:R-:W-:Y:S01]  /*146c0*/  FMUL.FTZ R47, R47, R42 ;  /* 0x0000002a2f2f7220 */ /* 0x000fe20000410000 */
[----:B------:R-:W-:Y:S01]  /*146d0*/  HADD2.F32 R37, -RZ, R48.H0_H0 ;  /* 0x20000030ff257230 */ /* 0x000fe20000004100 */
[----:B------:R-:W-:Y:S01]  /*146e0*/  LOP3.LUT R54, R21, 0xff000000, R4, 0xf8, !PT ;  /* 0xff00000015367812 */ /* 0x000fe200078ef804 */
[----:B------:R-:W-:Y:S01]  /*146f0*/  HADD2.F32 R46, -RZ, R53.H0_H0 ;  /* 0x20000035ff2e7230 */ /* 0x000fe20000004100 */
[----:B------:R-:W-:Y:S01]  /*14700*/  F2FP.F16.E4M3.UNPACK_B R41, R40 ;  /* 0x00000028ff29723e */ /* 0x000fe200020006ff */
[----:B------:R-:W-:-:S02]  /*14710*/  HADD2.F32 R27, -RZ, R39.H0_H0 ;  /* 0x20000027ff1b7230 */ /* 0x000fc40000004100 */
[----:B------:R-:W-:Y:S01]  /*14720*/  FMUL.FTZ R64, R37, R50 ;  /* 0x0000003225407220 */ /* 0x000fe20000410000 */
[C---:B------:R-:W-:Y:S01]  /*14730*/  FFMA.FTZ R55, R45.reuse, R42, -R52 ;  /* 0x0000002a2d377223 */ /* 0x040fe20000010834 */
[----:B------:R-:W-:Y:S01]  /*14740*/  FFMA.FTZ R56, R45, R56, R47 ;  /* 0x000000382d387223 */ /* 0x000fe2000001002f */
[----:B------:R-:W-:Y:S01]  /*14750*/  F2FP.F16.E4M3.UNPACK_B R40, R40.H1 ;  /* 0x00000028ff28723e */ /* 0x000fe200030006ff */
[----:B------:R-:W-:Y:S01]  /*14760*/  FMUL.FTZ R37, R37, R46 ;  /* 0x0000002e25257220 */ /* 0x000fe20000410000 */
[----:B------:R-:W-:Y:S01]  /*14770*/  F2FP.F16.E4M3.UNPACK_B R45, R54.H1 ;  /* 0x00000036ff2d723e */ /* 0x000fe200030006ff */
[----:B------:R-:W-:Y:S01]  /*14780*/  HADD2.F32 R53, -RZ, R53.H1_H1 ;  /* 0x30000035ff357230 */ /* 0x000fe20000004100 */
[----:B------:R-:W-:Y:S01]  /*14790*/  F2FP.F16.E4M3.UNPACK_B R42, R49.H1 ;  /* 0x00000031ff2a723e */ /* 0x000fe200030006ff */
[----:B------:R-:W-:Y:S01]  /*147a0*/  FFMA.FTZ R65, R27, R50, R37 ;  /* 0x000000321b417223 */ /* 0x000fe20000010025 */
[-C--:B------:R-:W-:Y:S01]  /*147b0*/  F2FP.F16.E4M3.UNPACK_B R21, R36.reuse ;  /* 0x00000024ff15723e */ /* 0x080fe200020006ff */
[----:B------:R-:W-:Y:S01]  /*147c0*/  HADD2.F32 R59, -RZ, R59.H1_H1 ;  /* 0x3000003bff3b7230 */ /* 0x000fe20000004100 */
[----:B------:R-:W-:Y:S01]  /*147d0*/  F2FP.F16.E4M3.UNPACK_B R36, R36.H1 ;  /* 0x00000024ff24723e */ /* 0x000fe200030006ff */
[----:B------:R-:W-:-:S02]  /*147e0*/  HADD2.F32 R48, -RZ, R48.H1_H1 ;  /* 0x30000030ff307230 */ /* 0x000fc40000004100 */
[----:B------:R-:W-:Y:S01]  /*147f0*/  FFMA.FTZ R64, R27, R46, -R64 ;  /* 0x0000002e1b407223 */ /* 0x000fe20000010840 */
[----:B------:R-:W-:Y:S01]  /*14800*/  HADD2.F32 R50, -RZ, R45.H0_H0 ;  /* 0x2000002dff327230 */ /* 0x000fe20000004100 */
[----:B------:R-:W-:Y:S01]  /*14810*/  F2FP.F16.E4M3.UNPACK_B R54, R54 ;  /* 0x00000036ff36723e */ /* 0x000fe200020006ff */
[----:B------:R-:W-:Y:S02]  /*14820*/  HADD2.F32 R37, -RZ, R40.H0_H0 ;  /* 0x20000028ff257230 */ /* 0x000fe40000004100 */
[C---:B------:R-:W-:Y:S01]  /*14830*/  FMUL.FTZ R52, R48.reuse, R59 ;  /* 0x0000003b30347220 */ /* 0x040fe20000410000 */
[----:B------:R-:W-:Y:S02]  /*14840*/  HADD2.F32 R46, -RZ, R42.H0_H0 ;  /* 0x2000002aff2e7230 */ /* 0x000fe40000004100 */
[----:B------:R-:W-:Y:S01]  /*14850*/  FMUL.FTZ R66, R48, R53 ;  /* 0x0000003530427220 */ /* 0x000fe20000410000 */
[----:B------:R-:W-:Y:S02]  /*14860*/  HADD2.F32 R27, -RZ, R36.H0_H0 ;  /* 0x20000024ff1b7230 */ /* 0x000fe40000004100 */
[----:B------:R-:W-:Y:S01]  /*14870*/  FMUL.FTZ R48, R37, R50 ;  /* 0x0000003225307220 */ /* 0x000fe20000410000 */
[----:B------:R-:W-:-:S02]  /*14880*/  HADD2.F32 R39, -RZ, R39.H1_H1 ;  /* 0x30000027ff277230 */ /* 0x000fc40000004100 */
[-C--:B------:R-:W-:Y:S01]  /*14890*/  FMUL.FTZ R37, R37, R46.reuse ;  /* 0x0000002e25257220 */ /* 0x080fe20000410000 */
[----:B------:R-:W-:Y:S02]  /*148a0*/  HADD2.F32 R45, -RZ, R45.H1_H1 ;  /* 0x3000002dff2d7230 */ /* 0x000fe40000004100 */
[C---:B------:R-:W-:Y:S01]  /*148b0*/  FFMA.FTZ R47, R27.reuse, R46, -R48 ;  /* 0x0000002e1b2f7223 */ /* 0x040fe20000010830 */
[----:B------:R-:W-:Y:S02]  /*148c0*/  HADD2.F32 R40, -RZ, R40.H1_H1 ;  /* 0x30000028ff287230 */ /* 0x000fe40000004100 */
[----:B------:R-:W-:Y:S01]  /*148d0*/  FFMA.FTZ R50, R27, R50, R37 ;  /* 0x000000321b327223 */ /* 0x000fe20000010025 */
[----:B------:R-:W-:Y:S02]  /*148e0*/  HADD2.F32 R27, -RZ, R42.H1_H1 ;  /* 0x3000002aff1b7230 */ /* 0x000fe40000004100 */
[C---:B------:R-:W-:Y:S01]  /*148f0*/  FFMA.FTZ R67, R39.reuse, R53, -R52 ;  /* 0x0000003527437223 */ /* 0x040fe20000010834 */
[----:B------:R-:W-:Y:S01]  /*14900*/  FFMA.FTZ R66, R39, R59, R66 ;  /* 0x0000003b27427223 */ /* 0x000fe20000010042 */
[----:B------:R-:W-:Y:S01]  /*14910*/  HADD2.F32 R36, -RZ, R36.H1_H1 ;  /* 0x30000024ff247230 */ /* 0x000fe20000004100 */
[----:B------:R-:W-:Y:S01]  /*14920*/  F2FP.F16.E4M3.UNPACK_B R49, R49 ;  /* 0x00000031ff31723e */ /* 0x000fe200020006ff */
[C---:B------:R-:W-:Y:S01]  /*14930*/  FMUL.FTZ R39, R40.reuse, R45 ;  /* 0x0000002d28277220 */ /* 0x040fe20000410000 */
[----:B------:R-:W-:Y:S01]  /*14940*/  FMUL.FTZ R42, R40, R27 ;  /* 0x0000001b282a7220 */ /* 0x000fe20000410000 */
[----:B------:R-:W-:Y:S01]  /*14950*/  HADD2.F32 R40, -RZ, R54.H0_H0 ;  /* 0x20000036ff287230 */ /* 0x000fe20000004100 */
[----:B------:R-:W-:Y:S01]  /*14960*/  F2FP.F16.E4M3.UNPACK_B R4, R38 ;  /* 0x00000026ff04723e */ /* 0x000fe200020006ff */
[----:B------:R-:W-:-:S02]  /*14970*/  HADD2.F32 R37, -RZ, R41.H0_H0 ;  /* 0x20000029ff257230 */ /* 0x000fc40000004100 */
[C---:B------:R-:W-:Y:S01]  /*14980*/  FFMA.FTZ R52, R36.reuse, R27, -R39 ;  /* 0x0000001b24347223 */ /* 0x040fe20000010827 */
[----:B------:R-:W-:Y:S01]  /*14990*/  FFMA.FTZ R51, R36, R45, R42 ;  /* 0x0000002d24337223 */ /* 0x000fe2000001002a */
[----:B------:R-:W-:Y:S01]  /*149a0*/  HADD2.F32 R36, -RZ, R49.H0_H0 ;  /* 0x20000031ff247230 */ /* 0x000fe20000004100 */
[----:B------:R-:W-:Y:S01]  /*149b0*/  F2FP.F16.E4M3.UNPACK_B R39, R6.H1 ;  /* 0x00000006ff27723e */ /* 0x000fe200030006ff */
[----:B------:R-:W-:Y:S02]  /*149c0*/  HADD2.F32 R27, -RZ, R21.H0_H0 ;  /* 0x20000015ff1b7230 */ /* 0x000fe40000004100 */
[C---:B------:R-:W-:Y:S01]  /*149d0*/  FMUL.FTZ R42, R37.reuse, R40 ;  /* 0x00000028252a7220 */ /* 0x040fe20000410000 */
[----:B------:R-:W-:Y:S02]  /*149e0*/  HADD2.F32 R54, -RZ, R54.H1_H1 ;  /* 0x30000036ff367230 */ /* 0x000fe40000004100 */
[----:B------:R-:W-:Y:S01]  /*149f0*/  FMUL.FTZ R46, R37, R36 ;  /* 0x00000024252e7220 */ /* 0x000fe20000410000 */
[----:B------:R-:W-:-:S02]  /*14a00*/  HADD2.F32 R41, -RZ, R41.H1_H1 ;  /* 0x30000029ff297230 */ /* 0x000fc40000004100 */
[----:B------:R-:W-:Y:S01]  /*14a10*/  FFMA.FTZ R42, R27, R36, -R42 ;  /* 0x000000241b2a7223 */ /* 0x000fe2000001082a */
[----:B------:R-:W-:Y:S01]  /*14a20*/  HADD2.F32 R36, -RZ, R49.H1_H1 ;  /* 0x30000031ff247230 */ /* 0x000fe20000004100 */
[----:B------:R-:W-:Y:S01]  /*14a30*/  F2FP.F16.E4M3.UNPACK_B R37, R20.H1 ;  /* 0x00000014ff25723e */ /* 0x000fe200030006ff */
[----:B------:R-:W-:Y:S02]  /*14a40*/  HADD2.F32 R21, -RZ, R21.H1_H1 ;  /* 0x30000015ff157230 */ /* 0x000fe40000004100 */
[----:B------:R-:W-:Y:S01]  /*14a50*/  FMUL.FTZ R48, R41, R54 ;  /* 0x0000003629307220 */ /* 0x000fe20000410000 */
[----:B------:R-:W-:Y:S01]  /*14a60*/  F2FP.F16.E4M3.UNPACK_B R38, R38.H1 ;  /* 0x00000026ff26723e */ /* 0x000fe200030006ff */
[----:B------:R-:W-:Y:S01]  /*14a70*/  FFMA.FTZ R46, R27, R40, R46 ;  /* 0x000000281b2e7223 */ /* 0x000fe2000001002e */
[-C--:B------:R-:W-:Y:S01]  /*14a80*/  FMUL.FTZ R45, R41, R36.reuse ;  /* 0x00000024292d7220 */ /* 0x080fe20000410000 */
[----:B------:R-:W-:Y:S02]  /*14a90*/  HADD2.F32 R40, -RZ, R39.H0_H0 ;  /* 0x20000027ff287230 */ /* 0x000fe40000004100 */
[----:B------:R-:W-:Y:S01]  /*14aa0*/  FFMA.FTZ R41, R21, R36, -R48 ;  /* 0x0000002415297223 */ /* 0x000fe20000010830 */
[----:B------:R-:W-:-:S02]  /*14ab0*/  HADD2.F32 R27, -RZ, R43.H0_H0 ;  /* 0x2000002bff1b7230 */ /* 0x000fc40000004100 */
[----:B------:R-:W-:Y:S01]  /*14ac0*/  FFMA.FTZ R45, R21, R54, R45 ;  /* 0x00000036152d7223 */ /* 0x000fe2000001002d */
[----:B------:R-:W-:Y:S01]  /*14ad0*/  HADD2.F32 R36, -RZ, R37.H0_H0 ;  /* 0x20000025ff247230 */ /* 0x000fe20000004100 */
[----:B------:R-:W-:Y:S01]  /*14ae0*/  F2FP.F16.E4M3.UNPACK_B R20, R20 ;  /* 0x00000014ff14723e */ /* 0x000fe200020006ff */
[----:B------:R-:W-:Y:S02]  /*14af0*/  HADD2.F32 R39, -RZ, R39.H1_H1 ;  /* 0x30000027ff277230 */ /* 0x000fe40000004100 */
[C---:B------:R-:W-:Y:S01]  /*14b00*/  FMUL.FTZ R48, R27.reuse, R40 ;  /* 0x000000281b307220 */ /* 0x040fe20000410000 */
[----:B------:R-:W-:Y:S02]  /*14b10*/  HADD2.F32 R43, -RZ, R43.H1_H1 ;  /* 0x3000002bff2b7230 */ /* 0x000fe40000004100 */
[----:B------:R-:W-:Y:S01]  /*14b20*/  FMUL.FTZ R54, R27, R36 ;  /* 0x000000241b367220 */ /* 0x000fe20000410000 */
[----:B------:R-:W-:Y:S01]  /*14b30*/  HADD2.F32 R21, -RZ, R38.H0_H0 ;  /* 0x20000026ff157230 */ /* 0x000fe20000004100 */
[----:B------:R-:W-:Y:S01]  /*14b40*/  F2FP.F16.E4M3.UNPACK_B R6, R6 ;  /* 0x00000006ff06723e */ /* 0x000fe200020006ff */
[----:B------:R-:W-:-:S02]  /*14b50*/  HADD2.F32 R37, -RZ, R37.H1_H1 ;  /* 0x30000025ff257230 */ /* 0x000fc40000004100 */
[----:B------:R-:W-:Y:S01]  /*14b60*/  FMUL.FTZ R27, R43, R39 ;  /* 0x000000272b1b7220 */ /* 0x000fe20000410000 */
[----:B------:R-:W-:Y:S02]  /*14b70*/  HADD2.F32 R38, -RZ, R38.H1_H1 ;  /* 0x30000026ff267230 */ /* 0x000fe40000004100 */
[C---:B------:R-:W-:Y:S01]  /*14b80*/  FFMA.FTZ R48, R21.reuse, R36, -R48 ;  /* 0x0000002415307223 */ /* 0x040fe20000010830 */
[----:B------:R-:W-:Y:S01]  /*14b90*/  FFMA.FTZ R54, R21, R40, R54 ;  /* 0x0000002815367223 */ /* 0x000fe20000010036 */
[-C--:B------:R-:W-:Y:S01]  /*14ba0*/  FMUL.FTZ R36, R43, R37.reuse ;  /* 0x000000252b247220 */ /* 0x080fe20000410000 */
[--C-:B------:R-:W-:Y:S02]  /*14bb0*/  HADD2.F32 R21, -RZ, R20.reuse.H0_H0 ;  /* 0x20000014ff157230 */ /* 0x100fe40000004100 */
[C---:B------:R-:W-:Y:S01]  /*14bc0*/  FFMA.FTZ R49, R38.reuse, R37, -R27 ;  /* 0x0000002526317223 */ /* 0x040fe2000001081b */
[----:B------:R-:W-:Y:S02]  /*14bd0*/  HADD2.F32 R27, -RZ, R20.H1_H1 ;  /* 0x30000014ff1b7230 */ /* 0x000fe40000004100 */
[----:B------:R-:W-:Y:S01]  /*14be0*/  FFMA.FTZ R53, R38, R39, R36 ;  /* 0x0000002726357223 */ /* 0x000fe20000010024 */
[--C-:B------:R-:W-:Y:S01]  /*14bf0*/  HADD2.F32 R37, -RZ, R6.reuse.H0_H0 ;  /* 0x20000006ff257230 */ /* 0x100fe20000004100 */
[----:B------:R-:W-:Y:S01]  /*14c00*/  F2FP.SATFINITE.E4M3.F32.PACK_AB_MERGE_C R60, R61, R60, RZ ;  /* 0x0000003c3d3c723e */ /* 0x000fe200048070ff */
[--C-:B------:R-:W-:Y:S01]  /*14c10*/  HADD2.F32 R20, -RZ, R7.reuse.H0_H0 ;  /* 0x20000007ff147230 */ /* 0x100fe20000004100 */
[----:B------:R-:W-:Y:S01]  /*14c20*/  F2FP.SATFINITE.E4M3.F32.PACK_AB_MERGE_C R58, R58, R63, RZ ;  /* 0x0000003f3a3a723e */ /* 0x000fe200048070ff */
[----:B------:R-:W-:Y:S01]  /*14c30*/  HADD2.F32 R36, -RZ, R6.H1_H1 ;  /* 0x30000006ff247230 */ /* 0x000fe20000004100 */
[----:B------:R-:W-:Y:S01]  /*14c40*/  F2FP.SATFINITE.E4M3.F32.PACK_AB_MERGE_C R48, R49, R48, RZ ;  /* 0x000000303130723e */ /* 0x000fe200048070ff */
[----:B------:R-:W-:-:S02]  /*14c50*/  HADD2.F32 R7, -RZ, R7.H1_H1 ;  /* 0x30000007ff077230 */ /* 0x000fc40000004100 */
[C---:B------:R-:W-:Y:S01]  /*14c60*/  FMUL.FTZ R39, R20.reuse, R37 ;  /* 0x0000002514277220 */ /* 0x040fe20000410000 */
[--C-:B------:R-:W-:Y:S02]  /*14c70*/  HADD2.F32 R6, -RZ, R4.reuse.H0_H0 ;  /* 0x20000004ff067230 */ /* 0x100fe40000004100 */
[----:B------:R-:W-:Y:S01]  /*14c80*/  FMUL.FTZ R20, R20, R21 ;  /* 0x0000001514147220 */ /* 0x000fe20000410000 */
[----:B------:R-:W-:Y:S02]  /*14c90*/  HADD2.F32 R4, -RZ, R4.H1_H1 ;  /* 0x30000004ff047230 */ /* 0x000fe40000004100 */
[CC--:B------:R-:W-:Y:S01]  /*14ca0*/  FMUL.FTZ R43, R7.reuse, R36.reuse ;  /* 0x00000024072b7220 */ /* 0x0c0fe20000410000 */
[----:B------:R-:W-:Y:S01]  /*14cb0*/  FMUL.FTZ R7, R7, R27 ;  /* 0x0000001b07077220 */ /* 0x000fe20000410000 */
        /* <DEDUP_REMOVED lines=8> */
[----:B------:R-:W-:Y:S02]  /*14d40*/  F2FP.SATFINITE.E4M3.F32.PACK_AB_MERGE_C R53, R53, R54, RZ ;  /* 0x000000363535723e */ /* 0x000fe400048070ff */
[----:B------:R-:W-:Y:S02]  /*14d50*/  F2FP.SATFINITE.E4M3.F32.PACK_AB_MERGE_C R5, R24, R5, R60 ;  /* 0x000000051805723e */ /* 0x000fe4000480703c */
[----:B------:R-:W-:-:S02]  /*14d60*/  F2FP.SATFINITE.E4M3.F32.PACK_AB_MERGE_C R7, R55, R62, R7 ;  /* 0x0000003e3707723e */ /* 0x000fc40004807007 */
[----:B------:R-:W-:Y:S02]  /*14d70*/  F2FP.SATFINITE.E4M3.F32.PACK_AB_MERGE_C R25, R26, R25, R58 ;  /* 0x000000191a19723e */ /* 0x000fe4000480703a */
[----:B------:R-:W-:Y:S02]  /*14d80*/  F2FP.SATFINITE.E4M3.F32.PACK_AB_MERGE_C R4, R41, R42, R4 ;  /* 0x0000002a2904723e */ /* 0x000fe40004807004 */
[----:B------:R-:W-:Y:S02]  /*14d90*/  F2FP.SATFINITE.E4M3.F32.PACK_AB_MERGE_C R6, R6, R39, R48 ;  /* 0x000000270606723e */ /* 0x000fe40004807030 */
[----:B------:R-:W-:Y:S02]  /*14da0*/  F2FP.SATFINITE.E4M3.F32.PACK_AB_MERGE_C R27, R56, R57, R27 ;  /* 0x00000039381b723e */ /* 0x000fe4000480701b */
[----:B------:R-:W-:Y:S01]  /*14db0*/  F2FP.SATFINITE.E4M3.F32.PACK_AB_MERGE_C R24, R45, R46, R50 ;  /* 0x0000002e2d18723e */ /* 0x000fe20004807032 */
[----:B------:R0:W-:Y:S01]  /*14dc0*/  STS.128 [R233+0x14400], R4 ;  /* 0x01440004e9007388 */ /* 0x0001e20000000c00 */
[----:B------:R-:W-:-:S05]  /*14dd0*/  F2FP.SATFINITE.E4M3.F32.PACK_AB_MERGE_C R26, R21, R20, R53 ;  /* 0x00000014151a723e */ /* 0x000fca0004807035 */
[----:B------:R0:W-:Y:S02]  /*14de0*/  STS.128 [R0+0x14400], R24 ;  /* 0x0144001800007388 */ /* 0x0001e40000000c00 */
.L_x_613:
[----:B------:R-:W-:Y:S05]  /*14df0*/  BSYNC B1 ;  /* 0x0000000000017941 */ /* 0x000fea0003800000 */
.L_x_612:
[----:B------:R-:W-:Y:S04]  /*14e00*/  BSSY B1, `(.L_x_614) ;  /* 0x0000100000017945 */ /* 0x000fe80003800000 */
[----:B------:R-:W-:Y:S05]  /*14e10*/  @P1 BRA `(.L_x_615) ;  /* 0x0000000c00f81947 */ /* 0x000fea0003800000 */
[----:B0----5:R-:W-:Y:S02]  /*14e20*/  SHF.R.U32.HI R0, RZ, 0x8, R28 ;  /* 0x00000008ff007819 */ /* 0x021fe4000001161c */
[----:B------:R-:W-:Y:S02]  /*14e30*/  LOP3.LUT R5, R28, 0xff, RZ, 0xc0, !PT ;  /* 0x000000ff1c057812 */ /* 0x000fe400078ec0ff */
[----:B------:R-:W-:Y:S02]  /*14e40*/  LOP3.LUT R4, R0, 0xff, RZ, 0xc0, !PT ;  /* 0x000000ff00047812 */ /* 0x000fe400078ec0ff */
[----:B------:R-:W-:Y:S02]  /*14e50*/  LEA.HI R0, R3, R222, RZ, 0x1c ;  /* 0x000000de03007211 */ /* 0x000fe400078fe0ff */
[----:B-1----:R-:W-:Y:S02]  /*14e60*/  PRMT R37, R4, 0x7604, R5 ;  /* 0x0000760404257816 */ /* 0x002fe40000000005 */
[----:B------:R-:W-:-:S02]  /*14e70*/  SHF.R.S32.HI R5, RZ, 0x1f, R0 ;  /* 0x0000001fff057819 */ /* 0x000fc40000011400 */
[----:B------:R-:W-:Y:S02]  /*14e80*/  SHF.R.U32.HI R24, RZ, 0x8, R31 ;  /* 0x00000008ff187819 */ /* 0x000fe4000001161f */
[----:B------:R-:W-:Y:S01]  /*14e90*/  LEA.HI R4, R5, R0, RZ, 0x2 ;  /* 0x0000000005047211 */ /* 0x000fe200078f10ff */
[----:B------:R-:W-:Y:S01]  /*14ea0*/  IMAD.SHL.U32 R0, R0, 0x10, RZ ;  /* 0x0000001000007824 */ /* 0x000fe200078e00ff */
[----:B------:R-:W-:Y:S02]  /*14eb0*/  SHF.R.U32.HI R6, RZ, 0x8, R29 ;  /* 0x00000008ff067819 */ /* 0x000fe4000001161d */
[----:B--2---:R-:W-:Y:S01]  /*14ec0*/  LOP3.LUT R21, R31, 0xff, RZ, 0xc0, !PT ;  /* 0x000000ff1f157812 */ /* 0x004fe200078ec0ff */
[----:B------:R-:W-:Y:S01]  /*14ed0*/  IMAD.SHL.U32 R4, R4, 0x800, RZ ;  /* 0x0000080004047824 */ /* 0x000fe200078e00ff */
[----:B------:R-:W-:Y:S02]  /*14ee0*/  LOP3.LUT R5, R175, 0x30, R0, 0xf8, !PT ;  /* 0x00000030af057812 */ /* 0x000fe400078ef800 */
[----:B------:R-:W-:-:S02]  /*14ef0*/  SHF.R.U32.HI R20, RZ, 0x8, R8 ;  /* 0x00000008ff147819 */ /* 0x000fc40000011608 */
[----:B------:R-:W-:Y:S02]  /*14f00*/  LOP3.LUT R0, R24, 0xff, RZ, 0xc0, !PT ;  /* 0x000000ff18007812 */ /* 0x000fe400078ec0ff */
[----:B------:R-:W-:Y:S02]  /*14f10*/  LOP3.LUT R7, R29, 0xff, RZ, 0xc0, !PT ;  /* 0x000000ff1d077812 */ /* 0x000fe400078ec0ff */
[----:B------:R-:W-:Y:S02]  /*14f20*/  LOP3.LUT R6, R6, 0xff, RZ, 0xc0, !PT ;  /* 0x000000ff06067812 */ /* 0x000fe400078ec0ff */
[----:B------:R-:W-:Y:S02]  /*14f30*/  LOP3.LUT R25, R8, 0xff, RZ, 0xc0, !PT ;  /* 0x000000ff08197812 */ /* 0x000fe400078ec0ff */
[----:B------:R-:W-:Y:S02]  /*14f40*/  LOP3.LUT R20, R20, 0xff, RZ, 0xc0, !PT ;  /* 0x000000ff14147812 */ /* 0x000fe400078ec0ff */
[----:B------:R-:W-:-:S02]  /*14f50*/  PRMT R43, R0, 0x7604, R21 ;  /* 0x00007604002b7816 */ /* 0x000fc40000000015 */
[----:B------:R-:W-:Y:S02]  /*14f60*/  PRMT R36, R6, 0x7604, R7 ;  /* 0x0000760406247816 */ /* 0x000fe40000000007 */
[----:B------:R-:W-:Y:S02]  /*14f70*/  SHF.R.U32.HI R0, RZ, 0x8, R9 ;  /* 0x00000008ff007819 */ /* 0x000fe40000011609 */
[----:B------:R-:W-:Y:S02]  /*14f80*/  SHF.R.U32.HI R6, RZ, 0x8, R30 ;  /* 0x00000008ff067819 */ /* 0x000fe4000001161e */
[----:B------:R-:W-:Y:S02]  /*14f90*/  LOP3.LUT R5, R5, R196, RZ, 0x3c, !PT ;  /* 0x000000c405057212 */ /* 0x000fe400078e3cff */
[----:B------:R-:W-:Y:S02]  /*14fa0*/  LOP3.LUT R4, R4, 0xffffe000, RZ, 0xc0, !PT ;  /* 0xffffe00004047812 */ /* 0x000fe400078ec0ff */
[----:B------:R-:W-:-:S02]  /*14fb0*/  PRMT R45, R20, 0x7604, R25 ;  /* 0x00007604142d7816 */ /* 0x000fc40000000019 */
[----:B------:R-:W-:Y:S02]  /*14fc0*/  LOP3.LUT R25, R9, 0xff, RZ, 0xc0, !PT ;  /* 0x000000ff09197812 */ /* 0x000fe400078ec0ff */
[----:B------:R-:W-:Y:S02]  /*14fd0*/  SHF.R.U32.HI R24, RZ, 0x8, R11 ;  /* 0x00000008ff187819 */ /* 0x000fe4000001160b */
[----:B------:R-:W-:Y:S02]  /*14fe0*/  LOP3.LUT R0, R0, 0xff, RZ, 0xc0, !PT ;  /* 0x000000ff00007812 */ /* 0x000fe400078ec0ff */
[----:B------:R-:W-:Y:S02]  /*14ff0*/  LOP3.LUT R7, R30, 0xff, RZ, 0xc0, !PT ;  /* 0x000000ff1e077812 */ /* 0x000fe400078ec0ff */
[----:B------:R-:W-:Y:S02]  /*15000*/  LOP3.LUT R6, R6, 0xff, RZ, 0xc0, !PT ;  /* 0x000000ff06067812 */ /* 0x000fe400078ec0ff */
[----:B------:R-:W-:-:S02]  /*15010*/  IADD3 R21, R5, R197, R4 ;  /* 0x000000c505157210 */ /* 0x000fc40007ffe004 */
[----:B------:R-:W-:Y:S02]  /*15020*/  SHF.R.U32.HI R20, RZ, 0x8, R10 ;  /* 0x00000008ff147819 */ /* 0x000fe4000001160a */
[----:B------:R-:W-:Y:S02]  /*15030*/  LOP3.LUT R27, R10, 0xff, RZ, 0xc0, !PT ;  /* 0x000000ff0a1b7812 */ /* 0x000fe400078ec0ff */
[----:B------:R-:W-:Y:S02]  /*15040*/  LOP3.LUT R24, R24, 0xff, RZ, 0xc0, !PT ;  /* 0x000000ff18187812 */ /* 0x000fe400078ec0ff */
[----:B------:R-:W-:Y:S02]  /*15050*/  PRMT R47, R0, 0x7604, R25 ;  /* 0x00007604002f7816 */ /* 0x000fe40000000019 */
[----:B------:R-:W-:Y:S02]  /*15060*/  LOP3.LUT R20, R20, 0xff, RZ, 0xc0, !PT ;  /* 0x000000ff14147812 */ /* 0x000fe400078ec0ff */
[----:B------:R-:W-:-:S02]  /*15070*/  LOP3.LUT R41, R11, 0xff, RZ, 0xc0, !PT ;  /* 0x000000ff0b297812 */ /* 0x000fc400078ec0ff */
[----:B------:R-:W-:Y:S02]  /*15080*/  IADD3 R0, R16, R21, RZ ;  /* 0x0000001510007210 */ /* 0x000fe40007ffe0ff */
[----:B------:R-:W-:Y:S02]  /*15090*/  PRMT R39, R6, 0x7604, R7 ;  /* 0x0000760406277816 */ /* 0x000fe40000000007 */
[----:B------:R-:W0:Y:S01]  /*150a0*/  LDS.128 R4, [R232+0x14400] ;  /* 0x01440000e8047984 */ /* 0x000e220000000c00 */
[----:B------:R-:W-:Y:S02]  /*150b0*/  PRMT R49, R20, 0x7604, R27 ;  /* 0x0000760414317816 */ /* 0x000fe4000000001b */
[----:B------:R-:W-:Y:S02]  /*150c0*/  PRMT R42, R24, 0x7604, R41 ;  /* 0x00007604182a7816 */ /* 0x000fe40000000029 */
[----:B------:R-:W1:Y:S01]  /*150d0*/  LDS.128 R24, [R0+0x14400] ;  /* 0x0144000000187984 */ /* 0x000e620000000c00 */
[----:B------:R-:W-:-:S02]  /*150e0*/  SHF.R.U32.HI R21, RZ, 0x10, R29 ;  /* 0x00000010ff157819 */ /* 0x000fc4000001161d */
[----:B------:R-:W-:Y:S02]  /*150f0*/  SHF.R.U32.HI R20, RZ, 0x10, R28 ;  /* 0x00000010ff147819 */ /* 0x000fe4000001161c */
[----:B------:R-:W-:Y:S02]  /*15100*/  SHF.R.U32.HI R38, RZ, 0x10, R30 ;  /* 0x00000010ff267819 */ /* 0x000fe4000001161e */
[----:B------:R-:W-:Y:S02]  /*15110*/  LOP3.LUT R21, R21, 0xff, RZ, 0xc0, !PT ;  /* 0x000000ff15157812 */ /* 0x000fe400078ec0ff */
[----:B------:R-:W-:Y:S02]  /*15120*/  LOP3.LUT R20, R20, 0xff, RZ, 0xc0, !PT ;  /* 0x000000ff14147812 */ /* 0x000fe400078ec0ff */
[----:B------:R-:W-:Y:S02]  /*15130*/  LOP3.LUT R38, R38, 0xff, RZ, 0xc0, !PT ;  /* 0x000000ff26267812 */ /* 0x000fe400078ec0ff */
[----:B------:R-:W-:-:S02]  /*15140*/  PRMT R21, R21, 0x7054, R36 ;  /* 0x0000705415157816 */ /* 0x000fc40000000024 */
[----:B------:R-:W-:Y:S02]  /*15150*/  PRMT R37, R20, 0x7054, R37 ;  /* 0x0000705414257816 */ /* 0x000fe40000000025 */
[----:B------:R-:W-:Y:S02]  /*15160*/  SHF.R.U32.HI R36, RZ, 0x10, R9 ;  /* 0x00000010ff247819 */ /* 0x000fe40000011609 */
[----:B------:R-:W-:Y:S02]  /*15170*/  SHF.R.U32.HI R20, RZ, 0x10, R8 ;  /* 0x00000010ff147819 */ /* 0x000fe40000011608 */
[----:B------:R-:W-:Y:S02]  /*15180*/  PRMT R41, R38, 0x7054, R39 ;  /* 0x0000705426297816 */ /* 0x000fe40000000027 */
[----:B------:R-:W-:Y:S02]  /*15190*/  SHF.R.U32.HI R40, RZ, 0x10, R31 ;  /* 0x00000010ff287819 */ /* 0x000fe4000001161f */
[----:B------:R-:W-:-:S02]  /*151a0*/  SHF.R.U32.HI R39, RZ, 0x10, R11 ;  /* 0x00000010ff277819 */ /* 0x000fc4000001160b */
[----:B------:R-:W-:Y:S02]  /*151b0*/  LOP3.LUT R36, R36, 0xff, RZ, 0xc0, !PT ;  /* 0x000000ff24247812 */ /* 0x000fe400078ec0ff */
[----:B------:R-:W-:Y:S02]  /*151c0*/  LOP3.LUT R20, R20, 0xff, RZ, 0xc0, !PT ;  /* 0x000000ff14147812 */ /* 0x000fe400078ec0ff */
[----:B------:R-:W-:Y:S02]  /*151d0*/  LOP3.LUT R40, R40, 0xff, RZ, 0xc0, !PT ;  /* 0x000000ff28287812 */ /* 0x000fe400078ec0ff */
[----:B------:R-:W-:Y:S02]  /*151e0*/  SHF.R.U32.HI R38, RZ, 0x10, R10 ;  /* 0x00000010ff267819 */ /* 0x000fe4000001160a */
[----:B------:R-:W-:Y:S02]  /*151f0*/  LOP3.LUT R39, R39, 0xff, RZ, 0xc0, !PT ;  /* 0x000000ff27277812 */ /* 0x000fe400078ec0ff */
[----:B------:R-:W-:-:S02]  /*15200*/  PRMT R47, R36, 0x7054, R47 ;  /* 0x00007054242f7816 */ /* 0x000fc4000000002f */
[----:B------:R-:W-:Y:S02]  /*15210*/  PRMT R45, R20, 0x7054, R45 ;  /* 0x00007054142d7816 */ /* 0x000fe4000000002d */
[----:B------:R-:W-:Y:S02]  /*15220*/  PRMT R43, R40, 0x7054, R43 ;  /* 0x00007054282b7816 */ /* 0x000fe4000000002b */
[----:B------:R-:W-:Y:S02]  /*15230*/  LOP3.LUT R38, R38, 0xff, RZ, 0xc0, !PT ;  /* 0x000000ff26267812 */ /* 0x000fe400078ec0ff */
[----:B------:R-:W-:Y:S02]  /*15240*/  PRMT R51, R39, 0x7054, R42 ;  /* 0x0000705427337816 */ /* 0x000fe4000000002a */
[----:B------:R-:W-:Y:S02]  /*15250*/  LOP3.LUT R39, R37, 0xff000000, R28, 0xf8, !PT ;  /* 0xff00000025277812 */ /* 0x000fe400078ef81c */
[----:B------:R-:W-:-:S02]  /*15260*/  LOP3.LUT R40, R21, 0xff000000, R29, 0xf8, !PT ;  /* 0xff00000015287812 */ /* 0x000fc400078ef81d */
[----:B------:R-:W-:Y:S02]  /*15270*/  LOP3.LUT R47, R47, 0xff000000, R9, 0xf8, !PT ;  /* 0xff0000002f2f7812 */ /* 0x000fe400078ef809 */
[----:B------:R-:W-:Y:S02]  /*15280*/  LOP3.LUT R45, R45, 0xff000000, R8, 0xf8, !PT ;  /* 0xff0000002d2d7812 */ /* 0x000fe400078ef808 */
[-C--:B0-----:R-:W-:Y:S02]  /*15290*/  F2FP.F16.E4M3.UNPACK_B R28, R7.reuse ;  /* 0x00000007ff1c723e */ /* 0x081fe400020006ff */
[----:B------:R-:W-:Y:S02]  /*152a0*/  F2FP.F16.E4M3.UNPACK_B R29, R7.H1 ;  /* 0x00000007ff1d723e */ /* 0x000fe400030006ff */
[-C--:B------:R-:W-:Y:S02]  /*152b0*/  F2FP.F16.E4M3.UNPACK_B R7, R4.reuse ;  /* 0x00000004ff07723e */ /* 0x080fe400020006ff */
[----:B------:R-:W-:-:S02]  /*152c0*/  F2FP.F16.E4M3.UNPACK_B R8, R4.H1 ;  /* 0x00000004ff08723e */ /* 0x000fc400030006ff */
[----:B------:R-:W-:Y:S02]  /*152d0*/  PRMT R49, R38, 0x7054, R49 ;  /* 0x0000705426317816 */ /* 0x000fe40000000031 */
[-C--:B------:R-:W-:Y:S02]  /*152e0*/  F2FP.F16.E4M3.UNPACK_B R4, R6.reuse ;  /* 0x00000006ff04723e */ /* 0x080fe400020006ff */
[----:B------:R-:W-:Y:S02]  /*152f0*/  F2FP.F16.E4M3.UNPACK_B R21, R6.H1 ;  /* 0x00000006ff15723e */ /* 0x000fe400030006ff */
[----:B------:R-:W-:Y:S02]  /*15300*/  LOP3.LUT R20, R41, 0xff000000, R30, 0xf8, !PT ;  /* 0xff00000029147812 */ /* 0x000fe400078ef81e */
[----:B------:R-:W-:Y:S02]  /*15310*/  F2FP.F16.E4M3.UNPACK_B R46, R47 ;  /* 0x0000002fff2e723e */ /* 0x000fe400020006ff */
[----:B-1----:R-:W-:-:S02]  /*15320*/  F2FP.F16.E4M3.UNPACK_B R6, R25 ;  /* 0x00000019ff06723e */ /* 0x002fc400020006ff */
[----:B------:R-:W-:Y:S01]  /*15330*/  F2FP.F16.E4M3.UNPACK_B R41, R40 ;  /* 0x00000028ff29723e */ /* 0x000fe200020006ff */
[--C-:B------:R-:W-:Y:S01]  /*15340*/  HADD2.F32 R48, -RZ, R46.reuse.H0_H0 ;  /* 0x2000002eff307230 */ /* 0x100fe20000004100 */
[----:B------:R-:W-:Y:S01]  /*15350*/  LOP3.LUT R50, R49, 0xff000000, R10, 0xf8, !PT ;  /* 0xff00000031327812 */ /* 0x000fe200078ef80a */
[----:B------:R-:W-:Y:S01]  /*15360*/  HADD2.F32 R49, -RZ, R46.H1_H1 ;  /* 0x3000002eff317230 */ /* 0x000fe20000004100 */
[----:B------:R-:W-:Y:S01]  /*15370*/  LOP3.LUT R51, R51, 0xff000000, R11, 0xf8, !PT ;  /* 0xff00000033337812 */ /* 0x000fe200078ef80b */
[--C-:B------:R-:W-:Y:S01]  /*15380*/  HADD2.F32 R42, -RZ, R41.reuse.H0_H0 ;  /* 0x20000029ff2a7230 */ /* 0x100fe20000004100 */
[-C--:B------:R-:W-:Y:S01]  /*15390*/  F2FP.F16.E4M3.UNPACK_B R10, R5.reuse ;  /* 0x00000005ff0a723e */ /* 0x080fe200020006ff */
[----:B------:R-:W-:Y:S01]  /*153a0*/  HADD2.F32 R41, -RZ, R41.H1_H1 ;  /* 0x30000029ff297230 */ /* 0x000fe20000004100 */
[----:B------:R-:W-:Y:S01]  /*153b0*/  F2FP.F16.E4M3.UNPACK_B R11, R5.H1 ;  /* 0x00000005ff0b723e */ /* 0x000fe200030006ff */
[----:B------:R-:W-:Y:S01]  /*153c0*/  HADD2.F32 R5, -RZ, R6.H0_H0 ;  /* 0x20000006ff057230 */ /* 0x000fe20000004100 */
[----:B------:R-:W-:Y:S01]  /*153d0*/  LOP3.LUT R43, R43, 0xff000000, R31, 0xf8, !PT ;  /* 0xff0000002b2b7812 */ /* 0x000fe200078ef81f */
[--C-:B------:R-:W-:Y:S01]  /*153e0*/  HADD2.F32 R9, -RZ, R10.reuse.H0_H0 ;  /* 0x2000000aff097230 */ /* 0x100fe20000004100 */
[-C--:B------:R-:W-:Y:S01]  /*153f0*/  F2FP.F16.E4M3.UNPACK_B R37, R27.reuse ;  /* 0x0000001bff25723e */ /* 0x080fe200020006ff */
[----:B------:R-:W-:Y:S01]  /*15400*/  HADD2.F32 R10, -RZ, R10.H1_H1 ;  /* 0x3000000aff0a7230 */ /* 0x000fe20000004100 */
[----:B------:R-:W-:Y:S01]  /*15410*/  F2FP.F16.E4M3.UNPACK_B R38, R27.H1 ;  /* 0x0000001bff26723e */ /* 0x000fe200030006ff */
[C---:B------:R-:W-:Y:S01]  /*15420*/  FMUL.FTZ R52, R5.reuse, R48 ;  /* 0x0000003005347220 */ /* 0x040fe20000410000 */
[----:B------:R-:W-:Y:S01]  /*15430*/  F2FP.F16.E4M3.UNPACK_B R31, R26 ;  /* 0x0000001aff1f723e */ /* 0x000fe200020006ff */
[----:B------:R-:W-:Y:S01]  /*15440*/  FMUL.FTZ R27, R5, R42 ;  /* 0x0000002a051b7220 */ /* 0x000fe20000410000 */
[----:B------:R-:W-:Y:S01]  /*15450*/  F2FP.F16.E4M3.UNPACK_B R36, R26.H1 ;  /* 0x0000001aff24723e */ /* 0x000fe200030006ff */
[----:B------:R-:W-:Y:S01]  /*15460*/  HADD2.F32 R26, -RZ, R6.H1_H1 ;  /* 0x30000006ff1a7230 */ /* 0x000fe20000004100 */
[----:B------:R-:W-:Y:S01]  /*15470*/  F2FP.F16.E4M3.UNPACK_B R30, R25.H1 ;  /* 0x00000019ff1e723e */ /* 0x000fe200030006ff */
[C---:B------:R-:W-:Y:S01]  /*15480*/  FFMA.FTZ R5, R9.reuse, R42, -R52 ;  /* 0x0000002a09057223 */ /* 0x040fe20000010834 */
[----:B------:R-:W-:Y:S01]  /*15490*/  F2FP.F16.E4M3.UNPACK_B R47, R47.H1 ;  /* 0x0000002fff2f723e */ /* 0x000fe200030006ff */
[----:B------:R-:W-:Y:S01]  /*154a0*/  FFMA.FTZ R9, R9, R48, R27 ;  /* 0x0000003009097223 */ /* 0x000fe2000001001b */
[----:B------:R-:W-:Y:S01]  /*154b0*/  F2FP.F16.E4M3.UNPACK_B R40, R40.H1 ;  /* 0x00000028ff28723e */ /* 0x000fe200030006ff */
[----:B------:R-:W-:-:S02]  /*154c0*/  HADD2.F32 R27, -RZ, R30.H0_H0 ;  /* 0x2000001eff1b7230 */ /* 0x000fc40000004100 */
[C---:B------:R-:W-:Y:S01]  /*154d0*/  FMUL.FTZ R53, R26.reuse, R49 ;  /* 0x000000311a357220 */ /* 0x040fe20000410000 */
[----:B------:R-:W-:Y:S02]  /*154e0*/  HADD2.F32 R46, -RZ, R47.H0_H0 ;  /* 0x2000002fff2e7230 */ /* 0x000fe40000004100 */
[-C--:B------:R-:W-:Y:S01]  /*154f0*/  FMUL.FTZ R26, R26, R41.reuse ;  /* 0x000000291a1a7220 */ /* 0x080fe20000410000 */
[----:B------:R-:W-:Y:S02]  /*15500*/  HADD2.F32 R42, -RZ, R40.H0_H0 ;  /* 0x20000028ff2a7230 */ /* 0x000fe40000004100 */
[C---:B------:R-:W-:Y:S01]  /*15510*/  FFMA.FTZ R48, R10.reuse, R41, -R53 ;  /* 0x000000290a307223 */ /* 0x040fe20000010835 */
[----:B------:R-:W-:Y:S02]  /*15520*/  HADD2.F32 R6, -RZ, R11.H0_H0 ;  /* 0x2000000bff067230 */ /* 0x000fe40000004100 */
[C---:B------:R-:W-:Y:S01]  /*15530*/  FMUL.FTZ R55, R27.reuse, R46 ;  /* 0x0000002e1b377220 */ /* 0x040fe20000410000 */
[----:B------:R-:W-:Y:S01]  /*15540*/  FFMA.FTZ R52, R10, R49, R26 ;  /* 0x000000310a347223 */ /* 0x000fe2000001001a */
[----:B------:R-:W-:Y:S01]  /*15550*/  F2FP.F16.E4M3.UNPACK_B R41, R51 ;  /* 0x00000033ff29723e */ /* 0x000fe200020006ff */
[----:B------:R-:W-:Y:S01]  /*15560*/  FMUL.FTZ R27, R27, R42 ;  /* 0x0000002a1b1b7220 */ /* 0x000fe20000410000 */
[----:B------:R-:W-:Y:S01]  /*15570*/  F2FP.F16.E4M3.UNPACK_B R26, R43 ;  /* 0x0000002bff1a723e */ /* 0x000fe200020006ff */
[----:B------:R-:W-:-:S02]  /*15580*/  HADD2.F32 R10, -RZ, R37.H0_H0 ;  /* 0x20000025ff0a7230 */ /* 0x000fc40000004100 */
[C---:B------:R-:W-:Y:S01]  /*15590*/  FFMA.FTZ R55, R6.reuse, R42, -R55 ;  /* 0x0000002a06377223 */ /* 0x040fe20000010837 */
[----:B------:R-:W-:Y:S01]  /*155a0*/  FFMA.FTZ R46, R6, R46, R27 ;  /* 0x0000002e062e7223 */ /* 0x000fe2000001001b */
[----:B------:R-:W-:Y:S01]  /*155b0*/  HADD2.F32 R49, -RZ, R41.H0_H0 ;  /* 0x20000029ff317230 */ /* 0x000fe20000004100 */
[----:B------:R-:W-:Y:S01]  /*155c0*/  F2FP.F16.E4M3.UNPACK_B R51, R51.H1 ;  /* 0x00000033ff33723e */ /* 0x000fe200030006ff */
[----:B------:R-:W-:Y:S01]  /*155d0*/  HADD2.F32 R27, -RZ, R26.H0_H0 ;  /* 0x2000001aff1b7230 */ /* 0x000fe20000004100 */
[----:B------:R-:W-:Y:S01]  /*155e0*/  F2FP.F16.E4M3.UNPACK_B R43, R43.H1 ;  /* 0x0000002bff2b723e */ /* 0x000fe200030006ff */
[----:B------:R-:W-:Y:S02]  /*155f0*/  HADD2.F32 R47, -RZ, R47.H1_H1 ;  /* 0x3000002fff2f7230 */ /* 0x000fe40000004100 */
[C---:B------:R-:W-:Y:S01]  /*15600*/  FMUL.FTZ R53, R10.reuse, R49 ;  /* 0x000000310a357220 */ /* 0x040fe20000410000 */
[----:B------:R-:W-:Y:S02]  /*15610*/  HADD2.F32 R30, -RZ, R30.H1_H1 ;  /* 0x3000001eff1e7230 */ /* 0x000fe40000004100 */
[----:B------:R-:W-:Y:S01]  /*15620*/  FMUL.FTZ R10, R10, R27 ;  /* 0x0000001b0a0a7220 */ /* 0x000fe20000410000 */
[----:B------:R-:W-:Y:S01]  /*15630*/  HADD2.F32 R40, -RZ, R40.H1_H1 ;  /* 0x30000028ff287230 */ /* 0x000fe20000004100 */
[----:B------:R-:W-:Y:S01]  /*15640*/  F2FP.F16.E4M3.UNPACK_B R25, R24 ;  /* 0x00000018ff19723e */ /* 0x000fe200020006ff */
[----:B------:R-:W-:-:S02]  /*15650*/  HADD2.F32 R6, -RZ, R28.H0_H0 ;  /* 0x2000001cff067230 */ /* 0x000fc40000004100 */
[C---:B------:R-:W-:Y:S01]  /*15660*/  FMUL.FTZ R42, R30.reuse, R47 ;  /* 0x0000002f1e2a7220 */ /* 0x040fe20000410000 */
[----:B------:R-:W-:Y:S02]  /*15670*/  HADD2.F32 R11, -RZ, R11.H1_H1 ;  /* 0x3000000bff0b7230 */ /* 0x000fe40000004100 */
[-C--:B------:R-:W-:Y:S01]  /*15680*/  FMUL.FTZ R30, R30, R40.reuse ;  /* 0x000000281e1e7220 */ /* 0x080fe20000410000 */
[----:B------:R-:W-:Y:S02]  /*15690*/  HADD2.F32 R26, -RZ, R26.H1_H1 ;  /* 0x3000001aff1a7230 */ /* 0x000fe40000004100 */
[C---:B------:R-:W-:Y:S01]  /*156a0*/  FFMA.FTZ R53, R6.reuse, R27, -R53 ;  /* 0x0000001b06357223 */ /* 0x040fe20000010835 */
[----:B------:R-:W-:Y:S01]  /*156b0*/  FFMA.FTZ R49, R6, R49, R10 ;  /* 0x0000003106317223 */ /* 0x000fe2000001000a */
[----:B------:R-:W-:Y:S02]  /*156c0*/  HADD2.F32 R41, -RZ, R41.H1_H1 ;  /* 0x30000029ff297230 */ /* 0x000fe40000004100 */
[----:B------:R-:W-:Y:S01]  /*156d0*/  FFMA.FTZ R42, R11, R40, -R42 ;  /* 0x000000280b2a7223 */ /* 0x000fe2000001082a */
[----:B------:R-:W-:-:S02]  /*156e0*/  HADD2.F32 R37, -RZ, R37.H1_H1 ;  /* 0x30000025ff257230 */ /* 0x000fc40000004100 */
[----:B------:R-:W-:Y:S01]  /*156f0*/  FFMA.FTZ R47, R11, R47, R30 ;  /* 0x0000002f0b2f7223 */ /* 0x000fe2000001001e */
[----:B------:R-:W-:Y:S01]  /*15700*/  HADD2.F32 R27, -RZ, R51.H0_H0 ;  /* 0x20000033ff1b7230 */ /* 0x000fe20000004100 */
[----:B------:R-:W-:Y:S01]  /*15710*/  F2FP.F16.E4M3.UNPACK_B R24, R24.H1 ;  /* 0x00000018ff18723e */ /* 0x000fe200030006ff */
[----:B------:R-:W-:Y:S02]  /*15720*/  HADD2.F32 R10, -RZ, R38.H0_H0 ;  /* 0x20000026ff0a7230 */ /* 0x000fe40000004100 */
[C---:B------:R-:W-:Y:S01]  /*15730*/  FMUL.FTZ R57, R37.reuse, R41 ;  /* 0x0000002925397220 */ /* 0x040fe20000410000 */
[----:B------:R-:W-:Y:S02]  /*15740*/  HADD2.F32 R28, -RZ, R28.H1_H1 ;  /* 0x3000001cff1c7230 */ /* 0x000fe40000004100 */
[----:B------:R-:W-:Y:S01]  /*15750*/  FMUL.FTZ R30, R37, R26 ;  /* 0x0000001a251e7220 */ /* 0x000fe20000410000 */
[----:B------:R-:W-:Y:S02]  /*15760*/  HADD2.F32 R11, -RZ, R43.H0_H0 ;  /* 0x2000002bff0b7230 */ /* 0x000fe40000004100 */
[----:B------:R-:W-:Y:S01]  /*15770*/  FMUL.FTZ R37, R10, R27 ;  /* 0x0000001b0a257220 */ /* 0x000fe20000410000 */
[----:B------:R-:W-:-:S02]  /*15780*/  HADD2.F32 R6, -RZ, R29.H0_H0 ;  /* 0x2000001dff067230 */ /* 0x000fc40000004100 */
[----:B------:R-:W-:Y:S01]  /*15790*/  FFMA.FTZ R40, R28, R26, -R57 ;  /* 0x0000001a1c287223 */ /* 0x000fe20000010839 */
[----:B------:R-:W-:Y:S01]  /*157a0*/  F2FP.F16.E4M3.UNPACK_B R26, R45.H1 ;  /* 0x0000002dff1a723e */ /* 0x000fe200030006ff */
[-C--:B------:R-:W-:Y:S01]  /*157b0*/  FMUL.FTZ R10, R10, R11.reuse ;  /* 0x0000000b0a0a7220 */ /* 0x080fe20000410000 */
[----:B------:R-:W-:Y:S02]  /*157c0*/  HADD2.F32 R51, -RZ, R51.H1_H1 ;  /* 0x30000033ff337230 */ /* 0x000fe40000004100 */
[----:B------:R-:W-:Y:S01]  /*157d0*/  FFMA.FTZ R56, R6, R11, -R37 ;  /* 0x0000000b06387223 */ /* 0x000fe20000010825 */
[----:B------:R-:W-:Y:S01]  /*157e0*/  HADD2.F32 R38, -RZ, R38.H1_H1 ;  /* 0x30000026ff267230 */ /* 0x000fe20000004100 */
[----:B------:R-:W-:Y:S01]  /*157f0*/  F2FP.F16.E4M3.UNPACK_B R11, R39.H1 ;  /* 0x00000027ff0b723e */ /* 0x000fe200030006ff */
[----:B------:R-:W-:Y:S02]  /*15800*/  HADD2.F32 R43, -RZ, R43.H1_H1 ;  /* 0x3000002bff2b7230 */ /* 0x000fe40000004100 */
[----:B------:R-:W-:Y:S01]  /*15810*/  FFMA.FTZ R54, R28, R41, R30 ;  /* 0x000000291c367223 */ /* 0x000fe2000001001e */
[----:B------:R-:W-:Y:S01]  /*15820*/  FFMA.FTZ R57, R6, R27, R10 ;  /* 0x0000001b06397223 */ /* 0x000fe2000001000a */
[----:B------:R-:W-:-:S02]  /*15830*/  HADD2.F32 R29, -RZ, R29.H1_H1 ;  /* 0x3000001dff1d7230 */ /* 0x000fc40000004100 */
[C---:B------:R-:W-:Y:S01]  /*15840*/  FMUL.FTZ R28, R38.reuse, R51 ;  /* 0x00000033261c7220 */ /* 0x040fe20000410000 */
[----:B------:R-:W-:Y:S02]  /*15850*/  HADD2.F32 R37, -RZ, R26.H0_H0 ;  /* 0x2000001aff257230 */ /* 0x000fe40000004100 */
[-C--:B------:R-:W-:Y:S01]  /*15860*/  FMUL.FTZ R38, R38, R43.reuse ;  /* 0x0000002b26267220 */ /* 0x080fe20000410000 */
[----:B------:R-:W-:Y:S02]  /*15870*/  HADD2.F32 R10, -RZ, R24.H0_H0 ;  /* 0x20000018ff0a7230 */ /* 0x000fe40000004100 */
[C---:B------:R-:W-:Y:S01]  /*15880*/  FFMA.FTZ R59, R29.reuse, R43, -R28 ;  /* 0x0000002b1d3b7223 */ /* 0x040fe2000001081c */
[----:B------:R-:W-:Y:S02]  /*15890*/  HADD2.F32 R27, -RZ, R11.H0_H0 ;  /* 0x2000000bff1b7230 */ /* 0x000fe40000004100 */
[----:B------:R-:W-:Y:S01]  /*158a0*/  FFMA.FTZ R58, R29, R51, R38 ;  /* 0x000000331d3a7223 */ /* 0x000fe20000010026 */
[----:B------:R-:W-:-:S02]  /*158b0*/  HADD2.F32 R6, -RZ, R8.H0_H0 ;  /* 0x20000008ff067230 */ /* 0x000fc40000004100 */
[C---:B------:R-:W-:Y:S01]  /*158c0*/  FMUL.FTZ R41, R10.reuse, R37 ;  /* 0x000000250a297220 */ /* 0x040fe20000410000 */
[----:B------:R-:W-:Y:S02]  /*158d0*/  HADD2.F32 R29, -RZ, R26.H1_H1 ;  /* 0x3000001aff1d7230 */ /* 0x000fe40000004100 */
[----:B------:R-:W-:Y:S01]  /*158e0*/  FMUL.FTZ R10, R10, R27 ;  /* 0x0000001b0a0a7220 */ /* 0x000fe20000410000 */
[----:B------:R-:W-:Y:S01]  /*158f0*/  HADD2.F32 R24, -RZ, R24.H1_H1 ;  /* 0x30000018ff187230 */ /* 0x000fe20000004100 */
[----:B------:R-:W-:Y:S01]  /*15900*/  F2FP.F16.E4M3.UNPACK_B R45, R45 ;  /* 0x0000002dff2d723e */ /* 0x000fe200020006ff */
[----:B------:R-:W-:Y:S02]  /*15910*/  HADD2.F32 R11, -RZ, R11.H1_H1 ;  /* 0x3000000bff0b7230 */ /* 0x000fe40000004100 */
[----:B------:R-:W-:Y:S01]  /*15920*/  FFMA.FTZ R28, R6, R37, R10 ;  /* 0x00000025061c7223 */ /* 0x000fe2000001000a */
[----:B------:R-:W-:Y:S01]  /*15930*/  HADD2.F32 R8, -RZ, R8.H1_H1 ;  /* 0x30000008ff087230 */ /* 0x000fe20000004100 */
[----:B------:R-:W-:Y:S01]  /*15940*/  F2FP.F16.E4M3.UNPACK_B R39, R39 ;  /* 0x00000027ff27723e */ /* 0x000fe200020006ff */
[----:B------:R-:W-:Y:S01]  /*15950*/  FMUL.FTZ R37, R24, R29 ;  /* 0x0000001d18257220 */ /* 0x000fe20000410000 */
[----:B------:R-:W-:Y:S01]  /*15960*/  FFMA.FTZ R41, R6, R27, -R41 ;  /* 0x0000001b06297223 */ /* 0x000fe20000010829 */
[----:B------:R-:W-:Y:S01]  /*15970*/  FMUL.FTZ R24, R24, R11 ;  /* 0x0000000b18187220 */ /* 0x000fe20000410000 */
[----:B------:R-:W-:-:S02]  /*15980*/  HADD2.F32 R27, -RZ, R45.H0_H0 ;  /* 0x2000002dff1b7230 */ /* 0x000fc40000004100 */
[C---:B------:R-:W-:Y:S01]  /*15990*/  FFMA.FTZ R30, R8.reuse, R11, -R37 ;  /* 0x0000000b081e7223 */ /* 0x040fe20000010825 */
[----:B------:R-:W-:Y:S02]  /*159a0*/  HADD2.F32 R10, -RZ, R25.H0_H0 ;  /* 0x20000019ff0a7230 */ /* 0x000fe40000004100 */
[----:B------:R-:W-:Y:S01]  /*159b0*/  FFMA.FTZ R43, R8, R29, R24 ;  /* 0x0000001d082b7223 */ /* 0x000fe20000010018 */
[----:B------:R-:W-:Y:S01]  /*159c0*/  HADD2.F32 R11, -RZ, R39.H0_H0 ;  /* 0x20000027ff0b7230 */ /* 0x000fe20000004100 */
[----:B------:R-:W-:Y:S01]  /*159d0*/  F2FP.SATFINITE.E4M3.F32.PACK_AB_MERGE_C R42, R42, R55, RZ ;  /* 0x000000372a2a723e */ /* 0x000fe200048070ff */
        /* <DEDUP_REMOVED lines=8> */
[----:B------:R-:W-:Y:S01]  /*15a60*/  HADD2.F32 R7, -RZ, R7.H1_H1 ;  /* 0x30000007ff077230 */ /* 0x000fe20000004100 */
[----:B------:R-:W-:Y:S01]  /*15a70*/  F2FP.F16.E4M3.UNPACK_B R11, R50.H1 ;  /* 0x00000032ff0b723e */ /* 0x000fe200030006ff */
[C---:B------:R-:W-:Y:S01]  /*15a80*/  FMUL.FTZ R10, R25.reuse, R24 ;  /* 0x00000018190a7220 */ /* 0x040fe20000410000 */
[----:B------:R-:W-:Y:S01]  /*15a90*/  F2FP.F16.E4M3.UNPACK_B R6, R20.H1 ;  /* 0x00000014ff06723e */ /* 0x000fe200030006ff */
[----:B------:R-:W-:Y:S01]  /*15aa0*/  FMUL.FTZ R27, R25, R8 ;  /* 0x00000008191b7220 */ /* 0x000fe20000410000 */
[----:B------:R-:W-:Y:S01]  /*15ab0*/  F2FP.F16.E4M3.UNPACK_B R50, R50 ;  /* 0x00000032ff32723e */ /* 0x000fe200020006ff */
[----:B------:R-:W-:Y:S01]  /*15ac0*/  FFMA.FTZ R26, R7, R8, -R10 ;  /* 0x00000008071a7223 */ /* 0x000fe2000001080a */
[----:B------:R-:W-:-:S02]  /*15ad0*/  HADD2.F32 R25, -RZ, R11.H0_H0 ;  /* 0x2000000bff197230 */ /* 0x000fc40000004100 */
[----:B------:R-:W-:Y:S01]  /*15ae0*/  FFMA.FTZ R24, R7, R24, R27 ;  /* 0x0000001807187223 */ /* 0x000fe2000001001b */
[----:B------:R-:W-:Y:S01]  /*15af0*/  HADD2.F32 R8, -RZ, R36.H0_H0 ;  /* 0x20000024ff087230 */ /* 0x000fe20000004100 */
[----:B------:R-:W-:Y:S01]  /*15b00*/  F2FP.F16.E4M3.UNPACK_B R20, R20 ;  /* 0x00000014ff14723e */ /* 0x000fe200020006ff */
[----:B------:R-:W-:Y:S01]  /*15b10*/  HADD2.F32 R7, -RZ, R6.H0_H0 ;  /* 0x20000006ff077230 */ /* 0x000fe20000004100 */
[----:B------:R-:W-:Y:S01]  /*15b20*/  F2FP.SATFINITE.E4M3.F32.PACK_AB_MERGE_C R46, R47, R46, RZ ;  /* 0x0000002e2f2e723e */ /* 0x000fe200048070ff */
[----:B------:R-:W-:Y:S02]  /*15b30*/  HADD2.F32 R11, -RZ, R11.H1_H1 ;  /* 0x3000000bff0b7230 */ /* 0x000fe40000004100 */
[C---:B------:R-:W-:Y:S01]  /*15b40*/  FMUL.FTZ R27, R8.reuse, R25 ;  /* 0x00000019081b7220 */ /* 0x040fe20000410000 */
[----:B------:R-:W-:Y:S02]  /*15b50*/  HADD2.F32 R36, -RZ, R36.H1_H1 ;  /* 0x30000024ff247230 */ /* 0x000fe40000004100 */
[----:B------:R-:W-:Y:S01]  /*15b60*/  FMUL.FTZ R39, R8, R7 ;  /* 0x0000000708277220 */ /* 0x000fe20000410000 */
[----:B------:R-:W-:Y:S01]  /*15b70*/  HADD2.F32 R10, -RZ, R6.H1_H1 ;  /* 0x30000006ff0a7230 */ /* 0x000fe20000004100 */
[----:B------:R-:W-:Y:S01]  /*15b80*/  F2FP.SATFINITE.E4M3.F32.PACK_AB_MERGE_C R5, R48, R5, R42 ;  /* 0x000000053005723e */ /* 0x000fe2000480702a */
[----:B------:R-:W-:-:S02]  /*15b90*/  HADD2.F32 R6, -RZ, R21.H0_H0 ;  /* 0x20000015ff067230 */ /* 0x000fc40000004100 */
[C---:B------:R-:W-:Y:S01]  /*15ba0*/  FMUL.FTZ R8, R36.reuse, R11 ;  /* 0x0000000b24087220 */ /* 0x040fe20000410000 */
[----:B------:R-:W-:Y:S02]  /*15bb0*/  HADD2.F32 R21, -RZ, R21.H1_H1 ;  /* 0x30000015ff157230 */ /* 0x000fe40000004100 */
[-C--:B------:R-:W-:Y:S01]  /*15bc0*/  FMUL.FTZ R38, R36, R10.reuse ;  /* 0x0000000a24267220 */ /* 0x080fe20000410000 */
[----:B------:R-:W-:Y:S01]  /*15bd0*/  F2FP.SATFINITE.E4M3.F32.PACK_AB_MERGE_C R9, R52, R9, R46 ;  /* 0x000000093409723e */ /* 0x000fe2000480702e */
[C---:B------:R-:W-:Y:S01]  /*15be0*/  FFMA.FTZ R27, R6.reuse, R7, -R27 ;  /* 0x00000007061b7223 */ /* 0x040fe2000001081b */
[----:B------:R-:W-:Y:S02]  /*15bf0*/  HADD2.F32 R7, -RZ, R31.H0_H0 ;  /* 0x2000001fff077230 */ /* 0x000fe40000004100 */
[----:B------:R-:W-:Y:S01]  /*15c00*/  FFMA.FTZ R36, R21, R10, -R8 ;  /* 0x0000000a15247223 */ /* 0x000fe20000010808 */
[----:B------:R-:W-:Y:S02]  /*15c10*/  HADD2.F32 R10, -RZ, R50.H0_H0 ;  /* 0x20000032ff0a7230 */ /* 0x000fe40000004100 */
[----:B------:R-:W-:Y:S01]  /*15c20*/  FFMA.FTZ R39, R6, R25, R39 ;  /* 0x0000001906277223 */ /* 0x000fe20000010027 */
[----:B------:R-:W-:-:S02]  /*15c30*/  HADD2.F32 R8, -RZ, R20.H0_H0 ;  /* 0x20000014ff087230 */ /* 0x000fc40000004100 */
[----:B------:R-:W-:Y:S01]  /*15c40*/  FFMA.FTZ R38, R21, R11, R38 ;  /* 0x0000000b15267223 */ /* 0x000fe20000010026 */
[----:B------:R-:W-:Y:S02]  /*15c50*/  HADD2.F32 R50, -RZ, R50.H1_H1 ;  /* 0x30000032ff327230 */ /* 0x000fe40000004100 */
[C---:B------:R-:W-:Y:S01]  /*15c60*/  FMUL.FTZ R11, R7.reuse, R10 ;  /* 0x0000000a070b7220 */ /* 0x040fe20000410000 */
[----:B------:R-:W-:Y:S02]  /*15c70*/  HADD2.F32 R31, -RZ, R31.H1_H1 ;  /* 0x3000001fff1f7230 */ /* 0x000fe40000004100 */
[----:B------:R-:W-:Y:S01]  /*15c80*/  FMUL.FTZ R7, R7, R8 ;  /* 0x0000000807077220 */ /* 0x000fe20000410000 */
[----:B------:R-:W-:Y:S01]  /*15c90*/  HADD2.F32 R20, -RZ, R20.H1_H1 ;  /* 0x30000014ff147230 */ /* 0x000fe20000004100 */
[----:B------:R-:W-:Y:S01]  /*15ca0*/  F2FP.SATFINITE.E4M3.F32.PACK_AB_MERGE_C R27, R36, R27, RZ ;  /* 0x0000001b241b723e */ /* 0x000fe200048070ff */
[--C-:B------:R-:W-:Y:S02]  /*15cb0*/  HADD2.F32 R6, -RZ, R4.reuse.H0_H0 ;  /* 0x20000004ff067230 */ /* 0x100fe40000004100 */
[----:B------:R-:W-:Y:S01]  /*15cc0*/  FMUL.FTZ R25, R31, R50 ;  /* 0x000000321f197220 */ /* 0x000fe20000410000 */
[----:B------:R-:W-:-:S02]  /*15cd0*/  HADD2.F32 R4, -RZ, R4.H1_H1 ;  /* 0x30000004ff047230 */ /* 0x000fc40000004100 */
[----:B------:R-:W-:Y:S01]  /*15ce0*/  FMUL.FTZ R31, R31, R20 ;  /* 0x000000141f1f7220 */ /* 0x000fe20000410000 */
[----:B------:R-:W-:Y:S01]  /*15cf0*/  F2FP.SATFINITE.E4M3.F32.PACK_AB_MERGE_C R38, R38, R39, RZ ;  /* 0x000000272626723e */ /* 0x000fe200048070ff */
[C---:B------:R-:W-:Y:S01]  /*15d00*/  FFMA.FTZ R21, R6.reuse, R8, -R11 ;  /* 0x0000000806157223 */ /* 0x040fe2000001080b */
[----:B------:R-:W-:Y:S01]  /*15d10*/  FFMA.FTZ R10, R6, R10, R7 ;  /* 0x0000000a060a7223 */ /* 0x000fe20000010007 */
[C---:B------:R-:W-:Y:S01]  /*15d20*/  FFMA.FTZ R6, R4.reuse, R20, -R25 ;  /* 0x0000001404067223 */ /* 0x040fe20000010819 */
[----:B------:R-:W-:Y:S01]  /*15d30*/  FFMA.FTZ R31, R4, R50, R31 ;  /* 0x00000032041f7223 */ /* 0x000fe2000001001f */
[----:B------:R-:W-:Y:S02]  /*15d40*/  F2FP.SATFINITE.E4M3.F32.PACK_AB_MERGE_C R7, R59, R56, RZ ;  /* 0x000000383b07723e */ /* 0x000fe400048070ff */
[----:B------:R-:W-:Y:S02]  /*15d50*/  F2FP.SATFINITE.E4M3.F32.PACK_AB_MERGE_C R4, R30, R41, RZ ;  /* 0x000000291e04723e */ /* 0x000fe400048070ff */
[----:B------:R-:W-:-:S02]  /*15d60*/  F2FP.SATFINITE.E4M3.F32.PACK_AB_MERGE_C R11, R58, R57, RZ ;  /* 0x000000393a0b723e */ /* 0x000fc400048070ff */
[----:B------:R-:W-:Y:S02]  /*15d70*/  F2FP.SATFINITE.E4M3.F32.PACK_AB_MERGE_C R8, R43, R28, RZ ;  /* 0x0000001c2b08723e */ /* 0x000fe400048070ff */
        /* <DEDUP_REMOVED lines=8> */
.L_x_615:
[----:B------:R-:W-:Y:S05]  /*15e00*/  BSYNC B1 ;  /* 0x0000000000017941 */ /* 0x000fea0003800000 */
.L_x_614:
[----:B------:R-:W-:Y:S05]  /*15e10*/  @P2 BRA `(.L_x_596) ;  /* 0x0000000c00d82947 */ /* 0x000fea0003800000 */
[----:B0--3-5:R-:W-:Y:S02]  /*15e20*/  SHF.R.U32.HI R4, RZ, 0x8, R32 ;  /* 0x00000008ff047819 */ /* 0x029fe40000011620 */
[----:B------:R-:W-:Y:S02]  /*15e30*/  LOP3.LUT R0, R32, 0xff, RZ, 0xc0, !PT ;  /* 0x000000ff20007812 */ /* 0x000fe400078ec0ff */
[----:B------:R-:W-:Y:S02]  /*15e40*/  SHF.R.U32.HI R8, RZ, 0x8, R34 ;  /* 0x00000008ff087819 */ /* 0x000fe40000011622 */
[----:B------:R-:W-:Y:S02]  /*15e50*/  LOP3.LUT R5, R4, 0xff, RZ, 0xc0, !PT ;  /* 0x000000ff04057812 */ /* 0x000fe400078ec0ff */
[----:B------:R-:W-:Y:S02]  /*15e60*/  LEA.HI R3, R3, R224, RZ, 0x1c ;  /* 0x000000e003037211 */ /* 0x000fe400078fe0ff */
[----:B------:R-:W-:-:S02]  /*15e70*/  LOP3.LUT R4, R34, 0xff, RZ, 0xc0, !PT ;  /* 0x000000ff22047812 */ /* 0x000fc400078ec0ff */
[----:B------:R-:W-:Y:S02]  /*15e80*/  LOP3.LUT R9, R8, 0xff, RZ, 0xc0, !PT ;  /* 0x000000ff08097812 */ /* 0x000fe400078ec0ff */
[----:B--2---:R-:W-:Y:S02]  /*15e90*/  PRMT R21, R5, 0x7604, R0 ;  /* 0x0000760405157816 */ /* 0x004fe40000000000 */
[----:B------:R-:W-:Y:S02]  /*15ea0*/  SHF.R.S32.HI R0, RZ, 0x1f, R3 ;  /* 0x0000001fff007819 */ /* 0x000fe40000011403 */
[----:B------:R-:W-:Y:S02]  /*15eb0*/  PRMT R25, R9, 0x7604, R4 ;  /* 0x0000760409197816 */ /* 0x000fe40000000004 */
[----:B------:R-:W-:Y:S01]  /*15ec0*/  LEA.HI R4, R0, R3, RZ, 0x2 ;  /* 0x0000000300047211 */ /* 0x000fe200078f10ff */
[----:B------:R-:W-:Y:S01]  /*15ed0*/  IMAD.SHL.U32 R0, R3, 0x10, RZ ;  /* 0x0000001003007824 */ /* 0x000fe200078e00ff */
[----:B------:R-:W-:-:S02]  /*15ee0*/  SHF.R.U32.HI R7, RZ, 0x8, R33 ;  /* 0x00000008ff077819 */ /* 0x000fc40000011621 */
[----:B------:R-:W-:Y:S01]  /*15ef0*/  LOP3.LUT R6, R33, 0xff, RZ, 0xc0, !PT ;  /* 0x000000ff21067812 */ /* 0x000fe200078ec0ff */
[----:B------:R-:W-:Y:S01]  /*15f00*/  IMAD.SHL.U32 R4, R4, 0x800, RZ ;  /* 0x0000080004047824 */ /* 0x000fe200078e00ff */
[----:B------:R-:W-:Y:S02]  /*15f10*/  LOP3.LUT R3, R175, 0x30, R0, 0xf8, !PT ;  /* 0x00000030af037812 */ /* 0x000fe400078ef800 */
[----:B------:R-:W-:Y:S02]  /*15f20*/  LOP3.LUT R7, R7, 0xff, RZ, 0xc0, !PT ;  /* 0x000000ff07077812 */ /* 0x000fe400078ec0ff */
[----:B------:R-:W-:Y:S02]  /*15f30*/  SHF.R.U32.HI R8, RZ, 0x8, R12 ;  /* 0x00000008ff087819 */ /* 0x000fe4000001160c */
[----:B------:R-:W-:Y:S02]  /*15f40*/  LOP3.LUT R3, R3, R196, RZ, 0x3c, !PT ;  /* 0x000000c403037212 */ /* 0x000fe400078e3cff */
[----:B------:R-:W-:-:S02]  /*15f50*/  LOP3.LUT R0, R4, 0xffffe000, RZ, 0xc0, !PT ;  /* 0xffffe00004007812 */ /* 0x000fc400078ec0ff */
[----:B------:R-:W-:Y:S02]  /*15f60*/  PRMT R20, R7, 0x7604, R6 ;  /* 0x0000760407147816 */ /* 0x000fe40000000006 */
[----:B------:R-:W-:Y:S02]  /*15f70*/  LOP3.LUT R7, R12, 0xff, RZ, 0xc0, !PT ;  /* 0x000000ff0c077812 */ /* 0x000fe400078ec0ff */
[----:B------:R-:W-:Y:S02]  /*15f80*/  LOP3.LUT R8, R8, 0xff, RZ, 0xc0, !PT ;  /* 0x000000ff08087812 */ /* 0x000fe400078ec0ff */
[----:B------:R-:W-:Y:S02]  /*15f90*/  IADD3 R3, R3, R197, R0 ;  /* 0x000000c503037210 */ /* 0x000fe40007ffe000 */
[----:B------:R-:W-:Y:S02]  /*15fa0*/  PRMT R31, R8, 0x7604, R7 ;  /* 0x00007604081f7816 */ /* 0x000fe40000000007 */
[----:B------:R-:W-:Y:S01]  /*15fb0*/  SHF.R.U32.HI R6, RZ, 0x8, R35 ;  /* 0x00000008ff067819 */ /* 0x000fe20000011623 */
[----:B------:R-:W-:Y:S01]  /*15fc0*/  IMAD.IADD R0, R16, 0x1, R3 ;  /* 0x0000000110007824 */ /* 0x000fe200078e0203 */
[----:B------:R-:W-:-:S02]  /*15fd0*/  SHF.R.U32.HI R8, RZ, 0x8, R13 ;  /* 0x00000008ff087819 */ /* 0x000fc4000001160d */
[----:B------:R-:W-:Y:S02]  /*15fe0*/  LOP3.LUT R5, R35, 0xff, RZ, 0xc0, !PT ;  /* 0x000000ff23057812 */ /* 0x000fe400078ec0ff */
[----:B------:R-:W-:Y:S02]  /*15ff0*/  LOP3.LUT R6, R6, 0xff, RZ, 0xc0, !PT ;  /* 0x000000ff06067812 */ /* 0x000fe400078ec0ff */
[----:B------:R-:W-:Y:S02]  /*16000*/  LOP3.LUT R3, R8, 0xff, RZ, 0xc0, !PT ;  /* 0x000000ff08037812 */ /* 0x000fe400078ec0ff */
[----:B------:R-:W0:Y:S01]  /*16010*/  LDS.128 R8, [R0+0x14400] ;  /* 0x0144000000087984 */ /* 0x000e220000000c00 */
[----:B------:R-:W-:Y:S02]  /*16020*/  PRMT R24, R6, 0x7604, R5 ;  /* 0x0000760406187816 */ /* 0x000fe40000000005 */
[----:B------:R-:W-:Y:S01]  /*16030*/  SHF.R.U32.HI R30, RZ, 0x8, R15 ;  /* 0x00000008ff1e7819 */ /* 0x000fe2000001160f */
[----:B------:R-:W2:Y:S01]  /*16040*/  LDS.128 R4, [R231+0x14400] ;  /* 0x01440000e7047984 */ /* 0x000ea20000000c00 */
[----:B------:R-:W-:-:S02]  /*16050*/  LOP3.LUT R29, R15, 0xff, RZ, 0xc0, !PT ;  /* 0x000000ff0f1d7812 */ /* 0x000fc400078ec0ff */
[----:B------:R-:W-:Y:S02]  /*16060*/  LOP3.LUT R30, R30, 0xff, RZ, 0xc0, !PT ;  /* 0x000000ff1e1e7812 */ /* 0x000fe400078ec0ff */
[----:B------:R-:W-:Y:S02]  /*16070*/  SHF.R.U32.HI R28, RZ, 0x8, R14 ;  /* 0x00000008ff1c7819 */ /* 0x000fe4000001160e */
[----:B------:R-:W-:Y:S02]  /*16080*/  LOP3.LUT R26, R13, 0xff, RZ, 0xc0, !PT ;  /* 0x000000ff0d1a7812 */ /* 0x000fe400078ec0ff */
[----:B------:R-:W-:Y:S02]  /*16090*/  PRMT R30, R30, 0x7604, R29 ;  /* 0x000076041e1e7816 */ /* 0x000fe4000000001d */
[----:B------:R-:W-:Y:S02]  /*160a0*/  SHF.R.U32.HI R29, RZ, 0x10, R13 ;  /* 0x00000010ff1d7819 */ /* 0x000fe4000001160d */
[----:B------:R-:W-:-:S02]  /*160b0*/  LOP3.LUT R27, R14, 0xff, RZ, 0xc0, !PT ;  /* 0x000000ff0e1b7812 */ /* 0x000fc400078ec0ff */
[----:B------:R-:W-:Y:S01]  /*160c0*/  LOP3.LUT R28, R28, 0xff, RZ, 0xc0, !PT ;  /* 0x000000ff1c1c7812 */ /* 0x000fe200078ec0ff */
[----:B------:R-:W-:Y:S01]  /*160d0*/  IMAD.U32 R29, R29, 0x10000, RZ ;  /* 0x000100001d1d7824 */ /* 0x000fe200078e00ff */
[----:B------:R-:W-:Y:S02]  /*160e0*/  PRMT R26, R3, 0x7604, R26 ;  /* 0x00007604031a7816 */ /* 0x000fe4000000001a */
[----:B------:R-:W-:Y:S02]  /*160f0*/  SHF.R.U32.HI R3, RZ, 0x10, R33 ;  /* 0x00000010ff037819 */ /* 0x000fe40000011621 */
[----:B-1----:R-:W-:Y:S02]  /*16100*/  PRMT R39, R28, 0x7604, R27 ;  /* 0x000076041c277816 */ /* 0x002fe4000000001b */
[----:B------:R-:W-:Y:S02]  /*16110*/  SHF.R.U32.HI R27, RZ, 0x10, R35 ;  /* 0x00000010ff1b7819 */ /* 0x000fe40000011623 */
[----:B------:R-:W-:-:S02]  /*16120*/  SHF.L.U32 R3, R3, 0x10, RZ ;  /* 0x0000001003037819 */ /* 0x000fc400000006ff */
[----:B------:R-:W-:Y:S01]  /*16130*/  SHF.R.U32.HI R41, RZ, 0x10, R15 ;  /* 0x00000010ff297819 */ /* 0x000fe2000001160f */
[----:B------:R-:W-:Y:S01]  /*16140*/  IMAD.U32 R27, R27, 0x10000, RZ ;  /* 0x000100001b1b7824 */ /* 0x000fe200078e00ff */
[--C-:B------:R-:W-:Y:S02]  /*16150*/  LOP3.LUT R21, R21, 0xff0000, R32.reuse, 0xf8, !PT ;  /* 0x00ff000015157812 */ /* 0x100fe400078ef820 */
[----:B------:R-:W-:Y:S01]  /*16160*/  LOP3.LUT R37, R26, 0xff0000, R29, 0xf8, !PT ;  /* 0x00ff00001a257812 */ /* 0x000fe200078ef81d */
[----:B------:R-:W-:Y:S01]  /*16170*/  IMAD.U32 R41, R41, 0x10000, RZ ;  /* 0x0001000029297824 */ /* 0x000fe200078e00ff */
[----:B------:R-:W-:Y:S02]  /*16180*/  LOP3.LUT R3, R20, 0xff0000, R3, 0xf8, !PT ;  /* 0x00ff000014037812 */ /* 0x000fe400078ef803 */
[----:B------:R-:W-:Y:S02]  /*16190*/  LOP3.LUT R29, R21, 0xff000000, R32, 0xf8, !PT ;  /* 0xff000000151d7812 */ /* 0x000fe400078ef820 */
[----:B------:R-:W-:-:S02]  /*161a0*/  LOP3.LUT R37, R37, 0xff000000, R13, 0xf8, !PT ;  /* 0xff00000025257812 */ /* 0x000fc400078ef80d */
[----:B------:R-:W-:Y:S02]  /*161b0*/  LOP3.LUT R25, R25, 0xff0000, R34, 0xf8, !PT ;  /* 0x00ff000019197812 */ /* 0x000fe400078ef822 */
[----:B------:R-:W-:Y:S02]  /*161c0*/  LOP3.LUT R32, R3, 0xff000000, R33, 0xf8, !PT ;  /* 0xff00000003207812 */ /* 0x000fe400078ef821 */
[----:B------:R-:W-:Y:S02]  /*161d0*/  LOP3.LUT R27, R24, 0xff0000, R27, 0xf8, !PT ;  /* 0x00ff0000181b7812 */ /* 0x000fe400078ef81b */
[----:B------:R-:W-:Y:S02]  /*161e0*/  LOP3.LUT R31, R31, 0xff0000, R12, 0xf8, !PT ;  /* 0x00ff00001f1f7812 */ /* 0x000fe400078ef80c */
[----:B------:R-:W-:Y:S02]  /*161f0*/  LOP3.LUT R41, R30, 0xff0000, R41, 0xf8, !PT ;  /* 0x00ff00001e297812 */ /* 0x000fe400078ef829 */
[----:B------:R-:W-:-:S02]  /*16200*/  F2FP.F16.E4M3.UNPACK_B R36, R37 ;  /* 0x00000025ff24723e */ /* 0x000fc400020006ff */
[----:B0-----:R-:W-:Y:S02]  /*16210*/  F2FP.F16.E4M3.UNPACK_B R21, R9 ;  /* 0x00000009ff15723e */ /* 0x001fe400020006ff */
[----:B------:R-:W-:Y:S01]  /*16220*/  LOP3.LUT R33, R25, 0xff000000, R34, 0xf8, !PT ;  /* 0xff00000019217812 */ /* 0x000fe200078ef822 */
[--C-:B------:R-:W-:Y:S01]  /*16230*/  HADD2.F32 R38, -RZ, R36.reuse.H0_H0 ;  /* 0x20000024ff267230 */ /* 0x100fe20000004100 */
[----:B------:R-:W-:Y:S01]  /*16240*/  F2FP.F16.E4M3.UNPACK_B R30, R32 ;  /* 0x00000020ff1e723e */ /* 0x000fe200020006ff */
[----:B------:R-:W-:Y:S01]  /*16250*/  HADD2.F32 R36, -RZ, R36.H1_H1 ;  /* 0x30000024ff247230 */ /* 0x000fe20000004100 */
[----:B------:R-:W-:Y:S02]  /*16260*/  LOP3.LUT R34, R27, 0xff000000, R35, 0xf8, !PT ;  /* 0xff0000001b227812 */ /* 0x000fe400078ef823 */
[----:B------:R-:W-:Y:S02]  /*16270*/  LOP3.LUT R39, R39, 0xff0000, R14, 0xf8, !PT ;  /* 0x00ff000027277812 */ /* 0x000fe400078ef80e */
[----:B------:R-:W-:Y:S01]  /*16280*/  LOP3.LUT R35, R31, 0xff000000, R12, 0xf8, !PT ;  /* 0xff0000001f237812 */ /* 0x000fe200078ef80c */
[--C-:B------:R-:W-:Y:S01]  /*16290*/  HADD2.F32 R31, -RZ, R30.reuse.H0_H0 ;  /* 0x2000001eff1f7230 */ /* 0x100fe20000004100 */
[-C--:B--2---:R-:W-:Y:S01]  /*162a0*/  F2FP.F16.E4M3.UNPACK_B R12, R5.reuse ;  /* 0x00000005ff0c723e */ /* 0x084fe200020006ff */
[----:B------:R-:W-:Y:S01]  /*162b0*/  HADD2.F32 R30, -RZ, R30.H1_H1 ;  /* 0x3000001eff1e7230 */ /* 0x000fe20000004100 */
[----:B------:R-:W-:Y:S01]  /*162c0*/  F2FP.F16.E4M3.UNPACK_B R13, R5.H1 ;  /* 0x00000005ff0d723e */ /* 0x000fe200030006ff */
[--C-:B------:R-:W-:Y:S01]  /*162d0*/  HADD2.F32 R5, -RZ, R21.reuse.H0_H0 ;  /* 0x20000015ff057230 */ /* 0x100fe20000004100 */
[----:B------:R-:W-:Y:S01]  /*162e0*/  LOP3.LUT R41, R41, 0xff000000, R15, 0xf8, !PT ;  /* 0xff00000029297812 */ /* 0x000fe200078ef80f */
[----:B------:R-:W-:Y:S01]  /*162f0*/  HADD2.F32 R21, -RZ, R21.H1_H1 ;  /* 0x30000015ff157230 */ /* 0x000fe20000004100 */
[----:B------:R-:W-:-:S02]  /*16300*/  LOP3.LUT R40, R39, 0xff000000, R14, 0xf8, !PT ;  /* 0xff00000027287812 */ /* 0x000fc400078ef80e */
[----:B------:R-:W-:Y:S01]  /*16310*/  F2FP.F16.E4M3.UNPACK_B R15, R7 ;  /* 0x00000007ff0f723e */ /* 0x000fe200020006ff */
[----:B------:R-:W-:Y:S01]  /*16320*/  FMUL.FTZ R39, R5, R31 ;  /* 0x0000001f05277220 */ /* 0x000fe20000410000 */
[----:B------:R-:W-:Y:S01]  /*16330*/  F2FP.F16.E4M3.UNPACK_B R20, R7.H1 ;  /* 0x00000007ff14723e */ /* 0x000fe200030006ff */
[C---:B------:R-:W-:Y:S01]  /*16340*/  FMUL.FTZ R43, R21.reuse, R36 ;  /* 0x00000024152b7220 */ /* 0x040fe20000410000 */
[----:B------:R-:W-:Y:S01]  /*16350*/  F2FP.F16.E4M3.UNPACK_B R7, R6 ;  /* 0x00000006ff07723e */ /* 0x000fe200020006ff */
[----:B------:R-:W-:Y:S01]  /*16360*/  FMUL.FTZ R21, R21, R30 ;  /* 0x0000001e15157220 */ /* 0x000fe20000410000 */
[----:B------:R-:W-:Y:S01]  /*16370*/  F2FP.F16.E4M3.UNPACK_B R14, R6.H1 ;  /* 0x00000006ff0e723e */ /* 0x000fe200030006ff */
[--C-:B------:R-:W-:Y:S01]  /*16380*/  HADD2.F32 R6, -RZ, R12.reuse.H0_H0 ;  /* 0x2000000cff067230 */ /* 0x100fe20000004100 */
[----:B------:R-:W-:Y:S01]  /*16390*/  F2FP.F16.E4M3.UNPACK_B R24, R9.H1 ;  /* 0x00000009ff18723e */ /* 0x000fe200030006ff */
[----:B------:R-:W-:Y:S01]  /*163a0*/  FMUL.FTZ R9, R5, R38 ;  /* 0x0000002605097220 */ /* 0x000fe20000410000 */
[----:B------:R-:W-:Y:S01]  /*163b0*/  F2FP.F16.E4M3.UNPACK_B R37, R37.H1 ;  /* 0x00000025ff25723e */ /* 0x000fe200030006ff */
[----:B------:R-:W-:Y:S01]  /*163c0*/  HADD2.F32 R12, -RZ, R12.H1_H1 ;  /* 0x3000000cff0c7230 */ /* 0x000fe20000004100 */
[----:B------:R-:W-:Y:S01]  /*163d0*/  F2FP.F16.E4M3.UNPACK_B R32, R32.H1 ;  /* 0x00000020ff20723e */ /* 0x000fe200030006ff */
[C---:B------:R-:W-:Y:S01]  /*163e0*/  FFMA.FTZ R5, R6.reuse, R31, -R9 ;  /* 0x0000001f06057223 */ /* 0x040fe20000010809 */
[----:B------:R-:W-:Y:S01]  /*163f0*/  F2FP.F16.E4M3.UNPACK_B R25, R10 ;  /* 0x0000000aff19723e */ /* 0x000fe200020006ff */
[----:B------:R-:W-:Y:S01]  /*16400*/  FFMA.FTZ R9, R6, R38, R39 ;  /* 0x0000002606097223 */ /* 0x000fe20000010027 */
[----:B------:R-:W-:Y:S01]  /*16410*/  F2FP.F16.E4M3.UNPACK_B R26, R10.H1 ;  /* 0x0000000aff1a723e */ /* 0x000fe200030006ff */
[----:B------:R-:W-:-:S02]  /*16420*/  HADD2.F32 R39, -RZ, R37.H0_H0 ;  /* 0x20000025ff277230 */ /* 0x000fc40000004100 */
[C---:B------:R-:W-:Y:S01]  /*16430*/  FFMA.FTZ R38, R12.reuse, R30, -R43 ;  /* 0x0000001e0c267223 */ /* 0x040fe2000001082b */
[----:B------:R-:W-:Y:S01]  /*16440*/  HADD2.F32 R10, -RZ, R24.H0_H0 ;  /* 0x20000018ff0a7230 */ /* 0x000fe20000004100 */
[----:B------:R-:W-:Y:S01]  /*16450*/  F2FP.F16.E4M3.UNPACK_B R27, R11 ;  /* 0x0000000bff1b723e */ /* 0x000fe200020006ff */
[----:B------:R-:W-:Y:S02]  /*16460*/  HADD2.F32 R31, -RZ, R32.H0_H0 ;  /* 0x20000020ff1f7230 */ /* 0x000fe40000004100 */
[----:B------:R-:W-:Y:S01]  /*16470*/  FFMA.FTZ R36, R12, R36, R21 ;  /* 0x000000240c247223 */ /* 0x000fe20000010015 */
[----:B------:R-:W-:Y:S02]  /*16480*/  HADD2.F32 R6, -RZ, R13.H0_H0 ;  /* 0x2000000dff067230 */ /* 0x000fe40000004100 */
[C---:B------:R-:W-:Y:S01]  /*16490*/  FMUL.FTZ R45, R10.reuse, R39 ;  /* 0x000000270a2d7220 */ /* 0x040fe20000410000 */
[----:B------:R-:W-:Y:S01]  /*164a0*/  F2FP.F16.E4M3.UNPACK_B R30, R41 ;  /* 0x00000029ff1e723e */ /* 0x000fe200020006ff */
[-C--:B------:R-:W-:Y:S01]  /*164b0*/  FMUL.FTZ R10, R10, R31.reuse ;  /* 0x0000001f0a0a7220 */ /* 0x080fe20000410000 */
[----:B------:R-:W-:Y:S01]  /*164c0*/  F2FP.F16.E4M3.UNPACK_B R12, R34 ;  /* 0x00000022ff0c723e */ /* 0x000fe200020006ff */
[----:B------:R-:W-:Y:S01]  /*164d0*/  FFMA.FTZ R45, R6, R31, -R45 ;  /* 0x0000001f062d7223 */ /* 0x000fe2000001082d */
[----:B------:R-:W-:-:S02]  /*164e0*/  HADD2.F32 R37, -RZ, R37.H1_H1 ;  /* 0x30000025ff257230 */ /* 0x000fc40000004100 */
[----:B------:R-:W-:Y:S01]  /*164f0*/  FFMA.FTZ R39, R6, R39, R10 ;  /* 0x0000002706277223 */ /* 0x000fe2000001000a */
[----:B------:R-:W-:Y:S01]  /*16500*/  HADD2.F32 R31, -RZ, R30.H0_H0 ;  /* 0x2000001eff1f7230 */ /* 0x000fe20000004100 */
[----:B------:R-:W-:Y:S01]  /*16510*/  F2FP.F16.E4M3.UNPACK_B R28, R11.H1 ;  /* 0x0000000bff1c723e */ /* 0x000fe200030006ff */
[----:B------:R-:W-:Y:S01]  /*16520*/  HADD2.F32 R10, -RZ, R27.H0_H0 ;  /* 0x2000001bff0a7230 */ /* 0x000fe20000004100 */
[----:B------:R-:W-:Y:S01]  /*16530*/  F2FP.F16.E4M3.UNPACK_B R41, R41.H1 ;  /* 0x00000029ff29723e */ /* 0x000fe200030006ff */
[----:B------:R-:W-:Y:S01]  /*16540*/  HADD2.F32 R24, -RZ, R24.H1_H1 ;  /* 0x30000018ff187230 */ /* 0x000fe20000004100 */
[----:B------:R-:W-:Y:S01]  /*16550*/  F2FP.F16.E4M3.UNPACK_B R34, R34.H1 ;  /* 0x00000022ff22723e */ /* 0x000fe200030006ff */
[----:B------:R-:W-:Y:S02]  /*16560*/  HADD2.F32 R21, -RZ, R12.H0_H0 ;  /* 0x2000000cff157230 */ /* 0x000fe40000004100 */
[----:B------:R-:W-:Y:S01]  /*16570*/  FMUL.FTZ R43, R10, R31 ;  /* 0x0000001f0a2b7220 */ /* 0x000fe20000410000 */
[----:B------:R-:W-:-:S02]  /*16580*/  HADD2.F32 R32, -RZ, R32.H1_H1 ;  /* 0x30000020ff207230 */ /* 0x000fc40000004100 */
[----:B------:R-:W-:Y:S01]  /*16590*/  FMUL.FTZ R42, R24, R37 ;  /* 0x00000025182a7220 */ /* 0x000fe20000410000 */
[----:B------:R-:W-:Y:S02]  /*165a0*/  HADD2.F32 R13, -RZ, R13.H1_H1 ;  /* 0x3000000dff0d7230 */ /* 0x000fe40000004100 */
[----:B------:R-:W-:Y:S01]  /*165b0*/  FMUL.FTZ R10, R10, R21 ;  /* 0x000000150a0a7220 */ /* 0x000fe20000410000 */
[----:B------:R-:W-:Y:S02]  /*165c0*/  HADD2.F32 R6, -RZ, R15.H0_H0 ;  /* 0x2000000fff067230 */ /* 0x000fe40000004100 */
[-C--:B------:R-:W-:Y:S01]  /*165d0*/  FMUL.FTZ R24, R24, R32.reuse ;  /* 0x0000002018187220 */ /* 0x080fe20000410000 */
[----:B------:R-:W-:Y:S02]  /*165e0*/  HADD2.F32 R30, -RZ, R30.H1_H1 ;  /* 0x3000001eff1e7230 */ /* 0x000fe40000004100 */
[----:B------:R-:W-:Y:S01]  /*165f0*/  FFMA.FTZ R42, R13, R32, -R42 ;  /* 0x000000200d2a7223 */ /* 0x000fe2000001082a */
[----:B------:R-:W-:-:S02]  /*16600*/  HADD2.F32 R27, -RZ, R27.H1_H1 ;  /* 0x3000001bff1b7230 */ /* 0x000fc40000004100 */
[C---:B------:R-:W-:Y:S01]  /*16610*/  FFMA.FTZ R43, R6.reuse, R21, -R43 ;  /* 0x00000015062b7223 */ /* 0x040fe2000001082b */
[----:B------:R-:W-:Y:S01]  /*16620*/  FFMA.FTZ R46, R6, R31, R10 ;  /* 0x0000001f062e7223 */ /* 0x000fe2000001000a */
[----:B------:R-:W-:Y:S01]  /*16630*/  FFMA.FTZ R32, R13, R37, R24 ;  /* 0x000000250d207223 */ /* 0x000fe20000010018 */
[----:B------:R-:W-:Y:S02]  /*16640*/  HADD2.F32 R21, -RZ, R41.H0_H0 ;  /* 0x20000029ff157230 */ /* 0x000fe40000004100 */
[----:B------:R-:W-:Y:S01]  /*16650*/  FMUL.FTZ R24, R27, R30 ;  /* 0x0000001e1b187220 */ /* 0x000fe20000410000 */
[----:B------:R-:W-:Y:S01]  /*16660*/  HADD2.F32 R10, -RZ, R28.H0_H0 ;  /* 0x2000001cff0a7230 */ /* 0x000fe20000004100 */
[-C--:B------:R-:W-:Y:S01]  /*16670*/  F2FP.F16.E4M3.UNPACK_B R11, R8.reuse ;  /* 0x00000008ff0b723e */ /* 0x080fe200020006ff */
[----:B------:R-:W-:Y:S01]  /*16680*/  HADD2.F32 R13, -RZ, R34.H0_H0 ;  /* 0x20000022ff0d7230 */ /* 0x000fe20000004100 */
[----:B------:R-:W-:Y:S01]  /*16690*/  F2FP.F16.E4M3.UNPACK_B R8, R8.H1 ;  /* 0x00000008ff08723e */ /* 0x000fe200030006ff */
[----:B------:R-:W-:-:S02]  /*166a0*/  HADD2.F32 R6, -RZ, R20.H0_H0 ;  /* 0x20000014ff067230 */ /* 0x000fc40000004100 */
[C---:B------:R-:W-:Y:S01]  /*166b0*/  FMUL.FTZ R31, R10.reuse, R21 ;  /* 0x000000150a1f7220 */ /* 0x040fe20000410000 */
[----:B------:R-:W-:Y:S02]  /*166c0*/  HADD2.F32 R12, -RZ, R12.H1_H1 ;  /* 0x3000000cff0c7230 */ /* 0x000fe40000004100 */
[----:B------:R-:W-:Y:S01]  /*166d0*/  FMUL.FTZ R10, R10, R13 ;  /* 0x0000000d0a0a7220 */ /* 0x000fe20000410000 */
[----:B------:R-:W-:Y:S01]  /*166e0*/  HADD2.F32 R15, -RZ, R15.H1_H1 ;  /* 0x3000000fff0f7230 */ /* 0x000fe20000004100 */
[----:B------:R-:W-:Y:S01]  /*166f0*/  F2FP.F16.E4M3.UNPACK_B R3, R4 ;  /* 0x00000004ff03723e */ /* 0x000fe200020006ff */
[----:B------:R-:W-:Y:S02]  /*16700*/  HADD2.F32 R41, -RZ, R41.H1_H1 ;  /* 0x30000029ff297230 */ /* 0x000fe40000004100 */
[C---:B------:R-:W-:Y:S01]  /*16710*/  FFMA.FTZ R50, R6.reuse, R21, R10 ;  /* 0x0000001506327223 */ /* 0x040fe2000001000a */
[-C--:B------:R-:W-:Y:S01]  /*16720*/  FMUL.FTZ R27, R27, R12.reuse ;  /* 0x0000000c1b1b7220 */ /* 0x080fe20000410000 */
[C---:B------:R-:W-:Y:S01]  /*16730*/  FFMA.FTZ R48, R15.reuse, R12, -R24 ;  /* 0x0000000c0f307223 */ /* 0x040fe20000010818 */
[----:B------:R-:W-:Y:S01]  /*16740*/  F2FP.F16.E4M3.UNPACK_B R21, R35.H1 ;  /* 0x00000023ff15723e */ /* 0x000fe200030006ff */
[----:B------:R-:W-:Y:S01]  /*16750*/  HADD2.F32 R28, -RZ, R28.H1_H1 ;  /* 0x3000001cff1c7230 */ /* 0x000fe20000004100 */
[----:B------:R-:W-:Y:S01]  /*16760*/  F2FP.F16.E4M3.UNPACK_B R12, R29.H1 ;  /* 0x0000001dff0c723e */ /* 0x000fe200030006ff */
[----:B------:R-:W-:Y:S01]  /*16770*/  FFMA.FTZ R47, R15, R30, R27 ;  /* 0x0000001e0f2f7223 */ /* 0x000fe2000001001b */
[----:B------:R-:W-:Y:S01]  /*16780*/  F2FP.F16.E4M3.UNPACK_B R4, R4.H1 ;  /* 0x00000004ff04723e */ /* 0x000fe200030006ff */
[----:B------:R-:W-:Y:S01]  /*16790*/  FFMA.FTZ R49, R6, R13, -R31 ;  /* 0x0000000d06317223 */ /* 0x000fe2000001081f */
[----:B------:R-:W-:-:S02]  /*167a0*/  HADD2.F32 R15, -RZ, R34.H1_H1 ;  /* 0x30000022ff0f7230 */ /* 0x000fc40000004100 */
[C---:B------:R-:W-:Y:S01]  /*167b0*/  FMUL.FTZ R37, R28.reuse, R41 ;  /* 0x000000291c257220 */ /* 0x040fe20000410000 */
[----:B------:R-:W-:Y:S01]  /*167c0*/  HADD2.F32 R27, -RZ, R21.H0_H0 ;  /* 0x20000015ff1b7230 */ /* 0x000fe20000004100 */
[----:B------:R-:W-:Y:S01]  /*167d0*/  F2FP.F16.E4M3.UNPACK_B R35, R35 ;  /* 0x00000023ff23723e */ /* 0x000fe200020006ff */
[----:B------:R-:W-:Y:S02]  /*167e0*/  HADD2.F32 R10, -RZ, R8.H0_H0 ;  /* 0x20000008ff0a7230 */ /* 0x000fe40000004100 */
[----:B------:R-:W-:Y:S01]  /*167f0*/  FMUL.FTZ R28, R28, R15 ;  /* 0x0000000f1c1c7220 */ /* 0x000fe20000410000 */
[----:B------:R-:W-:Y:S01]  /*16800*/  HADD2.F32 R13, -RZ, R12.H0_H0 ;  /* 0x2000000cff0d7230 */ /* 0x000fe20000004100 */
[----:B------:R-:W-:Y:S01]  /*16810*/  F2FP.F16.E4M3.UNPACK_B R29, R29 ;  /* 0x0000001dff1d723e */ /* 0x000fe200020006ff */
[----:B------:R-:W-:Y:S02]  /*16820*/  HADD2.F32 R20, -RZ, R20.H1_H1 ;  /* 0x30000014ff147230 */ /* 0x000fe40000004100 */
[----:B------:R-:W-:Y:S01]  /*16830*/  FMUL.FTZ R31, R10, R27 ;  /* 0x0000001b0a1f7220 */ /* 0x000fe20000410000 */
[----:B------:R-:W-:-:S02]  /*16840*/  HADD2.F32 R6, -RZ, R4.H0_H0 ;  /* 0x20000004ff067230 */ /* 0x000fc40000004100 */
[----:B------:R-:W-:Y:S01]  /*16850*/  FMUL.FTZ R10, R10, R13 ;  /* 0x0000000d0a0a7220 */ /* 0x000fe20000410000 */
[----:B------:R-:W-:Y:S02]  /*16860*/  HADD2.F32 R21, -RZ, R21.H1_H1 ;  /* 0x30000015ff157230 */ /* 0x000fe40000004100 */
[----:B------:R-:W-:Y:S01]  /*16870*/  FFMA.FTZ R41, R20, R41, R28 ;  /* 0x0000002914297223 */ /* 0x000fe2000001001c */
[----:B------:R-:W-:Y:S02]  /*16880*/  HADD2.F32 R8, -RZ, R8.H1_H1 ;  /* 0x30000008ff087230 */ /* 0x000fe40000004100 */
[C---:B------:R-:W-:Y:S01]  /*16890*/  FFMA.FTZ R31, R6.reuse, R13, -R31 ;  /* 0x0000000d061f7223 */ /* 0x040fe2000001081f */
[----:B------:R-:W-:Y:S01]  /*168a0*/  FFMA.FTZ R28, R6, R27, R10 ;  /* 0x0000001b061c7223 */ /* 0x000fe2000001000a */
[----:B------:R-:W-:Y:S02]  /*168b0*/  HADD2.F32 R13, -RZ, R12.H1_H1 ;  /* 0x3000000cff0d7230 */ /* 0x000fe40000004100 */
[----:B------:R-:W-:Y:S01]  /*168c0*/  FFMA.FTZ R34, R20, R15, -R37 ;  /* 0x0000000f14227223 */ /* 0x000fe20000010825 */
        /* <DEDUP_REMOVED lines=8> */
[----:B------:R-:W-:-:S02]  /*16950*/  HADD2.F32 R10, -RZ, R35.H1_H1 ;  /* 0x30000023ff0a7230 */ /* 0x000fc40000004100 */
[C---:B------:R-:W-:Y:S01]  /*16960*/  FMUL.FTZ R21, R6.reuse, R15 ;  /* 0x0000000f06157220 */ /* 0x040fe20000410000 */
[----:B------:R-:W-:Y:S02]  /*16970*/  HADD2.F32 R11, -RZ, R11.H1_H1 ;  /* 0x3000000bff0b7230 */ /* 0x000fe40000004100 */
[-C--:B------:R-:W-:Y:S01]  /*16980*/  FMUL.FTZ R27, R6, R13.reuse ;  /* 0x0000000d061b7220 */ /* 0x080fe20000410000 */
[----:B------:R-:W-:Y:S01]  /*16990*/  HADD2.F32 R4, -RZ, R3.H0_H0 ;  /* 0x20000003ff047230 */ /* 0x000fe20000004100 */
[----:B------:R-:W-:Y:S01]  /*169a0*/  F2FP.F16.E4M3.UNPACK_B R12, R40.H1 ;  /* 0x00000028ff0c723e */ /* 0x000fe200030006ff */
[----:B------:R-:W-:Y:S02]  /*169b0*/  HADD2.F32 R6, -RZ, R29.H1_H1 ;  /* 0x3000001dff067230 */ /* 0x000fe40000004100 */
[C---:B------:R-:W-:Y:S01]  /*169c0*/  FMUL.FTZ R20, R11.reuse, R10 ;  /* 0x0000000a0b147220 */ /* 0x040fe20000410000 */
[----:B------:R-:W-:Y:S02]  /*169d0*/  HADD2.F32 R3, -RZ, R3.H1_H1 ;  /* 0x30000003ff037230 */ /* 0x000fe40000004100 */
[C---:B------:R-:W-:Y:S01]  /*169e0*/  FFMA.FTZ R21, R4.reuse, R13, -R21 ;  /* 0x0000000d04157223 */ /* 0x040fe20000010815 */
[----:B------:R-:W-:Y:S01]  /*169f0*/  FFMA.FTZ R27, R4, R15, R27 ;  /* 0x0000000f041b7223 */ /* 0x000fe2000001001b */
[----:B------:R-:W-:Y:S01]  /*16a00*/  F2FP.F16.E4M3.UNPACK_B R8, R33.H1 ;  /* 0x00000021ff08723e */ /* 0x000fe200030006ff */
[----:B------:R-:W-:Y:S01]  /*16a10*/  FMUL.FTZ R11, R11, R6 ;  /* 0x000000060b0b7220 */ /* 0x000fe20000410000 */
[----:B------:R-:W-:-:S02]  /*16a20*/  HADD2.F32 R13, -RZ, R12.H0_H0 ;  /* 0x2000000cff0d7230 */ /* 0x000fc40000004100 */
[C---:B------:R-:W-:Y:S01]  /*16a30*/  FFMA.FTZ R20, R3.reuse, R6, -R20 ;  /* 0x0000000603147223 */ /* 0x040fe20000010814 */
[----:B------:R-:W-:Y:S02]  /*16a40*/  HADD2.F32 R4, -RZ, R26.H0_H0 ;  /* 0x2000001aff047230 */ /* 0x000fe40000004100 */
[----:B------:R-:W-:Y:S01]  /*16a50*/  FFMA.FTZ R24, R3, R10, R11 ;  /* 0x0000000a03187223 */ /* 0x000fe2000001000b */
[--C-:B------:R-:W-:Y:S01]  /*16a60*/  HADD2.F32 R6, -RZ, R8.reuse.H0_H0 ;  /* 0x20000008ff067230 */ /* 0x100fe20000004100 */
[----:B------:R-:W-:Y:S01]  /*16a70*/  F2FP.F16.E4M3.UNPACK_B R33, R33 ;  /* 0x00000021ff21723e */ /* 0x000fe200020006ff */
[----:B------:R-:W-:Y:S02]  /*16a80*/  HADD2.F32 R11, -RZ, R8.H1_H1 ;  /* 0x30000008ff0b7230 */ /* 0x000fe40000004100 */
[C---:B------:R-:W-:Y:S01]  /*16a90*/  FMUL.FTZ R8, R4.reuse, R13 ;  /* 0x0000000d04087220 */ /* 0x040fe20000410000 */
[----:B------:R-:W-:Y:S02]  /*16aa0*/  HADD2.F32 R3, -RZ, R14.H0_H0 ;  /* 0x2000000eff037230 */ /* 0x000fe40000004100 */
[----:B------:R-:W-:Y:S01]  /*16ab0*/  FMUL.FTZ R4, R4, R6 ;  /* 0x0000000604047220 */ /* 0x000fe20000410000 */
[----:B------:R-:W-:Y:S01]  /*16ac0*/  HADD2.F32 R15, -RZ, R12.H1_H1 ;  /* 0x3000000cff0f7230 */ /* 0x000fe20000004100 */
[----:B------:R-:W-:Y:S01]  /*16ad0*/  F2FP.F16.E4M3.UNPACK_B R40, R40 ;  /* 0x00000028ff28723e */ /* 0x000fe200020006ff */
[----:B------:R-:W-:-:S02]  /*16ae0*/  HADD2.F32 R26, -RZ, R26.H1_H1 ;  /* 0x3000001aff1a7230 */ /* 0x000fc40000004100 */
[C---:B------:R-:W-:Y:S01]  /*16af0*/  FFMA.FTZ R29, R3.reuse, R6, -R8 ;  /* 0x00000006031d7223 */ /* 0x040fe20000010808 */
[----:B------:R-:W-:Y:S02]  /*16b00*/  HADD2.F32 R14, -RZ, R14.H1_H1 ;  /* 0x3000000eff0e7230 */ /* 0x000fe40000004100 */
[----:B------:R-:W-:Y:S01]  /*16b10*/  FFMA.FTZ R13, R3, R13, R4 ;  /* 0x0000000d030d7223 */ /* 0x000fe20000010004 */
[----:B------:R-:W-:Y:S02]  /*16b20*/  HADD2.F32 R10, -RZ, R40.H0_H0 ;  /* 0x20000028ff0a7230 */ /* 0x000fe40000004100 */
[C---:B------:R-:W-:Y:S01]  /*16b30*/  FMUL.FTZ R35, R26.reuse, R15 ;  /* 0x0000000f1a237220 */ /* 0x040fe20000410000 */
[----:B------:R-:W-:Y:S01]  /*16b40*/  FMUL.FTZ R6, R26, R11 ;  /* 0x0000000b1a067220 */ /* 0x000fe20000410000 */
[----:B------:R-:W-:Y:S01]  /*16b50*/  HADD2.F32 R4, -RZ, R25.H0_H0 ;  /* 0x20000019ff047230 */ /* 0x000fe20000004100 */
[----:B------:R-:W-:Y:S01]  /*16b60*/  F2FP.SATFINITE.E4M3.F32.PACK_AB_MERGE_C R42, R42, R45, RZ ;  /* 0x0000002d2a2a723e */ /* 0x000fe200048070ff */
[C---:B------:R-:W-:Y:S01]  /*16b70*/  FFMA.FTZ R26, R14.reuse, R11, -R35 ;  /* 0x0000000b0e1a7223 */ /* 0x040fe20000010823 */
[----:B------:R-:W-:Y:S01]  /*16b80*/  FFMA.FTZ R14, R14, R15, R6 ;  /* 0x0000000f0e0e7223 */ /* 0x000fe20000010006 */
[----:B------:R-:W-:-:S02]  /*16b90*/  HADD2.F32 R6, -RZ, R33.H0_H0 ;  /* 0x20000021ff067230 */ /* 0x000fc40000004100 */
[----:B------:R-:W-:Y:S01]  /*16ba0*/  FMUL.FTZ R12, R4, R10 ;  /* 0x0000000a040c7220 */ /* 0x000fe20000410000 */
[----:B------:R-:W-:Y:S01]  /*16bb0*/  HADD2.F32 R40, -RZ, R40.H1_H1 ;  /* 0x30000028ff287230 */ /* 0x000fe20000004100 */
[----:B------:R-:W-:Y:S01]  /*16bc0*/  F2FP.SATFINITE.E4M3.F32.PACK_AB_MERGE_C R26, R26, R29, RZ ;  /* 0x0000001d1a1a723e */ /* 0x000fe200048070ff */
        /* <DEDUP_REMOVED lines=21> */
[----:B------:R-:W-:-:S02]  /*16d20*/  F2FP.SATFINITE.E4M3.F32.PACK_AB_MERGE_C R9, R36, R9, R32 ;  /* 0x000000092409723e */ /* 0x000fc40004807020 */
[----:B------:R-:W-:Y:S01]  /*16d30*/  F2FP.SATFINITE.E4M3.F32.PACK_AB_MERGE_C R11, R47, R46, R11 ;  /* 0x0000002e2f0b723e */ /* 0x000fe2000480700b */
[----:B------:R4:W-:Y:S01]  /*16d40*/  STS.128 [R231+0x14400], R4 ;  /* 0x01440004e7007388 */ /* 0x0009e20000000c00 */
[----:B------:R-:W-:Y:S02]  /*16d50*/  F2FP.SATFINITE.E4M3.F32.PACK_AB_MERGE_C R8, R24, R27, R8 ;  /* 0x0000001b1808723e */ /* 0x000fe40004807008 */
[----:B------:R-:W-:-:S05]  /*16d60*/  F2FP.SATFINITE.E4M3.F32.PACK_AB_MERGE_C R10, R25, R10, R13 ;  /* 0x0000000a190a723e */ /* 0x000fca000480700d */
[----:B------:R4:W-:Y:S02]  /*16d70*/  STS.128 [R0+0x14400], R8 ;  /* 0x0144000800007388 */ /* 0x0009e40000000c00 */
.L_x_596:
[----:B------:R-:W-:Y:S05]  /*16d80*/  BSYNC B0 ;  /* 0x0000000000007941 */ /* 0x000fea0003800000 */
.L_x_589:
[----:B------:R-:W-:Y:S01]  /*16d90*/  @!PT LDS RZ, [RZ] ;  /* 0x00000000fffff984 */ /* 0x000fe20000000800 */
[----:B------:R-:W-:Y:S01]  /*16da0*/  @!PT LDS RZ, [RZ] ;  /* 0x00000000fffff984 */ /* 0x000fe20000000800 */
[----:B------:R-:W-:Y:S01]  /*16db0*/  @!PT LDS RZ, [RZ] ;  /* 0x00000000fffff984 */ /* 0x000fe20000000800 */
[----:B------:R-:W-:Y:S01]  /*16dc0*/  @!PT LDS RZ, [RZ] ;  /* 0x00000000fffff984 */ /* 0x000fe20000000800 */
[----:B------:R1:W-:Y:S06]  /*16dd0*/  MEMBAR.ALL.CTA ;  /* 0x0000000000007992 */ /* 0x0003ec0000008000 */
[----:B-1----:R-:W1:Y:S01]  /*16de0*/  FENCE.VIEW.ASYNC.S ;  /* 0x00000000000073c6 */ /* 0x002e620000000000 */
[----:B------:R-:W-:Y:S05]  /*16df0*/  WARPSYNC.ALL ;  /* 0x0000000000007948 */ /* 0x000fea0003800000 */
[----:B-1----:R-:W-:Y:S06]  /*16e00*/  BAR.SYNC.DEFER_BLOCKING 0xd, 0x100 ;  /* 0x0344000000007b1d */ /* 0x002fec0000010000 */
.L_x_587:
[----:B0-234-:R-:W-:-:S04]  /*16e10*/  MOV R0, UR53 ;  /* 0x0000003500007c02 */ /* 0x01dfc80008000f00 */
[----:B------:R-:W-:-:S13]  /*16e20*/  ISETP.NE.AND P0, PT, R0, 0x3, PT ;  /* 0x000000030000780c */ /* 0x000fda0003f05270 */
[----:B------:R-:W-:Y:S05]  /*16e30*/  @!P0 BRA `(.L_x_616) ;  /* 0x0000000000048947 */ /* 0x000fea0003800000 */
[----:B------:R-:W-:Y:S01]  /*16e40*/  BPT.TRAP 0x1 ;  /* 0x000000040000795c */ /* 0x000fe20000300000 */
.L_x_616:
[----:B-1----:R-:W-:Y:S01]  /*16e50*/  IMAD R3, R156, 0x8, R16 ;  /* 0x000000089c037824 */ /* 0x002fe200078e0210 */
[----:B------:R-:W-:-:S04]  /*16e60*/  SHF.L.U32 R0, R198, 0x1f, RZ ;  /* 0x0000001fc6007819 */ /* 0x000fc800000006ff */
[----:B------:R0:W1:Y:S01]  /*16e70*/  SYNCS.PHASECHK.TRANS64.TRYWAIT P2, [R3+URZ+0x29830], R0 ;  /* 0x02983000030075a7 */ /* 0x000062000804017f */
[----:B------:R-:W-:Y:S05]  /*16e80*/  @!P0 BRA `(.L_x_617) ;  /* 0x0000000000048947 */ /* 0x000fea0003800000 */
[----:B------:R-:W-:Y:S01]  /*16e90*/  BPT.TRAP 0x1 ;  /* 0x000000040000795c */ /* 0x000fe20000300000 */
.L_x_617:
[----:B-----5:R-:W2:Y:S01]  /*16ea0*/  S2R R4, SR_TID.X ;  /* 0x0000000000047919 */ /* 0x020ea20000002100 */
[----:B------:R-:W-:Y:S01]  /*16eb0*/  IMAD.MOV.U32 R87, RZ, RZ, RZ ;  /* 0x000000ffff577224 */ /* 0x000fe200078e00ff */
[----:B--2---:R-:W-:-:S04]  /*16ec0*/  LOP3.LUT R4, R4, 0x7f, RZ, 0xc0, !PT ;  /* 0x0000007f04047812 */ /* 0x004fc800078ec0ff */
[----:B------:R-:W-:Y:S01]  /*16ed0*/  ISETP.NE.AND P1, PT, R4, RZ, PT ;  /* 0x000000ff0400720c */ /* 0x000fe20003f25270 */
[----:B-1----:R-:W-:-:S12]  /*16ee0*/  @P2 BRA `(.L_x_618) ;  /* 0x0000000000082947 */ /* 0x002fd80003800000 */
[----:B------:R-:W1:Y:S02]  /*16ef0*/  SYNCS.PHASECHK.TRANS64.TRYWAIT P2, [R3+URZ+0x29830], R0 ;  /* 0x02983000030075a7 */ /* 0x000e64000804017f */
[----:B-1----:R-:W-:Y:S05]  /*16f00*/  @!P2 BRA `(.L_x_619) ;  /* 0x000001080058a947 */ /* 0x002fea0003800000 */
.L_x_618:
[----:B------:R-:W-:Y:S05]  /*16f10*/  WARPSYNC.ALL ;  /* 0x0000000000007948 */ /* 0x000fea0003800000 */
[----:B01----:R-:W-:Y:S01]  /*16f20*/  VIADD R0, R16, 0x1a400 ;  /* 0x0001a40010007836 */ /* 0x003fe20000000000 */
[----:B------:R-:W-:Y:S01]  /*16f30*/  R2UR UR28, R44 ;  /* 0x000000002c1c72ca */ /* 0x000fe200000e0000 */
[----:B------:R-:W-:Y:S01]  /*16f40*/  WARPGROUP.ARRIVE ;  /* 0x00000000000079c5 */ /* 0x000fe20000000000 */
[----:B------:R-:W-:Y:S01]  /*16f50*/  MOV R5, 0x80000020 ;  /* 0x8000002000057802 */ /* 0x000fe20000000f00 */
[----:B------:R-:W-:Y:S01]  /*16f60*/  UMOV UR29, 0x80000020 ;  /* 0x80000020001d7882 */ /* 0x000fe20000000000 */
[----:B------:R-:W-:Y:S01]  /*16f70*/  SHF.R.U32.HI R0, RZ, 0x4, R0 ;  /* 0x00000004ff007819 */ /* 0x000fe20000011600 */
[----:B------:R-:W-:Y:S01]  /*16f80*/  IMAD.MOV.U32 R7, RZ, RZ, -0x7fffffe0 ;  /* 0x80000020ff077424 */ /* 0x000fe200078e00ff */
[----:B------:R-:W-:Y:S01]  /*16f90*/  R2UR UR31, R5 ;  /* 0x00000000051f72ca */ /* 0x000fe200000e0000 */
[----:B------:R-:W-:Y:S01]  /*16fa0*/  UMOV UR9, UR29 ;  /* 0x0000001d00097c82 */ /* 0x000fe20008000000 */
[----:B------:R-:W-:Y:S01]  /*16fb0*/  LOP3.LUT R0, R0, 0x3fff, RZ, 0xc0, !PT ;  /* 0x00003fff00007812 */ /* 0x000fe200078ec0ff */
[----:B------:R-:W-:Y:S01]  /*16fc0*/  UMOV UR5, UR29 ;  /* 0x0000001d00057c82 */ /* 0x000fe20008000000 */
[----:B------:R-:W-:Y:S01]  /*16fd0*/  R2UR UR11, R7 ;  /* 0x00000000070b72ca */ /* 0x000fe200000e0000 */
[----:B------:R-:W-:Y:S01]  /*16fe0*/  IMAD.MOV.U32 R7, RZ, RZ, -0x7fffffe0 ;  /* 0x80000020ff077424 */ /* 0x000fe200078e00ff */
[----:B------:R-:W-:Y:S01]  /*16ff0*/  LOP3.LUT R0, R0, 0x10000, RZ, 0xfc, !PT ;  /* 0x0001000000007812 */ /* 0x000fe200078efcff */
[----:B------:R-:W-:Y:S01]  /*17000*/  ULOP3.LUT UR28, UR28, 0x10000, URZ, 0xfc, !UPT ;  /* 0x000100001c1c7892 */ /* 0x000fe2000f8efc3f */
[----:B------:R-:W-:Y:S01]  /*17010*/  MOV R11, 0x80000020 ;  /* 0x80000020000b7802 */ /* 0x000fe20000000f00 */
[----:B------:R-:W-:Y:S01]  /*17020*/  UMOV UR13, UR29 ;  /* 0x0000001d000d7c82 */ /* 0x000fe20008000000 */
[----:B------:R-:W-:Y:S01]  /*17030*/  R2UR UR7, R7 ;  /* 0x00000000070772ca */ /* 0x000fe200000e0000 */
[----:B------:R-:W-:Y:S01]  /*17040*/  IMAD R4, R156, 0x780, R0 ;  /* 0x000007809c047824 */ /* 0x000fe200078e0200 */
[----:B------:R-:W-:Y:S01]  /*17050*/  UIADD3 UR48, UR28, 0x2, URZ ;  /* 0x000000021c307890 */ /* 0x000fe2000fffe03f */
[----:B------:R-:W-:Y:S01]  /*17060*/  IMAD.MOV.U32 R7, RZ, RZ, -0x7fffffe0 ;  /* 0x80000020ff077424 */ /* 0x000fe200078e00ff */
[----:B------:R-:W-:Y:S01]  /*17070*/  UMOV UR8, UR28 ;  /* 0x0000001c00087c82 */ /* 0x000fe20008000000 */
[C---:B------:R-:W-:Y:S01]  /*17080*/  VIADD R6, R4.reuse, 0x80 ;  /* 0x0000008004067836 */ /* 0x040fe20000000000 */
[C---:B------:R-:W-:Y:S01]  /*17090*/  R2UR UR30, R4.reuse ;  /* 0x00000000041e72ca */ /* 0x040fe200000e0000 */
[----:B------:R-:W-:Y:S01]  /*170a0*/  UMOV UR4, UR28 ;  /* 0x0000001c00047c82 */ /* 0x000fe20008000000 */
[----:B------:R-:W-:Y:S01]  /*170b0*/  IADD3 R10, R4, 0x180, RZ ;  /* 0x00000180040a7810 */ /* 0x000fe20007ffe0ff */
[----:B------:R-:W-:Y:S01]  /*170c0*/  UMOV UR12, UR28 ;  /* 0x0000001c000c7c82 */ /* 0x000fe20008000000 */
[----:B------:R-:W-:Y:S01]  /*170d0*/  R2UR UR10, R6 ;  /* 0x00000000060a72ca */ /* 0x000fe200000e0000 */
[C---:B------:R-:W-:Y:S01]  /*170e0*/  VIADD R6, R4.reuse, 0x100 ;  /* 0x0000010004067836 */ /* 0x040fe20000000000 */
[----:B------:R-:W-:Y:S01]  /*170f0*/  R2UR UR15, R7 ;  /* 0x00000000070f72ca */ /* 0x000fe200000e0000 */
[----:B------:R-:W-:Y:S01]  /*17100*/  VIADD R14, R4, 0x2 ;  /* 0x00000002040e7836 */ /* 0x000fe20000000000 */
[----:B------:R-:W-:Y:S01]  /*17110*/  UMOV UR49, 0x80000020 ;  /* 0x8000002000317882 */ /* 0x000fe20000000000 */
[----:B------:R-:W-:Y:S01]  /*17120*/  IMAD.MOV.U32 R15, RZ, RZ, -0x7fffffe0 ;  /* 0x80000020ff0f7424 */ /* 0x000fe200078e00ff */
[----:B------:R-:W-:Y:S01]  /*17130*/  R2UR UR6, R6 ;  /* 0x00000000060672ca */ /* 0x000fe200000e0000 */
[----:B------:R-:W-:Y:S01]  /*17140*/  VIADD R6, R4, 0x200 ;  /* 0x0000020004067836 */ /* 0x000fe20000000000 */
[----:B------:R-:W-:Y:S01]  /*17150*/  R2UR UR50, R14 ;  /* 0x000000000e3272ca */ /* 0x000fe200000e0000 */
[----:B------:R-:W-:Y:S01]  /*17160*/  QGMMA.64x32x32.F32.E4M3.E4M3 R104, gdesc[UR28], RZ, !UPT, gsb0 ;  /* 0x006000001c6879f3 */ /* 0x000fe2000c0008ff */
[----:B------:R-:W-:Y:S01]  /*17170*/  R2UR UR51, R15 ;  /* 0x000000000f3372ca */ /* 0x000fe200000e0000 */
[----:B------:R-:W-:Y:S01]  /*17180*/  VIADD R14, R4, 0x280 ;  /* 0x00000280040e7836 */ /* 0x000fe20000000000 */
[----:B------:R-:W-:Y:S01]  /*17190*/  R2UR UR14, R6 ;  /* 0x00000000060e72ca */ /* 0x000fe200000e0000 */
[----:B------:R-:W-:Y:S01]  /*171a0*/  VIADD R6, R4, 0x82 ;  /* 0x0000008204067836 */ /* 0x000fe20000000000 */
[----:B------:R-:W-:Y:S01]  /*171b0*/  MOV R7, 0x80000020 ;  /* 0x8000002000077802 */ /* 0x000fe20000000f00 */
[----:B------:R-:W-:Y:S01]  /*171c0*/  IMAD.IADD R5, R237, 0x1, R158 ;  /* 0x00000001ed057824 */ /* 0x000fe200078e029e */
[----:B------:R-:W-:-:S02]  /*171d0*/  MOV R15, 0x80000020 ;  /* 0x80000020000f7802 */ /* 0x000fc40000000f00 */
[----:B------:R-:W-:Y:S02]  /*171e0*/  P2R R12, PR, RZ, 0x2 ;  /* 0x00000002ff0c7803 */ /* 0x000fe40000000000 */
[----:B------:R-:W-:Y:S01]  /*171f0*/  P2R R8, PR, RZ, 0x1 ;  /* 0x00000001ff087803 */ /* 0x000fe20000000000 */
[----:B------:R-:W-:Y:S02]  /*17200*/  WARPGROUP.DEPBAR.LE gsb0, 0x0 ;  /* 0x00008000000079c5 */ /* 0x000fe40000010000 */
[----:B------:R-:W-:-:S06]  /*17210*/  WARPGROUP.ARRIVE ;  /* 0x00000000000079c5 */ /* 0x000fcc0000000000 */
[----:B------:R-:W-:Y:S01]  /*17220*/  QGMMA.64x32x32.F32.E4M3.E4M3 R88, gdesc[UR8], RZ, !UPT, gsb0 ;  /* 0x00600000085879f3 */ /* 0x000fe2000c0008ff */
[----:B------:R-:W-:Y:S01]  /*17230*/  R2UR UR10, R10 ;  /* 0x000000000a0a72ca */ /* 0x000fe200000e0000 */
[----:B------:R-:W-:Y:S01]  /*17240*/  UMOV UR8, UR28 ;  /* 0x0000001c00087c82 */ /* 0x000fe20008000000 */
[----:B------:R-:W-:Y:S01]  /*17250*/  R2UR UR11, R11 ;  /* 0x000000000b0b72ca */ /* 0x000fe200000e0000 */
[----:B------:R-:W-:Y:S01]  /*17260*/  UMOV UR9, UR29 ;  /* 0x0000001d00097c82 */ /* 0x000fe20008000000 */
[----:B------:R-:W-:Y:S02]  /*17270*/  VIADD R10, R4, 0x182 ;  /* 0x00000182040a7836 */ /* 0x000fe40000000000 */
[----:B------:R-:W-:Y:S01]  /*17280*/  IMAD.MOV.U32 R11, RZ, RZ, -0x7fffffe0 ;  /* 0x80000020ff0b7424 */ /* 0x000fe200078e00ff */
        /* <DEDUP_REMOVED lines=16> */
[----:B------:R-:W-:Y:S02]  /*17390*/  IADD3 R10, R4, 0x400, RZ ;  /* 0x00000400040a7810 */ /* 0x000fe40007ffe0ff */
[----:B------:R-:W-:Y:S01]  /*173a0*/  MOV R11, 0x80000020 ;  /* 0x80000020000b7802 */ /* 0x000fe20000000f00 */
[----:B------:R-:W-:Y:S02]  /*173b0*/  WARPGROUP.DEPBAR.LE gsb0, 0x0 ;  /* 0x00008000000079c5 */ /* 0x000fe40000010000 */
[----:B------:R-:W-:-:S06]  /*173c0*/  WARPGROUP.ARRIVE ;  /* 0x00000000000079c5 */ /* 0x000fcc0000000000 */
[----:B------:R-:W-:Y:S01]  /*173d0*/  QGMMA.64x32x32.F32.E4M3.E4M3 R24, gdesc[UR12], RZ, !UPT, gsb0 ;  /* 0x006000000c1879f3 */ /* 0x000fe2000c0008ff */
[----:B------:R-:W-:Y:S01]  /*173e0*/  UMOV UR12, UR48 ;  /* 0x00000030000c7c82 */ /* 0x000fe20008000000 */
[----:B------:R-:W-:Y:S01]  /*173f0*/  UMOV UR13, UR49 ;  /* 0x00000031000d7c82 */ /* 0x000fe20008000000 */
[----:B------:R-:W-:Y:S02]  /*17400*/  WARPGROUP.DEPBAR.LE gsb0, 0x0 ;  /* 0x00008000000079c5 */ /* 0x000fe40000010000 */
[----:B------:R-:W-:-:S06]  /*17410*/  WARPGROUP.ARRIVE ;  /* 0x00000000000079c5 */ /* 0x000fcc0000000000 */
[----:B------:R-:W-:Y:S01]  /*17420*/  QGMMA.64x32x32.F32.E4M3.E4M3 R104, gdesc[UR48], R104, gsb0 ;  /* 0x00600000306879f3 */ /* 0x000fe20008000868 */
[----:B------:R-:W-:Y:S02]  /*17430*/  R2UR UR50, R6 ;  /* 0x00000000063272ca */ /* 0x000fe400000e0000 */
[----:B------:R-:W-:Y:S01]  /*17440*/  R2UR UR51, R7 ;  /* 0x00000000073372ca */ /* 0x000fe200000e0000 */
[----:B------:R-:W-:Y:S01]  /*17450*/  IMAD.MOV.U32 R7, RZ, RZ, -0x7fffffe0 ;  /* 0x80000020ff077424 */ /* 0x000fe200078e00ff */
[----:B------:R-:W-:-:S04]  /*17460*/  IADD3 R6, R4, 0x202, RZ ;  /* 0x0000020204067810 */ /* 0x000fc80007ffe0ff */
[----:B------:R-:W-:Y:S01]  /*17470*/  R2UR UR14, R6 ;  /* 0x00000000060e72ca */ /* 0x000fe200000e0000 */
[----:B------:R-:W-:Y:S01]  /*17480*/  VIADD R6, R4, 0x300 ;  /* 0x0000030004067836 */ /* 0x000fe20000000000 */
[----:B------:R-:W-:Y:S01]  /*17490*/  R2UR UR15, R7 ;  /* 0x00000000070f72ca */ /* 0x000fe200000e0000 */
[----:B------:R-:W-:Y:S01]  /*174a0*/  IMAD.MOV.U32 R7, RZ, RZ, -0x7fffffe0 ;  /* 0x80000020ff077424 */ /* 0x000fe200078e00ff */
[----:B------:R-:W-:Y:S02]  /*174b0*/  WARPGROUP.DEPBAR.LE gsb0, 0x0 ;  /* 0x00008000000079c5 */ /* 0x000fe40000010000 */
[----:B------:R-:W-:-:S06]  /*174c0*/  WARPGROUP.ARRIVE ;  /* 0x00000000000079c5 */ /* 0x000fcc0000000000 */
[----:B------:R-:W-:Y:S01]  /*174d0*/  QGMMA.64x32x32.F32.E4M3.E4M3 R88, gdesc[UR4], R88, gsb0 ;  /* 0x00600000045879f3 */ /* 0x000fe20008000858 */
[----:B------:R-:W-:Y:S01]  /*174e0*/  R2UR UR6, R14 ;  /* 0x000000000e0672ca */ /* 0x000fe200000e0000 */
[----:B------:R-:W-:Y:S01]  /*174f0*/  UIADD3 UR4, UR28, 0x200, URZ ;  /* 0x000002001c047890 */ /* 0x000fe2000fffe03f */
[----:B------:R-:W-:Y:S01]  /*17500*/  R2UR UR7, R15 ;  /* 0x000000000f0772ca */ /* 0x000fe200000e0000 */
[----:B------:R-:W-:Y:S01]  /*17510*/  UMOV UR5, 0x80000020 ;  /* 0x8000002000057882 */ /* 0x000fe20000000000 */
[----:B------:R-:W-:Y:S01]  /*17520*/  VIADD R14, R4, 0x282 ;  /* 0x00000282040e7836 */ /* 0x000fe20000000000 */
[----:B------:R-:W-:Y:S01]  /*17530*/  UMOV UR17, UR5 ;  /* 0x0000000500117c82 */ /* 0x000fe20008000000 */
[----:B------:R-:W-:Y:S02]  /*17540*/  IMAD.MOV.U32 R15, RZ, RZ, -0x7fffffe0 ;  /* 0x80000020ff0f7424 */ /* 0x000fe400078e00ff */
[----:B------:R-:W-:Y:S01]  /*17550*/  UMOV UR16, UR4 ;  /* 0x0000000400107c82 */ /* 0x000fe20008000000 */
[----:B------:R-:W-:-:S02]  /*17560*/  WARPGROUP.DEPBAR.LE gsb0, 0x0 ;  /* 0x00008000000079c5 */ /* 0x000fc40000010000 */
[----:B------:R-:W-:-:S06]  /*17570*/  WARPGROUP.ARRIVE ;  /* 0x00000000000079c5 */ /* 0x000fcc0000000000 */
[----:B------:R-:W-:Y:S03]  /*17580*/  QGMMA.64x32x32.F32.E4M3.E4M3 R56, gdesc[UR48], R56, gsb0 ;  /* 0x00600000303879f3 */ /* 0x000fe60008000838 */
[----:B------:R-:W-:Y:S02]  /*17590*/  WARPGROUP.DEPBAR.LE gsb0, 0x0 ;  /* 0x00008000000079c5 */ /* 0x000fe40000010000 */
[----:B------:R-:W-:-:S06]  /*175a0*/  WARPGROUP.ARRIVE ;  /* 0x00000000000079c5 */ /* 0x000fcc0000000000 */
[----:B------:R-:W-:Y:S01]  /*175b0*/  QGMMA.64x32x32.F32.E4M3.E4M3 R40, gdesc[UR8], R40, gsb0 ;  /* 0x00600000082879f3 */ /* 0x000fe20008000828 */
        /* <DEDUP_REMOVED lines=19> */
[----:B------:R-:W-:Y:S01]  /*176f0*/  VIADD R6, R4, 0x480 ;  /* 0x0000048004067836 */ /* 0x000fe20000000000 */
[----:B------:R-:W-:Y:S01]  /*17700*/  R2UR UR7, R7 ;  /* 0x00000000070772ca */ /* 0x000fe200000e0000 */
[----:B------:R-:W-:-:S03]  /*17710*/  IMAD.MOV.U32 R7, RZ, RZ, -0x7fffffe0 ;  /* 0x80000020ff077424 */ /* 0x000fc600078e00ff */
[----:B------:R-:W-:Y:S01]  /*17720*/  R2UR UR18, R6 ;  /* 0x00000000061272ca */ /* 0x000fe200000e0000 */
[----:B------:R-:W-:Y:S01]  /*17730*/  VIADD R6, R4, 0x302 ;  /* 0x0000030204067836 */ /* 0x000fe20000000000 */
[----:B------:R-:W-:Y:S02]  /*17740*/  R2UR UR19, R7 ;  /* 0x00000000071372ca */ /* 0x000fe400000e0000 */
[----:B------:R-:W-:Y:S01]  /*17750*/  MOV R7, 0x80000020 ;  /* 0x8000002000077802 */ /* 0x000fe20000000f00 */
        /* <DEDUP_REMOVED lines=9> */
[----:B------:R-:W-:Y:S02]  /*177f0*/  MOV R15, 0x80000020 ;  /* 0x80000020000f7802 */ /* 0x000fe40000000f00 */
        /* <DEDUP_REMOVED lines=90> */
[----:B------:R-:W-:Y:S01]  /*17da0*/  UMOV UR21, UR17 ;  /* 0x0000001100157c82 */ /* 0x000fe20008000000 */
[----:B------:R-:W-:Y:S02]  /*17db0*/  WARPGROUP.DEPBAR.LE gsb0, 0x0 ;  /* 0x00008000000079c5 */ /* 0x000fe40000010000 */
[----:B------:R-:W-:-:S06]  /*17dc0*/  WARPGROUP.ARRIVE ;  /* 0x00000000000079c5 */ /* 0x000fcc0000000000 */
[----:B------:R-:W-:Y:S03]  /*17dd0*/  QGMMA.64x32x32.F32.E4M3.E4M3 R24, gdesc[UR24], R24, gsb0 ;  /* 0x00600000181879f3 */ /* 0x000fe60008000818 */
[----:B------:R-:W-:Y:S02]  /*17de0*/  WARPGROUP.DEPBAR.LE gsb0, 0x0 ;  /* 0x00008000000079c5 */ /* 0x000fe40000010000 */
[----:B------:R-:W-:-:S06]  /*17df0*/  WARPGROUP.ARRIVE ;  /* 0x00000000000079c5 */ /* 0x000fcc0000000000 */
[----:B------:R-:W-:Y:S01]  /*17e00*/  QGMMA.64x32x32.F32.E4M3.E4M3 R104, gdesc[UR16], R104, gsb0 ;  /* 0x00600000106879f3 */ /* 0x000fe20008000868 */
[----:B------:R-:W-:Y:S01]  /*17e10*/  R2UR UR18, R6 ;  /* 0x00000000061272ca */ /* 0x000fe200000e0000 */
[----:B------:R-:W-:Y:S01]  /*17e20*/  IMAD R6, R164, -0xa0, R5 ;  /* 0xffffff60a4067824 */ /* 0x000fe200078e0205 */
[----:B------:R-:W-:Y:S01]  /*17e30*/  R2UR UR19, R7 ;  /* 0x00000000071372ca */ /* 0x000fe200000e0000 */
[----:B------:R-:W-:-:S03]  /*17e40*/  IMAD.MOV.U32 R5, RZ, RZ, -0x7fffffe0 ;  /* 0x80000020ff057424 */ /* 0x000fc600078e00ff */
[C---:B------:R-:W-:Y:S02]  /*17e50*/  ISETP.GT.AND P4, PT, R6.reuse, RZ, PT ;  /* 0x000000ff0600720c */ /* 0x040fe40003f84270 */
[C---:B------:R-:W-:Y:S02]  /*17e60*/  ISETP.GT.AND P5, PT, R6.reuse, 0x1, PT ;  /* 0x000000010600780c */ /* 0x040fe40003fa4270 */
[C---:B------:R-:W-:Y:S02]  /*17e70*/  ISETP.GT.AND P2, PT, R6.reuse, 0x8, PT ;  /* 0x000000080600780c */ /* 0x040fe40003f44270 */
[C---:B------:R-:W-:Y:S02]  /*17e80*/  ISETP.GT.AND P3, PT, R6.reuse, 0x9, PT ;  /* 0x000000090600780c */ /* 0x040fe40003f64270 */
[----:B------:R-:W-:Y:S02]  /*17e90*/  R2UR UR23, R5 ;  /* 0x00000000051772ca */ /* 0x000fe400000e0000 */
[----:B------:R-:W-:-:S02]  /*17ea0*/  ISETP.GT.AND P6, PT, R6, 0x80, PT ;  /* 0x000000800600780c */ /* 0x000fc40003fc4270 */
[C---:B------:R-:W-:Y:S02]  /*17eb0*/  ISETP.GT.AND P1, PT, R6.reuse, 0x81, PT ;  /* 0x000000810600780c */ /* 0x040fe40003f24270 */
[----:B------:R-:W-:Y:S02]  /*17ec0*/  ISETP.GT.AND P0, PT, R6, 0x88, PT ;  /* 0x000000880600780c */ /* 0x000fe40003f04270 */
[----:B------:R-:W-:Y:S01]  /*17ed0*/  P2R R20, PR, RZ, 0x2 ;  /* 0x00000002ff147803 */ /* 0x000fe20000000000 */
[----:B------:R-:W-:Y:S02]  /*17ee0*/  WARPGROUP.DEPBAR.LE gsb0, 0x0 ;  /* 0x00008000000079c5 */ /* 0x000fe40000010000 */
[----:B------:R-:W-:Y:S01]  /*17ef0*/  WARPGROUP.ARRIVE ;  /* 0x00000000000079c5 */ /* 0x000fe20000000000 */
[----:B------:R-:W-:Y:S02]  /*17f00*/  FSEL R77, R104, -INF , P4 ;  /* 0xff800000684d7808 */ /* 0x000fe40002000000 */
[----:B------:R-:W-:-:S02]  /*17f10*/  FSEL R105, R105, -INF , P5 ;  /* 0xff80000069697808 */ /* 0x000fc40002800000 */
[----:B------:R-:W-:Y:S01]  /*17f20*/  FSEL R79, R108, -INF , P2 ;  /* 0xff8000006c4f7808 */ /* 0x000fe20001000000 */
[----:B------:R-:W-:Y:S01]  /*17f30*/  QGMMA.64x32x32.F32.E4M3.E4M3 R88, gdesc[UR16], R88, gsb0 ;  /* 0x00600000105879f3 */ /* 0x000fe20008000858 */
[----:B------:R-:W-:Y:S02]  /*17f40*/  R2UR UR18, R10 ;  /* 0x000000000a1272ca */ /* 0x000fe400000e0000 */
[----:B------:R-:W-:Y:S01]  /*17f50*/  R2UR UR19, R11 ;  /* 0x000000000b1372ca */ /* 0x000fe200000e0000 */
[----:B------:R-:W-:Y:S01]  /*17f60*/  IMAD.MOV.U32 R11, RZ, RZ, -0x7fffffe0 ;  /* 0x80000020ff0b7424 */ /* 0x000fe200078e00ff */
[C---:B------:R-:W-:Y:S01]  /*17f70*/  IADD3 R10, R4.reuse, 0x682, RZ ;  /* 0x00000682040a7810 */ /* 0x040fe20007ffe0ff */
[----:B------:R-:W-:Y:S01]  /*17f80*/  VIADD R4, R4, 0x702 ;  /* 0x0000070204047836 */ /* 0x000fe20000000000 */
[----:B------:R-:W-:Y:S02]  /*17f90*/  FMNMX.FTZ R14, R77, R105, !PT ;  /* 0x000000694d0e7209 */ /* 0x000fe40007810000 */
[----:B------:R-:W-:-:S02]  /*17fa0*/  FSEL R7, R106, -INF , P4 ;  /* 0xff8000006a077808 */ /* 0x000fc40002000000 */
[C---:B------:R-:W-:Y:S02]  /*17fb0*/  ISETP.GT.AND P4, PT, R6.reuse, 0x10, PT ;  /* 0x000000100600780c */ /* 0x040fe40003f84270 */
        /* <DEDUP_REMOVED lines=15> */
[----:B------:R-:W-:Y:S02]  /*180b0*/  FSEL R117, R117, -INF , P3 ;  /* 0xff80000075757808 */ /* 0x000fe40001800000 */
[----:B------:R-:W-:-:S02]  /*180c0*/  ISETP.GT.AND P5, PT, R6, 0x20, PT ;  /* 0x000000200600780c */ /* 0x000fc40003fa4270 */
[----:B------:R-:W-:Y:S02]  /*180d0*/  FMNMX.FTZ R14, R83, R14, !PT ;  /* 0x0000000e530e7209 */ /* 0x000fe40007810000 */
[----:B------:R-:W-:Y:S02]  /*180e0*/  FSEL R13, R114, -INF , P4 ;  /* 0xff800000720d7808 */ /* 0x000fe40002000000 */
[C---:B------:R-:W-:Y:S02]  /*180f0*/  ISETP.GT.AND P4, PT, R6.reuse, 0x21, PT ;  /* 0x000000210600780c */ /* 0x040fe40003f84270 */
[----:B------:R-:W-:Y:S02]  /*18100*/  FMNMX.FTZ R14, R117, R14, !PT ;  /* 0x0000000e750e7209 */ /* 0x000fe40007810000 */
[----:B------:R-:W-:Y:S02]  /*18110*/  FSEL R119, R119, -INF , P3 ;  /* 0xff80000077777808 */ /* 0x000fe40001800000 */
[----:B------:R-:W-:-:S02]  /*18120*/  ISETP.GT.AND P3, PT, R6, 0x28, PT ;  /* 0x000000280600780c */ /* 0x000fc40003f64270 */
[----:B------:R-:W-:Y:S01]  /*18130*/  FSEL R15, R118, -INF , P2 ;  /* 0xff800000760f7808 */ /* 0x000fe20001000000 */
[----:B------:R-:W-:Y:S02]  /*18140*/  WARPGROUP.DEPBAR.LE gsb0, 0x0 ;  /* 0x00008000000079c5 */ /* 0x000fe40000010000 */
[----:B------:R-:W-:Y:S01]  /*18150*/  WARPGROUP.ARRIVE ;  /* 0x00000000000079c5 */ /* 0x000fe20000000000 */
[----:B------:R-:W-:Y:S02]  /*18160*/  FSEL R129, R88, -INF , P5 ;  /* 0xff80000058817808 */ /* 0x000fe40002800000 */
[----:B------:R-:W-:Y:S02]  /*18170*/  FSEL R123, R89, -INF , P4 ;  /* 0xff800000597b7808 */ /* 0x000fe40002000000 */
[----:B------:R-:W-:Y:S01]  /*18180*/  FMNMX.FTZ R14, R129, R14, !PT ;  /* 0x0000000e810e7209 */ /* 0x000fe20007810000 */
[----:B------:R-:W-:Y:S01]  /*18190*/  QGMMA.64x32x32.F32.E4M3.E4M3 R56, gdesc[UR16], R56, gsb0 ;  /* 0x00600000103879f3 */ /* 0x000fe20008000838 */
[----:B------:R-:W-:-:S02]  /*181a0*/  R2UR UR18, R10 ;  /* 0x000000000a1272ca */ /* 0x000fc400000e0000 */
[----:B------:R-:W-:Y:S02]  /*181b0*/  R2UR UR19, R11 ;  /* 0x000000000b1372ca */ /* 0x000fe400000e0000 */
        /* <DEDUP_REMOVED lines=15> */
[----:B------:R-:W-:Y:S02]  /*182b0*/  R2UR UR22, R4 ;  /* 0x00000000041672ca */ /* 0x000fe400000e0000 */
        /* <DEDUP_REMOVED lines=10> */
[----:B------:R-:W-:Y:S02]  /*18360*/  FMNMX.FTZ R14, R101, R14, !PT ;  /* 0x0000000e650e7209 */ /* 0x000fe40007810000 */
[----:B------:R-:W-:Y:S01]  /*18370*/  FSEL R75, R102, -INF , P3 ;  /* 0xff800000664b7808 */ /* 0x000fe20001800000 */
[----:B------:R-:W-:Y:S02]  /*18380*/  WARPGROUP.DEPBAR.LE gsb0, 0x0 ;  /* 0x00008000000079c5 */ /* 0x000fe40000010000 */
[----:B------:R-:W-:Y:S01]  /*18390*/  WARPGROUP.ARRIVE ;  /* 0x00000000000079c5 */ /* 0x000fe20000000000 */
[----:B------:R-:W-:-:S02]  /*183a0*/  FSEL R93, R56, -INF , P5 ;  /* 0xff800000385d7808 */ /* 0x000fc40002800000 */
[C---:B------:R-:W-:Y:S02]  /*183b0*/  ISETP.GT.AND P3, PT, R6.reuse, 0x48, PT ;  /* 0x000000480600780c */ /* 0x040fe40003f64270 */
[----:B------:R-:W-:Y:S01]  /*183c0*/  FSEL R127, R57, -INF , P4 ;  /* 0xff800000397f7808 */ /* 0x000fe20002000000 */
[----:B------:R-:W-:Y:S01]  /*183d0*/  QGMMA.64x32x32.F32.E4M3.E4M3 R40, gdesc[UR16], R40, gsb0 ;  /* 0x00600000102879f3 */ /* 0x000fe20008000828 */
        /* <DEDUP_REMOVED lines=22> */
[C---:B------:R-:W-:Y:S02]  /*18540*/  ISETP.GT.AND P5, PT, R6.reuse, 0x60, PT ;  /* 0x000000600600780c */ /* 0x040fe40003fa4270 */
[----:B------:R-:W-:Y:S02]  /*18550*/  FSEL R141, R69, -INF , P2 ;  /* 0xff800000458d7808 */ /* 0x000fe40001000000 */
[----:B------:R-:W-:Y:S02]  /*18560*/  FMNMX.FTZ R14, R139, R14, !PT ;  /* 0x0000000e8b0e7209 */ /* 0x000fe40007810000 */
[----:B------:R-:W-:Y:S02]  /*18570*/  FSEL R67, R67, -INF , P4 ;  /* 0xff80000043437808 */ /* 0x000fe40002000000 */
[----:B------:R-:W-:Y:S02]  /*18580*/  ISETP.GT.AND P4, PT, R6, 0x61, PT ;  /* 0x000000610600780c */ /* 0x000fe40003f84270 */
[----:B------:R-:W-:-:S02]  /*18590*/  FMNMX.FTZ R14, R141, R14, !PT ;  /* 0x0000000e8d0e7209 */ /* 0x000fc40007810000 */
        /* <DEDUP_REMOVED lines=29> */
[----:B------:R-:W-:Y:S02]  /*18770*/  FMNMX.FTZ R14, R155, R14, !PT ;  /* 0x0000000e9b0e7209 */ /* 0x000fe40007810000 */
[----:B------:R-:W-:Y:S02]  /*18780*/  FSEL R55, R55, -INF , P2 ;  /* 0xff80000037377808 */ /* 0x000fe40001000000 */
[----:B------:R-:W-:Y:S02]  /*18790*/  FMNMX.FTZ R14, R157, R14, !PT ;  /* 0x0000000e9d0e7209 */ /* 0x000fe40007810000 */
[----:B------:R-:W-:-:S02]  /*187a0*/  ISETP.GT.AND P2, PT, R6, 0x89, PT ;  /* 0x000000890600780c */ /* 0x000fc40003f44270 */
[----:B------:R-:W-:Y:S02]  /*187b0*/  FSEL R53, R54, -INF , P3 ;  /* 0xff80000036357808 */ /* 0x000fe40001800000 */
[C---:B------:R-:W-:Y:S02]  /*187c0*/  ISETP.GT.AND P3, PT, R6.reuse, 0x90, PT ;  /* 0x000000900600780c */ /* 0x040fe40003f64270 */
[----:B------:R-:W-:Y:S02]  /*187d0*/  FSEL R51, R51, -INF , P4 ;  /* 0xff80000033337808 */ /* 0x000fe40002000000 */
[----:B------:R-:W-:Y:S02]  /*187e0*/  ISETP.GT.AND P4, PT, R6, 0x91, PT ;  /* 0x000000910600780c */ /* 0x000fe40003f84270 */
[----:B------:R-:W-:Y:S01]  /*187f0*/  FSEL R49, R50, -INF , P5 ;  /* 0xff80000032317808 */ /* 0x000fe20002800000 */
[----:B------:R-:W-:Y:S02]  /*18800*/  WARPGROUP.DEPBAR.LE gsb0, 0x0 ;  /* 0x00008000000079c5 */ /* 0x000fe40000010000 */
[----:B------:R-:W-:-:S02]  /*18810*/  FSEL R159, R24, -INF , P6 ;  /* 0xff800000189f7808 */ /* 0x000fc40003000000 */
[----:B------:R-:W-:Y:S02]  /*18820*/  FSEL R161, R25, -INF , P1 ;  /* 0xff80000019a17808 */ /* 0x000fe40000800000 */
[----:B------:R-:W-:Y:S02]  /*18830*/  FMNMX.FTZ R14, R159, R14, !PT ;  /* 0x0000000e9f0e7209 */ /* 0x000fe40007810000 */
[----:B------:R-:W-:Y:S02]  /*18840*/  FSEL R163, R28, -INF , P0 ;  /* 0xff8000001ca37808 */ /* 0x000fe40000000000 */
[----:B------:R-:W-:Y:S02]  /*18850*/  FMNMX.FTZ R14, R161, R14, !PT ;  /* 0x0000000ea10e7209 */ /* 0x000fe40007810000 */
        /* <DEDUP_REMOVED lines=10> */
[----:B------:R-:W-:Y:S02]  /*18900*/  FMNMX.FTZ R14, R179, R14, !PT ;  /* 0x0000000eb30e7209 */ /* 0x000fe40007810000 */
[----:B------:R-:W-:Y:S02]  /*18910*/  FSEL R181, R37, -INF , P6 ;  /* 0xff80000025b57808 */ /* 0x000fe40003000000 */
[----:B------:R-:W-:Y:S02]  /*18920*/  ISETP.GT.AND P1, PT, R6, 0x80, PT ;  /* 0x000000800600780c */ /* 0x000fe40003f24270 */
[----:B------:R-:W-:-:S02]  /*18930*/  FMNMX.FTZ R14, R181, R14, !PT ;  /* 0x0000000eb50e7209 */ /* 0x000fc40007810000 */
[----:B------:R-:W-:Y:S02]  /*18940*/  FSEL R25, R26, -INF , P1 ;  /* 0xff8000001a197808 */ /* 0x000fe40000800000 */
[----:B------:R-:W-:Y:S01]  /*18950*/  ISETP.NE.AND P1, PT, R20, RZ, PT ;  /* 0x000000ff1400720c */ /* 0x000fe20003f25270 */
[----:B------:R-:W0:Y:S01]  /*18960*/  SHFL.BFLY PT, R11, R14, 0x2, 0x1f ;  /* 0x0c401f000e0b7f89 */ /* 0x000e2200000e0000 */
[----:B------:R-:W-:Y:S02]  /*18970*/  P2R R4, PR, RZ, 0x1 ;  /* 0x00000001ff047803 */ /* 0x000fe40000000000 */
[----:B------:R-:W-:Y:S02]  /*18980*/  FSEL R27, R27, -INF , P1 ;  /* 0xff8000001b1b7808 */ /* 0x000fe40000800000 */
[----:B------:R-:W-:Y:S02]  /*18990*/  ISETP.NE.AND P1, PT, R12, RZ, PT ;  /* 0x000000ff0c00720c */ /* 0x000fe40003f25270 */
[----:B------:R-:W-:-:S02]  /*189a0*/  FMNMX.FTZ R12, R7, R107, !PT ;  /* 0x0000006b070c7209 */ /* 0x000fc40007810000 */
[----:B------:R-:W-:Y:S02]  /*189b0*/  FSEL R31, R31, -INF , P2 ;  /* 0xff8000001f1f7808 */ /* 0x000fe40001000000 */
[----:B------:R-:W-:Y:S02]  /*189c0*/  FMNMX.FTZ R12, R9, R12, !PT ;  /* 0x0000000c090c7209 */ /* 0x000fe40007810000 */
[----:B------:R-:W-:Y:S02]  /*189d0*/  FSEL R35, R35, -INF , P4 ;  /* 0xff80000023237808 */ /* 0x000fe40002000000 */
        /* <DEDUP_REMOVED lines=11> */
[----:B------:R-:W-:Y:S01]  /*18a90*/  FSETP.NEU.FTZ.AND P0, PT, R11, -INF , PT ;  /* 0xff8000000b00780b */ /* 0x000fe20003f1d000 */
[----:B------:R-:W-:-:S01]  /*18aa0*/  FFMA.FTZ R28, R2, R11, -8 ;  /* 0xc1000000021c7423 */ /* 0x000fc2000001000b */
[----:B------:R-:W-:-:S04]  /*18ab0*/  FMNMX.FTZ R14, R95, R14, !PT ;  /* 0x0000000e5f0e7209 */ /* 0x000fc80007810000 */
[----:B------:R-:W-:Y:S02]  /*18ac0*/  FMNMX.FTZ R14, R73, R14, !PT ;  /* 0x0000000e490e7209 */ /* 0x000fe40007810000 */
[----:B------:R-:W-:Y:S02]  /*18ad0*/  FSEL R28, R28, RZ, P0 ;  /* 0x000000ff1c1c7208 */ /* 0x000fe40000000000 */
[----:B------:R-:W-:Y:S02]  /*18ae0*/  FMNMX.FTZ R14, R99, R14, !PT ;  /* 0x0000000e630e7209 */ /* 0x000fe40007810000 */
[----:B------:R-:W-:Y:S01]  /*18af0*/  ISETP.NE.AND P0, PT, R4, RZ, PT ;  /* 0x000000ff0400720c */ /* 0x000fe20003f05270 */
[C-C-:B------:R-:W-:Y:S01]  /*18b00*/  FFMA.FTZ R37, R2.reuse, R109, -R28.reuse ;  /* 0x0000006d02257223 */ /* 0x140fe2000001081c */
[----:B------:R-:W-:Y:S01]  /*18b10*/  FMNMX.FTZ R14, R75, R14, !PT ;  /* 0x0000000e4b0e7209 */ /* 0x000fe20007810000 */
[--C-:B------:R-:W-:Y:S01]  /*18b20*/  FFMA.FTZ R4, R2, R77, -R28.reuse ;  /* 0x0000004d02047223 */ /* 0x100fe2000001081c */
[----:B------:R-:W-:Y:S01]  /*18b30*/  FSEL R29, R30, -INF , P0 ;  /* 0xff8000001e1d7808 */ /* 0x000fe20000000000 */
        /* <DEDUP_REMOVED lines=10> */
[C-C-:B------:R-:W-:Y:S01]  /*18be0*/  FFMA.FTZ R32, R2.reuse, R131, -R28.reuse ;  /* 0x0000008302207223 */ /* 0x140fe2000001081c */
[----:B------:R-:W-:Y:S01]  /*18bf0*/  FSEL R117, R39, -INF , P6 ;  /* 0xff80000027757808 */ /* 0x000fe20003000000 */
[C-C-:B------:R-:W-:Y:S01]  /*18c00*/  FFMA.FTZ R129, R2.reuse, R129, -R28.reuse ;  /* 0x0000008102817223 */ /* 0x140fe2000001081c */
[----:B------:R-:W-:Y:S01]  /*18c10*/  FMNMX.FTZ R14, R61, R14, !PT ;  /* 0x0000000e3d0e7209 */ /* 0x000fe20007810000 */
[--C-:B------:R-:W-:Y:S01]  /*18c20*/  FFMA.FTZ R20, R2, R85, -R28.reuse ;  /* 0x0000005502147223 */ /* 0x100fe2000001081c */
[----:B------:R-:W-:Y:S01]  /*18c30*/  ISETP.NE.AND P0, PT, R8, RZ, PT ;  /* 0x000000ff0800720c */ /* 0x000fe20003f05270 */
[C-C-:B------:R-:W-:Y:S01]  /*18c40*/  FFMA.FTZ R8, R2.reuse, R81, -R28.reuse ;  /* 0x0000005102087223 */ /* 0x140fe2000001081c */
[----:B------:R-:W-:Y:S01]  /*18c50*/  FMNMX.FTZ R14, R63, R14, !PT ;  /* 0x0000000e3f0e7209 */ /* 0x000fe20007810000 */
[C-C-:B------:R-:W-:Y:S01]  /*18c60*/  FFMA.FTZ R10, R2.reuse, R83, -R28.reuse ;  /* 0x00000053020a7223 */ /* 0x140fe2000001081c */
[----:B------:R-:W-:-:S01]  /*18c70*/  FFMA.FTZ R85, R2, R97, -R28 ;  /* 0x0000006102557223 */ /* 0x000fc2000001081c */
[C-C-:B------:R-:W-:Y:S01]  /*18c80*/  FFMA.FTZ R26, R2.reuse, R89, -R28.reuse ;  /* 0x00000059021a7223 */ /* 0x140fe2000001081c */
[----:B------:R-:W-:Y:S01]  /*18c90*/  FMNMX.FTZ R14, R65, R14, !PT ;  /* 0x0000000e410e7209 */ /* 0x000fe20007810000 */
[C-C-:B------:R-:W-:Y:S01]  /*18ca0*/  FFMA.FTZ R33, R2.reuse, R105, -R28.reuse ;  /* 0x0000006902217223 */ /* 0x140fe2000001081c */
[----:B------:R0:W-:Y:S01]  /*18cb0*/  MUFU.EX2 R12, R129 ;  /* 0x00000081000c7308 */ /* 0x0001e20000000800 */
[----:B------:R-:W-:-:S01]  /*18cc0*/  FFMA.FTZ R81, R2, R123, -R28 ;  /* 0x0000007b02517223 */ /* 0x000fc2000001081c */
[----:B------:R-:W-:Y:S01]  /*18cd0*/  FMNMX.FTZ R14, R67, R14, !PT ;  /* 0x0000000e430e7209 */ /* 0x000fe20007810000 */
[----:B------:R-:W-:-:S01]  /*18ce0*/  FFMA.FTZ R83, R2, R125, -R28 ;  /* 0x0000007d02537223 */ /* 0x000fc2000001081c */
[C-C-:B------:R-:W-:Y:S01]  /*18cf0*/  FFMA.FTZ R24, R2.reuse, R121, -R28.reuse ;  /* 0x0000007902187223 */ /* 0x140fe2000001081c */
        /* <DEDUP_REMOVED lines=22> */
[----:B0-----:R-:W-:-:S01]  /*18e60*/  FFMA.FTZ R129, R2, R165, -R28 ;  /* 0x000000a502817223 */ /* 0x001fc2000001081c */
[C-C-:B------:R-:W-:Y:S01]  /*18e70*/  FFMA.FTZ R50, R2.reuse, R167, -R28.reuse ;  /* 0x000000a702327223 */ /* 0x140fe2000001081c */
[----:B------:R-:W-:-:S01]  /*18e80*/  FFMA.FTZ R177, R2, R177, -R28 ;  /* 0x000000b102b17223 */ /* 0x000fc2000001081c */
[----:B------:R-:W-:Y:S01]  /*18e90*/  FMNMX.FTZ R14, R49, R14, !PT ;  /* 0x0000000e310e7209 */ /* 0x000fe20007810000 */
[----:B------:R-:W-:-:S01]  /*18ea0*/  FFMA.FTZ R133, R2, R181, -R28 ;  /* 0x000000b502857223 */ /* 0x000fc2000001081c */
[----:B------:R-:W-:Y:S02]  /*18eb0*/  MUFU.EX2 R4, R4 ;  /* 0x0000000400047308 */ /* 0x000fe40000000800 */
[----:B------:R-:W-:-:S04]  /*18ec0*/  FMNMX.FTZ R14, R51, R14, !PT ;  /* 0x0000000e330e7209 */ /* 0x000fc80007810000 */
[----:B------:R-:W-:Y:S02]  /*18ed0*/  FMNMX.FTZ R14, R53, R14, !PT ;  /* 0x0000000e350e7209 */ /* 0x000fe40007810000 */
[----:B------:R-:W-:Y:S02]  /*18ee0*/  MUFU.EX2 R33, R33 ;  /* 0x0000002100217308 */ /* 0x000fe40000000800 */
[----:B------:R-:W-:-:S04]  /*18ef0*/  FMNMX.FTZ R14, R55, R14, !PT ;  /* 0x0000000e370e7209 */ /* 0x000fc80007810000 */
[----:B------:R-:W-:Y:S02]  /*18f00*/  FMNMX.FTZ R14, R25, R14, !PT ;  /* 0x0000000e190e7209 */ /* 0x000fe40007810000 */
[----:B------:R-:W-:Y:S02]  /*18f10*/  MUFU.EX2 R6, R6 ;  /* 0x0000000600067308 */ /* 0x000fe40000000800 */
[----:B------:R-:W-:-:S04]  /*18f20*/  FMNMX.FTZ R14, R27, R14, !PT ;  /* 0x0000000e1b0e7209 */ /* 0x000fc80007810000 */
[----:B------:R-:W-:Y:S02]  /*18f30*/  FMNMX.FTZ R14, R29, R14, !PT ;  /* 0x0000000e1d0e7209 */ /* 0x000fe40007810000 */
[----:B------:R-:W0:Y:S02]  /*18f40*/  MUFU.EX2 R37, R37 ;  /* 0x0000002500257308 */ /* 0x000e240000000800 */
[----:B------:R-:W-:-:S04]  /*18f50*/  FMNMX.FTZ R14, R31, R14, !PT ;  /* 0x0000000e1f0e7209 */ /* 0x000fc80007810000 */
[----:B------:R-:W-:Y:S02]  /*18f60*/  FMNMX.FTZ R14, R109, R14, !PT ;  /* 0x0000000e6d0e7209 */ /* 0x000fe40007810000 */
[----:B------:R-:W-:Y:S02]  /*18f70*/  MUFU.EX2 R8, R8 ;  /* 0x0000000800087308 */ /* 0x000fe40000000800 */
[----:B------:R-:W-:-:S04]  /*18f80*/  FMNMX.FTZ R14, R35, R14, !PT ;  /* 0x0000000e230e7209 */ /* 0x000fc80007810000 */
[----:B------:R-:W-:Y:S02]  /*18f90*/  FMNMX.FTZ R14, R113, R14, !PT ;  /* 0x0000000e710e7209 */ /* 0x000fe40007810000 */
[----:B------:R-:W-:Y:S01]  /*18fa0*/  MUFU.EX2 R77, R77 ;  /* 0x0000004d004d7308 */ /* 0x000fe20000000800 */
[----:B0-----:R-:W-:Y:S02]  /*18fb0*/  F2FP.SATFINITE.E4M3.F32.PACK_AB_MERGE_C R176, R37, R6, RZ ;  /* 0x0000000625b0723e */ /* 0x001fe400048070ff */
[----:B------:R-:W-:Y:S02]  /*18fc0*/  FMNMX.FTZ R14, R117, R14, !PT ;  /* 0x0000000e750e7209 */ /* 0x000fe40007810000 */
[----:B------:R-:W-:-:S03]  /*18fd0*/  F2FP.SATFINITE.E4M3.F32.PACK_AB_MERGE_C R176, R33, R4, R176 ;  /* 0x0000000421b0723e */ /* 0x000fc600048070b0 */
[----:B------:R-:W0:Y:S01]  /*18fe0*/  SHFL.BFLY PT, R127, R14, 0x2, 0x1f ;  /* 0x0c401f000e7f7f89 */ /* 0x000e2200000e0000 */
[----:B------:R-:W-:Y:S08]  /*18ff0*/  MUFU.EX2 R10, R10 ;  /* 0x0000000a000a7308 */ /* 0x000ff00000000800 */
[----:B------:R-:W1:Y:S08]  /*19000*/  MUFU.EX2 R79, R79 ;  /* 0x0000004f004f7308 */ /* 0x000e700000000800 */
[----:B------:R-:W-:Y:S01]  /*19010*/  MUFU.EX2 R81, R81 ;  /* 0x0000005100517308 */ /* 0x000fe20000000800 */
[----:B0-----:R-:W-:Y:S01]  /*19020*/  FMNMX.FTZ R52, R14, R127, !PT ;  /* 0x0000007f0e347209 */ /* 0x001fe20007810000 */
[----:B------:R-:W-:-:S06]  /*19030*/  FFMA.FTZ R127, R2, R161, -R28 ;  /* 0x000000a1027f7223 */ /* 0x000fcc000001081c */
[----:B------:R-:W-:Y:S01]  /*19040*/  MUFU.EX2 R20, R20 ;  /* 0x0000001400147308 */ /* 0x000fe20000000800 */
[----:B-1----:R-:W-:Y:S01]  /*19050*/  F2FP.SATFINITE.E4M3.F32.PACK_AB_MERGE_C R178, R79, R10, RZ ;  /* 0x0000000a4fb2723e */ /* 0x002fe200048070ff */
[----:B------:R-:W0:Y:S03]  /*19060*/  SHFL.BFLY PT, R131, R52, 0x1, 0x1f ;  /* 0x0c201f0034837f89 */ /* 0x000e2600000e0000 */
[----:B------:R-:W-:-:S03]  /*19070*/  F2FP.SATFINITE.E4M3.F32.PACK_AB_MERGE_C R178, R77, R8, R178 ;  /* 0x000000084db2723e */ /* 0x000fc600048070b2 */
[----:B------:R-:W1:Y:S08]  /*19080*/  MUFU.EX2 R83, R83 ;  /* 0x0000005300537308 */ /* 0x000e700000000800 */
[----:B------:R-:W-:Y:S08]  /*19090*/  MUFU.EX2 R24, R24 ;  /* 0x0000001800187308 */ /* 0x000ff00000000800 */
[----:B------:R-:W-:Y:S01]  /*190a0*/  MUFU.EX2 R85, R85 ;  /* 0x0000005500557308 */ /* 0x000fe20000000800 */
[----:B-1----:R-:W-:-:S02]  /*190b0*/  F2FP.SATFINITE.E4M3.F32.PACK_AB_MERGE_C R180, R83, R20, RZ ;  /* 0x0000001453b4723e */ /* 0x002fc400048070ff */
[----:B0-----:R-:W-:Y:S01]  /*190c0*/  FMNMX.FTZ R14, R52, R131, !PT ;  /* 0x00000083340e7209 */ /* 0x001fe20007810000 */
[----:B------:R-:W-:-:S01]  /*190d0*/  FFMA.FTZ R52, R2, R179, -R28 ;  /* 0x000000b302347223 */ /* 0x000fc2000001081c */
[----:B------:R-:W-:Y:S02]  /*190e0*/  F2FP.SATFINITE.E4M3.F32.PACK_AB_MERGE_C R180, R81, R12, R180 ;  /* 0x0000000c51b4723e */ /* 0x000fe400048070b4 */
[----:B------:R-:W-:Y:S01]  /*190f0*/  FSETP.NEU.FTZ.AND P2, PT, R14, -INF , PT ;  /* 0xff8000000e00780b */ /* 0x000fe20003f5d000 */
[----:B------:R-:W-:Y:S01]  /*19100*/  FFMA.FTZ R56, R2, R14, -8 ;  /* 0xc100000002387423 */ /* 0x000fe2000001000e */
[----:B------:R-:W-:Y:S04]  /*19110*/  MUFU.EX2 R26, R26 ;  /* 0x0000001a001a7308 */ /* 0x000fe80000000800 */
[----:B------:R-:W-:-:S02]  /*19120*/  FSEL R56, R56, RZ, P2 ;  /* 0x000000ff38387208 */ /* 0x000fc40001000000 */
[----:B------:R-:W-:Y:S02]  /*19130*/  ISETP.GE.AND P2, PT, R158, 0xa1, PT ;  /* 0x000000a19e00780c */ /* 0x000fe40003f46270 */
[----:B------:R-:W-:Y:S01]  /*19140*/  MUFU.EX2 R89, R89 ;  /* 0x0000005900597308 */ /* 0x000fe20000000800 */
[----:B------:R-:W-:-:S01]  /*19150*/  FFMA.FTZ R7, R2, R7, -R56 ;  /* 0x0000000702077223 */ /* 0x000fc20000010838 */
[C-C-:B------:R-:W-:Y:S01]  /*19160*/  FFMA.FTZ R28, R2.reuse, R107, -R56.reuse ;  /* 0x0000006b021c7223 */ /* 0x140fe20000010838 */
[----:B------:R-:W-:-:S01]  /*19170*/  FFMA.FTZ R58, R2, R9, -R56 ;  /* 0x00000009023a7223 */ /* 0x000fc20000010838 */
[C-C-:B------:R-:W-:Y:S01]  /*19180*/  FFMA.FTZ R107, R2.reuse, R111, -R56.reuse ;  /* 0x0000006f026b7223 */ /* 0x140fe20000010838 */
[----:B------:R-:W-:-:S01]  /*19190*/  FFMA.FTZ R9, R2, R13, -R56 ;  /* 0x0000000d02097223 */ /* 0x000fc20000010838 */
[C-C-:B------:R-:W-:Y:S01]  /*191a0*/  FFMA.FTZ R54, R2.reuse, R115, -R56.reuse ;  /* 0x0000007302367223 */ /* 0x140fe20000010838 */
[----:B------:R-:W-:-:S01]  /*191b0*/  FFMA.FTZ R66, R2, R21, -R56 ;  /* 0x0000001502427223 */ /* 0x000fc20000010838 */
[----:B------:R-:W-:Y:S01]  /*191c0*/  MUFU.EX2 R7, R7 ;  /* 0x0000000700077308 */ /* 0x000fe20000000800 */
[----:B------:R-:W-:-:S01]  /*191d0*/  FFMA.FTZ R15, R2, R15, -R56 ;  /* 0x0000000f020f7223 */ /* 0x000fc20000010838 */
[C-C-:B------:R-:W-:Y:S01]  /*191e0*/  FFMA.FTZ R21, R2.reuse, R57, -R56.reuse ;  /* 0x0000003902157223 */ /* 0x140fe20000010838 */
[----:B------:R-:W-:-:S01]  /*191f0*/  FFMA.FTZ R57, R2, R65, -R56 ;  /* 0x0000004102397223 */ /* 0x000fc20000010838 */
[----:B------:R-:W-:Y:S01]  /*19200*/  FFMA.FTZ R70, R2, R67, -R56 ;  /* 0x0000004302467223 */ /* 0x000fe20000010838 */
[----:B------:R-:W-:-:S01]  /*19210*/  FADD.FTZ R65, R4, R33 ;  /* 0x0000002104417221 */ /* 0x000fc20000010000 */
[C-C-:B------:R-:W-:Y:S01]  /*19220*/  FFMA.FTZ R64, R2.reuse, R119, -R56.reuse ;  /* 0x0000007702407223 */ /* 0x140fe20000010838 */
[----:B------:R-:W-:-:S01]  /*19230*/  FFMA.FTZ R5, R2, R5, -R56 ;  /* 0x0000000502057223 */ /* 0x000fc20000010838 */
[----:B------:R-:W0:Y:S01]  /*19240*/  MUFU.EX2 R28, R28 ;  /* 0x0000001c001c7308 */ /* 0x000e220000000800 */
[----:B------:R-:W-:-:S01]  /*19250*/  FADD.FTZ R72, R6, R65 ;  /* 0x0000004106487221 */ /* 0x000fc20000010000 */
[C-C-:B------:R-:W-:Y:S01]  /*19260*/  FFMA.FTZ R63, R2.reuse, R63, -R56.reuse ;  /* 0x0000003f023f7223 */ /* 0x140fe20000010838 */
[----:B------:R-:W-:-:S01]  /*19270*/  FFMA.FTZ R60, R2, R91, -R56 ;  /* 0x0000005b023c7223 */ /* 0x000fc20000010838 */
[----:B------:R-:W-:Y:S01]  /*19280*/  FFMA.FTZ R91, R2, R95, -R56 ;  /* 0x0000005f025b7223 */ /* 0x000fe20000010838 */
[----:B------:R-:W-:-:S01]  /*19290*/  FADD.FTZ R65, R37, R72 ;  /* 0x0000004825417221 */ /* 0x000fc20000010000 */
[C-C-:B------:R-:W-:Y:S01]  /*192a0*/  FFMA.FTZ R72, R2.reuse, R43, -R56.reuse ;  /* 0x0000002b02487223 */ /* 0x140fe20000010838 */
[----:B------:R-:W-:-:S01]  /*192b0*/  FFMA.FTZ R13, R2, R73, -R56 ;  /* 0x00000049020d7223 */ /* 0x000fc20000010838 */
[----:B------:R-:W1:Y:S01]  /*192c0*/  MUFU.EX2 R58, R58 ;  /* 0x0000003a003a7308 */ /* 0x000e620000000800 */
[----:B------:R-:W-:-:S01]  /*192d0*/  FADD.FTZ R82, R8, R65 ;  /* 0x0000004108527221 */ /* 0x000fc20000010000 */
[C-C-:B------:R-:W-:Y:S01]  /*192e0*/  FFMA.FTZ R62, R2.reuse, R99, -R56.reuse ;  /* 0x00000063023e7223 */ /* 0x140fe20000010838 */
[----:B------:R-:W-:-:S01]  /*192f0*/  FFMA.FTZ R73, R2, R75, -R56 ;  /* 0x0000004b02497223 */ /* 0x000fc20000010838 */
[----:B------:R-:W-:Y:S01]  /*19300*/  FFMA.FTZ R74, R2, R103, -R56 ;  /* 0x00000067024a7223 */ /* 0x000fe20000010838 */
[----:B------:R-:W-:-:S01]  /*19310*/  FADD.FTZ R43, R77, R82 ;  /* 0x000000524d2b7221 */ /* 0x000fc20000010000 */
[C-C-:B------:R-:W-:Y:S01]  /*19320*/  FFMA.FTZ R68, R2.reuse, R59, -R56.reuse ;  /* 0x0000003b02447223 */ /* 0x140fe20000010838 */
[----:B------:R-:W-:-:S01]  /*19330*/  FFMA.FTZ R47, R2, R47, -R56 ;  /* 0x0000002f022f7223 */ /* 0x000fc20000010838 */
[----:B------:R-:W2:Y:S01]  /*19340*/  MUFU.EX2 R107, R107 ;  /* 0x0000006b006b7308 */ /* 0x000ea20000000800 */
[----:B0-----:R-:W-:-:S01]  /*19350*/  FADD.FTZ R67, R7, R28 ;  /* 0x0000001c07437221 */ /* 0x001fc20000010000 */
[----:B------:R-:W-:Y:S01]  /*19360*/  FADD.FTZ R82, R10, R43 ;  /* 0x0000002b0a527221 */ /* 0x000fe20000010000 */
[----:B------:R-:W-:-:S01]  /*19370*/  FFMA.FTZ R59, R2, R61, -R56 ;  /* 0x0000003d023b7223 */ /* 0x000fc20000010838 */
[C-C-:B------:R-:W-:Y:S01]  /*19380*/  FFMA.FTZ R61, R2.reuse, R69, -R56.reuse ;  /* 0x00000045023d7223 */ /* 0x140fe20000010838 */
[----:B------:R-:W-:-:S01]  /*19390*/  FFMA.FTZ R76, R2, R71, -R56 ;  /* 0x00000047024c7223 */ /* 0x000fc20000010838 */
[----:B------:R-:W-:Y:S01]  /*193a0*/  FADD.FTZ R43, R79, R82 ;  /* 0x000000524f2b7221 */ /* 0x000fe20000010000 */
[----:B------:R-:W-:-:S01]  /*193b0*/  FFMA.FTZ R45, R2, R45, -R56 ;  /* 0x0000002d022d7223 */ /* 0x000fc20000010838 */
[----:B------:R-:W0:Y:S01]  /*193c0*/  MUFU.EX2 R9, R9 ;  /* 0x0000000900097308 */ /* 0x000e220000000800 */
[----:B-1----:R-:W-:-:S01]  /*193d0*/  FADD.FTZ R78, R58, R67 ;  /* 0x000000433a4e7221 */ /* 0x002fc20000010000 */
[----:B------:R-:W-:Y:S01]  /*193e0*/  FADD.FTZ R84, R12, R43 ;  /* 0x0000002b0c547221 */ /* 0x000fe20000010000 */
[----:B------:R-:W-:Y:S01]  /*193f0*/  F2FP.SATFINITE.E4M3.F32.PACK_AB_MERGE_C R182, R89, R26, RZ ;  /* 0x0000001a59b6723e */ /* 0x000fe200048070ff */
[C-C-:B------:R-:W-:Y:S01]  /*19400*/  FFMA.FTZ R49, R2.reuse, R49, -R56.reuse ;  /* 0x0000003102317223 */ /* 0x140fe20000010838 */
[----:B------:R-:W-:-:S01]  /*19410*/  FFMA.FTZ R27, R2, R27, -R56 ;  /* 0x0000001b021b7223 */ /* 0x000fc20000010838 */
[----:B------:R-:W-:Y:S01]  /*19420*/  FADD.FTZ R43, R81, R84 ;  /* 0x00000054512b7221 */ /* 0x000fe20000010000 */
[----:B------:R-:W-:-:S01]  /*19430*/  FFMA.FTZ R53, R2, R53, -R56 ;  /* 0x0000003502357223 */ /* 0x000fc20000010838 */
[----:B------:R-:W1:Y:S01]  /*19440*/  MUFU.EX2 R54, R54 ;  /* 0x0000003600367308 */ /* 0x000e620000000800 */
[----:B--2---:R-:W-:-:S01]  /*19450*/  FADD.FTZ R78, R107, R78 ;  /* 0x0000004e6b4e7221 */ /* 0x004fc20000010000 */
[----:B------:R-:W-:Y:S01]  /*19460*/  FADD.FTZ R84, R20, R43 ;  /* 0x0000002b14547221 */ /* 0x000fe20000010000 */
[----:B------:R-:W-:-:S01]  /*19470*/  FFMA.FTZ R55, R2, R55, -R56 ;  /* 0x0000003702377223 */ /* 0x000fc20000010838 */
[C-C-:B------:R-:W-:Y:S01]  /*19480*/  FFMA.FTZ R29, R2.reuse, R29, -R56.reuse ;  /* 0x0000001d021d7223 */ /* 0x140fe20000010838 */
[----:B------:R-:W-:-:S01]  /*19490*/  FFMA.FTZ R31, R2, R31, -R56 ;  /* 0x0000001f021f7223 */ /* 0x000fc20000010838 */
[----:B------:R-:W-:Y:S01]  /*194a0*/  FADD.FTZ R43, R83, R84 ;  /* 0x00000054532b7221 */ /* 0x000fe20000010000 */
[----:B------:R-:W-:-:S01]  /*194b0*/  FFMA.FTZ R109, R2, R109, -R56 ;  /* 0x0000006d026d7223 */ /* 0x000fc20000010838 */
[----:B------:R-:W2:Y:S01]  /*194c0*/  MUFU.EX2 R15, R15 ;  /* 0x0000000f000f7308 */ /* 0x000ea20000000800 */
[----:B0-----:R-:W-:-:S01]  /*194d0*/  FADD.FTZ R65, R9, R78 ;  /* 0x0000004e09417221 */ /* 0x001fc20000010000 */
[----:B------:R-:W-:Y:S01]  /*194e0*/  FADD.FTZ R84, R24, R43 ;  /* 0x0000002b18547221 */ /* 0x000fe20000010000 */
[----:B------:R-:W-:Y:S01]  /*194f0*/  F2FP.SATFINITE.E4M3.F32.PACK_AB_MERGE_C R58, R107, R58, RZ ;  /* 0x0000003a6b3a723e */ /* 0x000fe200048070ff */
[C-C-:B------:R-:W-:Y:S01]  /*19500*/  FFMA.FTZ R35, R2.reuse, R35, -R56.reuse ;  /* 0x0000002302237223 */ /* 0x140fe20000010838 */
[----:B------:R-:W-:-:S01]  /*19510*/  FFMA.FTZ R113, R2, R113, -R56 ;  /* 0x0000007102717223 */ /* 0x000fc20000010838 */
[----:B------:R-:W-:Y:S01]  /*19520*/  F2FP.SATFINITE.E4M3.F32.PACK_AB_MERGE_C R182, R85, R24, R182 ;  /* 0x0000001855b6723e */ /* 0x000fe200048070b6 */
[----:B------:R-:W-:Y:S01]  /*19530*/  IMAD.MOV.U32 R81, RZ, RZ, R87 ;  /* 0x000000ffff517224 */ /* 0x000fe200078e0057 */
[----:B------:R-:W0:Y:S01]  /*19540*/  MUFU.EX2 R64, R64 ;  /* 0x0000004000407308 */ /* 0x000e220000000800 */
[----:B-1----:R-:W-:-:S01]  /*19550*/  FADD.FTZ R78, R54, R65 ;  /* 0x00000041364e7221 */ /* 0x002fc20000010000 */
[-C--:B------:R-:W-:Y:S01]  /*19560*/  MOV R83, R87.reuse ;  /* 0x0000005700537202 */ /* 0x080fe20000000f00 */
[--C-:B------:R-:W-:Y:S01]  /*19570*/  IMAD.MOV.U32 R77, RZ, RZ, R87.reuse ;  /* 0x000000ffff4d7224 */ /* 0x100fe200078e0057 */
[-C--:B------:R-:W-:Y:S01]  /*19580*/  MOV R79, R87.reuse ;  /* 0x00000057004f7202 */ /* 0x080fe20000000f00 */
[--C-:B------:R-:W-:Y:S01]  /*19590*/  IMAD.MOV.U32 R69, RZ, RZ, R87.reuse ;  /* 0x000000ffff457224 */ /* 0x100fe200078e0057 */
[-C--:B------:R-:W-:Y:S01]  /*195a0*/  MOV R75, R87.reuse ;  /* 0x00000057004b7202 */ /* 0x080fe20000000f00 */
[--C-:B------:R-:W-:Y:S01]  /*195b0*/  IMAD.MOV.U32 R65, RZ, RZ, R87.reuse ;  /* 0x000000ffff417224 */ /* 0x100fe200078e0057 */
[----:B------:R1:W-:Y:S01]  /*195c0*/  MUFU.EX2 R80, R63 ;  /* 0x0000003f00507308 */ /* 0x0003e20000000800 */
[-C--:B------:R-:W-:Y:S01]  /*195d0*/  MOV R71, R87.reuse ;  /* 0x0000005700477202 */ /* 0x080fe20000000f00 */
[--C-:B------:R-:W-:Y:S01]  /*195e0*/  IMAD.MOV.U32 R33, RZ, RZ, R87.reuse ;  /* 0x000000ffff217224 */ /* 0x100fe200078e0057 */
[----:B------:R-:W-:Y:S01]  /*195f0*/  MOV R67, R87 ;  /* 0x0000005700437202 */ /* 0x000fe20000000f00 */
[----:B------:R-:W-:-:S04]  /*19600*/  IMAD.MOV.U32 R24, RZ, RZ, R87 ;  /* 0x000000ffff187224 */ /* 0x000fc800078e0057 */
[----:B------:R-:W3:Y:S01]  /*19610*/  MUFU.EX2 R5, R5 ;  /* 0x0000000500057308 */ /* 0x000ee20000000800 */
[----:B-1----:R-:W-:-:S01]  /*19620*/  FFMA.FTZ R63, R2, R41, -R56 ;  /* 0x00000029023f7223 */ /* 0x002fc20000010838 */
[----:B------:R-:W-:-:S04]  /*19630*/  @!P1 IADD3 R41, R3, 0x29840, RZ ;  /* 0x0002984003299810 */ /* 0x000fc80007ffe0ff */
[----:B------:R-:W-:Y:S02]  /*19640*/  @!P1 PRMT R41, RZ, 0x654, R41 ;  /* 0x00000654ff299816 */ /* 0x000fe40000000029 */
[----:B------:R-:W1:Y:S02]  /*19650*/  MUFU.EX2 R60, R60 ;  /* 0x0000003c003c7308 */ /* 0x000e640000000800 */
[----:B------:R2:W-:Y:S06]  /*19660*/  @!P1 SYNCS.ARRIVE.TRANS64.RED.A1T0 RZ, [R41+URZ], RZ ;  /* 0x000000ff29ff99a7 */ /* 0x0005ec000810043f */
[----:B------:R-:W4:Y:S01]  /*19670*/  MUFU.EX2 R66, R66 ;  /* 0x0000004200427308 */ /* 0x000f220000000800 */
[----:B--2---:R-:W-:-:S01]  /*19680*/  FADD.FTZ R41, R15, R78 ;  /* 0x0000004e0f297221 */ /* 0x004fc20000010000 */
[----:B------:R-:W-:-:S03]  /*19690*/  FFMA.FTZ R78, R2, R51, -R56 ;  /* 0x00000033024e7223 */ /* 0x000fc60000010838 */
[C---:B0-----:R-:W-:Y:S01]  /*196a0*/  FADD.FTZ R82, R64.reuse, R41 ;  /* 0x0000002940527221 */ /* 0x041fe20000010000 */
[----:B------:R-:W-:Y:S02]  /*196b0*/  F2FP.SATFINITE.E4M3.F32.PACK_AB_MERGE_C R64, R64, R15, RZ ;  /* 0x0000000f4040723e */ /* 0x000fe400048070ff */
[----:B------:R-:W0:Y:S01]  /*196c0*/  MUFU.EX2 R91, R91 ;  /* 0x0000005b005b7308 */ /* 0x000e220000000800 */
[----:B---3--:R-:W-:-:S01]  /*196d0*/  FADD.FTZ R41, R5, R82 ;  /* 0x0000005205297221 */ /* 0x008fc20000010000 */
[----:B------:R-:W-:Y:S01]  /*196e0*/  F2FP.SATFINITE.E4M3.F32.PACK_AB_MERGE_C R179, R54, R9, R64 ;  /* 0x0000000936b3723e */ /* 0x000fe20004807040 */
[----:B------:R-:W-:Y:S02]  /*196f0*/  IMAD.MOV.U32 R64, RZ, RZ, R87 ;  /* 0x000000ffff407224 */ /* 0x000fe400078e0057 */
[----:B-1----:R-:W-:Y:S01]  /*19700*/  FADD.FTZ R51, R60, R41 ;  /* 0x000000293c337221 */ /* 0x002fe20000010000 */
[----:B------:R-:W-:-:S02]  /*19710*/  FFMA.FTZ R41, R2, R25, -R56 ;  /* 0x0000001902297223 */ /* 0x000fc40000010838 */
[----:B------:R-:W1:Y:S01]  /*19720*/  MUFU.EX2 R13, R13 ;  /* 0x0000000d000d7308 */ /* 0x000e620000000800 */
[----:B------:R-:W-:-:S01]  /*19730*/  FFMA.FTZ R56, R2, R117, -R56 ;  /* 0x0000007502387223 */ /* 0x000fc20000010838 */
[----:B----4-:R-:W-:Y:S01]  /*19740*/  FADD.FTZ R86, R66, R51 ;  /* 0x0000003342567221 */ /* 0x010fe20000010000 */
[----:B------:R-:W-:Y:S01]  /*19750*/  IMAD.MOV.U32 R54, RZ, RZ, R87 ;  /* 0x000000ffff367224 */ /* 0x000fe200078e0057 */
[----:B------:R-:W-:-:S04]  /*19760*/  MOV R51, R87 ;  /* 0x0000005700337202 */ /* 0x000fc80000000f00 */
[----:B------:R-:W2:Y:S01]  /*19770*/  MUFU.EX2 R62, R62 ;  /* 0x0000003e003e7308 */ /* 0x000ea20000000800 */
[----:B0-----:R-:W-:-:S01]  /*19780*/  FADD.FTZ R86, R91, R86 ;  /* 0x000000565b567221 */ /* 0x001fc20000010000 */
[----:B------:R-:W-:-:S04]  /*19790*/  F2FP.SATFINITE.E4M3.F32.PACK_AB_MERGE_C R66, R91, R66, RZ ;  /* 0x000000425b42723e */ /* 0x000fc800048070ff */
[----:B------:R-:W-:Y:S01]  /*197a0*/  F2FP.SATFINITE.E4M3.F32.PACK_AB_MERGE_C R181, R60, R5, R66 ;  /* 0x000000053cb5723e */ /* 0x000fe20004807042 */
[----:B------:R-:W-:Y:S01]  /*197b0*/  IMAD.MOV.U32 R66, RZ, RZ, R87 ;  /* 0x000000ffff427224 */ /* 0x000fe200078e0057 */
[----:B------:R-:W0:Y:S01]  /*197c0*/  MUFU.EX2 R73, R73 ;  /* 0x0000004900497308 */ /* 0x000e220000000800 */
[----:B-1----:R-:W-:-:S01]  /*197d0*/  FADD.FTZ R43, R13, R86 ;  /* 0x000000560d2b7221 */ /* 0x002fc20000010000 */
[----:B------:R-:W-:-:S06]  /*197e0*/  IMAD.MOV.U32 R60, RZ, RZ, R87 ;  /* 0x000000ffff3c7224 */ /* 0x000fcc00078e0057 */
[----:B------:R-:W1:Y:S08]  /*197f0*/  MUFU.EX2 R74, R74 ;  /* 0x0000004a004a7308 */ /* 0x000e700000000800 */
[----:B------:R-:W3:Y:S08]  /*19800*/  MUFU.EX2 R30, R30 ;  /* 0x0000001e001e7308 */ /* 0x000ef00000000800 */
[----:B------:R-:W4:Y:S08]  /*19810*/  MUFU.EX2 R21, R21 ;  /* 0x0000001500157308 */ /* 0x000f300000000800 */
[----:B------:R-:W5:Y:S08]  /*19820*/  MUFU.EX2 R93, R93 ;  /* 0x0000005d005d7308 */ /* 0x000f700000000800 */
[----:B------:R2:W-:Y:S08]  /*19830*/  MUFU.EX2 R82, R47 ;  /* 0x0000002f00527308 */ /* 0x0005f00000000800 */
[----:B------:R-:W5:Y:S01]  /*19840*/  MUFU.EX2 R68, R68 ;  /* 0x0000004400447308 */ /* 0x000f620000000800 */
[----:B--2---:R-:W-:-:S01]  /*19850*/  FADD.FTZ R47, R85, R84 ;  /* 0x00000054552f7221 */ /* 0x004fc20000010000 */
[----:B------:R-:W-:Y:S01]  /*19860*/  FADD.FTZ R84, R62, R43 ;  /* 0x0000002b3e547221 */ /* 0x000fe20000010000 */
[----:B------:R-:W-:-:S02]  /*19870*/  IMAD.MOV.U32 R85, RZ, RZ, R87 ;  /* 0x000000ffff557224 */ /* 0x000fc400078e0057 */
[----:B------:R-:W-:Y:S01]  /*19880*/  FADD.FTZ R86, R26, R47 ;  /* 0x0000002f1a567221 */ /* 0x000fe20000010000 */
[----:B0-----:R-:W-:-:S01]  /*19890*/  FADD.FTZ R43, R73, R84 ;  /* 0x00000054492b7221 */ /* 0x001fc20000010000 */
[----:B-1----:R-:W-:Y:S01]  /*198a0*/  F2FP.SATFINITE.E4M3.F32.PACK_AB_MERGE_C R73, R74, R73, RZ ;  /* 0x000000494a49723e */ /* 0x002fe200048070ff */
[----:B------:R-:W0:Y:S01]  /*198b0*/  MUFU.EX2 R32, R32 ;  /* 0x0000002000207308 */ /* 0x000e220000000800 */
[----:B------:R-:W-:-:S01]  /*198c0*/  FADD.FTZ R47, R89, R86 ;  /* 0x00000056592f7221 */ /* 0x000fc20000010000 */
[----:B------:R-:W-:Y:S01]  /*198d0*/  FADD.FTZ R6, R74, R43 ;  /* 0x0000002b4a067221 */ /* 0x000fe20000010000 */
[----:B------:R-:W-:Y:S01]  /*198e0*/  F2FP.SATFINITE.E4M3.F32.PACK_AB_MERGE_C R183, R62, R13, R73 ;  /* 0x0000000d3eb7723e */ /* 0x000fe20004807049 */
[----:B------:R-:W-:Y:S02]  /*198f0*/  IMAD.MOV.U32 R86, RZ, RZ, R87 ;  /* 0x000000ffff567224 */ /* 0x000fe400078e0057 */
[----:B---3--:R-:W-:-:S01]  /*19900*/  FADD.FTZ R84, R30, R47 ;  /* 0x0000002f1e547221 */ /* 0x008fc20000010000 */
[----:B----4-:R-:W-:Y:S01]  /*19910*/  FADD.FTZ R37, R21, R6 ;  /* 0x0000000615257221 */ /* 0x010fe20000010000 */
[----:B------:R-:W-:Y:S01]  /*19920*/  IMAD.MOV.U32 R74, RZ, RZ, R87 ;  /* 0x000000ffff4a7224 */ /* 0x000fe200078e0057 */
[----:B------:R-:W1:Y:S01]  /*19930*/  MUFU.EX2 R59, R59 ;  /* 0x0000003b003b7308 */ /* 0x000e620000000800 */
[----:B-----5:R-:W-:-:S01]  /*19940*/  FADD.FTZ R43, R93, R84 ;  /* 0x000000545d2b7221 */ /* 0x020fc20000010000 */
[----:B------:R-:W-:Y:S01]  /*19950*/  FADD.FTZ R10, R68, R37 ;  /* 0x00000025440a7221 */ /* 0x000fe20000010000 */
[--C-:B------:R-:W-:Y:S01]  /*19960*/  IMAD.MOV.U32 R84, RZ, RZ, R87.reuse ;  /* 0x000000ffff547224 */ /* 0x100fe200078e0057 */
[----:B------:R-:W-:Y:S01]  /*19970*/  MOV R47, R87 ;  /* 0x00000057002f7202 */ /* 0x000fe20000000f00 */
[----:B------:R-:W-:-:S02]  /*19980*/  IMAD.MOV.U32 R73, RZ, RZ, R87 ;  /* 0x000000ffff497224 */ /* 0x000fc400078e0057 */
[----:B------:R-:W-:Y:S01]  /*19990*/  IMAD.MOV.U32 R62, RZ, RZ, R87 ;  /* 0x000000ffff3e7224 */ /* 0x000fe200078e0057 */
[----:B------:R-:W2:Y:S01]  /*199a0*/  MUFU.EX2 R97, R97 ;  /* 0x0000006100617308 */ /* 0x000ea20000000800 */
[----:B0-----:R-:W-:-:S01]  /*199b0*/  FADD.FTZ R20, R32, R43 ;  /* 0x0000002b20147221 */ /* 0x001fc20000010000 */
[----:B------:R-:W-:-:S06]  /*199c0*/  MOV R43, R87 ;  /* 0x00000057002b7202 */ /* 0x000fcc0000000f00 */
[----:B------:R-:W0:Y:S01]  /*199d0*/  MUFU.EX2 R36, R36 ;  /* 0x0000002400247308 */ /* 0x000e220000000800 */
[----:B-1----:R-:W-:-:S01]  /*199e0*/  FADD.FTZ R37, R59, R10 ;  /* 0x0000000a3b257221 */ /* 0x002fc20000010000 */
[----:B------:R-:W-:-:S03]  /*199f0*/  F2FP.SATFINITE.E4M3.F32.PACK_AB_MERGE_C R59, R80, R59, RZ ;  /* 0x0000003b503b723e */ /* 0x000fc600048070ff */
[----:B------:R-:W-:Y:S01]  /*19a00*/  FADD.FTZ R10, R80, R37 ;  /* 0x00000025500a7221 */ /* 0x000fe20000010000 */
[----:B------:R-:W-:Y:S01]  /*19a10*/  F2FP.SATFINITE.E4M3.F32.PACK_AB_MERGE_C R185, R68, R21, R59 ;  /* 0x0000001544b9723e */ /* 0x000fe2000480703b */
[--C-:B------:R-:W-:Y:S01]  /*19a20*/  IMAD.MOV.U32 R80, RZ, RZ, R87.reuse ;  /* 0x000000ffff507224 */ /* 0x100fe200078e0057 */
[----:B------:R-:W1:Y:S01]  /*19a30*/  MUFU.EX2 R57, R57 ;  /* 0x0000003900397308 */ /* 0x000e620000000800 */
[C---:B--2---:R-:W-:Y:S01]  /*19a40*/  F2FP.SATFINITE.E4M3.F32.PACK_AB_MERGE_C R184, R97.reuse, R32, RZ ;  /* 0x0000002061b8723e */ /* 0x044fe200048070ff */
[----:B------:R-:W-:Y:S01]  /*19a50*/  FADD.FTZ R97, R97, R20 ;  /* 0x0000001461617221 */ /* 0x000fe20000010000 */
[--C-:B------:R-:W-:Y:S01]  /*19a60*/  IMAD.MOV.U32 R68, RZ, RZ, R87.reuse ;  /* 0x000000ffff447224 */ /* 0x100fe200078e0057 */
[----:B------:R-:W-:Y:S01]  /*19a70*/  MOV R59, R87 ;  /* 0x00000057003b7202 */ /* 0x000fe20000000f00 */
[--C-:B------:R-:W-:Y:S01]  /*19a80*/  IMAD.MOV.U32 R32, RZ, RZ, R87.reuse ;  /* 0x000000ffff207224 */ /* 0x100fe200078e0057 */
[----:B------:R-:W-:Y:S01]  /*19a90*/  F2FP.SATFINITE.E4M3.F32.PACK_AB_MERGE_C R184, R93, R30, R184 ;  /* 0x0000001e5db8723e */ /* 0x000fe200048070b8 */
[----:B------:R-:W-:Y:S01]  /*19aa0*/  IMAD.MOV.U32 R30, RZ, RZ, R87 ;  /* 0x000000ffff1e7224 */ /* 0x000fe200078e0057 */
        /* <DEDUP_REMOVED lines=10> */
[----:B------:R-:W-:-:S06]  /*19b50*/  IMAD.MOV.U32 R37, RZ, RZ, R87 ;  /* 0x000000ffff257224 */ /* 0x000fcc00078e0057 */
[----:B------:R-:W1:Y:S01]  /*19b60*/  MUFU.EX2 R76, R76 ;  /* 0x0000004c004c7308 */ /* 0x000e620000000800 */
[----:B--2---:R-:W-:-:S07]  /*19b70*/  FADD.FTZ R15, R61, R20 ;  /* 0x000000143d0f7221 */ /* 0x004fce0000010000 */
[----:B------:R-:W2:Y:S01]  /*19b80*/  MUFU.EX2 R34, R34 ;  /* 0x0000002200227308 */ /* 0x000ea20000000800 */
[C---:B0-----:R-:W-:Y:S01]  /*19b90*/  F2FP.SATFINITE.E4M3.F32.PACK_AB_MERGE_C R186, R105.reuse, R40, RZ ;  /* 0x0000002869ba723e */ /* 0x041fe200048070ff */
[----:B------:R-:W-:Y:S01]  /*19ba0*/  FADD.FTZ R105, R105, R26 ;  /* 0x0000001a69697221 */ /* 0x000fe20000010000 */
[--C-:B------:R-:W-:Y:S02]  /*19bb0*/  IMAD.MOV.U32 R40, RZ, RZ, R87.reuse ;  /* 0x000000ffff287224 */ /* 0x100fe400078e0057 */
[----:B------:R-:W-:Y:S01]  /*19bc0*/  F2FP.SATFINITE.E4M3.F32.PACK_AB_MERGE_C R186, R101, R36, R186 ;  /* 0x0000002465ba723e */ /* 0x000fe200048070ba */
[----:B------:R-:W-:Y:S02]  /*19bd0*/  IMAD.MOV.U32 R36, RZ, RZ, R87 ;  /* 0x000000ffff247224 */ /* 0x000fe400078e0057 */
[----:B------:R0:W3:Y:S01]  /*19be0*/  MUFU.EX2 R3, R63 ;  /* 0x0000003f00037308 */ /* 0x0000e20000000800 */
[C---:B-1----:R-:W-:Y:S01]  /*19bf0*/  F2FP.SATFINITE.E4M3.F32.PACK_AB_MERGE_C R61, R76.reuse, R61, RZ ;  /* 0x0000003d4c3d723e */ /* 0x042fe200048070ff */
[----:B------:R-:W-:Y:S01]  /*19c00*/  FADD.FTZ R76, R76, R15 ;  /* 0x0000000f4c4c7221 */ /* 0x000fe20000010000 */
[----:B------:R-:W-:-:S02]  /*19c10*/  IMAD.MOV.U32 R26, RZ, RZ, R87 ;  /* 0x000000ffff1a7224 */ /* 0x000fc400078e0057 */
[----:B------:R-:W-:Y:S01]  /*19c20*/  F2FP.SATFINITE.E4M3.F32.PACK_AB_MERGE_C R187, R70, R57, R61 ;  /* 0x0000003946bb723e */ /* 0x000fe2000480703d */
[----:B------:R-:W-:Y:S02]  /*19c30*/  IMAD.MOV.U32 R70, RZ, RZ, R87 ;  /* 0x000000ffff467224 */ /* 0x000fe400078e0057 */
[----:B------:R-:W-:Y:S01]  /*19c40*/  MUFU.EX2 R39, R145 ;  /* 0x0000009100277308 */ /* 0x000fe20000000800 */
[----:B--2---:R-:W-:-:S01]  /*19c50*/  FADD.FTZ R4, R34, R105 ;  /* 0x0000006922047221 */ /* 0x004fc20000010000 */
[----:B0-----:R-:W-:Y:S01]  /*19c60*/  MOV R63, R87 ;  /* 0x00000057003f7202 */ /* 0x001fe20000000f00 */
[--C-:B------:R-:W-:Y:S02]  /*19c70*/  IMAD.MOV.U32 R61, RZ, RZ, R87.reuse ;  /* 0x000000ffff3d7224 */ /* 0x100fe400078e0057 */
[----:B------:R-:W-:-:S03]  /*19c80*/  IMAD.MOV.U32 R57, RZ, RZ, R87 ;  /* 0x000000ffff397224 */ /* 0x000fc600078e0057 */
[----:B------:R-:W0:Y:S01]  /*19c90*/  MUFU.EX2 R72, R72 ;  /* 0x0000004800487308 */ /* 0x000e220000000800 */
[----:B---3--:R-:W-:-:S01]  /*19ca0*/  FADD.FTZ R15, R3, R76 ;  /* 0x0000004c030f7221 */ /* 0x008fc20000010000 */
[----:B------:R-:W-:-:S06]  /*19cb0*/  IMAD.MOV.U32 R76, RZ, RZ, R87 ;  /* 0x000000ffff4c7224 */ /* 0x000fcc00078e0057 */
[----:B------:R-:W-:Y:S08]  /*19cc0*/  MUFU.EX2 R38, R38 ;  /* 0x0000002600267308 */ /* 0x000ff00000000800 */
[----:B------:R-:W1:Y:S01]  /*19cd0*/  MUFU.EX2 R45, R45 ;  /* 0x0000002d002d7308 */ /* 0x000e620000000800 */
[----:B0-----:R-:W-:-:S07]  /*19ce0*/  FADD.FTZ R8, R72, R15 ;  /* 0x0000000f48087221 */ /* 0x001fce0000010000 */
[----:B------:R-:W-:Y:S08]  /*19cf0*/  MUFU.EX2 R121, R121 ;  /* 0x0000007900797308 */ /* 0x000ff00000000800 */
[----:B------:R-:W-:Y:S01]  /*19d00*/  MUFU.EX2 R42, R42 ;  /* 0x0000002a002a7308 */ /* 0x000fe20000000800 */
[----:B-1----:R-:W-:-:S01]  /*19d10*/  FADD.FTZ R15, R45, R8 ;  /* 0x000000082d0f7221 */ /* 0x002fc20000010000 */
[----:B------:R-:W-:-:S03]  /*19d20*/  F2FP.SATFINITE.E4M3.F32.PACK_AB_MERGE_C R45, R82, R45, RZ ;  /* 0x0000002d522d723e */ /* 0x000fc600048070ff */
[----:B------:R-:W-:Y:S01]  /*19d30*/  FADD.FTZ R82, R82, R15 ;  /* 0x0000000f52527221 */ /* 0x000fe20000010000 */
[----:B------:R-:W-:Y:S01]  /*19d40*/  F2FP.SATFINITE.E4M3.F32.PACK_AB_MERGE_C R189, R72, R3, R45 ;  /* 0x0000000348bd723e */ /* 0x000fe2000480702d */
[--C-:B------:R-:W-:Y:S01]  /*19d50*/  IMAD.MOV.U32 R72, RZ, RZ, R87.reuse ;  /* 0x000000ffff487224 */ /* 0x100fe200078e0057 */
[----:B------:R0:W1:Y:S01]  /*19d60*/  MUFU.EX2 R25, R49 ;  /* 0x0000003100197308 */ /* 0x0000620000000800 */
[----:B------:R-:W-:-:S07]  /*19d70*/  IMAD.MOV.U32 R45, RZ, RZ, R87 ;  /* 0x000000ffff2d7224 */ /* 0x000fce00078e0057 */
[----:B------:R-:W-:Y:S01]  /*19d80*/  MUFU.EX2 R123, R123 ;  /* 0x0000007b007b7308 */ /* 0x000fe20000000800 */
[----:B0-----:R-:W-:-:S07]  /*19d90*/  IMAD.MOV.U32 R49, RZ, RZ, R87 ;  /* 0x000000ffff317224 */ /* 0x001fce00078e0057 */
[----:B------:R-:W0:Y:S01]  /*19da0*/  MUFU.EX2 R78, R78 ;  /* 0x0000004e004e7308 */ /* 0x000e220000000800 */
[----:B-1----:R-:W-:-:S01]  /*19db0*/  FADD.FTZ R15, R25, R82 ;  /* 0x00000052190f7221 */ /* 0x002fc20000010000 */
[----:B------:R-:W-:-:S06]  /*19dc0*/  IMAD.MOV.U32 R82, RZ, RZ, R87 ;  /* 0x000000ffff527224 */ /* 0x000fcc00078e0057 */
[----:B------:R1:W-:Y:S08]  /*19dd0*/  MUFU.EX2 R10, R27 ;  /* 0x0000001b000a7308 */ /* 0x0003f00000000800 */
[----:B------:R-:W-:Y:S01]  /*19de0*/  MUFU.EX2 R44, R44 ;  /* 0x0000002c002c7308 */ /* 0x000fe20000000800 */
[----:B-1----:R-:W-:-:S04]  /*19df0*/  FADD.FTZ R27, R39, R4 ;  /* 0x00000004271b7221 */ /* 0x002fc80000010000 */
[----:B------:R-:W-:Y:S01]  /*19e00*/  FADD.FTZ R12, R38, R27 ;  /* 0x0000001b260c7221 */ /* 0x000fe20000010000 */
[C---:B------:R-:W-:Y:S02]  /*19e10*/  F2FP.SATFINITE.E4M3.F32.PACK_AB_MERGE_C R38, R121.reuse, R38, RZ ;  /* 0x000000267926723e */ /* 0x040fe400048070ff */
[----:B------:R-:W1:Y:S01]  /*19e20*/  MUFU.EX2 R125, R125 ;  /* 0x0000007d007d7308 */ /* 0x000e620000000800 */
[----:B------:R-:W-:-:S01]  /*19e30*/  FADD.FTZ R121, R121, R12 ;  /* 0x0000000c79797221 */ /* 0x000fc20000010000 */
[----:B0-----:R-:W-:Y:S01]  /*19e40*/  FADD.FTZ R12, R78, R15 ;  /* 0x0000000f4e0c7221 */ /* 0x001fe20000010000 */
[----:B------:R-:W-:Y:S01]  /*19e50*/  F2FP.SATFINITE.E4M3.F32.PACK_AB_MERGE_C R188, R39, R34, R38 ;  /* 0x0000002227bc723e */ /* 0x000fe20004807026 */
[----:B------:R-:W-:Y:S02]  /*19e60*/  IMAD.MOV.U32 R38, RZ, RZ, R87 ;  /* 0x000000ffff267224 */ /* 0x000fe400078e0057 */
[----:B------:R-:W-:-:S01]  /*19e70*/  FADD.FTZ R8, R42, R121 ;  /* 0x000000792a087221 */ /* 0x000fc20000010000 */
[----:B------:R-:W-:Y:S01]  /*19e80*/  MOV R39, R87 ;  /* 0x0000005700277202 */ /* 0x000fe20000000f00 */
[----:B------:R-:W-:Y:S01]  /*19e90*/  IMAD.MOV.U32 R34, RZ, RZ, R87 ;  /* 0x000000ffff227224 */ /* 0x000fe200078e0057 */
[----:B------:R-:W0:Y:S01]  /*19ea0*/  MUFU.EX2 R53, R53 ;  /* 0x0000003500357308 */ /* 0x000e220000000800 */
[----:B------:R-:W-:-:S07]  /*19eb0*/  FADD.FTZ R27, R123, R8 ;  /* 0x000000087b1b7221 */ /* 0x000fce0000010000 */
[----:B------:R2:W3:Y:S01]  /*19ec0*/  MUFU.EX2 R6, R55 ;  /* 0x0000003700067308 */ /* 0x0004e20000000800 */
[----:B-1----:R-:W-:Y:S01]  /*19ed0*/  F2FP.SATFINITE.E4M3.F32.PACK_AB_MERGE_C R20, R125, R44, RZ ;  /* 0x0000002c7d14723e */ /* 0x002fe200048070ff */
[----:B------:R-:W-:Y:S01]  /*19ee0*/  FADD.FTZ R44, R44, R27 ;  /* 0x0000001b2c2c7221 */ /* 0x000fe20000010000 */
[----:B------:R-:W-:Y:S02]  /*19ef0*/  MOV R27, R87 ;  /* 0x00000057001b7202 */ /* 0x000fe40000000f00 */
[----:B------:R-:W-:Y:S01]  /*19f00*/  F2FP.SATFINITE.E4M3.F32.PACK_AB_MERGE_C R190, R123, R42, R20 ;  /* 0x0000002a7bbe723e */ /* 0x000fe20004807014 */
[----:B------:R-:W-:-:S01]  /*19f10*/  FADD.FTZ R125, R125, R44 ;  /* 0x0000002c7d7d7221 */ /* 0x000fc20000010000 */
[----:B------:R-:W-:Y:S01]  /*19f20*/  IMAD.MOV.U32 R44, RZ, RZ, R87 ;  /* 0x000000ffff2c7224 */ /* 0x000fe200078e0057 */
[----:B------:R-:W-:Y:S01]  /*19f30*/  MUFU.EX2 R48, R48 ;  /* 0x0000003000307308 */ /* 0x000fe20000000800 */
[----:B0-----:R-:W-:-:S01]  /*19f40*/  FADD.FTZ R15, R53, R12 ;  /* 0x0000000c350f7221 */ /* 0x001fc20000010000 */
[----:B--2---:R-:W-:Y:S01]  /*19f50*/  MOV R55, R87 ;  /* 0x0000005700377202 */ /* 0x004fe20000000f00 */
[----:B------:R-:W-:-:S05]  /*19f60*/  IMAD.MOV.U32 R42, RZ, RZ, R87 ;  /* 0x000000ffff2a7224 */ /* 0x000fca00078e0057 */
[----:B------:R-:W0:Y:S01]  /*19f70*/  MUFU.EX2 R129, R129 ;  /* 0x0000008100817308 */ /* 0x000e220000000800 */
[C---:B---3--:R-:W-:Y:S01]  /*19f80*/  F2FP.SATFINITE.E4M3.F32.PACK_AB_MERGE_C R53, R6.reuse, R53, RZ ;  /* 0x000000350635723e */ /* 0x048fe200048070ff */
[----:B------:R-:W-:-:S03]  /*19f90*/  FADD.FTZ R6, R6, R15 ;  /* 0x0000000f06067221 */ /* 0x000fc60000010000 */
[----:B------:R-:W-:Y:S01]  /*19fa0*/  F2FP.SATFINITE.E4M3.F32.PACK_AB_MERGE_C R191, R78, R25, R53 ;  /* 0x000000194ebf723e */ /* 0x000fe20004807035 */
[--C-:B------:R-:W-:Y:S02]  /*19fb0*/  IMAD.MOV.U32 R78, RZ, RZ, R87.reuse ;  /* 0x000000ffff4e7224 */ /* 0x100fe400078e0057 */
[----:B------:R-:W1:Y:S01]  /*19fc0*/  MUFU.EX2 R46, R46 ;  /* 0x0000002e002e7308 */ /* 0x000e620000000800 */
[--C-:B------:R-:W-:Y:S02]  /*19fd0*/  IMAD.MOV.U32 R53, RZ, RZ, R87.reuse ;  /* 0x000000ffff357224 */ /* 0x100fe400078e0057 */
[----:B------:R-:W-:-:S05]  /*19fe0*/  IMAD.MOV.U32 R25, RZ, RZ, R87 ;  /* 0x000000ffff197224 */ /* 0x000fca00078e0057 */
[----:B------:R-:W-:Y:S01]  /*19ff0*/  MUFU.EX2 R41, R41 ;  /* 0x0000002900297308 */ /* 0x000fe20000000800 */
[----:B0-----:R-:W-:-:S07]  /*1a000*/  F2FP.SATFINITE.E4M3.F32.PACK_AB_MERGE_C R15, R129, R48, RZ ;  /* 0x00000030810f723e */ /* 0x001fce00048070ff */
[----:B------:R-:W0:Y:S01]  /*1a010*/  MUFU.EX2 R127, R127 ;  /* 0x0000007f007f7308 */ /* 0x000e220000000800 */
[----:B-1----:R-:W-:-:S07]  /*1a020*/  FADD.FTZ R12, R46, R125 ;  /* 0x0000007d2e0c7221 */ /* 0x002fce0000010000 */
[----:B------:R-:W1:Y:S08]  /*1a030*/  MUFU.EX2 R29, R29 ;  /* 0x0000001d001d7308 */ /* 0x000e700000000800 */
[----:B------:R2:W3:Y:S01]  /*1a040*/  MUFU.EX2 R4, R31 ;  /* 0x0000001f00047308 */ /* 0x0004e20000000800 */
[C---:B0-----:R-:W-:Y:S01]  /*1a050*/  F2FP.SATFINITE.E4M3.F32.PACK_AB_MERGE_C R192, R127.reuse, R46, R15 ;  /* 0x0000002e7fc0723e */ /* 0x041fe2000480700f */
[----:B------:R-:W-:Y:S01]  /*1a060*/  FADD.FTZ R127, R127, R12 ;  /* 0x0000000c7f7f7221 */ /* 0x000fe20000010000 */
[----:B------:R-:W-:-:S03]  /*1a070*/  IMAD.MOV.U32 R46, RZ, RZ, R87 ;  /* 0x000000ffff2e7224 */ /* 0x000fc600078e0057 */
[----:B------:R-:W-:Y:S02]  /*1a080*/  FADD.FTZ R48, R48, R127 ;  /* 0x0000007f30307221 */ /* 0x000fe40000010000 */
[----:B------:R0:W-:Y:S01]  /*1a090*/  MUFU.EX2 R131, R177 ;  /* 0x000000b100837308 */ /* 0x0001e20000000800 */
[----:B--2---:R-:W-:Y:S01]  /*1a0a0*/  MOV R31, R87 ;  /* 0x00000057001f7202 */ /* 0x004fe20000000f00 */
[----:B------:R-:W-:Y:S01]  /*1a0b0*/  FADD.FTZ R129, R129, R48 ;  /* 0x0000003081817221 */ /* 0x000fe20000010000 */
[----:B------:R-:W-:-:S05]  /*1a0c0*/  IMAD.MOV.U32 R48, RZ, RZ, R87 ;  /* 0x000000ffff307224 */ /* 0x000fca00078e0057 */
[----:B------:R-:W-:Y:S01]  /*1a0d0*/  MUFU.EX2 R52, R52 ;  /* 0x0000003400347308 */ /* 0x000fe20000000800 */
[----:B0-----:R-:W-:Y:S01]  /*1a0e0*/  F2FP.SATFINITE.E4M3.F32.PACK_AB_MERGE_C R177, R28, R7, R58 ;  /* 0x000000071cb1723e */ /* 0x001fe2000480703a */
[----:B------:R-:W-:Y:S01]  /*1a0f0*/  FADD.FTZ R7, R41, R6 ;  /* 0x0000000629077221 */ /* 0x000fe20000010000 */
[--C-:B------:R-:W-:Y:S02]  /*1a100*/  IMAD.MOV.U32 R58, RZ, RZ, R87.reuse ;  /* 0x000000ffff3a7224 */ /* 0x100fe400078e0057 */
[----:B------:R-:W-:Y:S02]  /*1a110*/  IMAD.MOV.U32 R28, RZ, RZ, R87 ;  /* 0x000000ffff1c7224 */ /* 0x000fe400078e0057 */
[----:B------:R-:W-:-:S01]  /*1a120*/  FADD.FTZ R6, R10, R7 ;  /* 0x000000070a067221 */ /* 0x000fc20000010000 */
[----:B------:R-:W0:Y:S03]  /*1a130*/  MUFU.EX2 R133, R133 ;  /* 0x0000008500857308 */ /* 0x000e260000000800 */
[----:B-1----:R-:W-:-:S01]  /*1a140*/  FADD.FTZ R5, R29, R6 ;  /* 0x000000061d057221 */ /* 0x002fc20000010000 */
[----:B---3--:R-:W-:-:S03]  /*1a150*/  F2FP.SATFINITE.E4M3.F32.PACK_AB_MERGE_C R29, R4, R29, RZ ;  /* 0x0000001d041d723e */ /* 0x008fc600048070ff */
[----:B------:R-:W-:Y:S01]  /*1a160*/  FADD.FTZ R4, R4, R5 ;  /* 0x0000000504047221 */ /* 0x000fe20000010000 */
[----:B------:R-:W-:Y:S01]  /*1a170*/  F2FP.SATFINITE.E4M3.F32.PACK_AB_MERGE_C R193, R10, R41, R29 ;  /* 0x000000290ac1723e */ /* 0x000fe2000480701d */
[----:B------:R-:W1:Y:S01]  /*1a180*/  MUFU.EX2 R50, R50 ;  /* 0x0000003200327308 */ /* 0x000e620000000800 */
[--C-:B------:R-:W-:Y:S02]  /*1a190*/  IMAD.MOV.U32 R41, RZ, RZ, R87.reuse ;  /* 0x000000ffff297224 */ /* 0x100fe400078e0057 */
[----:B------:R-:W-:-:S05]  /*1a1a0*/  IMAD.MOV.U32 R29, RZ, RZ, R87 ;  /* 0x000000ffff1d7224 */ /* 0x000fca00078e0057 */
[----:B------:R-:W2:Y:S01]  /*1a1b0*/  MUFU.EX2 R109, R109 ;  /* 0x0000006d006d7308 */ /* 0x000ea20000000800 */
[----:B0-----:R-:W-:-:S07]  /*1a1c0*/  F2FP.SATFINITE.E4M3.F32.PACK_AB_MERGE_C R7, R133, R52, RZ ;  /* 0x000000348507723e */ /* 0x001fce00048070ff */
[----:B------:R0:W3:Y:S01]  /*1a1d0*/  MUFU.EX2 R8, R35 ;  /* 0x0000002300087308 */ /* 0x0000e20000000800 */
[----:B-1----:R-:W-:-:S01]  /*1a1e0*/  FADD.FTZ R6, R50, R129 ;  /* 0x0000008132067221 */ /* 0x002fc20000010000 */
[C---:B------:R-:W-:Y:S01]  /*1a1f0*/  F2FP.SATFINITE.E4M3.F32.PACK_AB_MERGE_C R194, R131.reuse, R50, R7 ;  /* 0x0000003283c2723e */ /* 0x040fe20004807007 */
[----:B------:R-:W-:Y:S02]  /*1a200*/  IMAD.MOV.U32 R50, RZ, RZ, R87 ;  /* 0x000000ffff327224 */ /* 0x000fe400078e0057 */
[----:B------:R-:W-:-:S03]  /*1a210*/  FADD.FTZ R131, R131, R6 ;  /* 0x0000000683837221 */ /* 0x000fc60000010000 */
[----:B------:R-:W-:Y:S01]  /*1a220*/  MUFU.EX2 R113, R113 ;  /* 0x0000007100717308 */ /* 0x000fe20000000800 */
[----:B--2---:R-:W-:-:S01]  /*1a230*/  FADD.FTZ R5, R109, R4 ;  /* 0x000000046d057221 */ /* 0x004fc20000010000 */
[----:B------:R-:W-:Y:S01]  /*1a240*/  FADD.FTZ R52, R52, R131 ;  /* 0x0000008334347221 */ /* 0x000fe20000010000 */
[----:B0-----:R-:W-:-:S05]  /*1a250*/  MOV R35, R87 ;  /* 0x0000005700237202 */ /* 0x001fca0000000f00 */
[----:B------:R-:W0:Y:S01]  /*1a260*/  MUFU.EX2 R56, R56 ;  /* 0x0000003800387308 */ /* 0x000e220000000800 */
[----:B---3--:R-:W-:-:S01]  /*1a270*/  FADD.FTZ R4, R8, R5 ;  /* 0x0000000508047221 */ /* 0x008fc20000010000 */
[----:B0-----:R-:W-:-:S03]  /*1a280*/  F2FP.SATFINITE.E4M3.F32.PACK_AB_MERGE_C R3, R56, R113, RZ ;  /* 0x000000713803723e */ /* 0x001fc600048070ff */
[----:B------:R-:W-:Y:S01]  /*1a290*/  FADD.FTZ R113, R113, R4 ;  /* 0x0000000471717221 */ /* 0x000fe20000010000 */
[----:B------:R-:W-:Y:S01]  /*1a2a0*/  F2FP.SATFINITE.E4M3.F32.PACK_AB_MERGE_C R195, R8, R109, R3 ;  /* 0x0000006d08c3723e */ /* 0x000fe20004807003 */
[----:B------:R-:W-:Y:S02]  /*1a2b0*/  FADD.FTZ R3, R133, R52 ;  /* 0x0000003485037221 */ /* 0x000fe40000010000 */
[----:B------:R-:W-:-:S01]  /*1a2c0*/  FADD.FTZ R4, R56, R113 ;  /* 0x0000007138047221 */ /* 0x000fc20000010000 */
[--C-:B------:R-:W-:Y:S02]  /*1a2d0*/  IMAD.MOV.U32 R56, RZ, RZ, R87.reuse ;  /* 0x000000ffff387224 */ /* 0x100fe400078e0057 */
[----:B------:R-:W-:Y:S01]  /*1a2e0*/  IMAD.MOV.U32 R52, RZ, RZ, R87 ;  /* 0x000000ffff347224 */ /* 0x000fe200078e0057 */
[----:B------:R-:W-:Y:S06]  /*1a2f0*/  @!P2 BRA `(.L_x_620) ;  /* 0x00000034001ca947 */ /* 0x000fec0003800000 */
[----:B------:R-:W-:Y:S01]  /*1a300*/  IADD3 R5, R164, -0x2, RZ ;  /* 0xfffffffea4057810 */ /* 0x000fe20007ffe0ff */
[----:B------:R-:W-:Y:S01]  /*1a310*/  IMAD.MOV.U32 R6, RZ, RZ, R14 ;  /* 0x000000ffff067224 */ /* 0x000fe200078e000e */
[----:B------:R-:W-:Y:S01]  /*1a320*/  MOV R9, R156 ;  /* 0x0000009c00097202 */ /* 0x000fe20000000f00 */
[----:B------:R-:W-:Y:S01]  /*1a330*/  IMAD.MOV.U32 R7, RZ, RZ, R11 ;  /* 0x000000ffff077224 */ /* 0x000fe200078e000b */
[----:B------:R-:W-:Y:S01]  /*1a340*/  CS2R R86, SRZ ;  /* 0x0000000000567805 */ /* 0x000fe2000001ff00 */
[----:B------:R-:W-:Y:S01]  /*1a350*/  IMAD.MOV.U32 R8, RZ, RZ, R198 ;  /* 0x000000ffff087224 */ /* 0x000fe200078e00c6 */
        /* <DEDUP_REMOVED lines=30> */
[----:B------:R-:W-:-:S07]  /*1a540*/  CS2R R24, SRZ ;  /* 0x0000000000187805 */ /* 0x000fce000001ff00 */
.L_x_631:
[----:B------:R-:W-:Y:S01]  /*1a550*/  ISETP.NE.AND P1, PT, R9, 0x1, PT ;  /* 0x000000010900780c */ /* 0x000fe20003f25270 */
[----:B------:R-:W-:Y:S05]  /*1a560*/  YIELD ;  /* 0x0000000000007946 */ /* 0x000fea0003800000 */
[----:B------:R-:W-:Y:S02]  /*1a570*/  SEL R11, RZ, 0x1, P1 ;  /* 0x00000001ff0b7807 */ /* 0x000fe40000800000 */
[----:B------:R-:W-:Y:S02]  /*1a580*/  ISETP.NE.AND P1, PT, R201, RZ, PT ;  /* 0x000000ffc900720c */ /* 0x000fe40003f25270 */
[----:B------:R-:W-:-:S11]  /*1a590*/  LOP3.LUT R198, R8, R11, RZ, 0x3c, !PT ;  /* 0x0000000b08c67212 */ /* 0x000fd600078e3cff */
[----:B------:R-:W-:Y:S05]  /*1a5a0*/  @P1 BRA `(.L_x_621) ;  /* 0x00000000003c1947 */ /* 0x000fea0003800000 */
[----:B------:R-:W-:Y:S05]  /*1a5b0*/  @!P0 BRA `(.L_x_622) ;  /* 0x0000000000048947 */ /* 0x000fea0003800000 */
[----:B------:R-:W-:Y:S01]  /*1a5c0*/  BPT.TRAP 0x1 ;  /* 0x000000040000795c */ /* 0x000fe20000300000 */
.L_x_622:
[----:B------:R-:W-:-:S05]  /*1a5d0*/  VIADD R10, R9, 0x1 ;  /* 0x00000001090a7836 */ /* 0x000fca0000000000 */
[----:B------:R-:W-:-:S04]  /*1a5e0*/  ISETP.NE.AND P2, PT, R10, 0x2, PT ;  /* 0x000000020a00780c */ /* 0x000fc80003f45270 */
[----:B------:R-:W-:Y:S02]  /*1a5f0*/  SEL R11, R10, RZ, P2 ;  /* 0x000000ff0a0b7207 */ /* 0x000fe40001000000 */
[----:B------:R-:W-:-:S03]  /*1a600*/  SHF.L.U32 R10, R198, 0x1f, RZ ;  /* 0x0000001fc60a7819 */ /* 0x000fc600000006ff */
[----:B------:R-:W-:-:S04]  /*1a610*/  IMAD R11, R11, 0x8, R16 ;  /* 0x000000080b0b7824 */ /* 0x000fc800078e0210 */
[----:B------:R0:W1:Y:S01]  /*1a620*/  SYNCS.PHASECHK.TRANS64.TRYWAIT P2, [R11+URZ+0x29830], R10 ;  /* 0x0298300a0b0075a7 */ /* 0x000062000804017f */
[----:B------:R-:W-:Y:S05]  /*1a630*/  @!P0 BRA `(.L_x_623) ;  /* 0x0000000000048947 */ /* 0x000fea0003800000 */
[----:B------:R-:W-:Y:S01]  /*1a640*/  BPT.TRAP 0x1 ;  /* 0x000000040000795c */ /* 0x000fe20000300000 */
.L_x_623:
[----:B------:R-:W-:Y:S04]  /*1a650*/  BSSY B0, `(.L_x_621) ;  /* 0x0000004000007945 */ /* 0x000fe80003800000 */
[----:B-1----:R-:W-:Y:S05]  /*1a660*/  @P2 BRA `(.L_x_624) ;  /* 0x0000000000082947 */ /* 0x002fea0003800000 */
[----:B------:R-:W1:Y:S02]  /*1a670*/  SYNCS.PHASECHK.TRANS64.TRYWAIT P2, [R11+URZ+0x29830], R10 ;  /* 0x0298300a0b0075a7 */ /* 0x000e64000804017f */
[----:B-1----:R-:W-:Y:S05]  /*1a680*/  @!P2 BRA `(.L_x_625) ;  /* 0x000000d0008ca947 */ /* 0x002fea0003800000 */
.L_x_624:
[----:B------:R-:W-:Y:S05]  /*1a690*/  BSYNC B0 ;  /* 0x0000000000007941 */ /* 0x000fea0003800000 */
.L_x_621:
[----:B01----:R-:W0:Y:S01]  /*1a6a0*/  S2R R10, SR_TID.X ;  /* 0x00000000000a7919 */ /* 0x003e220000002100 */
[----:B------:R-:W-:Y:S05]  /*1a6b0*/  WARPSYNC.ALL ;  /* 0x0000000000007948 */ /* 0x000fea0003800000 */
[----:B------:R-:W-:Y:S01]  /*1a6c0*/  IMAD.MOV.U32 R13, RZ, RZ, -0x7fffffe0 ;  /* 0x80000020ff0d7424 */ /* 0x000fe200078e00ff */
[----:B------:R-:W-:Y:S01]  /*1a6d0*/  UMOV UR20, UR28 ;  /* 0x0000001c00147c82 */ /* 0x000fe20008000000 */
[----:B------:R-:W-:Y:S01]  /*1a6e0*/  UMOV UR21, UR29 ;  /* 0x0000001d00157c82 */ /* 0x000fe20008000000 */
[----:B------:R-:W-:Y:S01]  /*1a6f0*/  MOV R15, 0x80000020 ;  /* 0x80000020000f7802 */ /* 0x000fe20000000f00 */
[----:B------:R-:W-:Y:S01]  /*1a700*/  UMOV UR24, UR28 ;  /* 0x0000001c00187c82 */ /* 0x000fe20008000000 */
[----:B------:R-:W-:Y:S01]  /*1a710*/  R2UR UR23, R13 ;  /* 0x000000000d1772ca */ /* 0x000fe200000e0000 */
[----:B------:R-:W-:Y:S01]  /*1a720*/  UMOV UR25, UR29 ;  /* 0x0000001d00197c82 */ /* 0x000fe20008000000 */
[C---:B------:R-:W-:Y:S01]  /*1a730*/  R2UR UR27, R15.reuse ;  /* 0x000000000f1b72ca */ /* 0x040fe200000e0000 */
[----:B------:R-:W-:Y:S01]  /*1a740*/  IMAD.MOV.U32 R21, RZ, RZ, -0x7fffffe0 ;  /* 0x80000020ff157424 */ /* 0x000fe200078e00ff */
[----:B------:R-:W-:Y:S01]  /*1a750*/  R2UR UR35, R15 ;  /* 0x000000000f2372ca */ /* 0x000fe200000e0000 */
[----:B------:R-:W-:Y:S01]  /*1a760*/  UMOV UR32, UR28 ;  /* 0x0000001c00207c82 */ /* 0x000fe20008000000 */
[----:B------:R-:W-:Y:S01]  /*1a770*/  UMOV UR33, UR29 ;  /* 0x0000001d00217c82 */ /* 0x000fe20008000000 */
[----:B------:R-:W-:Y:S01]  /*1a780*/  IMAD.MOV.U32 R89, RZ, RZ, -0x7fffffe0 ;  /* 0x80000020ff597424 */ /* 0x000fe200078e00ff */
[C---:B------:R-:W-:Y:S01]  /*1a790*/  R2UR UR31, R21.reuse ;  /* 0x00000000151f72ca */ /* 0x040fe200000e0000 */
[----:B------:R-:W-:Y:S01]  /*1a7a0*/  UMOV UR44, UR28 ;  /* 0x0000001c002c7c82 */ /* 0x000fe20008000000 */
[----:B------:R-:W-:Y:S01]  /*1a7b0*/  UMOV UR45, UR29 ;  /* 0x0000001d002d7c82 */ /* 0x000fe20008000000 */
[----:B------:R-:W-:Y:S01]  /*1a7c0*/  R2UR UR51, R21 ;  /* 0x00000000153372ca */ /* 0x000fe200000e0000 */
[----:B------:R-:W-:Y:S01]  /*1a7d0*/  IMAD.MOV.U32 R15, RZ, RZ, -0x7fffffe0 ;  /* 0x80000020ff0f7424 */ /* 0x000fe200078e00ff */
[----:B------:R-:W-:Y:S01]  /*1a7e0*/  R2UR UR47, R89 ;  /* 0x00000000592f72ca */ /* 0x000fe200000e0000 */
[----:B------:R-:W-:Y:S01]  /*1a7f0*/  IMAD.MOV.U32 R13, RZ, RZ, -0x7fffffe0 ;  /* 0x80000020ff0d7424 */ /* 0x000fe200078e00ff */
[----:B------:R-:W-:-:S02]  /*1a800*/  MOV R21, 0x80000020 ;  /* 0x8000002000157802 */ /* 0x000fc40000000f00 */
[----:B0-----:R-:W-:Y:S01]  /*1a810*/  SHF.R.U32.HI R11, RZ, 0x7, R10 ;  /* 0x00000007ff0b7819 */ /* 0x001fe2000001160a */
[----:B------:R-:W-:-:S03]  /*1a820*/  VIADD R10, R9, 0x1 ;  /* 0x00000001090a7836 */ /* 0x000fc60000000000 */
[----:B------:R-:W-:-:S05]  /*1a830*/  IADD3 R11, R11, 0x8, RZ ;  /* 0x000000080b0b7810 */ /* 0x000fca0007ffe0ff */
[----:B------:R0:W-:Y:S01]  /*1a840*/  BAR.SYNC.DEFER_BLOCKING R11, 0x100 ;  /* 0x0004000b0000751d */ /* 0x0001e20000010000 */
[----:B------:R-:W-:-:S04]  /*1a850*/  ISETP.NE.AND P2, PT, R10, 0x2, PT ;  /* 0x000000020a00780c */ /* 0x000fc80003f45270 */
[----:B------:R-:W-:-:S05]  /*1a860*/  SEL R10, R10, RZ, P2 ;  /* 0x000000ff0a0a7207 */ /* 0x000fca0001000000 */
[----:B------:R-:W-:-:S04]  /*1a870*/  IMAD R12, R10, 0x780, R0 ;  /* 0x000007800a0c7824 */ /* 0x000fc800078e0200 */
[C---:B------:R-:W-:Y:S01]  /*1a880*/  VIADD R14, R12.reuse, 0x80 ;  /* 0x000000800c0e7836 */ /* 0x040fe20000000000 */
[C---:B------:R-:W-:Y:S01]  /*1a890*/  R2UR UR22, R12.reuse ;  /* 0x000000000c1672ca */ /* 0x040fe200000e0000 */
[C---:B------:R-:W-:Y:S02]  /*1a8a0*/  VIADD R20, R12.reuse, 0x100 ;  /* 0x000001000c147836 */ /* 0x040fe40000000000 */
[----:B------:R-:W-:Y:S01]  /*1a8b0*/  VIADD R88, R12, 0x200 ;  /* 0x000002000c587836 */ /* 0x000fe20000000000 */
[----:B------:R-:W-:Y:S01]  /*1a8c0*/  R2UR UR26, R14 ;  /* 0x000000000e1a72ca */ /* 0x000fe200000e0000 */
[----:B------:R-:W-:Y:S01]  /*1a8d0*/  VIADD R14, R12, 0x180 ;  /* 0x000001800c0e7836 */ /* 0x000fe20000000000 */
[----:B------:R-:W-:Y:S02]  /*1a8e0*/  R2UR UR30, R20 ;  /* 0x00000000141e72ca */ /* 0x000fe400000e0000 */
[----:B------:R-:W-:Y:S01]  /*1a8f0*/  R2UR UR46, R88 ;  /* 0x00000000582e72ca */ /* 0x000fe200000e0000 */
[----:B------:R-:W-:Y:S01]  /*1a900*/  WARPGROUP.ARRIVE ;  /* 0x00000000000079c5 */ /* 0x000fe20000000000 */
[----:B------:R-:W-:Y:S01]  /*1a910*/  R2UR UR34, R14 ;  /* 0x000000000e2272ca */ /* 0x000fe200000e0000 */
[C---:B------:R-:W-:Y:S01]  /*1a920*/  VIADD R14, R12.reuse, 0x102 ;  /* 0x000001020c0e7836 */ /* 0x040fe20000000000 */
[----:B------:R-:W-:-:S03]  /*1a930*/  IADD3 R20, R12, 0x2, RZ ;  /* 0x000000020c147810 */ /* 0x000fc60007ffe0ff */
[----:B------:R-:W-:Y:S01]  /*1a940*/  QGMMA.64x32x32.F32.E4M3.E4M3 R152, gdesc[UR20], RZ, !UPT, gsb0 ;  /* 0x00600000149879f3 */ /* 0x000fe2000c0008ff */
[----:B------:R-:W-:Y:S01]  /*1a950*/  R2UR UR50, R20 ;  /* 0x00000000143272ca */ /* 0x000fe200000e0000 */
[----:B------:R-:W-:Y:S01]  /*1a960*/  VIADD R20, R12, 0x82 ;  /* 0x000000820c147836 */ /* 0x000fe20000000000 */
[----:B------:R-:W-:Y:S01]  /*1a970*/  R2UR UR23, R21 ;  /* 0x00000000151772ca */ /* 0x000fe200000e0000 */
[----:B------:R-:W-:Y:S01]  /*1a980*/  UMOV UR20, UR48 ;  /* 0x0000003000147c82 */ /* 0x000fe20008000000 */
[----:B------:R-:W-:Y:S02]  /*1a990*/  UMOV UR21, UR49 ;  /* 0x0000003100157c82 */ /* 0x000fe40008000000 */
[----:B------:R-:W-:Y:S01]  /*1a9a0*/  R2UR UR22, R20 ;  /* 0x00000000141672ca */ /* 0x000fe200000e0000 */
        /* <DEDUP_REMOVED lines=11> */
[----:B------:R-:W-:Y:S03]  /*1aa60*/  QGMMA.64x32x32.F32.E4M3.E4M3 R120, gdesc[UR28], RZ, !UPT, gsb0 ;  /* 0x006000001c7879f3 */ /* 0x000fe6000c0008ff */
[----:B------:R-:W-:Y:S02]  /*1aa70*/  WARPGROUP.DEPBAR.LE gsb0, 0x0 ;  /* 0x00008000000079c5 */ /* 0x000fe40000010000 */
[----:B------:R-:W-:-:S06]  /*1aa80*/  WARPGROUP.ARRIVE ;  /* 0x00000000000079c5 */ /* 0x000fcc0000000000 */
[----:B------:R-:W-:Y:S01]  /*1aa90*/  QGMMA.64x32x32.F32.E4M3.E4M3 R104, gdesc[UR32], RZ, !UPT, gsb0 ;  /* 0x00600000206879f3 */ /* 0x000fe2000c0008ff */
[----:B------:R-:W-:Y:S01]  /*1aaa0*/  R2UR UR34, R14 ;  /* 0x000000000e2272ca */ /* 0x000fe200000e0000 */
[----:B------:R-:W-:Y:S01]  /*1aab0*/  UMOV UR32, UR48 ;  /* 0x0000003000207c82 */ /* 0x000fe20008000000 */
[----:B------:R-:W-:Y:S01]  /*1aac0*/  R2UR UR35, R15 ;  /* 0x000000000f2372ca */ /* 0x000fe200000e0000 */
[----:B------:R-:W-:Y:S01]  /*1aad0*/  UMOV UR33, UR49 ;  /* 0x0000003100217c82 */ /* 0x000fe20008000000 */
[----:B------:R-:W-:Y:S01]  /*1aae0*/  IMAD.MOV.U32 R15, RZ, RZ, -0x7fffffe0 ;  /* 0x80000020ff0f7424 */ /* 0x000fe200078e00ff */
[----:B------:R-:W-:Y:S01]  /*1aaf0*/  IADD3 R14, R12, 0x202, RZ ;  /* 0x000002020c0e7810 */ /* 0x000fe20007ffe0ff */
        /* <DEDUP_REMOVED lines=8> */
[----:B------:R-:W-:-:S03]  /*1ab80*/  IMAD.MOV.U32 R15, RZ, RZ, -0x7fffffe0 ;  /* 0x80000020ff0f7424 */ /* 0x000fc600078e00ff */
[----:B------:R-:W-:Y:S02]  /*1ab90*/  R2UR UR6, R14 ;  /* 0x000000000e0672ca */ /* 0x000fe400000e0000 */
[----:B------:R-:W-:Y:S01]  /*1aba0*/  R2UR UR7, R15 ;  /* 0x000000000f0772ca */ /* 0x000fe200000e0000 */
[----:B------:R-:W-:Y:S01]  /*1abb0*/  IMAD.MOV.U32 R15, RZ, RZ, -0x7fffffe0 ;  /* 0x80000020ff0f7424 */ /* 0x000fe200078e00ff */
[----:B------:R-:W-:Y:S01]  /*1abc0*/  IADD3 R14, R12, 0x300, RZ ;  /* 0x000003000c0e7810 */ /* 0x000fe20007ffe0ff */
[----:B------:R-:W-:Y:S02]  /*1abd0*/  WARPGROUP.DEPBAR.LE gsb0, 0x0 ;  /* 0x00008000000079c5 */ /* 0x000fe40000010000 */
        /* <DEDUP_REMOVED lines=147> */
[C---:B------:R-:W-:Y:S01]  /*1b510*/  VIADD R14, R12.reuse, 0x682 ;  /* 0x000006820c0e7836 */ /* 0x040fe20000000000 */
[----:B------:R-:W-:Y:S01]  /*1b520*/  IADD3 R12, R12, 0x702, RZ ;  /* 0x000007020c0c7810 */ /* 0x000fe20007ffe0ff */
        /* <DEDUP_REMOVED lines=31> */
[----:B0-----:R-:W-:Y:S05]  /*1b720*/  @P1 BRA `(.L_x_626) ;  /* 0x0000000000281947 */ /* 0x001fea0003800000 */
[----:B------:R-:W-:Y:S05]  /*1b730*/  @!P0 BRA `(.L_x_627) ;  /* 0x0000000000048947 */ /* 0x000fea0003800000 */
[----:B------:R-:W-:Y:S01]  /*1b740*/  BPT.TRAP 0x1 ;  /* 0x000000040000795c */ /* 0x000fe20000300000 */
.L_x_627:
[----:B------:R-:W-:Y:S01]  /*1b750*/  SHF.L.U32 R8, R8, 0x1f, RZ ;  /* 0x0000001f08087819 */ /* 0x000fe200000006ff */
[----:B------:R-:W-:-:S04]  /*1b760*/  IMAD R11, R9, 0x8, R16 ;  /* 0x00000008090b7824 */ /* 0x000fc800078e0210 */
[----:B------:R0:W1:Y:S01]  /*1b770*/  SYNCS.PHASECHK.TRANS64.TRYWAIT P1, [R11+URZ+0x29850], R8 ;  /* 0x029850080b0075a7 */ /* 0x000062000802017f */
[----:B------:R-:W-:Y:S05]  /*1b780*/  @!P0 BRA `(.L_x_628) ;  /* 0x0000000000048947 */ /* 0x000fea0003800000 */
[----:B------:R-:W-:Y:S01]  /*1b790*/  BPT.TRAP 0x1 ;  /* 0x000000040000795c */ /* 0x000fe20000300000 */
.L_x_628:
[----:B-1----:R-:W-:Y:S05]  /*1b7a0*/  @P1 BRA `(.L_x_626) ;  /* 0x0000000000081947 */ /* 0x002fea0003800000 */
[----:B------:R-:W1:Y:S02]  /*1b7b0*/  SYNCS.PHASECHK.TRANS64.TRYWAIT P1, [R11+URZ+0x29850], R8 ;  /* 0x029850080b0075a7 */ /* 0x000e64000802017f */
[----:B-1----:R-:W-:Y:S05]  /*1b7c0*/  @!P1 BRA `(.L_x_629) ;  /* 0x000000c000509947 */ /* 0x002fea0003800000 */
.L_x_626:
[----:B01----:R-:W-:Y:S01]  /*1b7d0*/  VIADD R8, R16, 0x400 ;  /* 0x0000040010087836 */ /* 0x003fe20000000000 */
[----:B------:R-:W-:Y:S01]  /*1b7e0*/  MOV R13, 0xc0000010 ;  /* 0xc0000010000d7802 */ /* 0x000fe20000000f00 */
[----:B------:R-:W-:Y:S05]  /*1b7f0*/  WARPSYNC.ALL ;  /* 0x0000000000007948 */ /* 0x000fea0003800000 */
[----:B------:R-:W-:Y:S01]  /*1b800*/  SHF.R.U32.HI R8, RZ, 0x4, R8 ;  /* 0x00000004ff087819 */ /* 0x000fe20000011608 */
[----:B------:R-:W-:Y:S01]  /*1b810*/  WARPGROUP.ARRIVE ;  /* 0x00000000000079c5 */ /* 0x000fe20000000000 */
[----:B------:R-:W-:Y:S01]  /*1b820*/  R2UR UR7, R13 ;  /* 0x000000000d0772ca */ /* 0x000fe200000e0000 */
[----:B------:R-:W-:Y:S01]  /*1b830*/  IMAD.MOV.U32 R15, RZ, RZ, -0x3ffffff0 ;  /* 0xc0000010ff0f7424 */ /* 0x000fe200078e00ff */
[----:B------:R-:W-:-:S03]  /*1b840*/  LOP3.LUT R8, R8, 0x3fff, RZ, 0xc0, !PT ;  /* 0x00003fff08087812 */ /* 0x000fc600078ec0ff */
[----:B------:R-:W0:Y:S01]  /*1b850*/  S2R R204, SR_TID.X ;  /* 0x0000000000cc7919 */ /* 0x000e220000002100 */
[----:B------:R-:W-:-:S05]  /*1b860*/  LOP3.LUT R8, R8, 0x10000, RZ, 0xfc, !PT ;  /* 0x0001000008087812 */ /* 0x000fca00078efcff */
[----:B------:R-:W-:Y:S01]  /*1b870*/  IMAD R12, R9, 0x500, R8 ;  /* 0x00000500090c7824 */ /* 0x000fe200078e0208 */
[----:B------:R-:W-:-:S03]  /*1b880*/  FMNMX.FTZ R8, R152, R7, !PT ;  /* 0x0000000798087209 */ /* 0x000fc60007810000 */
[C---:B------:R-:W-:Y:S01]  /*1b890*/  VIADD R14, R12.reuse, 0x100 ;  /* 0x000001000c0e7836 */ /* 0x040fe20000000000 */
[----:B------:R-:W-:Y:S02]  /*1b8a0*/  R2UR UR6, R12 ;  /* 0x000000000c0672ca */ /* 0x000fe400000e0000 */
[----:B------:R-:W-:Y:S02]  /*1b8b0*/  FMNMX.FTZ R11, R153, R8, !PT ;  /* 0x00000008990b7209 */ /* 0x000fe40007810000 */
[----:B------:R-:W-:-:S09]  /*1b8c0*/  FMNMX.FTZ R8, R154, R6, !PT ;  /* 0x000000069a087209 */ /* 0x000fd20007810000 */
[----:B------:R-:W-:Y:S01]  /*1b8d0*/  QGMMA.64x128x32.F32.E4M3.E4M3 R24, R176, gdesc[UR4], R24, gsb0 ;  /* 0x01e00004b0187df3 */ /* 0x000fe20008000818 */
[----:B------:R-:W-:Y:S01]  /*1b8e0*/  R2UR UR6, R14 ;  /* 0x000000000e0672ca */ /* 0x000fe200000e0000 */
[----:B------:R-:W-:Y:S01]  /*1b8f0*/  VIADD R14, R12, 0x200 ;  /* 0x000002000c0e7836 */ /* 0x000fe20000000000 */
[----:B------:R-:W-:Y:S02]  /*1b900*/  R2UR UR7, R15 ;  /* 0x000000000f0772ca */ /* 0x000fe400000e0000 */
[----:B------:R-:W-:Y:S02]  /*1b910*/  MOV R15, 0xc0000010 ;  /* 0xc0000010000f7802 */ /* 0x000fe40000000f00 */
[----:B0-----:R-:W-:Y:S02]  /*1b920*/  LOP3.LUT R205, R204, 0x7f, RZ, 0xc0, !PT ;  /* 0x0000007fcccd7812 */ /* 0x001fe400078ec0ff */
[----:B------:R-:W0:Y:S02]  /*1b930*/  S2R R204, SR_TID.X ;  /* 0x0000000000cc7919 */ /* 0x000e240000002100 */
[----:B------:R-:W-:-:S02]  /*1b940*/  ISETP.NE.AND P1, PT, R205, RZ, PT ;  /* 0x000000ffcd00720c */ /* 0x000fc40003f25270 */
[----:B0-----:R-:W-:Y:S01]  /*1b950*/  SHF.R.U32.HI R204, RZ, 0x7, R204 ;  /* 0x00000007ffcc7819 */ /* 0x001fe200000116cc */
[----:B------:R-:W-:Y:S02]  /*1b960*/  WARPGROUP.DEPBAR.LE gsb0, 0x0 ;  /* 0x00008000000079c5 */ /* 0x000fe40000010000 */
[----:B------:R-:W-:-:S06]  /*1b970*/  WARPGROUP.ARRIVE ;  /* 0x00000000000079c5 */ /* 0x000fcc0000000000 */
[----:B------:R-:W-:Y:S01]  /*1b980*/  QGMMA.64x128x32.F32.E4M3.E4M3 R24, R180, gdesc[UR4], R24, gsb0 ;  /* 0x01e00004b4187df3 */ /* 0x000fe20008000818 */
[----:B------:R-:W-:Y:S02]  /*1b990*/  R2UR UR6, R14 ;  /* 0x000000000e0672ca */ /* 0x000fe400000e0000 */
        /* <DEDUP_REMOVED lines=31> */
[----:B------:R-:W-:Y:S01]  /*1bb90*/  R2UR UR7, R15 ;  /* 0x000000000f0772ca */ /* 0x000fe200000e0000 */
[----:B------:R-:W-:Y:S01]  /*1bba0*/  IMAD.MOV.U32 R15, RZ, RZ, -0x3ffffff0 ;  /* 0xc0000010ff0f7424 */ /* 0x000fe200078e00ff */
        /* <DEDUP_REMOVED lines=37> */
[----:B------:R-:W-:Y:S01]  /*1be00*/  FMNMX.FTZ R8, R94, R11, !PT ;  /* 0x0000000b5e087209 */ /* 0x000fe20007810000 */
[----:B------:R-:W-:Y:S02]  /*1be10*/  WARPGROUP.DEPBAR.LE gsb0, 0x0 ;  /* 0x00008000000079c5 */ /* 0x000fe40000010000 */
[----:B------:R-:W-:Y:S01]  /*1be20*/  WARPGROUP.ARRIVE ;  /* 0x00000000000079c5 */ /* 0x000fe20000000000 */
[----:B------:R-:W-:-:S02]  /*1be30*/  FMNMX.FTZ R13, R97, R14, !PT ;  /* 0x0000000e610d7209 */ /* 0x000fc40007810000 */
[----:B------:R-:W-:Y:S02]  /*1be40*/  FMNMX.FTZ R11, R95, R8, !PT ;  /* 0x000000085f0b7209 */ /* 0x000fe40007810000 */
[----:B------:R-:W-:Y:S01]  /*1be50*/  FMNMX.FTZ R14, R100, R13, !PT ;  /* 0x0000000d640e7209 */ /* 0x000fe20007810000 */
[----:B------:R-:W-:Y:S01]  /*1be60*/  QGMMA.64x128x32.F32.E4M3.E4M3 R24, R184, gdesc[UR4], R24, gsb0 ;  /* 0x01e00004b8187df3 */ /* 0x000fe20008000818 */
[----:B------:R-:W-:Y:S02]  /*1be70*/  FMNMX.FTZ R8, R98, R11, !PT ;  /* 0x0000000b62087209 */ /* 0x000fe40007810000 */
[----:B------:R-:W-:Y:S02]  /*1be80*/  FMNMX.FTZ R13, R101, R14, !PT ;  /* 0x0000000e650d7209 */ /* 0x000fe40007810000 */
[----:B------:R-:W-:Y:S02]  /*1be90*/  FMNMX.FTZ R11, R99, R8, !PT ;  /* 0x00000008630b7209 */ /* 0x000fe40007810000 */
[----:B------:R-:W-:Y:S01]  /*1bea0*/  R2UR UR7, R15 ;  /* 0x000000000f0772ca */ /* 0x000fe200000e0000 */
[----:B------:R-:W0:Y:S01]  /*1beb0*/  SHFL.BFLY PT, R14, R13, 0x2, 0x1f ;  /* 0x0c401f000d0e7f89 */ /* 0x000e2200000e0000 */
[----:B------:R-:W-:-:S04]  /*1bec0*/  FMNMX.FTZ R8, R102, R11, !PT ;  /* 0x0000000b66087209 */ /* 0x000fc80007810000 */
[----:B------:R-:W-:-:S05]  /*1bed0*/  FMNMX.FTZ R8, R103, R8, !PT ;  /* 0x0000000867087209 */ /* 0x000fca0007810000 */
[----:B------:R-:W1:Y:S01]  /*1bee0*/  SHFL.BFLY PT, R11, R8, 0x2, 0x1f ;  /* 0x0c401f00080b7f89 */ /* 0x000e6200000e0000 */
[----:B0-----:R-:W-:Y:S01]  /*1bef0*/  FMNMX.FTZ R20, R13, R14, !PT ;  /* 0x0000000e0d147209 */ /* 0x001fe20007810000 */
[C---:B------:R-:W-:Y:S01]  /*1bf00*/  VIADD R14, R12.reuse, 0x300 ;  /* 0x000003000c0e7836 */ /* 0x040fe20000000000 */
[----:B------:R-:W-:Y:S01]  /*1bf10*/  MOV R13, 0xc0000010 ;  /* 0xc0000010000d7802 */ /* 0x000fe20000000f00 */
[----:B------:R-:W-:-:S03]  /*1bf20*/  VIADD R12, R12, 0x400 ;  /* 0x000004000c0c7836 */ /* 0x000fc60000000000 */
[----:B------:R-:W-:Y:S02]  /*1bf30*/  R2UR UR6, R14 ;  /* 0x000000000e0672ca */ /* 0x000fe400000e0000 */
[----:B-1----:R-:W-:Y:S02]  /*1bf40*/  FMNMX.FTZ R15, R8, R11, !PT ;  /* 0x0000000b080f7209 */ /* 0x002fe40007810000 */
[----:B------:R-:W0:Y:S04]  /*1bf50*/  SHFL.BFLY PT, R11, R20, 0x1, 0x1f ;  /* 0x0c201f00140b7f89 */ /* 0x000e2800000e0000 */
[----:B------:R-:W1:Y:S01]  /*1bf60*/  SHFL.BFLY PT, R14, R15, 0x1, 0x1f ;  /* 0x0c201f000f0e7f89 */ /* 0x000e6200000e0000 */
[----:B0-----:R-:W-:Y:S02]  /*1bf70*/  FMNMX.FTZ R11, R20, R11, !PT ;  /* 0x0000000b140b7209 */ /* 0x001fe40007810000 */
[----:B-1----:R-:W-:-:S03]  /*1bf80*/  FMNMX.FTZ R14, R15, R14, !PT ;  /* 0x0000000e0f0e7209 */ /* 0x002fc60007810000 */
[----:B------:R-:W-:-:S04]  /*1bf90*/  FADD.FTZ R7, -R11, R7 ;  /* 0x000000070b077221 */ /* 0x000fc80000010100 */
[----:B------:R-:W-:Y:S01]  /*1bfa0*/  FMUL.FTZ R21, R2, R7 ;  /* 0x0000000702157220 */ /* 0x000fe20000410000 */
[----:B------:R-:W-:-:S03]  /*1bfb0*/  FADD.FTZ R7, -R14, R6 ;  /* 0x000000060e077221 */ /* 0x000fc60000010100 */
[----:B------:R0:W-:Y:S01]  /*1bfc0*/  MUFU.EX2 R6, R21 ;  /* 0x0000001500067308 */ /* 0x0001e20000000800 */
[----:B------:R-:W-:-:S07]  /*1bfd0*/  FMUL.FTZ R7, R2, R7 ;  /* 0x0000000702077220 */ /* 0x000fce0000410000 */
[----:B------:R-:W-:Y:S01]  /*1bfe0*/  MUFU.EX2 R7, R7 ;  /* 0x0000000700077308 */ /* 0x000fe20000000800 */
[----:B------:R-:W-:Y:S02]  /*1bff0*/  WARPGROUP.DEPBAR.LE gsb0, 0x0 ;  /* 0x00008000000079c5 */ /* 0x000fe40000010000 */
[----:B------:R-:W-:-:S06]  /*1c000*/  WARPGROUP.ARRIVE ;  /* 0x00000000000079c5 */ /* 0x000fcc0000000000 */
[----:B------:R-:W-:Y:S01]  /*1c010*/  QGMMA.64x128x32.F32.E4M3.E4M3 R24, R188, gdesc[UR4], R24, gsb0 ;  /* 0x01e00004bc187df3 */ /* 0x000fe20008000818 */
[----:B------:R-:W-:Y:S01]  /*1c020*/  R2UR UR7, R13 ;  /* 0x000000000d0772ca */ /* 0x000fe200000e0000 */
[----:B------:R-:W-:Y:S01]  /*1c030*/  FFMA.FTZ R13, R2, R11, -8 ;  /* 0xc1000000020d7423 */ /* 0x000fe2000001000b */
[----:B------:R-:W-:-:S03]  /*1c040*/  R2UR UR6, R12 ;  /* 0x000000000c0672ca */ /* 0x000fc600000e0000 */
[C-C-:B------:R-:W-:Y:S01]  /*1c050*/  FFMA.FTZ R15, R2.reuse, R152, -R13.reuse ;  /* 0x00000098020f7223 */ /* 0x140fe2000001080d */
[----:B------:R-:W-:-:S01]  /*1c060*/  FFMA.FTZ R8, R2, R153, -R13 ;  /* 0x0000009902087223 */ /* 0x000fc2000001080d */
[C-C-:B0-----:R-:W-:Y:S01]  /*1c070*/  FFMA.FTZ R21, R2.reuse, R157, -R13.reuse ;  /* 0x0000009d02157223 */ /* 0x141fe2000001080d */
[----:B------:R-:W-:-:S01]  /*1c080*/  FFMA.FTZ R12, R2, R156, -R13 ;  /* 0x0000009c020c7223 */ /* 0x000fc2000001080d */
[C-C-:B------:R-:W-:Y:S01]  /*1c090*/  FFMA.FTZ R20, R2.reuse, R160, -R13.reuse ;  /* 0x000000a002147223 */ /* 0x140fe2000001080d */
        /* <DEDUP_REMOVED lines=35> */
[C---:B------:R-:W-:Y:S01]  /*1c2d0*/  FFMA.FTZ R101, R2.reuse, R14, -8 ;  /* 0xc100000002657423 */ /* 0x040fe2000001000e */
[----:B------:R-:W0:Y:S03]  /*1c2e0*/  MUFU.EX2 R15, R15 ;  /* 0x0000000f000f7308 */ /* 0x000e260000000800 */
[----:B------:R-:W-:-:S01]  /*1c2f0*/  FFMA.FTZ R154, R2, R154, -R101 ;  /* 0x0000009a029a7223 */ /* 0x000fc20000010865 */
[C-C-:B------:R-:W-:Y:S01]  /*1c300*/  FFMA.FTZ R155, R2.reuse, R155, -R101.reuse ;  /* 0x0000009b029b7223 */ /* 0x140fe20000010865 */
[----:B------:R-:W-:-:S01]  /*1c310*/  FFMA.FTZ R156, R2, R158, -R101 ;  /* 0x0000009e029c7223 */ /* 0x000fc20000010865 */
[C-C-:B------:R-:W-:Y:S01]  /*1c320*/  FFMA.FTZ R159, R2.reuse, R159, -R101.reuse ;  /* 0x0000009f029f7223 */ /* 0x140fe20000010865 */
[----:B------:R-:W-:-:S01]  /*1c330*/  FFMA.FTZ R158, R2, R162, -R101 ;  /* 0x000000a2029e7223 */ /* 0x000fc20000010865 */
[----:B------:R-:W1:Y:S01]  /*1c340*/  MUFU.EX2 R8, R8 ;  /* 0x0000000800087308 */ /* 0x000e620000000800 */
[----:B------:R-:W-:-:S01]  /*1c350*/  FFMA.FTZ R161, R2, R163, -R101 ;  /* 0x000000a302a17223 */ /* 0x000fc20000010865 */
[C-C-:B------:R-:W-:Y:S01]  /*1c360*/  FFMA.FTZ R160, R2.reuse, R166, -R101.reuse ;  /* 0x000000a602a07223 */ /* 0x140fe20000010865 */
[----:B------:R-:W-:-:S01]  /*1c370*/  FFMA.FTZ R163, R2, R167, -R101 ;  /* 0x000000a702a37223 */ /* 0x000fc20000010865 */
[C-C-:B------:R-:W-:Y:S01]  /*1c380*/  FFMA.FTZ R138, R2.reuse, R138, -R101.reuse ;  /* 0x0000008a028a7223 */ /* 0x140fe20000010865 */
[----:B------:R-:W-:-:S01]  /*1c390*/  FFMA.FTZ R139, R2, R139, -R101 ;  /* 0x0000008b028b7223 */ /* 0x000fc20000010865 */
[C-C-:B------:R-:W-:Y:S01]  /*1c3a0*/  FFMA.FTZ R142, R2.reuse, R142, -R101.reuse ;  /* 0x0000008e028e7223 */ /* 0x140fe20000010865 */
[----:B------:R-:W-:-:S01]  /*1c3b0*/  FFMA.FTZ R143, R2, R143, -R101 ;  /* 0x0000008f028f7223 */ /* 0x000fc20000010865 */
[----:B------:R-:W2:Y:S01]  /*1c3c0*/  MUFU.EX2 R154, R154 ;  /* 0x0000009a009a7308 */ /* 0x000ea20000000800 */
[----:B0-----:R-:W-:-:S01]  /*1c3d0*/  FFMA.FTZ R3, R6, R3, R15 ;  /* 0x0000000306037223 */ /* 0x001fc2000001000f */
[C-C-:B------:R-:W-:Y:S01]  /*1c3e0*/  FFMA.FTZ R146, R2.reuse, R146, -R101.reuse ;  /* 0x0000009202927223 */ /* 0x140fe20000010865 */
[----:B------:R-:W-:-:S01]  /*1c3f0*/  FFMA.FTZ R147, R2, R147, -R101 ;  /* 0x0000009302937223 */ /* 0x000fc20000010865 */
[C-C-:B------:R-:W-:Y:S01]  /*1c400*/  FFMA.FTZ R150, R2.reuse, R150, -R101.reuse ;  /* 0x0000009602967223 */ /* 0x140fe20000010865 */
[----:B------:R-:W-:-:S01]  /*1c410*/  FFMA.FTZ R151, R2, R151, -R101 ;  /* 0x0000009702977223 */ /* 0x000fc20000010865 */
[C-C-:B------:R-:W-:Y:S01]  /*1c420*/  FFMA.FTZ R122, R2.reuse, R122, -R101.reuse ;  /* 0x0000007a027a7223 */ /* 0x140fe20000010865 */
[----:B------:R-:W-:-:S01]  /*1c430*/  FFMA.FTZ R123, R2, R123, -R101 ;  /* 0x0000007b027b7223 */ /* 0x000fc20000010865 */
[----:B------:R-:W0:Y:S01]  /*1c440*/  MUFU.EX2 R155, R155 ;  /* 0x0000009b009b7308 */ /* 0x000e220000000800 */
[----:B-1----:R-:W-:-:S01]  /*1c450*/  FADD.FTZ R3, R8, R3 ;  /* 0x0000000308037221 */ /* 0x002fc20000010000 */
[C-C-:B------:R-:W-:Y:S01]  /*1c460*/  FFMA.FTZ R126, R2.reuse, R126, -R101.reuse ;  /* 0x0000007e027e7223 */ /* 0x140fe20000010865 */
[----:B------:R-:W-:-:S01]  /*1c470*/  FFMA.FTZ R127, R2, R127, -R101 ;  /* 0x0000007f027f7223 */ /* 0x000fc20000010865 */
[C-C-:B------:R-:W-:Y:S01]  /*1c480*/  FFMA.FTZ R130, R2.reuse, R130, -R101.reuse ;  /* 0x0000008202827223 */ /* 0x140fe20000010865 */
[----:B------:R-:W-:-:S01]  /*1c490*/  FFMA.FTZ R131, R2, R131, -R101 ;  /* 0x0000008302837223 */ /* 0x000fc20000010865 */
[C-C-:B------:R-:W-:Y:S01]  /*1c4a0*/  FFMA.FTZ R134, R2.reuse, R134, -R101.reuse ;  /* 0x0000008602867223 */ /* 0x140fe20000010865 */
[----:B------:R-:W-:-:S01]  /*1c4b0*/  FFMA.FTZ R135, R2, R135, -R101 ;  /* 0x0000008702877223 */ /* 0x000fc20000010865 */
[----:B------:R-:W1:Y:S01]  /*1c4c0*/  MUFU.EX2 R12, R12 ;  /* 0x0000000c000c7308 */ /* 0x000e620000000800 */
[----:B--2---:R-:W-:-:S01]  /*1c4d0*/  FFMA.FTZ R4, R7, R4, R154 ;  /* 0x0000000407047223 */ /* 0x004fc2000001009a */
[C-C-:B------:R-:W-:Y:S01]  /*1c4e0*/  FFMA.FTZ R106, R2.reuse, R106, -R101.reuse ;  /* 0x0000006a026a7223 */ /* 0x140fe20000010865 */
[----:B------:R-:W-:-:S01]  /*1c4f0*/  FFMA.FTZ R107, R2, R107, -R101 ;  /* 0x0000006b026b7223 */ /* 0x000fc20000010865 */
[C-C-:B------:R-:W-:Y:S01]  /*1c500*/  FFMA.FTZ R110, R2.reuse, R110, -R101.reuse ;  /* 0x0000006e026e7223 */ /* 0x140fe20000010865 */
[----:B------:R-:W-:-:S01]  /*1c510*/  FFMA.FTZ R111, R2, R111, -R101 ;  /* 0x0000006f026f7223 */ /* 0x000fc20000010865 */
[C-C-:B------:R-:W-:Y:S01]  /*1c520*/  FFMA.FTZ R114, R2.reuse, R114, -R101.reuse ;  /* 0x0000007202727223 */ /* 0x140fe20000010865 */
[----:B------:R-:W-:-:S01]  /*1c530*/  FFMA.FTZ R115, R2, R115, -R101 ;  /* 0x0000007302737223 */ /* 0x000fc20000010865 */
[----:B------:R-:W2:Y:S01]  /*1c540*/  MUFU.EX2 R156, R156 ;  /* 0x0000009c009c7308 */ /* 0x000ea20000000800 */
[----:B0-----:R-:W-:-:S01]  /*1c550*/  FADD.FTZ R165, R155, R4 ;  /* 0x000000049ba57221 */ /* 0x001fc20000010000 */
        /* <DEDUP_REMOVED lines=11> */
[----:B------:R-:W-:-:S03]  /*1c610*/  FFMA.FTZ R101, R2, R103, -R101 ;  /* 0x0000006702657223 */ /* 0x000fc60000010865 */
        /* <DEDUP_REMOVED lines=10> */
[----:B------:R-:W-:-:S06]  /*1c6c0*/  WARPGROUP.DEPBAR.LE gsb0, 0x0 ;  /* 0x00008000000079c5 */ /* 0x000fcc0000010000 */
[----:B------:R-:W0:Y:S01]  /*1c6d0*/  MUFU.EX2 R152, R152 ;  /* 0x0000009800987308 */ /* 0x000e220000000800 */
[----:B-1----:R-:W-:-:S01]  /*1c6e0*/  FADD.FTZ R3, R153, R4 ;  /* 0x0000000499037221 */ /* 0x002fc20000010000 */
[----:B------:R-:W-:-:S06]  /*1c6f0*/  WARPGROUP.ARRIVE ;  /* 0x00000000000079c5 */ /* 0x000fcc0000000000 */
[----:B------:R-:W1:Y:S01]  /*1c700*/  MUFU.EX2 R160, R160 ;  /* 0x000000a000a07308 */ /* 0x000e620000000800 */
[----:B--2---:R-:W-:-:S01]  /*1c710*/  FADD.FTZ R165, R161, R162 ;  /* 0x000000a2a1a57221 */ /* 0x004fc20000010000 */
[----:B------:R-:W-:Y:S06]  /*1c720*/  QGMMA.64x128x32.F32.E4M3.E4M3 R24, R192, gdesc[UR4], R24, gsb0 ;  /* 0x01e00004c0187df3 */ /* 0x000fec0008000818 */
        /* <DEDUP_REMOVED lines=36> */
[----:B------:R-:W-:-:S06]  /*1c970*/  WARPGROUP.DEPBAR.LE gsb0, 0x0 ;  /* 0x00008000000079c5 */ /* 0x000fcc0000010000 */
        /* <DEDUP_REMOVED lines=54> */
[----:B------:R-:W-:-:S06]  /*1cce0*/  IADD3 R3, -R204, 0xb, RZ ;  /* 0x0000000bcc037810 */ /* 0x000fcc0007ffe1ff */
        /* <DEDUP_REMOVED lines=12> */
[----:B------:R-:W-:-:S04]  /*1cdb0*/  @!P1 IMAD R4, R10, 0x8, R16 ;  /* 0x000000080a049824 */ /* 0x000fc800078e0210 */
[----:B------:R-:W-:Y:S02]  /*1cdc0*/  @!P1 VIADD R4, R4, 0x29840 ;  /* 0x0002984004049836 */ /* 0x000fe40000000000 */
[----:B------:R-:W2:Y:S01]  /*1cdd0*/  MUFU.EX2 R90, R90 ;  /* 0x0000005a005a7308 */ /* 0x000ea20000000800 */
[----:B0-----:R-:W-:-:S02]  /*1cde0*/  FADD.FTZ R167, R119, R162 ;  /* 0x000000a277a77221 */ /* 0x001fc40000010000 */
[----:B------:R-:W-:Y:S01]  /*1cdf0*/  @!P1 PRMT R4, RZ, 0x654, R4 ;  /* 0x00000654ff049816 */ /* 0x000fe20000000004 */
[----:B------:R0:W-:Y:S06]  /*1ce00*/  BAR.ARV R3, 0x100 ;  /* 0x000400030000751d */ /* 0x0001ec0000002000 */
[----:B------:R-:W3:Y:S01]  /*1ce10*/  MUFU.EX2 R89, R89 ;  /* 0x0000005900597308 */ /* 0x000ee20000000800 */
[----:B-1----:R-:W-:-:S01]  /*1ce20*/  FADD.FTZ R162, R88, R165 ;  /* 0x000000a558a27221 */ /* 0x002fc20000010000 */
[----:B------:R1:W-:Y:S01]  /*1ce30*/  @!P1 SYNCS.ARRIVE.TRANS64.RED.A1T0 RZ, [R4+URZ], RZ ;  /* 0x000000ff04ff99a7 */ /* 0x0003e2000810043f */
[----:B--2---:R-:W-:-:S05]  /*1ce40*/  FADD.FTZ R164, R90, R167 ;  /* 0x000000a75aa47221 */ /* 0x004fca0000010000 */
[----:B------:R-:W0:Y:S08]  /*1ce50*/  MUFU.EX2 R91, R91 ;  /* 0x0000005b005b7308 */ /* 0x000e300000000800 */
[----:B------:R-:W2:Y:S01]  /*1ce60*/  MUFU.EX2 R92, R92 ;  /* 0x0000005c005c7308 */ /* 0x000ea20000000800 */
[----:B---3--:R-:W-:-:S07]  /*1ce70*/  FADD.FTZ R165, R89, R162 ;  /* 0x000000a259a57221 */ /* 0x008fce0000010000 */
[----:B------:R-:W3:Y:S01]  /*1ce80*/  MUFU.EX2 R94, R94 ;  /* 0x0000005e005e7308 */ /* 0x000ee20000000800 */
[----:B0-----:R-:W-:-:S07]  /*1ce90*/  FADD.FTZ R3, R91, R164 ;  /* 0x000000a45b037221 */ /* 0x001fce0000010000 */
[----:B------:R-:W0:Y:S01]  /*1cea0*/  MUFU.EX2 R93, R93 ;  /* 0x0000005d005d7308 */ /* 0x000e220000000800 */
[----:B--2---:R-:W-:-:S07]  /*1ceb0*/  FADD.FTZ R162, R92, R165 ;  /* 0x000000a55ca27221 */ /* 0x004fce0000010000 */
[----:B------:R-:W2:Y:S01]  /*1cec0*/  MUFU.EX2 R95, R95 ;  /* 0x0000005f005f7308 */ /* 0x000ea20000000800 */
[----:B---3--:R-:W-:-:S07]  /*1ced0*/  FADD.FTZ R164, R94, R3 ;  /* 0x000000035ea47221 */ /* 0x008fce0000010000 */
[----:B------:R-:W1:Y:S01]  /*1cee0*/  MUFU.EX2 R96, R96 ;  /* 0x0000006000607308 */ /* 0x000e620000000800 */
[----:B0-----:R-:W-:-:S07]  /*1cef0*/  FADD.FTZ R3, R93, R162 ;  /* 0x000000a25d037221 */ /* 0x001fce0000010000 */
[----:B------:R-:W0:Y:S01]  /*1cf00*/  MUFU.EX2 R98, R98 ;  /* 0x0000006200627308 */ /* 0x000e220000000800 */
[----:B--2---:R-:W-:-:S07]  /*1cf10*/  FADD.FTZ R103, R95, R164 ;  /* 0x000000a45f677221 */ /* 0x004fce0000010000 */
[----:B------:R-:W2:Y:S01]  /*1cf20*/  MUFU.EX2 R97, R97 ;  /* 0x0000006100617308 */ /* 0x000ea20000000800 */
[----:B-1----:R-:W-:-:S07]  /*1cf30*/  FADD.FTZ R4, R96, R3 ;  /* 0x0000000360047221 */ /* 0x002fce0000010000 */
        /* <DEDUP_REMOVED lines=9> */
[----:B--2---:R-:W-:-:S01]  /*1cfd0*/  FADD.FTZ R162, R102, R103 ;  /* 0x0000006766a27221 */ /* 0x004fc20000010000 */
[----:B-1----:R-:W-:-:S03]  /*1cfe0*/  FADD.FTZ R3, R13, R4 ;  /* 0x000000040d037221 */ /* 0x002fc60000010000 */
[----:B0-----:R-:W-:Y:S01]  /*1cff0*/  FADD.FTZ R4, R101, R162 ;  /* 0x000000a265047221 */ /* 0x001fe20000010000 */
[----:B------:R-:W-:Y:S06]  /*1d000*/  @!P0 BRA `(.L_x_630) ;  /* 0x0000000000048947 */ /* 0x000fec0003800000 */
[----:B------:R-:W-:Y:S01]  /*1d010*/  BPT.TRAP 0x1 ;  /* 0x000000040000795c */ /* 0x000fe20000300000 */
.L_x_630:
[----:B------:R-:W-:Y:S01]  /*1d020*/  F2FP.SATFINITE.E4M3.F32.PACK_AB_MERGE_C R12, R21, R12, RZ ;  /* 0x0000000c150c723e */ /* 0x000fe200048070ff */
[-C--:B------:R-:W-:Y:S01]  /*1d030*/  FMUL.FTZ R24, R24, R6.reuse ;  /* 0x0000000618187220 */ /* 0x080fe20000410000 */
[----:B------:R-:W-:Y:S01]  /*1d040*/  ISETP.GT.AND P1, PT, R5, RZ, PT ;  /* 0x000000ff0500720c */ /* 0x000fe20003f24270 */
[-C--:B------:R-:W-:Y:S01]  /*1d050*/  FMUL.FTZ R25, R25, R6.reuse ;  /* 0x0000000619197220 */ /* 0x080fe20000410000 */
[----:B------:R-:W-:Y:S01]  /*1d060*/  F2FP.SATFINITE.E4M3.F32.PACK_AB_MERGE_C R176, R8, R15, R12 ;  /* 0x0000000f08b0723e */ /* 0x000fe2000480700c */
[----:B------:R-:W-:Y:S01]  /*1d070*/  IMAD R8, R9, 0x8, R16 ;  /* 0x0000000809087824 */ /* 0x000fe200078e0210 */
[----:B------:R-:W-:Y:S01]  /*1d080*/  MOV R9, UR37 ;  /* 0x0000002500097c02 */ /* 0x000fe20008000f00 */
[----:B------:R-:W-:Y:S01]  /*1d090*/  FMUL.FTZ R28, R28, R6 ;  /* 0x000000061c1c7220 */ /* 0x000fe20000410000 */
        /* <DEDUP_REMOVED lines=84> */
[----:B------:R-:W-:Y:S01]  /*1d5e0*/  VIADD R5, R5, 0xffffffff ;  /* 0xffffffff05057836 */ /* 0x000fe20000000000 */
[----:B------:R-:W-:Y:S01]  /*1d5f0*/  F2FP.SATFINITE.E4M3.F32.PACK_AB_MERGE_C R178, R153, R20, R152 ;  /* 0x0000001499b2723e */ /* 0x000fe20004807098 */
[----:B------:R-:W-:Y:S01]  /*1d600*/  IMAD.MOV.U32 R6, RZ, RZ, R14 ;  /* 0x000000ffff067224 */ /* 0x000fe200078e000e */
[----:B------:R-:W-:Y:S01]  /*1d610*/  F2FP.SATFINITE.E4M3.F32.PACK_AB_MERGE_C R179, R161, R158, R160 ;  /* 0x0000009ea1b3723e */ /* 0x000fe200048070a0 */
[----:B0-----:R-:W-:Y:S01]  /*1d620*/  IMAD.MOV.U32 R8, RZ, RZ, R198 ;  /* 0x000000ffff087224 */ /* 0x001fe200078e00c6 */
        /* <DEDUP_REMOVED lines=17> */
[----:B------:R-:W-:Y:S01]  /*1d740*/  MOV R7, R11 ;  /* 0x0000000b00077202 */ /* 0x000fe20000000f00 */
[----:B------:R-:W-:Y:S06]  /*1d750*/  @P1 BRA `(.L_x_631) ;  /* 0xffffffcc007c1947 */ /* 0x000fec000383ffff */
[----:B------:R-:W-:-:S07]  /*1d760*/  IMAD.MOV.U32 R156, RZ, RZ, R10 ;  /* 0x000000ffff9c7224 */ /* 0x000fce00078e000a */
.L_x_620:
[----:B------:R-:W-:Y:S05]  /*1d770*/  WARPSYNC.ALL ;  /* 0x0000000000007948 */ /* 0x000fea0003800000 */
[----:B------:R-:W-:Y:S06]  /*1d780*/  BAR.ARV 0x8, 0x180 ;  /* 0x0206000000007b1d */ /* 0x000fec0000002000 */
[----:B------:R-:W-:Y:S05]  /*1d790*/  @!P0 BRA `(.L_x_632) ;  /* 0x0000000000048947 */ /* 0x000fea0003800000 */
[----:B------:R-:W-:Y:S01]  /*1d7a0*/  BPT.TRAP 0x1 ;  /* 0x000000040000795c */ /* 0x000fe20000300000 */
.L_x_632:
[----:B------:R-:W-:Y:S02]  /*1d7b0*/  LEA R15, R156, R16, 0x3 ;  /* 0x000000109c0f7211 */ /* 0x000fe400078e18ff */
[----:B------:R-:W-:-:S04]  /*1d7c0*/  SHF.L.U32 R0, R198, 0x1f, RZ ;  /* 0x0000001fc6007819 */ /* 0x000fc800000006ff */
[----:B------:R0:W1:Y:S01]  /*1d7d0*/  SYNCS.PHASECHK.TRANS64.TRYWAIT P1, [R15+URZ+0x29850], R0 ;  /* 0x029850000f0075a7 */ /* 0x000062000802017f */
[----:B------:R-:W-:Y:S05]  /*1d7e0*/  @!P0 BRA `(.L_x_633) ;  /* 0x0000000000048947 */ /* 0x000fea0003800000 */
[----:B------:R-:W-:Y:S01]  /*1d7f0*/  BPT.TRAP 0x1 ;  /* 0x000000040000795c */ /* 0x000fe20000300000 */
.L_x_633:
[----:B------:R-:W-:-:S05]  /*1d800*/  VIADD R16, R16, 0x400 ;  /* 0x0000040010107836 */ /* 0x000fca0000000000 */
[----:B------:R-:W-:-:S04]  /*1d810*/  SHF.R.U32.HI R16, RZ, 0x4, R16 ;  /* 0x00000004ff107819 */ /* 0x000fc80000011610 */
[----:B------:R-:W-:-:S04]  /*1d820*/  LOP3.LUT R16, R16, 0x3fff, RZ, 0xc0, !PT ;  /* 0x00003fff10107812 */ /* 0x000fc800078ec0ff */
[----:B------:R-:W-:Y:S01]  /*1d830*/  LOP3.LUT R7, R16, 0x10000, RZ, 0xfc, !PT ;  /* 0x0001000010077812 */ /* 0x000fe200078efcff */
[----:B-1----:R-:W-:Y:S06]  /*1d840*/  @P1 BRA `(.L_x_634) ;  /* 0x0000000000081947 */ /* 0x002fec0003800000 */
[----:B------:R-:W1:Y:S02]  /*1d850*/  SYNCS.PHASECHK.TRANS64.TRYWAIT P1, [R15+URZ+0x29850], R0 ;  /* 0x029850000f0075a7 */ /* 0x000e64000802017f */
[----:B-1----:R-:W-:Y:S05]  /*1d860*/  @!P1 BRA `(.L_x_635) ;  /* 0x000000a0003c9947 */ /* 0x002fea0003800000 */
.L_x_634:
[----:B------:R-:W-:Y:S01]  /*1d870*/  IMAD R6, R156, 0x500, R7 ;  /* 0x000005009c067824 */ /* 0x000fe200078e0207 */
[----:B------:R-:W-:Y:S05]  /*1d880*/  WARPSYNC.ALL ;  /* 0x0000000000007948 */ /* 0x000fea0003800000 */
[----:B------:R-:W-:Y:S01]  /*1d890*/  IMAD.MOV.U32 R7, RZ, RZ, -0x3ffffff0 ;  /* 0xc0000010ff077424 */ /* 0x000fe200078e00ff */
[C---:B------:R-:W-:Y:S01]  /*1d8a0*/  R2UR UR6, R6.reuse ;  /* 0x00000000060672ca */ /* 0x040fe200000e0000 */
[----:B------:R-:W-:Y:S01]  /*1d8b0*/  WARPGROUP.ARRIVE ;  /* 0x00000000000079c5 */ /* 0x000fe20000000000 */
[C---:B------:R-:W-:Y:S01]  /*1d8c0*/  VIADD R8, R6.reuse, 0x100 ;  /* 0x0000010006087836 */ /* 0x040fe20000000000 */
[----:B------:R-:W-:Y:S01]  /*1d8d0*/  MOV R9, 0xc0000010 ;  /* 0xc000001000097802 */ /* 0x000fe20000000f00 */
[----:B------:R-:W-:Y:S01]  /*1d8e0*/  ULDC.64 UR4, c[0x0][0x9a0] ;  /* 0x0002680000047ab9 */ /* 0x000fe20000000a00 */
[----:B------:R-:W-:Y:S01]  /*1d8f0*/  R2UR UR7, R7 ;  /* 0x00000000070772ca */ /* 0x000fe200000e0000 */
[----:B------:R-:W-:Y:S01]  /*1d900*/  VIADD R20, R6, 0x200 ;  /* 0x0000020006147836 */ /* 0x000fe20000000000 */
[----:B------:R-:W-:Y:S01]  /*1d910*/  ISETP.NE.U32.AND P1, PT, RZ, UR4, PT ;  /* 0x00000004ff007c0c */ /* 0x000fe2000bf25070 */
[----:B------:R-:W-:-:S03]  /*1d920*/  IMAD.MOV.U32 R21, RZ, RZ, -0x3ffffff0 ;  /* 0xc0000010ff157424 */ /* 0x000fc600078e00ff */
[----:B------:R-:W-:-:S07]  /*1d930*/  ISETP.NE.AND.EX P1, PT, RZ, UR5, PT, P1 ;  /* 0x00000005ff007c0c */ /* 0x000fce000bf25310 */
[----:B------:R-:W-:Y:S01]  /*1d940*/  QGMMA.64x128x32.F32.E4M3.E4M3 R24, R176, gdesc[UR4], R24, gsb0 ;  /* 0x01e00004b0187df3 */ /* 0x000fe20008000818 */
[----:B------:R-:W-:Y:S02]  /*1d950*/  R2UR UR6, R8 ;  /* 0x00000000080672ca */ /* 0x000fe400000e0000 */
[----:B------:R-:W-:-:S03]  /*1d960*/  R2UR UR7, R9 ;  /* 0x00000000090772ca */ /* 0x000fc600000e0000 */
[----:B------:R-:W0:Y:S01]  /*1d970*/  @P1 LDC.64 R8, c[0x0][0x9c8] ;  /* 0x00027200ff081b82 */ /* 0x000e220000000a00 */
[----:B------:R-:W-:-:S07]  /*1d980*/  @P1 SHF.R.S32.HI R7, RZ, 0x1f, R206 ;  /* 0x0000001fff071819 */ /* 0x000fce00000114ce */
[----:B------:R-:W2:Y:S01]  /*1d990*/  @P1 LDC.64 R12, c[0x0][0x9d0] ;  /* 0x00027400ff0c1b82 */ /* 0x000ea20000000a00 */
[----:B01----:R-:W-:-:S04]  /*1d9a0*/  @P1 IMAD R0, R216, R8, RZ ;  /* 0x00000008d8001224 */ /* 0x003fc800078e02ff */
[C---:B------:R-:W-:Y:S02]  /*1d9b0*/  @P1 IMAD R5, R210.reuse, R9, R0 ;  /* 0x00000009d2051224 */ /* 0x040fe400078e0200 */
[----:B------:R-:W-:-:S04]  /*1d9c0*/  @P1 IMAD.WIDE.U32 R8, R210, R8, RZ ;  /* 0x00000008d2081225 */ /* 0x000fc800078e00ff */
[-C--:B--2---:R-:W-:Y:S02]  /*1d9d0*/  @P1 IMAD R0, R7, R12.reuse, RZ ;  /* 0x0000000c07001224 */ /* 0x084fe400078e02ff */
[----:B------:R-:W-:Y:S02]  /*1d9e0*/  @P1 IMAD.IADD R9, R9, 0x1, R5 ;  /* 0x0000000109091824 */ /* 0x000fe400078e0205 */
[C---:B------:R-:W-:Y:S01]  /*1d9f0*/  @P1 IMAD R5, R206.reuse, R13, R0 ;  /* 0x0000000dce051224 */ /* 0x040fe200078e0200 */
[----:B------:R-:W-:Y:S01]  /*1da00*/  MOV R0, 0x3f800000 ;  /* 0x3f80000000007802 */ /* 0x000fe20000000f00 */
[----:B------:R-:W-:-:S04]  /*1da10*/  @P1 IMAD.WIDE.U32 R8, R206, R12, R8 ;  /* 0x0000000cce081225 */ /* 0x000fc800078e0008 */
[----:B------:R-:W-:Y:S01]  /*1da20*/  @P1 IMAD.IADD R5, R9, 0x1, R5 ;  /* 0x0000000109051824 */ /* 0x000fe200078e0205 */
[----:B------:R-:W-:-:S04]  /*1da30*/  @P1 LEA R12, P2, R8, UR4, 0x2 ;  /* 0x00000004080c1c11 */ /* 0x000fc8000f8410ff */
[----:B------:R-:W-:-:S05]  /*1da40*/  @P1 LEA.HI.X R13, R8, UR5, R5, 0x2, P2 ;  /* 0x00000005080d1c11 */ /* 0x000fca00090f1405 */
[----:B------:R0:W2:Y:S01]  /*1da50*/  @P1 LDG.E R0, desc[UR54][R12.64] ;  /* 0x000000360c001981 */ /* 0x0000a2000c1e1900 */
[----:B------:R-:W-:Y:S02]  /*1da60*/  WARPGROUP.DEPBAR.LE gsb0, 0x0 ;  /* 0x00008000000079c5 */ /* 0x000fe40000010000 */
[----:B------:R-:W-:-:S06]  /*1da70*/  WARPGROUP.ARRIVE ;  /* 0x00000000000079c5 */ /* 0x000fcc0000000000 */
[----:B------:R-:W-:Y:S01]  /*1da80*/  QGMMA.64x128x32.F32.E4M3.E4M3 R24, R180, gdesc[UR4], R24, gsb0 ;  /* 0x01e00004b4187df3 */ /* 0x000fe20008000818 */
[----:B------:R-:W-:Y:S02]  /*1da90*/  R2UR UR6, R20 ;  /* 0x00000000140672ca */ /* 0x000fe400000e0000 */
[----:B------:R-:W-:Y:S01]  /*1daa0*/  R2UR UR7, R21 ;  /* 0x00000000150772ca */ /* 0x000fe200000e0000 */
[----:B------:R-:W-:Y:S02]  /*1dab0*/  VIADD R8, R6, 0x300 ;  /* 0x0000030006087836 */ /* 0x000fe40000000000 */
[----:B------:R-:W-:Y:S01]  /*1dac0*/  IMAD.MOV.U32 R9, RZ, RZ, -0x3ffffff0 ;  /* 0xc0000010ff097424 */ /* 0x000fe200078e00ff */
[----:B------:R-:W-:Y:S02]  /*1dad0*/  WARPGROUP.DEPBAR.LE gsb0, 0x0 ;  /* 0x00008000000079c5 */ /* 0x000fe40000010000 */
[----:B------:R-:W-:-:S07]  /*1dae0*/  WARPGROUP.ARRIVE ;  /* 0x00000000000079c5 */ /* 0x000fce0000000000 */
[----:B------:R-:W-:Y:S01]  /*1daf0*/  QGMMA.64x128x32.F32.E4M3.E4M3 R24, R184, gdesc[UR4], R24, gsb0 ;  /* 0x01e00004b8187df3 */ /* 0x000fe20008000818 */
[----:B------:R-:W-:Y:S02]  /*1db00*/  R2UR UR6, R8 ;  /* 0x00000000080672ca */ /* 0x000fe400000e0000 */
[----:B------:R-:W-:Y:S01]  /*1db10*/  R2UR UR7, R9 ;  /* 0x00000000090772ca */ /* 0x000fe200000e0000 */
[----:B------:R-:W-:Y:S01]  /*1db20*/  IMAD.MOV.U32 R7, RZ, RZ, -0x3ffffff0 ;  /* 0xc0000010ff077424 */ /* 0x000fe200078e00ff */
[----:B------:R-:W-:Y:S01]  /*1db30*/  IADD3 R6, R6, 0x400, RZ ;  /* 0x0000040006067810 */ /* 0x000fe20007ffe0ff */
[----:B------:R-:W1:Y:S01]  /*1db40*/  SHFL.BFLY PT, R8, R3, 0x2, 0x1f ;  /* 0x0c401f0003087f89 */ /* 0x000e6200000e0000 */
[----:B------:R-:W-:Y:S02]  /*1db50*/  WARPGROUP.DEPBAR.LE gsb0, 0x0 ;  /* 0x00008000000079c5 */ /* 0x000fe40000010000 */
[----:B------:R-:W-:-:S07]  /*1db60*/  WARPGROUP.ARRIVE ;  /* 0x00000000000079c5 */ /* 0x000fce0000000000 */
[----:B------:R-:W-:Y:S01]  /*1db70*/  QGMMA.64x128x32.F32.E4M3.E4M3 R24, R188, gdesc[UR4], R24, gsb0 ;  /* 0x01e00004bc187df3 */ /* 0x000fe20008000818 */
[----:B------:R-:W-:Y:S02]  /*1db80*/  R2UR UR6, R6 ;  /* 0x00000000060672ca */ /* 0x000fe400000e0000 */
[----:B------:R-:W-:Y:S02]  /*1db90*/  R2UR UR7, R7 ;  /* 0x00000000070772ca */ /* 0x000fe400000e0000 */
[----:B------:R-:W3:Y:S01]  /*1dba0*/  SHFL.BFLY PT, R7, R4, 0x2, 0x1f ;  /* 0x0c401f0004077f89 */ /* 0x000ee200000e0000 */
[----:B-1----:R-:W-:-:S05]  /*1dbb0*/  FADD.FTZ R8, R8, R3 ;  /* 0x0000000308087221 */ /* 0x002fca0000010000 */
[----:B------:R-:W1:Y:S01]  /*1dbc0*/  SHFL.BFLY PT, R5, R8, 0x1, 0x1f ;  /* 0x0c201f0008057f89 */ /* 0x000e6200000e0000 */
[----:B---3--:R-:W-:-:S05]  /*1dbd0*/  FADD.FTZ R7, R7, R4 ;  /* 0x0000000407077221 */ /* 0x008fca0000010000 */
[----:B------:R-:W3:Y:S01]  /*1dbe0*/  SHFL.BFLY PT, R6, R7, 0x1, 0x1f ;  /* 0x0c201f0007067f89 */ /* 0x000ee200000e0000 */
[----:B-1----:R-:W-:-:S05]  /*1dbf0*/  FADD.FTZ R9, R8, R5 ;  /* 0x0000000508097221 */ /* 0x002fca0000010000 */
[C---:B------:R-:W-:Y:S01]  /*1dc00*/  FSETP.NE.FTZ.AND P1, PT, R9.reuse, RZ, PT ;  /* 0x000000ff0900720b */ /* 0x040fe20003f35000 */
[----:B0-----:R-:W-:Y:S01]  /*1dc10*/  FMUL.FTZ R12, R9, 0.00390625 ;  /* 0x3b800000090c7820 */ /* 0x001fe20000410000 */
[----:B------:R-:W-:-:S04]  /*1dc20*/  IMAD.MOV.U32 R3, RZ, RZ, RZ ;  /* 0x000000ffff037224 */ /* 0x000fc800078e00ff */
[----:B------:R-:W-:Y:S01]  /*1dc30*/  FSETP.NE.FTZ.AND P2, PT, R12, RZ, PT ;  /* 0x000000ff0c00720b */ /* 0x000fe20003f55000 */
[----:B---3--:R-:W-:-:S04]  /*1dc40*/  FADD.FTZ R10, R7, R6 ;  /* 0x00000006070a7221 */ /* 0x008fc80000010000 */
[----:B------:R-:W-:Y:S02]  /*1dc50*/  FMUL.FTZ R6, R10, 0.00390625 ;  /* 0x3b8000000a067820 */ /* 0x000fe40000410000 */
[----:B------:R-:W-:Y:S03]  /*1dc60*/  @P1 MUFU.RCP R3, R9 ;  /* 0x0000000900031308 */ /* 0x000fe60000001000 */
[----:B------:R-:W-:Y:S01]  /*1dc70*/  FSETP.NE.FTZ.AND P3, PT, R6, RZ, PT ;  /* 0x000000ff0600720b */ /* 0x000fe20003f75000 */
[----:B------:R-:W-:Y:S02]  /*1dc80*/  WARPGROUP.DEPBAR.LE gsb0, 0x0 ;  /* 0x00008000000079c5 */ /* 0x000fe40000010000 */
[----:B------:R-:W-:-:S06]  /*1dc90*/  WARPGROUP.ARRIVE ;  /* 0x00000000000079c5 */ /* 0x000fcc0000000000 */
[----:B------:R-:W-:Y:S01]  /*1dca0*/  QGMMA.64x128x32.F32.E4M3.E4M3 R24, R192, gdesc[UR4], R24, gsb0 ;  /* 0x01e00004c0187df3 */ /* 0x000fe20008000818 */
[----:B------:R-:W-:Y:S01]  /*1dcb0*/  FSETP.NE.FTZ.AND P1, PT, R10, RZ, PT ;  /* 0x000000ff0a00720b */ /* 0x000fe20003f35000 */
[----:B------:R-:W-:Y:S02]  /*1dcc0*/  IMAD.MOV.U32 R7, RZ, RZ, RZ ;  /* 0x000000ffff077224 */ /* 0x000fe400078e00ff */
[----:B------:R-:W0:Y:S08]  /*1dcd0*/  @P3 MUFU.LG2 R6, R6 ;  /* 0x0000000600063308 */ /* 0x000e300000000c00 */
[----:B------:R-:W1:Y:S08]  /*1dce0*/  @P2 MUFU.LG2 R5, R12 ;  /* 0x0000000c00052308 */ /* 0x000e700000000c00 */
[----:B------:R-:W3:Y:S01]  /*1dcf0*/  @P1 MUFU.RCP R7, R10 ;  /* 0x0000000a00071308 */ /* 0x000ee20000001000 */
[C---:B------:R-:W-:Y:S01]  /*1dd00*/  @P2 FMUL.FTZ R4, R2.reuse, 0.69314718246459960938 ;  /* 0x3f31721802042820 */ /* 0x040fe20000410000 */
[----:B------:R-:W-:Y:S01]  /*1dd10*/  @P3 FMUL.FTZ R2, R2, 0.69314718246459960938 ;  /* 0x3f31721802023820 */ /* 0x000fe20000410000 */
[----:B0-----:R-:W-:Y:S01]  /*1dd20*/  @P3 FMUL.FTZ R9, R6, 0.69314718246459960938 ;  /* 0x3f31721806093820 */ /* 0x001fe20000410000 */
[----:B------:R-:W-:Y:S01]  /*1dd30*/  IMAD.MOV.U32 R89, RZ, RZ, -0x800000 ;  /* 0xff800000ff597424 */ /* 0x000fe200078e00ff */
[----:B------:R-:W-:Y:S01]  /*1dd40*/  MOV R88, 0xff800000 ;  /* 0xff80000000587802 */ /* 0x000fe20000000f00 */
[----:B-1----:R-:W-:Y:S01]  /*1dd50*/  @P2 FMUL.FTZ R5, R5, 0.69314718246459960938 ;  /* 0x3f31721805052820 */ /* 0x002fe20000410000 */
[----:B------:R-:W-:-:S01]  /*1dd60*/  @P3 FFMA.FTZ R89, R2, R14, R9 ;  /* 0x0000000e02593223 */ /* 0x000fc20000010009 */
[----:B--2---:R-:W-:-:S02]  /*1dd70*/  FMUL.FTZ R3, R3, R0 ;  /* 0x0000000003037220 */ /* 0x004fc40000410000 */
[----:B------:R-:W-:-:S01]  /*1dd80*/  @P2 FFMA.FTZ R88, R4, R11, R5 ;  /* 0x0000000b04582223 */ /* 0x000fc20000010005 */
[----:B---3--:R-:W-:Y:S01]  /*1dd90*/  FMUL.FTZ R2, R7, R0 ;  /* 0x0000000007027220 */ /* 0x008fe20000410000 */
[----:B------:R-:W-:Y:S02]  /*1dda0*/  WARPGROUP.DEPBAR.LE gsb0, 0x0 ;  /* 0x00008000000079c5 */ /* 0x000fe40000010000 */
[----:B------:R-:W-:Y:S05]  /*1ddb0*/  @!P0 BRA `(.L_x_636) ;  /* 0x0000000000048947 */ /* 0x000fea0003800000 */
[----:B------:R-:W-:Y:S01]  /*1ddc0*/  BPT.TRAP 0x1 ;  /* 0x000000040000795c */ /* 0x000fe20000300000 */
.L_x_636:
[----:B------:R-:W-:Y:S01]  /*1ddd0*/  VIADD R0, R15, 0x29860 ;  /* 0x000298600f007836 */ /* 0x000fe20000000000 */
[----:B------:R-:W-:Y:S01]  /*1dde0*/  IADD3 R156, R156, 0x1, RZ ;  /* 0x000000019c9c7810 */ /* 0x000fe20007ffe0ff */
[----:B------:R-:W-:Y:S02]  /*1ddf0*/  IMAD.U32 R5, RZ, RZ, UR37 ;  /* 0x00000025ff057e24 */ /* 0x000fe4000f8e00ff */
[-C--:B------:R-:W-:Y:S01]  /*1de00*/  FMUL.FTZ R103, R24, R3.reuse ;  /* 0x0000000318677220 */ /* 0x080fe20000410000 */
[-C--:B------:R-:W-:Y:S01]  /*1de10*/  FMUL.FTZ R100, R28, R3.reuse ;  /* 0x000000031c647220 */ /* 0x080fe20000410000 */
[----:B------:R-:W-:Y:S01]  /*1de20*/  ISETP.NE.AND P1, PT, R156, 0x2, PT ;  /* 0x000000029c00780c */ /* 0x000fe20003f25270 */
[-C--:B------:R-:W-:Y:S01]  /*1de30*/  FMUL.FTZ R98, R29, R3.reuse ;  /* 0x000000031d627220 */ /* 0x080fe20000410000 */
[----:B------:R-:W-:Y:S01]  /*1de40*/  PRMT R0, R5, 0x654, R0 ;  /* 0x0000065405007816 */ /* 0x000fe20000000000 */
[-C--:B------:R-:W-:Y:S01]  /*1de50*/  FMUL.FTZ R99, R32, R3.reuse ;  /* 0x0000000320637220 */ /* 0x080fe20000410000 */
        /* <DEDUP_REMOVED lines=29> */
[----:B------:R-:W-:Y:S01]  /*1e030*/  SEL R3, RZ, 0x1, P1 ;  /* 0x00000001ff037807 */ /* 0x000fe20000800000 */
        /* <DEDUP_REMOVED lines=32> */
[----:B------:R-:W-:Y:S01]  /*1e240*/  FMUL.FTZ R87, R87, R2 ;  /* 0x0000000257577220 */ /* 0x000fe20000410000 */
[----:B------:R-:W-:Y:S01]  /*1e250*/  LOP3.LUT R198, R198, R3, RZ, 0x3c, !PT ;  /* 0x00000003c6c67212 */ /* 0x000fe200078e3cff */
[----:B------:R-:W-:Y:S01]  /*1e260*/  UIADD3 UR43, UR43, 0x1, URZ ;  /* 0x000000012b2b7890 */ /* 0x000fe2000fffe03f */
[----:B0-----:R-:W-:-:S11]  /*1e270*/  SEL R156, R156, RZ, P1 ;  /* 0x000000ff9c9c7207 */ /* 0x001fd60000800000 */
.L_x_580:
[----:B------:R-:W-:Y:S05]  /*1e280*/  WARPSYNC.ALL ;  /* 0x0000000000007948 */ /* 0x000fea0003800000 */
[----:B------:R-:W0:Y:S08]  /*1e290*/  S2UR UR37, SR_CgaCtaId ;  /* 0x00000000002579c3 */ /* 0x000e300000008800 */
[----:B------:R-:W-:Y:S06]  /*1e2a0*/  BAR.SYNC.DEFER_BLOCKING 0x5, 0x180 ;  /* 0x0146000000007b1d */ /* 0x000fec0000010000 */
[----:B------:R-:W-:Y:S01]  /*1e2b0*/  UMOV UR4, 0x400 ;  /* 0x0000040000047882 */ /* 0x000fe20000000000 */
[----:B------:R-:W-:Y:S01]  /*1e2c0*/  BSSY B0, `(.L_x_637) ;  /* 0x0000275000007945 */ /* 0x000fe20003800000 */
[----:B0-----:R-:W-:-:S06]  /*1e2d0*/  ULEA UR4, UR37, UR4, 0x18 ;  /* 0x0000000425047291 */ /* 0x001fcc000f8ec03f */
[----:B------:R-:W-:-:S05]  /*1e2e0*/  IMAD.U32 R16, RZ, RZ, UR4 ;  /* 0x00000004ff107e24 */ /* 0x000fca000f8e00ff */
[----:B------:R0:W1:Y:S01]  /*1e2f0*/  LDS.128 R204, [R16+0x298d0] ;  /* 0x0298d00010cc7984 */ /* 0x0000620000000c00 */
[----:B------:R-:W-:Y:S06]  /*1e300*/  BAR.ARV 0x4, 0x180 ;  /* 0x0106000000007b1d */ /* 0x000fec0000002000 */
[----:B------:R-:W-:Y:S05]  /*1e310*/  @P0 BRA `(.L_x_638) ;  /* 0x0000001800c40947 */ /* 0x000fea0003800000 */
[----:B------:R-:W2:Y:S01]  /*1e320*/  S2R R54, SR_TID.X ;  /* 0x0000000000367919 */ /* 0x000ea20000002100 */
[----:B------:R-:W-:Y:S01]  /*1e330*/  ULDC.64 UR4, c[0x4][0x40] ;  /* 0x0100100000047ab9 */ /* 0x000fe20000000a00 */
[----:B------:R-:W3:Y:S01]  /*1e340*/  LDL R50, [R1+0x8] ;  /* 0x0000080001327983 */ /* 0x000ee20000100800 */
[----:B--2---:R-:W-:-:S05]  /*1e350*/  IMAD.SHL.U32 R0, R54, 0x4, RZ ;  /* 0x0000000436007824 */ /* 0x004fca00078e00ff */
[----:B------:R-:W-:-:S04]  /*1e360*/  LOP3.LUT R0, R0, 0xc, RZ, 0xc0, !PT ;  /* 0x0000000c00007812 */ /* 0x000fc800078ec0ff */
[----:B------:R-:W-:-:S05]  /*1e370*/  IADD3 R2, P0, R0, UR4, RZ ;  /* 0x0000000400027c10 */ /* 0x000fca000ff1e0ff */
[----:B------:R-:W-:-:S05]  /*1e380*/  IMAD.X R3, RZ, RZ, UR5, P0 ;  /* 0x00000005ff037e24 */ /* 0x000fca00080e06ff */
[----:B------:R2:W4:Y:S01]  /*1e390*/  LDG.E.CONSTANT R0, desc[UR54][R2.64] ;  /* 0x0000003602007981 */ /* 0x000522000c1e9900 */
[----:B------:R-:W-:Y:S01]  /*1e3a0*/  F2FP.BF16.F32.PACK_AB R68, R61, R68 ;  /* 0x000000443d44723e */ /* 0x000fe200000010ff */
[----:B------:R-:W-:Y:S01]  /*1e3b0*/  UMOV UR4, 0xffffffff ;  /* 0xffffffff00047882 */ /* 0x000fe20000000000 */
[----:B------:R-:W-:Y:S01]  /*1e3c0*/  F2FP.BF16.F32.PACK_AB R59, R47, R52 ;  /* 0x000000342f3b723e */ /* 0x000fe200000010ff */
[----:B------:R-:W0:Y:S01]  /*1e3d0*/  S2R R51, SR_SWINHI ;  /* 0x0000000000337919 */ /* 0x000e220000002f00 */
[----:B------:R-:W-:Y:S02]  /*1e3e0*/  F2FP.BF16.F32.PACK_AB R61, R43, R46 ;  /* 0x0000002e2b3d723e */ /* 0x000fe400000010ff */
[----:B------:R-:W-:Y:S02]  /*1e3f0*/  F2FP.BF16.F32.PACK_AB R43, R4, R5 ;  /* 0x00000005042b723e */ /* 0x000fe400000010ff */
[----:B------:R-:W-:Y:S02]  /*1e400*/  F2FP.BF16.F32.PACK_AB R67, R31, R34 ;  /* 0x000000221f43723e */ /* 0x000fe400000010ff */
[----:B------:R-:W-:-:S02]  /*1e410*/  F2FP.BF16.F32.PACK_AB R73, R15, R20 ;  /* 0x000000140f49723e */ /* 0x000fc400000010ff */
[----:B------:R-:W-:Y:S02]  /*1e420*/  F2FP.BF16.F32.PACK_AB R34, R11, R12 ;  /* 0x0000000c0b22723e */ /* 0x000fe400000010ff */
[----:B------:R-:W-:Y:S02]  /*1e430*/  F2FP.BF16.F32.PACK_AB R38, R35, R38 ;  /* 0x000000262326723e */ /* 0x000fe400000010ff */
        /* <DEDUP_REMOVED lines=10> */
[----:B------:R-:W-:Y:S02]  /*1e4e0*/  MOV R46, R16 ;  /* 0x00000010002e7202 */ /* 0x000fe40000000f00 */
[----:B0-----:R-:W-:Y:S02]  /*1e4f0*/  MOV R47, R51 ;  /* 0x00000033002f7202 */ /* 0x001fe40000000f00 */
[----:B------:R-:W-:Y:S02]  /*1e500*/  F2FP.BF16.F32.PACK_AB R39, R21, R24 ;  /* 0x000000181527723e */ /* 0x000fe400000010ff */
[----:B--2---:R-:W-:Y:S02]  /*1e510*/  LOP3.LUT P0, R2, R54, 0x3, RZ, 0xc0, !PT ;  /* 0x0000000336027812 */ /* 0x004fe4000780c0ff */
[----:B------:R-:W-:Y:S02]  /*1e520*/  F2FP.BF16.F32.PACK_AB R100, R100, R103 ;  /* 0x000000676464723e */ /* 0x000fe400000010ff */
[----:B------:R-:W-:-:S02]  /*1e530*/  F2FP.BF16.F32.PACK_AB R101, R98, R101 ;  /* 0x000000656265723e */ /* 0x000fc400000010ff */
[----:B------:R-:W-:Y:S02]  /*1e540*/  ISETP.EQ.OR P0, PT, R2, 0x3, !P0 ;  /* 0x000000030200780c */ /* 0x000fe40004702670 */
        /* <DEDUP_REMOVED lines=11> */
[----:B------:R-:W-:Y:S02]  /*1e600*/  SEL R13, R100, R101, P0 ;  /* 0x00000065640d7207 */ /* 0x000fe40000000000 */
[----:B------:R-:W-:Y:S01]  /*1e610*/  SEL R3, R101, R100, P0 ;  /* 0x0000006465037207 */ /* 0x000fe20000000000 */
[----:B---3--:R-:W-:-:S03]  /*1e620*/  IMAD.WIDE R4, R50, 0x2, R46 ;  /* 0x0000000232047825 */ /* 0x008fc600078e022e */
[C---:B------:R-:W-:Y:S02]  /*1e630*/  IADD3 R15, P5, R4.reuse, 0x4060, RZ ;  /* 0x00004060040f7810 */ /* 0x040fe40007fbe0ff */
[C---:B------:R-:W-:Y:S02]  /*1e640*/  IADD3 R11, P1, R4.reuse, 0x4040, RZ ;  /* 0x00004040040b7810 */ /* 0x040fe40007f3e0ff */
[----:B------:R-:W-:Y:S02]  /*1e650*/  LOP3.LUT R14, R15, 0x380, RZ, 0xc0, !PT ;  /* 0x000003800f0e7812 */ /* 0x000fe400078ec0ff */
[----:B------:R-:W-:Y:S02]  /*1e660*/  LOP3.LUT R10, R11, 0x380, RZ, 0xc0, !PT ;  /* 0x000003800b0a7812 */ /* 0x000fe400078ec0ff */
[----:B------:R-:W-:Y:S02]  /*1e670*/  IADD3 R7, P3, R4, 0x4000, RZ ;  /* 0x0000400004077810 */ /* 0x000fe40007f7e0ff */
[----:B------:R-:W-:-:S02]  /*1e680*/  SHF.R.U64 R14, R14, 0x3, RZ ;  /* 0x000000030e0e7819 */ /* 0x000fc400000012ff */
[----:B------:R-:W-:Y:S02]  /*1e690*/  SHF.R.U64 R10, R10, 0x3, RZ ;  /* 0x000000030a0a7819 */ /* 0x000fe400000012ff */
[----:B------:R-:W-:Y:S02]  /*1e6a0*/  LOP3.LUT R6, R7, 0x380, RZ, 0xc0, !PT ;  /* 0x0000038007067812 */ /* 0x000fe400078ec0ff */
[----:B------:R-:W-:Y:S02]  /*1e6b0*/  LOP3.LUT R14, R14, R15, RZ, 0x3c, !PT ;  /* 0x0000000f0e0e7212 */ /* 0x000fe400078e3cff */
[----:B------:R-:W-:Y:S01]  /*1e6c0*/  LOP3.LUT R10, R10, R11, RZ, 0x3c, !PT ;  /* 0x0000000b0a0a7212 */ /* 0x000fe200078e3cff */
[----:B------:R-:W-:Y:S01]  /*1e6d0*/  IMAD.X R11, RZ, RZ, R5, P1 ;  /* 0x000000ffff0b7224 */ /* 0x000fe200008e0605 */
[----:B------:R-:W-:Y:S02]  /*1e6e0*/  IADD3.X R15, RZ, R5, RZ, P5, !PT ;  /* 0x00000005ff0f7210 */ /* 0x000fe40002ffe4ff */
[----:B------:R-:W-:-:S02]  /*1e6f0*/  SHF.R.U64 R6, R6, 0x3, RZ ;  /* 0x0000000306067819 */ /* 0x000fc400000012ff */
[C---:B------:R-:W-:Y:S02]  /*1e700*/  IADD3 R9, P2, R4.reuse, 0x4020, RZ ;  /* 0x0000402004097810 */ /* 0x040fe40007f5e0ff */
[C---:B------:R-:W-:Y:S02]  /*1e710*/  IADD3 R25, P5, R4.reuse, 0x40, RZ ;  /* 0x0000004004197810 */ /* 0x040fe40007fbe0ff */
[C---:B------:R-:W-:Y:S02]  /*1e720*/  IADD3 R27, P1, R4.reuse, 0x20, RZ ;  /* 0x00000020041b7810 */ /* 0x040fe40007f3e0ff */
[----:B------:R-:W-:Y:S02]  /*1e730*/  IADD3 R21, P4, R4, 0x60, RZ ;  /* 0x0000006004157810 */ /* 0x000fe40007f9e0ff */
[----:B------:R-:W-:Y:S02]  /*1e740*/  LOP3.LUT R6, R6, R7, RZ, 0x3c, !PT ;  /* 0x0000000706067212 */ /* 0x000fe400078e3cff */
[----:B------:R-:W-:-:S02]  /*1e750*/  LOP3.LUT R8, R9, 0x380, RZ, 0xc0, !PT ;  /* 0x0000038009087812 */ /* 0x000fc400078ec0ff */
[----:B------:R-:W-:Y:S02]  /*1e760*/  LOP3.LUT R24, R25, 0x380, RZ, 0xc0, !PT ;  /* 0x0000038019187812 */ /* 0x000fe400078ec0ff */
[----:B------:R-:W-:Y:S02]  /*1e770*/  LOP3.LUT R26, R27, 0x380, RZ, 0xc0, !PT ;  /* 0x000003801b1a7812 */ /* 0x000fe400078ec0ff */
[----:B------:R-:W-:Y:S02]  /*1e780*/  LOP3.LUT R7, R4, 0x380, RZ, 0xc0, !PT ;  /* 0x0000038004077812 */ /* 0x000fe400078ec0ff */
[----:B------:R-:W-:Y:S02]  /*1e790*/  LOP3.LUT R20, R21, 0x380, RZ, 0xc0, !PT ;  /* 0x0000038015147812 */ /* 0x000fe400078ec0ff */
[----:B------:R-:W-:Y:S02]  /*1e7a0*/  SHF.R.U64 R8, R8, 0x3, RZ ;  /* 0x0000000308087819 */ /* 0x000fe400000012ff */
[----:B------:R-:W-:-:S02]  /*1e7b0*/  SHF.R.U64 R24, R24, 0x3, RZ ;  /* 0x0000000318187819 */ /* 0x000fc400000012ff */
[----:B------:R-:W-:Y:S02]  /*1e7c0*/  SHF.R.U64 R26, R26, 0x3, RZ ;  /* 0x000000031a1a7819 */ /* 0x000fe400000012ff */
[----:B------:R-:W-:Y:S02]  /*1e7d0*/  SHF.R.U64 R7, R7, 0x3, RZ ;  /* 0x0000000307077819 */ /* 0x000fe400000012ff */
[----:B------:R-:W-:Y:S02]  /*1e7e0*/  SHF.R.U64 R20, R20, 0x3, RZ ;  /* 0x0000000314147819 */ /* 0x000fe400000012ff */
[----:B------:R-:W-:Y:S01]  /*1e7f0*/  LOP3.LUT R8, R8, R9, RZ, 0x3c, !PT ;  /* 0x0000000908087212 */ /* 0x000fe200078e3cff */
[--C-:B------:R-:W-:Y:S01]  /*1e800*/  IMAD.X R9, RZ, RZ, R5.reuse, P2 ;  /* 0x000000ffff097224 */ /* 0x100fe200010e0605 */
[----:B------:R-:W-:Y:S01]  /*1e810*/  LOP3.LUT R24, R24, R25, RZ, 0x3c, !PT ;  /* 0x0000001918187212 */ /* 0x000fe200078e3cff */
[--C-:B------:R-:W-:Y:S01]  /*1e820*/  IMAD.X R25, RZ, RZ, R5.reuse, P5 ;  /* 0x000000ffff197224 */ /* 0x100fe200028e0605 */
[----:B------:R-:W-:Y:S01]  /*1e830*/  LOP3.LUT R26, R26, R27, RZ, 0x3c, !PT ;  /* 0x0000001b1a1a7212 */ /* 0x000fe200078e3cff */
[--C-:B------:R-:W-:Y:S01]  /*1e840*/  IMAD.X R27, RZ, RZ, R5.reuse, P1 ;  /* 0x000000ffff1b7224 */ /* 0x100fe200008e0605 */
[----:B------:R-:W-:Y:S01]  /*1e850*/  LOP3.LUT R4, R7, R4, RZ, 0x3c, !PT ;  /* 0x0000000407047212 */ /* 0x000fe200078e3cff */
[----:B------:R-:W-:Y:S01]  /*1e860*/  IMAD.X R7, RZ, RZ, R5, P3 ;  /* 0x000000ffff077224 */ /* 0x000fe200018e0605 */
[----:B------:R-:W-:-:S02]  /*1e870*/  LOP3.LUT R20, R20, R21, RZ, 0x3c, !PT ;  /* 0x0000001514147212 */ /* 0x000fc400078e3cff */
[-C--:B------:R-:W-:Y:S02]  /*1e880*/  IADD3.X R21, RZ, R5.reuse, RZ, P4, !PT ;  /* 0x00000005ff157210 */ /* 0x080fe400027fe4ff */
[----:B------:R-:W-:Y:S02]  /*1e890*/  MOV R78, R4 ;  /* 0x00000004004e7202 */ /* 0x000fe40000000f00 */
[----:B------:R-:W-:Y:S02]  /*1e8a0*/  MOV R62, R14 ;  /* 0x0000000e003e7202 */ /* 0x000fe40000000f00 */
[----:B------:R-:W-:Y:S02]  /*1e8b0*/  MOV R64, R10 ;  /* 0x0000000a00407202 */ /* 0x000fe40000000f00 */
[----:B------:R-:W-:Y:S02]  /*1e8c0*/  MOV R66, R8 ;  /* 0x0000000800427202 */ /* 0x000fe40000000f00 */
[----:B------:R-:W-:-:S02]  /*1e8d0*/  MOV R70, R6 ;  /* 0x0000000600467202 */ /* 0x000fc40000000f00 */
[----:B------:R-:W-:Y:S02]  /*1e8e0*/  MOV R72, R20 ;  /* 0x0000001400487202 */ /* 0x000fe40000000f00 */
[----:B------:R-:W-:Y:S02]  /*1e8f0*/  MOV R74, R24 ;  /* 0x00000018004a7202 */ /* 0x000fe40000000f00 */
[----:B------:R-:W-:Y:S02]  /*1e900*/  MOV R76, R26 ;  /* 0x0000001a004c7202 */ /* 0x000fe40000000f00 */
[----:B----4-:R-:W-:Y:S01]  /*1e910*/  LOP3.LUT R2, R0, 0x2, RZ, 0x3c, !PT ;  /* 0x0000000200027812 */ /* 0x010fe200078e3cff */
[----:B------:R-:W-:Y:S06]  /*1e920*/  BRA.DIV UR4, `(.L_x_639) ;  /* 0x0000009204207947 */ /* 0x000fec000b800000 */
[----:B------:R-:W-:Y:S01]  /*1e930*/  SEL R29, R40, R37, P0 ;  /* 0x00000025281d7207 */ /* 0x000fe20000000000 */
[----:B------:R-:W-:Y:S01]  /*1e940*/  SHFL.IDX PT, R6, R13, R0, 0x1c1f ;  /* 0x001c1f000d067589 */ /* 0x000fe200000e0000 */
[----:B------:R-:W-:Y:S02]  /*1e950*/  SEL R31, R37, R40, P0 ;  /* 0x00000028251f7207 */ /* 0x000fe40000000000 */
[----:B------:R-:W-:Y:S01]  /*1e960*/  SEL R25, R48, R45, P0 ;  /* 0x0000002d30197207 */ /* 0x000fe20000000000 */
[----:B------:R-:W-:Y:S01]  /*1e970*/  SHFL.IDX PT, R3, R3, R2, 0x1c1f ;  /* 0x001c1f0203037589 */ /* 0x000fe200000e0000 */
[----:B------:R-:W-:Y:S02]  /*1e980*/  SEL R27, R45, R48, P0 ;  /* 0x000000302d1b7207 */ /* 0x000fe40000000000 */
[----:B------:R-:W-:Y:S01]  /*1e990*/  SEL R33, R32, R35, P0 ;  /* 0x0000002320217207 */ /* 0x000fe20000000000 */
[----:B------:R-:W-:Y:S01]  /*1e9a0*/  SHFL.IDX PT, R26, R25, R0, 0x1c1f ;  /* 0x001c1f00191a7589 */ /* 0x000fe200000e0000 */
[----:B------:R-:W-:-:S02]  /*1e9b0*/  SEL R37, R39, R28, P0 ;  /* 0x0000001c27257207 */ /* 0x000fc40000000000 */
        /* <DEDUP_REMOVED lines=16> */
[----:B------:R-:W0:Y:S01]  /*1eac0*/  SHFL.IDX PT, R10, R5, R0, 0x1c1f ;  /* 0x001c1f00050a7589 */ /* 0x000e2200000e0000 */
        /* <DEDUP_REMOVED lines=8> */
[----:B------:R-:W2:Y:S01]  /*1eb50*/  SHFL.IDX PT, R38, R37, R0, 0x1c1f ;  /* 0x001c1f0025267589 */ /* 0x000ea200000e0000 */
[----:B------:R-:W-:-:S02]  /*1eb60*/  SEL R67, R30, R69, P0 ;  /* 0x000000451e437207 */ /* 0x000fc40000000000 */
[----:B------:R-:W-:Y:S01]  /*1eb70*/  SEL R71, R73, R34, P0 ;  /* 0x0000002249477207 */ /* 0x000fe20000000000 */
[----:B------:R-:W3:Y:S01]  /*1eb80*/  SHFL.IDX PT, R20, R21, R2, 0x1c1f ;  /* 0x001c1f0215147589 */ /* 0x000ee200000e0000 */
[----:B------:R-:W-:Y:S02]  /*1eb90*/  SEL R61, R42, R61, P0 ;  /* 0x0000003d2a3d7207 */ /* 0x000fe40000000000 */
[----:B------:R-:W-:Y:S01]  /*1eba0*/  SEL R69, R69, R30, P0 ;  /* 0x0000001e45457207 */ /* 0x000fe20000000000 */
[----:B------:R-:W4:Y:S01]  /*1ebb0*/  SHFL.IDX PT, R42, R41, R0, 0x1c1f ;  /* 0x001c1f00292a7589 */ /* 0x000f2200000e0000 */
[----:B------:R-:W-:Y:S02]  /*1ebc0*/  SEL R73, R34, R73, P0 ;  /* 0x0000004922497207 */ /* 0x000fe40000000000 */
[----:B------:R-:W-:Y:S01]  /*1ebd0*/  SEL R75, R77, R44, P0 ;  /* 0x0000002c4d4b7207 */ /* 0x000fe20000000000 */
[----:B------:R-:W1:Y:S01]  /*1ebe0*/  SHFL.IDX PT, R30, R29, R0, 0x1c1f ;  /* 0x001c1f001d1e7589 */ /* 0x000e6200000e0000 */
[----:B------:R-:W-:-:S02]  /*1ebf0*/  SEL R77, R44, R77, P0 ;  /* 0x0000004d2c4d7207 */ /* 0x000fc40000000000 */
[----:B0-----:R-:W-:Y:S01]  /*1ec00*/  SEL R8, R10, R7, P0 ;  /* 0x000000070a087207 */ /* 0x001fe20000000000 */
[----:B------:R-:W0:Y:S01]  /*1ec10*/  SHFL.IDX PT, R34, R33, R0, 0x1c1f ;  /* 0x001c1f0021227589 */ /* 0x000e2200000e0000 */
[----:B------:R-:W-:Y:S02]  /*1ec20*/  SEL R24, R26, R27, P0 ;  /* 0x0000001b1a187207 */ /* 0x000fe40000000000 */
[----:B------:R-:W-:Y:S01]  /*1ec30*/  SEL R4, R6, R3, P0 ;  /* 0x0000000306047207 */ /* 0x000fe20000000000 */
[----:B------:R-:W-:Y:S01]  /*1ec40*/  SHFL.IDX PT, R45, R45, R0, 0x1c1f ;  /* 0x001c1f002d2d7589 */ /* 0x000fe200000e0000 */
[----:B------:R-:W-:Y:S02]  /*1ec50*/  SEL R10, R7, R10, P0 ;  /* 0x0000000a070a7207 */ /* 0x000fe40000000000 */
[----:B------:R-:W-:Y:S01]  /*1ec60*/  SEL R26, R27, R26, P0 ;  /* 0x0000001a1b1a7207 */ /* 0x000fe20000000000 */
[----:B------:R-:W-:Y:S01]  /*1ec70*/  SHFL.IDX PT, R51, R51, R0, 0x1c1f ;  /* 0x001c1f0033337589 */ /* 0x000fe200000e0000 */
[----:B--2---:R-:W-:-:S02]  /*1ec80*/  SEL R36, R38, R39, P0 ;  /* 0x0000002726247207 */ /* 0x004fc40000000000 */
[----:B------:R-:W-:Y:S01]  /*1ec90*/  SEL R38, R39, R38, P0 ;  /* 0x0000002627267207 */ /* 0x000fe20000000000 */
[----:B------:R-:W-:Y:S01]  /*1eca0*/  SHFL.IDX PT, R55, R55, R0, 0x1c1f ;  /* 0x001c1f0037377589 */ /* 0x000fe200000e0000 */
[----:B---3--:R-:W-:Y:S02]  /*1ecb0*/  SEL R12, R9, R20, P0 ;  /* 0x00000014090c7207 */ /* 0x008fe40000000000 */
[----:B------:R-:W-:Y:S01]  /*1ecc0*/  SEL R14, R20, R9, P0 ;  /* 0x00000009140e7207 */ /* 0x000fe20000000000 */
[----:B------:R-:W-:Y:S01]  /*1ecd0*/  SHFL.IDX PT, R59, R59, R0, 0x1c1f ;  /* 0x001c1f003b3b7589 */ /* 0x000fe200000e0000 */
[----:B----4-:R-:W-:Y:S02]  /*1ece0*/  SEL R40, R42, R43, P0 ;  /* 0x0000002b2a287207 */ /* 0x010fe40000000000 */
[----:B------:R-:W-:Y:S01]  /*1ecf0*/  SEL R6, R3, R6, P0 ;  /* 0x0000000603067207 */ /* 0x000fe20000000000 */
[----:B------:R-:W-:Y:S01]  /*1ed00*/  SHFL.IDX PT, R63, R63, R0, 0x1c1f ;  /* 0x001c1f003f3f7589 */ /* 0x000fe200000e0000 */
[----:B-1----:R-:W-:-:S02]  /*1ed10*/  SEL R28, R30, R31, P0 ;  /* 0x0000001f1e1c7207 */ /* 0x002fc40000000000 */
[----:B------:R-:W-:Y:S01]  /*1ed20*/  SEL R30, R31, R30, P0 ;  /* 0x0000001e1f1e7207 */ /* 0x000fe20000000000 */
[----:B------:R-:W-:Y:S01]  /*1ed30*/  SHFL.IDX PT, R67, R67, R0, 0x1c1f ;  /* 0x001c1f0043437589 */ /* 0x000fe200000e0000 */
[----:B0-----:R-:W-:Y:S02]  /*1ed40*/  SEL R32, R34, R35, P0 ;  /* 0x0000002322207207 */ /* 0x001fe40000000000 */
[----:B------:R-:W-:Y:S01]  /*1ed50*/  SEL R34, R35, R34, P0 ;  /* 0x0000002223227207 */ /* 0x000fe20000000000 */
[----:B------:R-:W-:Y:S01]  /*1ed60*/  SHFL.IDX PT, R71, R71, R0, 0x1c1f ;  /* 0x001c1f0047477589 */ /* 0x000fe200000e0000 */
[----:B------:R-:W-:-:S03]  /*1ed70*/  SEL R42, R43, R42, P0 ;  /* 0x0000002a2b2a7207 */ /* 0x000fc60000000000 */
[----:B------:R0:W1:Y:S04]  /*1ed80*/  SHFL.IDX PT, R44, R49, R2, 0x1c1f ;  /* 0x001c1f02312c7589 */ /* 0x00006800000e0000 */
[----:B------:R-:W2:Y:S04]  /*1ed90*/  SHFL.IDX PT, R48, R53, R2, 0x1c1f ;  /* 0x001c1f0235307589 */ /* 0x000ea800000e0000 */
[----:B------:R-:W3:Y:S01]  /*1eda0*/  SHFL.IDX PT, R50, R57, R2, 0x1c1f ;  /* 0x001c1f0239327589 */ /* 0x000ee200000e0000 */
[----:B0-----:R-:W-:-:S03]  /*1edb0*/  IMAD.MOV.U32 R49, RZ, RZ, RZ ;  /* 0x000000ffff317224 */ /* 0x001fc600078e00ff */
[----:B------:R-:W0:Y:S04]  /*1edc0*/  SHFL.IDX PT, R52, R61, R2, 0x1c1f ;  /* 0x001c1f023d347589 */ /* 0x000e2800000e0000 */
[----:B------:R-:W4:Y:S04]  /*1edd0*/  SHFL.IDX PT, R54, R65, R2, 0x1c1f ;  /* 0x001c1f0241367589 */ /* 0x000f2800000e0000 */
[----:B------:R-:W4:Y:S04]  /*1ede0*/  SHFL.IDX PT, R56, R69, R2, 0x1c1f ;  /* 0x001c1f0245387589 */ /* 0x000f2800000e0000 */
[----:B------:R-:W4:Y:S01]  /*1edf0*/  SHFL.IDX PT, R58, R73, R2, 0x1c1f ;  /* 0x001c1f02493a7589 */ /* 0x000f2200000e0000 */
[----:B-1----:R-:W-:-:S02]  /*1ee00*/  SEL R5, R45, R44, P0 ;  /* 0x0000002c2d057207 */ /* 0x002fc40000000000 */
[----:B------:R-:W-:Y:S01]  /*1ee10*/  SEL R7, R44, R45, P0 ;  /* 0x0000002d2c077207 */ /* 0x000fe20000000000 */
[----:B------:R1:W1:Y:S01]  /*1ee20*/  SHFL.IDX PT, R75, R75, R0, 0x1c1f ;  /* 0x001c1f004b4b7589 */ /* 0x00026200000e0000 */
[----:B--2---:R-:W-:Y:S02]  /*1ee30*/  SEL R9, R51, R48, P0 ;  /* 0x0000003033097207 */ /* 0x004fe40000000000 */
[----:B------:R-:W-:Y:S01]  /*1ee40*/  SEL R11, R48, R51, P0 ;  /* 0x00000033300b7207 */ /* 0x000fe20000000000 */
[----:B------:R2:W1:Y:S01]  /*1ee50*/  SHFL.IDX PT, R60, R77, R2, 0x1c1f ;  /* 0x001c1f024d3c7589 */ /* 0x00046200000e0000 */
[----:B---3--:R-:W-:Y:S02]  /*1ee60*/  SEL R13, R55, R50, P0 ;  /* 0x00000032370d7207 */ /* 0x008fe40000000000 */
[----:B------:R-:W-:Y:S02]  /*1ee70*/  SEL R15, R50, R55, P0 ;  /* 0x00000037320f7207 */ /* 0x000fe40000000000 */
[----:B0-----:R-:W-:-:S02]  /*1ee80*/  SEL R25, R59, R52, P0 ;  /* 0x000000343b197207 */ /* 0x001fc40000000000 */
[----:B------:R-:W-:Y:S02]  /*1ee90*/  SEL R27, R52, R59, P0 ;  /* 0x0000003b341b7207 */ /* 0x000fe40000000000 */
[----:B----4-:R-:W-:Y:S02]  /*1eea0*/  SEL R29, R63, R54, P0 ;  /* 0x000000363f1d7207 */ /* 0x010fe40000000000 */
[----:B------:R-:W-:Y:S02]  /*1eeb0*/  SEL R31, R54, R63, P0 ;  /* 0x0000003f361f7207 */ /* 0x000fe40000000000 */
[----:B------:R-:W-:Y:S02]  /*1eec0*/  SEL R33, R67, R56, P0 ;  /* 0x0000003843217207 */ /* 0x000fe40000000000 */
[----:B------:R-:W-:Y:S02]  /*1eed0*/  SEL R35, R56, R67, P0 ;  /* 0x0000004338237207 */ /* 0x000fe40000000000 */
[----:B------:R-:W-:-:S02]  /*1eee0*/  SEL R37, R71, R58, P0 ;  /* 0x0000003a47257207 */ /* 0x000fc40000000000 */
[----:B--2---:R-:W-:-:S07]  /*1eef0*/  SEL R39, R58, R71, P0 ;  /* 0x000000473a277207 */ /* 0x004fce0000000000 */
.L_x_849:
[----:B------:R-:W-:Y:S05]  /*1ef00*/  WARPSYNC.ALL ;  /* 0x0000000000007948 */ /* 0x000fea0003800000 */
[----:B------:R-:W-:Y:S01]  /*1ef10*/  BAR.SYNC.DEFER_BLOCKING 0x1, 0x100 ;  /* 0x0044000000007b1d */ /* 0x000fe20000010000 */
[----:B-1----:R-:W-:-:S05]  /*1ef20*/  SEL R41, R75, R60, P0 ;  /* 0x0000003c4b297207 */ /* 0x002fca0000000000 */
[----:B------:R-:W-:Y:S01]  /*1ef30*/  ULDC.64 UR4, c[0x0][0xc00] ;  /* 0x0003000000047ab9 */ /* 0x000fe20000000a00 */
[----:B------:R-:W-:Y:S01]  /*1ef40*/  SEL R43, R60, R75, P0 ;  /* 0x0000004b3c2b7207 */ /* 0x000fe20000000000 */
[----:B------:R-:W2:Y:S01]  /*1ef50*/  LDL R20, [R1+0x4] ;  /* 0x0000040001147983 */ /* 0x000ea20000100800 */
[----:B------:R-:W-:Y:S01]  /*1ef60*/  ISETP.NE.U32.AND P1, PT, RZ, UR4, PT ;  /* 0x00000004ff007c0c */ /* 0x000fe2000bf25070 */
[----:B------:R-:W0:Y:S01]  /*1ef70*/  LDC R51, c[0x0][0xbe8] ;  /* 0x0002fa00ff337b82 */ /* 0x000e220000000800 */
[----:B------:R-:W-:Y:S02]  /*1ef80*/  IADD3 R2, P2, R214, UR4, RZ ;  /* 0x00000004d6027c10 */ /* 0x000fe4000ff5e0ff */
[----:B------:R-:W-:Y:S02]  /*1ef90*/  ISETP.NE.AND.EX P1, PT, RZ, UR5, PT, P1 ;  /* 0x00000005ff007c0c */ /* 0x000fe4000bf25310 */
[----:B------:R-:W-:Y:S01]  /*1efa0*/  IADD3.X R3, R215, UR5, RZ, P2, !PT ;  /* 0x00000005d7037c10 */ /* 0x000fe200097fe4ff */
[----:B------:R-:W-:-:S02]  /*1efb0*/  ULDC.64 UR4, c[0x0][0xc08] ;  /* 0x0003020000047ab9 */ /* 0x000fc40000000a00 */
[----:B------:R-:W-:Y:S01]  /*1efc0*/  ISETP.NE.U32.AND P0, PT, RZ, UR4, PT ;  /* 0x00000004ff007c0c */ /* 0x000fe2000bf05070 */
[----:B------:R1:W-:Y:S04]  /*1efd0*/  STSM.16.M88.4 [R78], R4 ;  /* 0x000000044e007844 */ /* 0x0003e80000000200 */
[----:B------:R-:W-:Y:S04]  /*1efe0*/  STSM.16.M88.4 [R76], R8 ;  /* 0x000000084c007844 */ /* 0x000fe80000000200 */
[----:B------:R2:W-:Y:S04]  /*1eff0*/  STSM.16.M88.4 [R74], R12 ;  /* 0x0000000c4a007844 */ /* 0x0005e80000000200 */
[----:B------:R3:W-:Y:S04]  /*1f000*/  STSM.16.M88.4 [R72], R24 ;  /* 0x0000001848007844 */ /* 0x0007e80000000200 */
[----:B------:R3:W-:Y:S04]  /*1f010*/  STSM.16.M88.4 [R70], R28 ;  /* 0x0000001c46007844 */ /* 0x0007e80000000200 */
[----:B------:R3:W-:Y:S04]  /*1f020*/  STSM.16.M88.4 [R66], R32 ;  /* 0x0000002042007844 */ /* 0x0007e80000000200 */
[----:B------:R3:W-:Y:S01]  /*1f030*/  STSM.16.M88.4 [R64], R36 ;  /* 0x0000002440007844 */ /* 0x0007e20000000200 */
[----:B------:R-:W-:-:S03]  /*1f040*/  ISETP.NE.AND.EX P0, PT, RZ, UR5, PT, P0 ;  /* 0x00000005ff007c0c */ /* 0x000fc6000bf05300 */
[----:B------:R3:W-:Y:S01]  /*1f050*/  STSM.16.M88.4 [R62], R40 ;  /* 0x000000283e007844 */ /* 0x0007e20000000200 */
[----:B------:R-:W-:Y:S09]  /*1f060*/  BAR.SYNC.DEFER_BLOCKING 0x1, 0x100 ;  /* 0x0044000000007b1d */ /* 0x000ff20000010000 */
[----:B------:R-:W-:Y:S01]  /*1f070*/  @P0 IADD3 R214, P3, R214, UR4, RZ ;  /* 0x00000004d6d60c10 */ /* 0x000fe2000ff7e0ff */
[----:B------:R-:W-:-:S02]  /*1f080*/  ULDC UR4, c[0x0][0xa88] ;  /* 0x0002a20000047ab9 */ /* 0x000fc40000000800 */
[----:B------:R-:W-:Y:S02]  /*1f090*/  MOV R0, UR4 ;  /* 0x0000000400007c02 */ /* 0x000fe40008000f00 */
[----:B------:R-:W-:Y:S01]  /*1f0a0*/  @P0 IADD3.X R215, R215, UR5, RZ, P3, !PT ;  /* 0x00000005d7d70c10 */ /* 0x000fe20009ffe4ff */
[----:B------:R3:W5:Y:S01]  /*1f0b0*/  @P1 LDG.E R49, desc[UR54][R2.64] ;  /* 0x0000003602311981 */ /* 0x000762000c1e1900 */
[----:B0-----:R-:W-:-:S03]  /*1f0c0*/  ISETP.NE.AND P2, PT, R51, 0x1, PT ;  /* 0x000000013300780c */ /* 0x001fc60003f45270 */
[----:B------:R3:W5:Y:S10]  /*1f0d0*/  @P0 LDG.E R0, desc[UR54][R214.64] ;  /* 0x00000036d6000981 */ /* 0x000774000c1e1900 */
[----:B-1----:R-:W0:Y:S08]  /*1f0e0*/  @P2 LDC R4, c[0x0][0xbec] ;  /* 0x0002fb00ff042b82 */ /* 0x002e300000000800 */
[----:B------:R-:W1:Y:S01]  /*1f0f0*/  @P2 LDC R5, c[0x0][0xbf0] ;  /* 0x0002fc00ff052b82 */ /* 0x000e620000000800 */
[----:B--2---:R-:W-:Y:S01]  /*1f100*/  IMAD R13, R217, 0x80, R20 ;  /* 0x00000080d90d7824 */ /* 0x004fe200078e0214 */
[----:B01-3--:R-:W-:Y:S06]  /*1f110*/  @P0 BRA `(.L_x_640) ;  /* 0x0000000000100947 */ /* 0x00bfec0003800000 */
[----:B------:R-:W-:Y:S05]  /*1f120*/  @!P1 BRA `(.L_x_640) ;  /* 0x00000000000c9947 */ /* 0x000fea0003800000 */
[----:B------:R-:W2:Y:S04]  /*1f130*/  LDG.E R7, desc[UR54][R2.64] ;  /* 0x0000003602077981 */ /* 0x000ea8000c1e1900 */
[----:B-----5:R-:W2:Y:S02]  /*1f140*/  LDG.E R0, desc[UR54][R2.64+0x4] ;  /* 0x0000043602007981 */ /* 0x020ea4000c1e1900 */
[----:B--2---:R-:W-:-:S07]  /*1f150*/  IMAD.IADD R0, R0, 0x1, -R7 ;  /* 0x0000000100007824 */ /* 0x004fce00078e0a07 */
.L_x_640:
[----:B------:R-:W-:Y:S01]  /*1f160*/  @P2 IMAD.HI.U32 R2, R13, R4, RZ ;  /* 0x000000040d022227 */ /* 0x000fe200078e00ff */
[----:B------:R-:W-:Y:S01]  /*1f170*/  SHF.R.S32.HI R48, RZ, 0x1f, R213 ;  /* 0x0000001fff307819 */ /* 0x000fe200000114d5 */
[----:B------:R-:W-:Y:S01]  /*1f180*/  ULDC.64 UR4, c[0x0][0xb90] ;  /* 0x0002e40000047ab9 */ /* 0x000fe20000000a00 */
[----:B-----5:R-:W-:Y:S01]  /*1f190*/  SHF.R.S32.HI R3, RZ, 0x1f, R49 ;  /* 0x0000001fff037819 */ /* 0x020fe20000011431 */
[----:B------:R-:W-:Y:S01]  /*1f1a0*/  IMAD.MOV.U32 R7, RZ, RZ, R13 ;  /* 0x000000ffff077224 */ /* 0x000fe200078e000d */
[----:B------:R-:W-:Y:S01]  /*1f1b0*/  @P2 SHF.R.U32.HI R7, RZ, R5, R2 ;  /* 0x00000005ff072219 */ /* 0x000fe20000011602 */
[----:B------:R-:W-:Y:S01]  /*1f1c0*/  IMAD R6, R48, UR4, RZ ;  /* 0x0000000430067c24 */ /* 0x000fe2000f8e02ff */
[----:B------:R-:W-:Y:S01]  /*1f1d0*/  MOV R2, R49 ;  /* 0x0000003100027202 */ /* 0x000fe20000000f00 */
[----:B------:R-:W-:Y:S01]  /*1f1e0*/  IMAD R11, R221, 0x40, R202 ;  /* 0x00000040dd0b7824 */ /* 0x000fe200078e02ca */
[----:B------:R-:W-:Y:S01]  /*1f1f0*/  SEL R216, R216, RZ, !P1 ;  /* 0x000000ffd8d87207 */ /* 0x000fe20004800000 */
[C---:B------:R-:W-:Y:S01]  /*1f200*/  IMAD R9, R213.reuse, UR5, R6 ;  /* 0x00000005d5097c24 */ /* 0x040fe2000f8e0206 */
[----:B------:R-:W-:Y:S01]  /*1f210*/  SEL R53, R210, RZ, !P1 ;  /* 0x000000ffd2357207 */ /* 0x000fe20004800000 */
[----:B------:R-:W-:Y:S01]  /*1f220*/  IMAD.WIDE.U32 R4, R213, UR4, R2 ;  /* 0x00000004d5047c25 */ /* 0x000fe2000f8e0002 */
[----:B------:R-:W-:Y:S01]  /*1f230*/  ULDC.64 UR4, c[0x0][0xb98] ;  /* 0x0002e60000047ab9 */ /* 0x000fe20000000a00 */
[----:B------:R-:W0:Y:S02]  /*1f240*/  @P2 LDC R57, c[0x0][0xbec] ;  /* 0x0002fb00ff392b82 */ /* 0x000e240000000800 */
[----:B------:R-:W-:-:S02]  /*1f250*/  IMAD.MOV R2, RZ, RZ, -R7 ;  /* 0x000000ffff027224 */ /* 0x000fc400078e0a07 */
[----:B------:R-:W-:Y:S02]  /*1f260*/  IMAD.IADD R5, R5, 0x1, R9 ;  /* 0x0000000105057824 */ /* 0x000fe400078e0209 */
[----:B------:R-:W-:Y:S02]  /*1f270*/  IMAD R9, R51, R2, R13 ;  /* 0x0000000233097224 */ /* 0x000fe400078e020d */
[----:B------:R-:W-:Y:S02]  /*1f280*/  IMAD R2, R216, UR4, RZ ;  /* 0x00000004d8027c24 */ /* 0x000fe4000f8e02ff */
[----:B------:R-:W-:-:S04]  /*1f290*/  IMAD.WIDE.U32 R4, R53, UR4, R4 ;  /* 0x0000000435047c25 */ /* 0x000fc8000f8e0004 */
[----:B------:R-:W-:Y:S01]  /*1f2a0*/  IMAD.WIDE R46, R11, 0x2, R46 ;  /* 0x000000020b2e7825 */ /* 0x000fe200078e022e */
[----:B------:R-:W-:Y:S02]  /*1f2b0*/  SHF.R.S32.HI R11, RZ, 0x1f, R7 ;  /* 0x0000001fff0b7819 */ /* 0x000fe40000011407 */
[----:B------:R-:W-:Y:S01]  /*1f2c0*/  IADD3 R4, P1, R7, R4, RZ ;  /* 0x0000000407047210 */ /* 0x000fe20007f3e0ff */
[----:B------:R-:W-:Y:S01]  /*1f2d0*/  IMAD R6, R53, UR5, R2 ;  /* 0x0000000535067c24 */ /* 0x000fe2000f8e0202 */
[----:B------:R-:W-:Y:S01]  /*1f2e0*/  SHF.R.S32.HI R2, RZ, 0x1f, R9 ;  /* 0x0000001fff027819 */ /* 0x000fe20000011409 */
[----:B------:R-:W-:Y:S01]  /*1f2f0*/  ULDC.64 UR4, c[0x0][0xb88] ;  /* 0x0002e20000047ab9 */ /* 0x000fe20000000a00 */
[----:B------:R-:W-:Y:S01]  /*1f300*/  IADD3 R7, P0, R46, 0x1000, RZ ;  /* 0x000010002e077810 */ /* 0x000fe20007f1e0ff */
[----:B------:R-:W-:Y:S01]  /*1f310*/  IMAD R55, R0, R51, RZ ;  /* 0x0000003300377224 */ /* 0x000fe200078e02ff */
[----:B------:R-:W-:Y:S01]  /*1f320*/  IADD3.X R5, R11, R5, R6, P1, !PT ;  /* 0x000000050b057210 */ /* 0x000fe20000ffe406 */
[----:B------:R-:W-:Y:S01]  /*1f330*/  IMAD R2, R2, UR4, RZ ;  /* 0x0000000402027c24 */ /* 0x000fe2000f8e02ff */
[C---:B------:R-:W-:Y:S01]  /*1f340*/  IADD3 R29, P3, R46.reuse, 0x4000, RZ ;  /* 0x000040002e1d7810 */ /* 0x040fe20007f7e0ff */
[----:B------:R-:W-:Y:S01]  /*1f350*/  IMAD R6, R217, 0x80, R235 ;  /* 0x00000080d9067824 */ /* 0x000fe200078e02eb */
[----:B------:R-:W-:Y:S01]  /*1f360*/  IADD3 R13, P4, R46, 0x2000, RZ ;  /* 0x000020002e0d7810 */ /* 0x000fe20007f9e0ff */
[----:B------:R-:W-:Y:S01]  /*1f370*/  IMAD R11, R9, UR5, R2 ;  /* 0x00000005090b7c24 */ /* 0x000fe2000f8e0202 */
[----:B------:R-:W-:Y:S01]  /*1f380*/  LOP3.LUT R28, R29, 0x380, RZ, 0xc0, !PT ;  /* 0x000003801d1c7812 */ /* 0x000fe200078ec0ff */
[----:B------:R-:W-:Y:S01]  /*1f390*/  IMAD.WIDE.U32 R4, R9, UR4, R4 ;  /* 0x0000000409047c25 */ /* 0x000fe2000f8e0004 */
[----:B------:R-:W-:Y:S01]  /*1f3a0*/  ULDC.64 UR4, c[0x0][0xb50] ;  /* 0x0002d40000047ab9 */ /* 0x000fe20000000a00 */
[----:B------:R-:W-:-:S02]  /*1f3b0*/  LOP3.LUT R12, R13, 0x380, RZ, 0xc0, !PT ;  /* 0x000003800d0c7812 */ /* 0x000fc400078ec0ff */
[----:B------:R-:W-:Y:S01]  /*1f3c0*/  IMAD.X R9, RZ, RZ, R47, P0 ;  /* 0x000000ffff097224 */ /* 0x000fe200000e062f */
[----:B------:R-:W-:Y:S01]  /*1f3d0*/  IADD3 R5, R5, R11, RZ ;  /* 0x0000000b05057210 */ /* 0x000fe20007ffe0ff */
[----:B------:R-:W-:Y:S01]  /*1f3e0*/  VIADD R0, R6, 0x8 ;  /* 0x0000000806007836 */ /* 0x000fe20000000000 */
[C---:B------:R-:W-:Y:S02]  /*1f3f0*/  LEA R2, P1, R4.reuse, UR4, 0x2 ;  /* 0x0000000404027c11 */ /* 0x040fe4000f8210ff */
[----:B------:R-:W-:Y:S02]  /*1f400*/  LOP3.LUT P0, RZ, R225, 0x3, RZ, 0xc0, !PT ;  /* 0x00000003e1ff7812 */ /* 0x000fe4000780c0ff */
[----:B------:R-:W-:Y:S01]  /*1f410*/  LEA.HI.X R4, R4, UR5, R5, 0x2, P1 ;  /* 0x0000000504047c11 */ /* 0x000fe200088f1405 */
[----:B------:R-:W-:Y:S01]  /*1f420*/  SHFL.IDX PT, R20, R2, RZ, 0x1c1f ;  /* 0x001c1fff02147589 */ /* 0x000fe200000e0000 */
[----:B------:R-:W-:Y:S01]  /*1f430*/  IADD3 R25, P1, R46, 0x3000, RZ ;  /* 0x000030002e197810 */ /* 0x000fe20007f3e0ff */
[----:B------:R-:W-:Y:S01]  /*1f440*/  ULDC.64 UR4, c[0x0][0xaa0] ;  /* 0x0002a80000047ab9 */ /* 0x000fe20000000a00 */
[----:B------:R-:W-:Y:S01]  /*1f450*/  SHF.R.U64 R28, R28, 0x3, RZ ;  /* 0x000000031c1c7819 */ /* 0x000fe200000012ff */
[----:B------:R-:W1:Y:S01]  /*1f460*/  SHFL.IDX PT, R21, R4, RZ, 0x1c1f ;  /* 0x001c1fff04157589 */ /* 0x000e6200000e0000 */
[----:B------:R-:W-:-:S02]  /*1f470*/  LOP3.LUT R24, R25, 0x380, RZ, 0xc0, !PT ;  /* 0x0000038019187812 */ /* 0x000fc400078ec0ff */
[----:B------:R-:W-:Y:S01]  /*1f480*/  LOP3.LUT R28, R28, R29, RZ, 0x3c, !PT ;  /* 0x0000001d1c1c7212 */ /* 0x000fe200078e3cff */
[----:B------:R-:W-:Y:S01]  /*1f490*/  SHFL.IDX PT, R44, R2, 0x1, 0x1c1f ;  /* 0x003c1f00022c7f89 */ /* 0x000fe200000e0000 */
[----:B------:R-:W-:Y:S01]  /*1f4a0*/  SHF.R.U64 R24, R24, 0x3, RZ ;  /* 0x0000000318187819 */ /* 0x000fe200000012ff */
[--C-:B------:R-:W-:Y:S01]  /*1f4b0*/  IMAD.X R29, RZ, RZ, R47.reuse, P3 ;  /* 0x000000ffff1d7224 */ /* 0x100fe200018e062f */
[----:B------:R-:W-:Y:S01]  /*1f4c0*/  IADD3 R5, P3, R46, 0x7000, RZ ;  /* 0x000070002e057810 */ /* 0x000fe20007f7e0ff */
[----:B------:R-:W2:Y:S01]  /*1f4d0*/  SHFL.IDX PT, R45, R4, 0x1, 0x1c1f ;  /* 0x003c1f00042d7f89 */ /* 0x000ea200000e0000 */
[----:B------:R-:W-:Y:S02]  /*1f4e0*/  LOP3.LUT R24, R24, R25, RZ, 0x3c, !PT ;  /* 0x0000001918187212 */ /* 0x000fe400078e3cff */
[----:B------:R-:W-:Y:S01]  /*1f4f0*/  IADD3.X R25, RZ, R47, RZ, P1, !PT ;  /* 0x0000002fff197210 */ /* 0x000fe20000ffe4ff */
[----:B------:R-:W-:Y:S01]  /*1f500*/  IMAD.X R41, RZ, RZ, R47, P3 ;  /* 0x000000ffff297224 */ /* 0x000fe200018e062f */
[----:B------:R-:W-:-:S02]  /*1f510*/  ISETP.GE.OR P1, PT, R6, R55, P0 ;  /* 0x000000370600720c */ /* 0x000fc40000726670 */
[----:B------:R-:W-:Y:S02]  /*1f520*/  ISETP.GE.OR P0, PT, R0, R55, P0 ;  /* 0x000000370000720c */ /* 0x000fe40000706670 */
[----:B------:R-:W-:Y:S02]  /*1f530*/  LOP3.LUT R0, R5, 0x380, RZ, 0xc0, !PT ;  /* 0x0000038005007812 */ /* 0x000fe400078ec0ff */
[----:B------:R-:W-:Y:S02]  /*1f540*/  SHF.R.U64 R12, R12, 0x3, RZ ;  /* 0x000000030c0c7819 */ /* 0x000fe400000012ff */
[----:B------:R-:W-:Y:S02]  /*1f550*/  SHF.R.U64 R0, R0, 0x3, RZ ;  /* 0x0000000300007819 */ /* 0x000fe400000012ff */
[----:B------:R-:W-:Y:S02]  /*1f560*/  LOP3.LUT R8, R7, 0x380, RZ, 0xc0, !PT ;  /* 0x0000038007087812 */ /* 0x000fe400078ec0ff */
[----:B------:R-:W-:Y:S01]  /*1f570*/  LOP3.LUT R40, R0, R5, RZ, 0x3c, !PT ;  /* 0x0000000500287212 */ /* 0x000fe200078e3cff */
[----:B-1----:R1:W-:Y:S01]  /*1f580*/  @!P1 ST.E desc[UR54][R20.64], R88 ;  /* 0x0000005814009985 */ /* 0x0023e2000c101936 */
[----:B------:R-:W-:Y:S01]  /*1f590*/  IMAD R0, R3, UR4, RZ ;  /* 0x0000000403007c24 */ /* 0x000fe2000f8e02ff */
[----:B------:R-:W-:-:S02]  /*1f5a0*/  LOP3.LUT R12, R12, R13, RZ, 0x3c, !PT ;  /* 0x0000000d0c0c7212 */ /* 0x000fc400078e3cff */
[----:B------:R-:W-:Y:S01]  /*1f5b0*/  IADD3 R33, P5, R46, 0x5000, RZ ;  /* 0x000050002e217810 */ /* 0x000fe20007fbe0ff */
[----:B--2---:R2:W-:Y:S01]  /*1f5c0*/  @!P0 ST.E desc[UR54][R44.64], R89 ;  /* 0x000000592c008985 */ /* 0x0045e2000c101936 */
[----:B------:R-:W-:Y:S01]  /*1f5d0*/  IMAD.WIDE.U32 R2, R49, UR4, RZ ;  /* 0x0000000431027c25 */ /* 0x000fe2000f8e00ff */
[----:B------:R-:W-:Y:S02]  /*1f5e0*/  SHF.R.U64 R8, R8, 0x3, RZ ;  /* 0x0000000308087819 */ /* 0x000fe400000012ff */
[----:B------:R-:W-:Y:S01]  /*1f5f0*/  LOP3.LUT R32, R33, 0x380, RZ, 0xc0, !PT ;  /* 0x0000038021207812 */ /* 0x000fe200078ec0ff */
[----:B------:R-:W-:Y:S01]  /*1f600*/  IMAD.X R13, RZ, RZ, R47, P4 ;  /* 0x000000ffff0d7224 */ /* 0x000fe200020e062f */
[----:B------:R-:W-:Y:S01]  /*1f610*/  IADD3 R37, P4, R46, 0x6000, RZ ;  /* 0x000060002e257810 */ /* 0x000fe20007f9e0ff */
[----:B-1----:R-:W-:Y:S01]  /*1f620*/  IMAD R21, R49, UR5, R0 ;  /* 0x0000000531157c24 */ /* 0x002fe2000f8e0200 */
[----:B------:R-:W-:Y:S01]  /*1f630*/  ULDC.64 UR4, c[0x0][0xae8] ;  /* 0x0002ba0000047ab9 */ /* 0x000fe20000000a00 */
[----:B--2---:R-:W1:Y:S01]  /*1f640*/  @P2 LDC R45, c[0x0][0xbf0] ;  /* 0x0002fc00ff2d2b82 */ /* 0x004e620000000800 */
[----:B------:R-:W-:Y:S01]  /*1f650*/  IMAD R0, R212, 0x20, R221 ;  /* 0x00000020d4007824 */ /* 0x000fe200078e02dd */
[----:B------:R-:W-:Y:S01]  /*1f660*/  LOP3.LUT R36, R37, 0x380, RZ, 0xc0, !PT ;  /* 0x0000038025247812 */ /* 0x000fe200078ec0ff */
[----:B------:R-:W-:Y:S01]  /*1f670*/  IMAD.IADD R3, R3, 0x1, R21 ;  /* 0x0000000103037824 */ /* 0x000fe200078e0215 */
[----:B------:R-:W-:Y:S01]  /*1f680*/  LOP3.LUT R8, R8, R7, RZ, 0x3c, !PT ;  /* 0x0000000708087212 */ /* 0x000fe200078e3cff */
[----:B------:R-:W-:Y:S01]  /*1f690*/  IMAD R20, R48, UR4, RZ ;  /* 0x0000000430147c24 */ /* 0x000fe2000f8e02ff */
[----:B------:R-:W-:Y:S01]  /*1f6a0*/  LEA R44, R217, R0, 0x7 ;  /* 0x00000000d92c7211 */ /* 0x000fe200078e38ff */
[C---:B------:R-:W-:Y:S01]  /*1f6b0*/  IMAD.WIDE.U32 R2, R213.reuse, UR4, R2 ;  /* 0x00000004d5027c25 */ /* 0x040fe2000f8e0002 */
[----:B------:R-:W-:Y:S01]  /*1f6c0*/  LOP3.LUT R7, R46, 0x380, RZ, 0xc0, !PT ;  /* 0x000003802e077812 */ /* 0x000fe200078ec0ff */
[----:B------:R-:W5:Y:S01]  /*1f6d0*/  LD.E.128 R12, desc[UR54][R12.64] ;  /* 0x000000360c0c7980 */ /* 0x000f62000c101d00 */
[----:B------:R-:W-:Y:S01]  /*1f6e0*/  SHF.R.U64 R32, R32, 0x3, RZ ;  /* 0x0000000320207819 */ /* 0x000fe200000012ff */
[----:B------:R-:W-:Y:S01]  /*1f6f0*/  IMAD R21, R213, UR5, R20 ;  /* 0x00000005d5157c24 */ /* 0x000fe2000f8e0214 */
[----:B------:R-:W-:Y:S01]  /*1f700*/  ULDC.64 UR4, c[0x0][0xaf0] ;  /* 0x0002bc0000047ab9 */ /* 0x000fe20000000a00 */
[----:B0-----:R-:W-:Y:S01]  /*1f710*/  @P2 IMAD.HI.U32 R0, R44, R57, RZ ;  /* 0x000000392c002227 */ /* 0x001fe200078e00ff */
[----:B------:R-:W-:Y:S01]  /*1f720*/  SHF.R.U64 R36, R36, 0x3, RZ ;  /* 0x0000000324247819 */ /* 0x000fe200000012ff */
[----:B------:R-:W5:Y:S01]  /*1f730*/  LD.E.128 R8, desc[UR54][R8.64] ;  /* 0x0000003608087980 */ /* 0x000f62000c101d00 */
[----:B------:R-:W-:Y:S01]  /*1f740*/  SHF.R.U64 R7, R7, 0x3, RZ ;  /* 0x0000000307077819 */ /* 0x000fe200000012ff */
[----:B------:R-:W-:Y:S01]  /*1f750*/  IMAD.IADD R3, R3, 0x1, R21 ;  /* 0x0000000103037824 */ /* 0x000fe200078e0215 */
[----:B------:R-:W-:Y:S01]  /*1f760*/  LOP3.LUT R32, R32, R33, RZ, 0x3c, !PT ;  /* 0x0000002120207212 */ /* 0x000fe200078e3cff */
[----:B------:R-:W-:Y:S01]  /*1f770*/  IMAD.MOV.U32 R21, RZ, RZ, R44 ;  /* 0x000000ffff157224 */ /* 0x000fe200078e002c */
[----:B------:R-:W-:Y:S01]  /*1f780*/  LOP3.LUT R36, R36, R37, RZ, 0x3c, !PT ;  /* 0x0000002524247212 */ /* 0x000fe200078e3cff */
[----:B------:R-:W-:Y:S01]  /*1f790*/  IMAD R20, R216, UR4, RZ ;  /* 0x00000004d8147c24 */ /* 0x000fe2000f8e02ff */
[----:B------:R-:W-:Y:S01]  /*1f7a0*/  IADD3.X R37, RZ, R47, RZ, P4, !PT ;  /* 0x0000002fff257210 */ /* 0x000fe200027fe4ff */
[----:B------:R-:W-:Y:S01]  /*1f7b0*/  IMAD.WIDE.U32 R2, R53, UR4, R2 ;  /* 0x0000000435027c25 */ /* 0x000fe2000f8e0002 */
[----:B-1----:R-:W-:Y:S01]  /*1f7c0*/  @P2 SHF.R.U32.HI R21, RZ, R45, R0 ;  /* 0x0000002dff152219 */ /* 0x002fe20000011600 */
[----:B------:R-:W5:Y:S01]  /*1f7d0*/  LD.E.128 R24, desc[UR54][R24.64] ;  /* 0x0000003618187980 */ /* 0x000f62000c101d00 */
[----:B------:R-:W-:Y:S01]  /*1f7e0*/  LOP3.LUT R46, R7, R46, RZ, 0x3c, !PT ;  /* 0x0000002e072e7212 */ /* 0x000fe200078e3cff */
[----:B------:R-:W-:Y:S01]  /*1f7f0*/  IMAD R45, R53, UR5, R20 ;  /* 0x00000005352d7c24 */ /* 0x000fe2000f8e0214 */
[----:B------:R-:W-:Y:S01]  /*1f800*/  SHF.R.S32.HI R0, RZ, 0x1f, R21 ;  /* 0x0000001fff007819 */ /* 0x000fe20000011415 */
[----:B------:R-:W-:Y:S01]  /*1f810*/  IMAD.X R33, RZ, RZ, R47, P5 ;  /* 0x000000ffff217224 */ /* 0x000fe200028e062f */
[----:B------:R-:W-:Y:S01]  /*1f820*/  ULDC.64 UR4, c[0x0][0xae0] ;  /* 0x0002b80000047ab9 */ /* 0x000fe20000000a00 */
[----:B------:R-:W-:Y:S01]  /*1f830*/  IMAD.MOV R20, RZ, RZ, -R21 ;  /* 0x000000ffff147224 */ /* 0x000fe200078e0a15 */
[----:B------:R-:W-:Y:S01]  /*1f840*/  IADD3 R3, R3, R45, RZ ;  /* 0x0000002d03037210 */ /* 0x000fe20007ffe0ff */
[----:B------:R-:W-:Y:S01]  /*1f850*/  IMAD R0, R0, UR4, RZ ;  /* 0x0000000400007c24 */ /* 0x000fe2000f8e02ff */
[----:B------:R0:W5:Y:S01]  /*1f860*/  LD.E.128 R4, desc[UR54][R46.64] ;  /* 0x000000362e047980 */ /* 0x000162000c101d00 */
[----:B------:R-:W-:-:S03]  /*1f870*/  IMAD R45, R51, R20, R44 ;  /* 0x00000014332d7224 */ /* 0x000fc600078e022c */
[----:B------:R-:W5:Y:S04]  /*1f880*/  LD.E.128 R28, desc[UR54][R28.64] ;  /* 0x000000361c1c7980 */ /* 0x000f68000c101d00 */
[----:B------:R-:W5:Y:S01]  /*1f890*/  LD.E.128 R32, desc[UR54][R32.64] ;  /* 0x0000003620207980 */ /* 0x000f62000c101d00 */
[----:B0-----:R-:W-:-:S03]  /*1f8a0*/  IMAD R47, R21, UR5, R0 ;  /* 0x00000005152f7c24 */ /* 0x001fc6000f8e0200 */
[----:B------:R-:W5:Y:S01]  /*1f8b0*/  LD.E.128 R36, desc[UR54][R36.64] ;  /* 0x0000003624247980 */ /* 0x000f62000c101d00 */
[----:B------:R-:W-:-:S03]  /*1f8c0*/  SHF.R.S32.HI R0, RZ, 0x1f, R45 ;  /* 0x0000001fff007819 */ /* 0x000fc6000001142d */
[----:B------:R-:W5:Y:S01]  /*1f8d0*/  LD.E.128 R40, desc[UR54][R40.64] ;  /* 0x0000003628287980 */ /* 0x000f62000c101d00 */
[----:B------:R-:W-:Y:S01]  /*1f8e0*/  IMAD.WIDE.U32 R2, R21, UR4, R2 ;  /* 0x0000000415027c25 */ /* 0x000fe2000f8e0002 */
[----:B------:R-:W-:Y:S01]  /*1f8f0*/  ULDC.64 UR4, c[0x0][0xad8] ;  /* 0x0002b60000047ab9 */ /* 0x000fe20000000a00 */
[----:B------:R-:W-:Y:S01]  /*1f900*/  @!PT LDS RZ, [RZ] ;  /* 0x00000000fffff984 */ /* 0x000fe20000000800 */
[----:B------:R-:W-:Y:S01]  /*1f910*/  @!PT LDS RZ, [RZ] ;  /* 0x00000000fffff984 */ /* 0x000fe20000000800 */
[----:B------:R-:W-:Y:S01]  /*1f920*/  @!PT LDS RZ, [RZ] ;  /* 0x00000000fffff984 */ /* 0x000fe20000000800 */
[----:B------:R-:W-:Y:S01]  /*1f930*/  @!PT LDS RZ, [RZ] ;  /* 0x00000000fffff984 */ /* 0x000fe20000000800 */
[----:B------:R0:W-:Y:S06]  /*1f940*/  MEMBAR.ALL.CTA ;  /* 0x0000000000007992 */ /* 0x0001ec0000008000 */
[----:B0-----:R-:W0:Y:S01]  /*1f950*/  FENCE.VIEW.ASYNC.S ;  /* 0x00000000000073c6 */ /* 0x001e220000000000 */
[----:B------:R-:W-:-:S02]  /*1f960*/  IMAD R46, R217, 0x80, R221 ;  /* 0x00000080d92e7824 */ /* 0x000fc400078e02dd */
[----:B------:R-:W-:Y:S02]  /*1f970*/  IMAD.IADD R3, R3, 0x1, R47 ;  /* 0x0000000103037824 */ /* 0x000fe400078e022f */
[----:B------:R-:W-:Y:S02]  /*1f980*/  IMAD R20, R0, UR4, RZ ;  /* 0x0000000400147c24 */ /* 0x000fe4000f8e02ff */
[C---:B------:R-:W-:Y:S02]  /*1f990*/  VIADD R0, R46.reuse, 0x20 ;  /* 0x000000202e007836 */ /* 0x040fe40000000000 */
[C---:B------:R-:W-:Y:S02]  /*1f9a0*/  IMAD R21, R45.reuse, UR5, R20 ;  /* 0x000000052d157c24 */ /* 0x040fe4000f8e0214 */
[----:B------:R-:W-:Y:S01]  /*1f9b0*/  IMAD.WIDE.U32 R2, R45, UR4, R2 ;  /* 0x000000042d027c25 */ /* 0x000fe2000f8e0002 */
[-C--:B------:R-:W-:Y:S01]  /*1f9c0*/  ISETP.GE.AND P2, PT, R46, R55.reuse, PT ;  /* 0x000000372e00720c */ /* 0x080fe20003f46270 */
[----:B------:R-:W-:Y:S01]  /*1f9d0*/  ULDC.64 UR4, c[0x0][0xa80] ;  /* 0x0002a00000047ab9 */ /* 0x000fe20000000a00 */
[----:B------:R-:W-:Y:S01]  /*1f9e0*/  ISETP.GE.AND P0, PT, R0, R55, PT ;  /* 0x000000370000720c */ /* 0x000fe20003f06270 */
[----:B------:R-:W-:Y:S01]  /*1f9f0*/  IMAD.IADD R3, R3, 0x1, R21 ;  /* 0x0000000103037824 */ /* 0x000fe200078e0215 */
[----:B------:R-:W-:-:S02]  /*1fa00*/  IADD3 R0, R16, 0x29820, RZ ;  /* 0x0002982010007810 */ /* 0x000fc40007ffe0ff */
[----:B------:R-:W-:Y:S01]  /*1fa10*/  LEA R44, P3, R2, UR4, 0x1 ;  /* 0x00000004022c7c11 */ /* 0x000fe2000f8608ff */
[----:B------:R-:W-:Y:S01]  /*1fa20*/  VIADD R20, R46, 0x40 ;  /* 0x000000402e147836 */ /* 0x000fe20000000000 */
[----:B------:R-:W-:Y:S02]  /*1fa30*/  PRMT R0, RZ, 0x654, R0 ;  /* 0x00000654ff007816 */ /* 0x000fe40000000000 */
[----:B------:R-:W-:Y:S01]  /*1fa40*/  LEA.HI.X R45, R2, UR5, R3, 0x1, P3 ;  /* 0x00000005022d7c11 */ /* 0x000fe200098f0c03 */
[----:B------:R-:W-:Y:S01]  /*1fa50*/  BSSY B1, `(.L_x_641) ;  /* 0x0000011000017945 */ /* 0x000fe20003800000 */
[----:B------:R-:W-:Y:S01]  /*1fa60*/  ISETP.GE.AND P1, PT, R20, R55, PT ;  /* 0x000000371400720c */ /* 0x000fe20003f26270 */
[----:B0-----:R0:W-:Y:S01]  /*1fa70*/  SYNCS.ARRIVE.TRANS64.RED.A1T0 RZ, [R0+URZ], RZ ;  /* 0x000000ff00ff79a7 */ /* 0x0011e2000810043f */
[----:B------:R1:W2:Y:S01]  /*1fa80*/  SHFL.IDX PT, R20, R44, RZ, 0x181f ;  /* 0x00181fff2c147589 */ /* 0x0002a200000e0000 */
[----:B------:R-:W-:Y:S02]  /*1fa90*/  SHF.R.S32.HI R50, RZ, 0x1f, R211 ;  /* 0x0000001fff327819 */ /* 0x000fe400000114d3 */
[----:B------:R-:W-:Y:S01]  /*1faa0*/  SHF.R.S32.HI R52, RZ, 0x1f, R202 ;  /* 0x0000001fff347819 */ /* 0x000fe200000114ca */
[----:B0-----:R1:W0:Y:S01]  /*1fab0*/  SHFL.IDX PT, R0, R45, RZ, 0x181f ;  /* 0x00181fff2d007589 */ /* 0x00122200000e0000 */
[----:B------:R-:W-:Y:S06]  /*1fac0*/  @P2 BRA `(.L_x_642) ;  /* 0x0000000000242947 */ /* 0x000fec0003800000 */
[----:B------:R-:W-:Y:S02]  /*1fad0*/  ULDC UR4, c[0x0][0xac8] ;  /* 0x0002b20000047ab9 */ /* 0x000fe40000000800 */
[----:B------:R-:W-:Y:S02]  /*1fae0*/  ISETP.GE.AND P2, PT, R202, UR4, PT ;  /* 0x00000004ca007c0c */ /* 0x000fe4000bf46270 */
[----:B------:R-:W-:-:S11]  /*1faf0*/  ISETP.GE.AND P3, PT, R211, UR4, PT ;  /* 0x00000004d3007c0c */ /* 0x000fd6000bf66270 */
[CC--:B--2---:R-:W-:Y:S02]  /*1fb00*/  @!P2 LEA R2, P4, R202.reuse, R20.reuse, 0x1 ;  /* 0x00000014ca02a211 */ /* 0x0c4fe400078808ff */
[C---:B------:R-:W-:Y:S02]  /*1fb10*/  @!P3 LEA R20, P5, R211.reuse, R20, 0x1 ;  /* 0x00000014d314b211 */ /* 0x040fe400078a08ff */
[-C--:B0-----:R-:W-:Y:S02]  /*1fb20*/  @!P2 LEA.HI.X R3, R202, R0.reuse, R52, 0x1, P4 ;  /* 0x00000000ca03a211 */ /* 0x081fe400020f0c34 */
[----:B------:R-:W-:-:S03]  /*1fb30*/  @!P3 LEA.HI.X R21, R211, R0, R50, 0x1, P5 ;  /* 0x00000000d315b211 */ /* 0x000fc600028f0c32 */
[----:B-----5:R3:W-:Y:S04]  /*1fb40*/  @!P2 ST.E.128 desc[UR54][R2.64], R4 ;  /* 0x000000040200a985 */ /* 0x0207e8000c101d36 */
[----:B------:R3:W-:Y:S02]  /*1fb50*/  @!P3 ST.E.128 desc[UR54][R20.64], R28 ;  /* 0x0000001c1400b985 */ /* 0x0007e4000c101d36 */
.L_x_642:
[----:B------:R-:W-:Y:S05]  /*1fb60*/  BSYNC B1 ;  /* 0x0000000000017941 */ /* 0x000fea0003800000 */
.L_x_641:
[----:B0-----:R0:W4:Y:S01]  /*1fb70*/  SHFL.IDX PT, R0, R45, 0x1, 0x181f ;  /* 0x00381f002d007f89 */ /* 0x00112200000e0000 */
[----:B------:R-:W-:Y:S03]  /*1fb80*/  BSSY B1, `(.L_x_643) ;  /* 0x000000c000017945 */ /* 0x000fe60003800000 */
[----:B---3-5:R0:W3:Y:S01]  /*1fb90*/  SHFL.IDX PT, R4, R44, 0x1, 0x181f ;  /* 0x00381f002c047f89 */ /* 0x0280e200000e0000 */
[----:B------:R-:W-:Y:S05]  /*1fba0*/  @P0 BRA `(.L_x_644) ;  /* 0x0000000000240947 */ /* 0x000fea0003800000 */
[----:B------:R-:W-:Y:S02]  /*1fbb0*/  ULDC UR4, c[0x0][0xac8] ;  /* 0x0002b20000047ab9 */ /* 0x000fe40000000800 */
[----:B------:R-:W-:Y:S02]  /*1fbc0*/  ISETP.GE.AND P3, PT, R202, UR4, PT ;  /* 0x00000004ca007c0c */ /* 0x000fe4000bf66270 */
[----:B------:R-:W-:-:S11]  /*1fbd0*/  ISETP.GE.AND P4, PT, R211, UR4, PT ;  /* 0x00000004d3007c0c */ /* 0x000fd6000bf86270 */
[CC--:B---3--:R-:W-:Y:S02]  /*1fbe0*/  @!P3 LEA R2, P0, R202.reuse, R4.reuse, 0x1 ;  /* 0x00000004ca02b211 */ /* 0x0c8fe400078008ff */
[C---:B------:R-:W-:Y:S02]  /*1fbf0*/  @!P4 LEA R4, P2, R211.reuse, R4, 0x1 ;  /* 0x00000004d304c211 */ /* 0x040fe400078408ff */
[-C--:B----4-:R-:W-:Y:S02]  /*1fc00*/  @!P3 LEA.HI.X R3, R202, R0.reuse, R52, 0x1, P0 ;  /* 0x00000000ca03b211 */ /* 0x090fe400000f0c34 */
[----:B------:R-:W-:-:S03]  /*1fc10*/  @!P4 LEA.HI.X R5, R211, R0, R50, 0x1, P2 ;  /* 0x00000000d305c211 */ /* 0x000fc600010f0c32 */
[----:B------:R3:W-:Y:S04]  /*1fc20*/  @!P3 ST.E.128 desc[UR54][R2.64], R8 ;  /* 0x000000080200b985 */ /* 0x0007e8000c101d36 */
[----:B------:R3:W-:Y:S02]  /*1fc30*/  @!P4 ST.E.128 desc[UR54][R4.64], R32 ;  /* 0x000000200400c985 */ /* 0x0007e4000c101d36 */
.L_x_644:
[----:B------:R-:W-:Y:S05]  /*1fc40*/  BSYNC B1 ;  /* 0x0000000000017941 */ /* 0x000fea0003800000 */
.L_x_643:
[----:B----4-:R4:W0:Y:S01]  /*1fc50*/  SHFL.IDX PT, R0, R45, 0x2, 0x181f ;  /* 0x00581f002d007f89 */ /* 0x01082200000e0000 */
[----:B------:R-:W-:Y:S03]  /*1fc60*/  BSSY B1, `(.L_x_645) ;  /* 0x000000c000017945 */ /* 0x000fe60003800000 */
[----:B---3--:R4:W3:Y:S01]  /*1fc70*/  SHFL.IDX PT, R4, R44, 0x2, 0x181f ;  /* 0x00581f002c047f89 */ /* 0x0088e200000e0000 */
[----:B------:R-:W-:Y:S05]  /*1fc80*/  @P1 BRA `(.L_x_646) ;  /* 0x0000000000241947 */ /* 0x000fea0003800000 */
[----:B------:R-:W-:Y:S02]  /*1fc90*/  ULDC UR4, c[0x0][0xac8] ;  /* 0x0002b20000047ab9 */ /* 0x000fe40000000800 */
[----:B------:R-:W-:Y:S02]  /*1fca0*/  ISETP.GE.AND P2, PT, R202, UR4, PT ;  /* 0x00000004ca007c0c */ /* 0x000fe4000bf46270 */
[----:B------:R-:W-:-:S11]  /*1fcb0*/  ISETP.GE.AND P3, PT, R211, UR4, PT ;  /* 0x00000004d3007c0c */ /* 0x000fd6000bf66270 */
[CC--:B---3--:R-:W-:Y:S02]  /*1fcc0*/  @!P2 LEA R2, P0, R202.reuse, R4.reuse, 0x1 ;  /* 0x00000004ca02a211 */ /* 0x0c8fe400078008ff */
[C---:B------:R-:W-:Y:S02]  /*1fcd0*/  @!P3 LEA R4, P1, R211.reuse, R4, 0x1 ;  /* 0x00000004d304b211 */ /* 0x040fe400078208ff */
[-C--:B0-----:R-:W-:Y:S02]  /*1fce0*/  @!P2 LEA.HI.X R3, R202, R0.reuse, R52, 0x1, P0 ;  /* 0x00000000ca03a211 */ /* 0x081fe400000f0c34 */
[----:B------:R-:W-:-:S03]  /*1fcf0*/  @!P3 LEA.HI.X R5, R211, R0, R50, 0x1, P1 ;  /* 0x00000000d305b211 */ /* 0x000fc600008f0c32 */
[----:B------:R0:W-:Y:S04]  /*1fd00*/  @!P2 ST.E.128 desc[UR54][R2.64], R12 ;  /* 0x0000000c0200a985 */ /* 0x0001e8000c101d36 */
[----:B------:R0:W-:Y:S02]  /*1fd10*/  @!P3 ST.E.128 desc[UR54][R4.64], R36 ;  /* 0x000000240400b985 */ /* 0x0001e4000c101d36 */
.L_x_646:
[----:B------:R-:W-:Y:S05]  /*1fd20*/  BSYNC B1 ;  /* 0x0000000000017941 */ /* 0x000fea0003800000 */
.L_x_645:
[----:B0-----:R-:W-:Y:S01]  /*1fd30*/  VIADD R0, R46, 0x60 ;  /* 0x000000602e007836 */ /* 0x001fe20000000000 */
[----:B-1--4-:R-:W0:Y:S04]  /*1fd40*/  SHFL.IDX PT, R45, R45, 0x3, 0x181f ;  /* 0x00781f002d2d7f89 */ /* 0x012e2800000e0000 */
[----:B------:R-:W-:Y:S01]  /*1fd50*/  ISETP.GE.AND P0, PT, R0, R55, PT ;  /* 0x000000370000720c */ /* 0x000fe20003f06270 */
[----:B------:R-:W1:-:S12]  /*1fd60*/  SHFL.IDX PT, R44, R44, 0x3, 0x181f ;  /* 0x00781f002c2c7f89 */ /* 0x000e5800000e0000 */
[----:B------:R-:W-:Y:S05]  /*1fd70*/  @P0 BRA `(.L_x_647) ;  /* 0x0000000c00240947 */ /* 0x000fea0003800000 */
[----:B------:R-:W-:Y:S02]  /*1fd80*/  ULDC UR4, c[0x0][0xac8] ;  /* 0x0002b20000047ab9 */ /* 0x000fe40000000800 */
[----:B------:R-:W-:-:S13]  /*1fd90*/  ISETP.GE.AND P1, PT, R202, UR4, PT ;  /* 0x00000004ca007c0c */ /* 0x000fda000bf26270 */
[----:B-1----:R-:W-:-:S04]  /*1fda0*/  @!P1 LEA R2, P0, R202, R44, 0x1 ;  /* 0x0000002cca029211 */ /* 0x002fc800078008ff */
[----:B0-----:R-:W-:Y:S02]  /*1fdb0*/  @!P1 LEA.HI.X R3, R202, R45, R52, 0x1, P0 ;  /* 0x0000002dca039211 */ /* 0x001fe400000f0c34 */
[----:B------:R-:W-:-:S03]  /*1fdc0*/  ISETP.GE.AND P0, PT, R211, UR4, PT ;  /* 0x00000004d3007c0c */ /* 0x000fc6000bf06270 */
[----:B------:R4:W-:Y:S10]  /*1fdd0*/  @!P1 ST.E.128 desc[UR54][R2.64], R24 ;  /* 0x0000001802009985 */ /* 0x0009f4000c101d36 */
[----:B------:R-:W-:Y:S05]  /*1fde0*/  @P0 BRA `(.L_x_647) ;  /* 0x0000000c00080947 */ /* 0x000fea0003800000 */
[----:B----4-:R-:W-:-:S04]  /*1fdf0*/  LEA R2, P0, R211, R44, 0x1 ;  /* 0x0000002cd3027211 */ /* 0x010fc800078008ff */
[----:B------:R-:W-:-:S05]  /*1fe00*/  LEA.HI.X R3, R211, R45, R50, 0x1, P0 ;  /* 0x0000002dd3037211 */ /* 0x000fca00000f0c32 */
[----:B------:R0:W-:Y:S01]  /*1fe10*/  ST.E.128 desc[UR54][R2.64], R40 ;  /* 0x0000002802007985 */ /* 0x0001e2000c101d36 */
[----:B------:R-:W-:Y:S05]  /*1fe20*/  BRA `(.L_x_647) ;  /* 0x0000000800f87947 */ /* 0x000fea0003800000 */
.L_x_638:
[----:B------:R-:W-:Y:S01]  /*1fe30*/  ULDC.64 UR4, c[0x0][0xc00] ;  /* 0x0003000000047ab9 */ /* 0x000fe20000000a00 */
[----:B------:R-:W-:Y:S01]  /*1fe40*/  MOV R0, RZ ;  /* 0x000000ff00007202 */ /* 0x000fe20000000f00 */
[----:B------:R-:W2:Y:S01]  /*1fe50*/  LDC R21, c[0x0][0xbe8] ;  /* 0x0002fa00ff157b82 */ /* 0x000ea20000000800 */
[----:B------:R-:W-:Y:S02]  /*1fe60*/  ISETP.NE.U32.AND P0, PT, RZ, UR4, PT ;  /* 0x00000004ff007c0c */ /* 0x000fe4000bf05070 */
[----:B------:R-:W-:Y:S02]  /*1fe70*/  IADD3 R2, P1, R214, UR4, RZ ;  /* 0x00000004d6027c10 */ /* 0x000fe4000ff3e0ff */
[----:B------:R-:W-:Y:S02]  /*1fe80*/  ISETP.NE.AND.EX P0, PT, RZ, UR5, PT, P0 ;  /* 0x00000005ff007c0c */ /* 0x000fe4000bf05300 */
[----:B------:R-:W-:Y:S01]  /*1fe90*/  IADD3.X R3, R215, UR5, RZ, P1, !PT ;  /* 0x00000005d7037c10 */ /* 0x000fe20008ffe4ff */
[----:B------:R-:W-:-:S02]  /*1fea0*/  ULDC.64 UR4, c[0x0][0xc08] ;  /* 0x0003020000047ab9 */ /* 0x000fc40000000a00 */
[----:B------:R-:W-:-:S04]  /*1feb0*/  ISETP.NE.U32.AND P1, PT, RZ, UR4, PT ;  /* 0x00000004ff007c0c */ /* 0x000fc8000bf25070 */
[----:B------:R-:W-:-:S04]  /*1fec0*/  ISETP.NE.AND.EX P1, PT, RZ, UR5, PT, P1 ;  /* 0x00000005ff007c0c */ /* 0x000fc8000bf25310 */
[----:B------:R3:W5:Y:S01]  /*1fed0*/  @P0 LDG.E R0, desc[UR54][R2.64] ;  /* 0x0000003602000981 */ /* 0x000762000c1e1900 */
[----:B------:R-:W4:Y:S08]  /*1fee0*/  S2R R4, SR_TID.X ;  /* 0x0000000000047919 */ /* 0x000f300000002100 */
[----:B------:R-:W-:Y:S01]  /*1fef0*/  @P1 IADD3 R214, P2, R214, UR4, RZ ;  /* 0x00000004d6d61c10 */ /* 0x000fe2000ff5e0ff */
[----:B------:R-:W-:-:S02]  /*1ff00*/  ULDC UR4, c[0x0][0xa88] ;  /* 0x0002a20000047ab9 */ /* 0x000fc40000000800 */
[----:B------:R-:W-:Y:S01]  /*1ff10*/  IMAD.U32 R6, RZ, RZ, UR4 ;  /* 0x00000004ff067e24 */ /* 0x000fe2000f8e00ff */
[----:B------:R-:W-:-:S05]  /*1ff20*/  @P1 IADD3.X R215, R215, UR5, RZ, P2, !PT ;  /* 0x00000005d7d71c10 */ /* 0x000fca00097fe4ff */
[----:B------:R3:W5:Y:S01]  /*1ff30*/  @P1 LDG.E R6, desc[UR54][R214.64] ;  /* 0x00000036d6061981 */ /* 0x000762000c1e1900 */
[----:B--2---:R-:W-:-:S13]  /*1ff40*/  ISETP.NE.AND P2, PT, R21, 0x1, PT ;  /* 0x000000011500780c */ /* 0x004fda0003f45270 */
[----:B------:R-:W2:Y:S01]  /*1ff50*/  @P2 LDC R14, c[0x0][0xbec] ;  /* 0x0002fb00ff0e2b82 */ /* 0x000ea20000000800 */
[----:B----4-:R-:W-:-:S07]  /*1ff60*/  VIADD R4, R4, 0xffffff80 ;  /* 0xffffff8004047836 */ /* 0x010fce0000000000 */
[----:B------:R-:W4:Y:S01]  /*1ff70*/  @P2 LDC R25, c[0x0][0xbf0] ;  /* 0x0002fc00ff192b82 */ /* 0x000f220000000800 */
[----:B------:R-:W-:Y:S01]  /*1ff80*/  ISETP.GE.AND P3, PT, R4, 0x80, PT ;  /* 0x000000800400780c */ /* 0x000fe20003f66270 */
[----:B---3--:R-:W-:-:S12]  /*1ff90*/  @P1 BRA `(.L_x_648) ;  /* 0x0000000000101947 */ /* 0x008fd80003800000 */
[----:B------:R-:W-:Y:S05]  /*1ffa0*/  @!P0 BRA `(.L_x_648) ;  /* 0x00000000000c8947 */ /* 0x000fea0003800000 */
[----:B------:R-:W3:Y:S04]  /*1ffb0*/  LDG.E R5, desc[UR54][R2.64] ;  /* 0x0000003602057981 */ /* 0x000ee8000c1e1900 */
[----:B-----5:R-:W3:Y:S02]  /*1ffc0*/  LDG.E R6, desc[UR54][R2.64+0x4] ;  /* 0x0000043602067981 */ /* 0x020ee4000c1e1900 */
[----:B---3--:R-:W-:-:S07]  /*1ffd0*/  IMAD.IADD R6, R6, 0x1, -R5 ;  /* 0x0000000106067824 */ /* 0x008fce00078e0a05 */
.L_x_648:
[----:B------:R-:W-:Y:S01]  /*1ffe0*/  BSSY B1, `(.L_x_649) ;  /* 0x000002e000017945 */ /* 0x000fe20003800000 */
[----:B------:R-:W-:Y:S02]  /*1fff0*/  SHF.R.S32.HI R12, RZ, 0x1f, R213 ;  /* 0x0000001fff0c7819 */ /* 0x000fe400000114d5 */
[----:B------:R-:W-:Y:S02]  /*20000*/  SEL R13, R210, RZ, !P0 ;  /* 0x000000ffd20d7207 */ /* 0x000fe40004000000 */
[----:B------:R-:W-:Y:S02]  /*20010*/  SEL R216, R216, RZ, !P0 ;  /* 0x000000ffd8d87207 */ /* 0x000fe40004000000 */
[----:B-----5:R-:W-:Y:S01]  /*20020*/  SHF.R.S32.HI R11, RZ, 0x1f, R0 ;  /* 0x0000001fff0b7819 */ /* 0x020fe20000011400 */
[----:B------:R-:W-:Y:S06]  /*20030*/  @P3 BRA `(.L_x_650) ;  /* 0x0000000000a03947 */ /* 0x000fec0003800000 */
[----:B------:R-:W3:Y:S01]  /*20040*/  S2R R2, SR_TID.X ;  /* 0x0000000000027919 */ /* 0x000ee20000002100 */
[----:B------:R-:W5:Y:S02]  /*20050*/  LDC R9, c[0x0][0xbe8] ;  /* 0x0002fa00ff097b82 */ /* 0x000f640000000800 */
[----:B-----5:R-:W-:Y:S01]  /*20060*/  IMAD R3, R6, R9, RZ ;  /* 0x0000000906037224 */ /* 0x020fe200078e02ff */
[----:B---3--:R-:W-:-:S05]  /*20070*/  LEA R2, R217, R2, 0x7 ;  /* 0x00000002d9027211 */ /* 0x008fca00078e38ff */
[----:B------:R-:W-:-:S05]  /*20080*/  VIADD R10, R2, 0xffffff80 ;  /* 0xffffff80020a7836 */ /* 0x000fca0000000000 */
[----:B------:R-:W-:-:S13]  /*20090*/  ISETP.GE.AND P0, PT, R10, R3, PT ;  /* 0x000000030a00720c */ /* 0x000fda0003f06270 */
[----:B------:R-:W-:Y:S05]  /*200a0*/  @P0 BRA `(.L_x_650) ;  /* 0x0000000000840947 */ /* 0x000fea0003800000 */
[----:B------:R-:W-:Y:S01]  /*200b0*/  ISETP.NE.AND P0, PT, R9, 0x1, PT ;  /* 0x000000010900780c */ /* 0x000fe20003f05270 */
[----:B------:R-:W-:Y:S01]  /*200c0*/  ULDC.64 UR4, c[0x0][0xb90] ;  /* 0x0002e40000047ab9 */ /* 0x000fe20000000a00 */
[----:B------:R-:W-:Y:S01]  /*200d0*/  MOV R3, R11 ;  /* 0x0000000b00037202 */ /* 0x000fe20000000f00 */
[----:B------:R-:W-:Y:S02]  /*200e0*/  IMAD R8, R12, UR4, RZ ;  /* 0x000000040c087c24 */ /* 0x000fe4000f8e02ff */
[----:B------:R-:W-:Y:S02]  /*200f0*/  IMAD.MOV.U32 R2, RZ, RZ, R0 ;  /* 0x000000ffff027224 */ /* 0x000fe400078e0000 */
[----:B------:R-:W-:Y:S02]  /*20100*/  IMAD.MOV.U32 R5, RZ, RZ, R10 ;  /* 0x000000ffff057224 */ /* 0x000fe400078e000a */
[----:B------:R-:W-:-:S04]  /*20110*/  IMAD.WIDE.U32 R2, R213, UR4, R2 ;  /* 0x00000004d5027c25 */ /* 0x000fc8000f8e0002 */
[----:B------:R-:W3:Y:S08]  /*20120*/  @P0 LDC R7, c[0x0][0xbec] ;  /* 0x0002fb00ff070b82 */ /* 0x000ef00000000800 */
[----:B------:R-:W5:Y:S01]  /*20130*/  @P0 LDC R15, c[0x0][0xbf0] ;  /* 0x0002fc00ff0f0b82 */ /* 0x000f620000000800 */
[----:B---3--:R-:W-:-:S04]  /*20140*/  @P0 IMAD.HI.U32 R4, R10, R7, RZ ;  /* 0x000000070a040227 */ /* 0x008fc800078e00ff */
[----:B------:R-:W-:Y:S01]  /*20150*/  IMAD R7, R213, UR5, R8 ;  /* 0x00000005d5077c24 */ /* 0x000fe2000f8e0208 */
[----:B------:R-:W-:Y:S01]  /*20160*/  ULDC.64 UR4, c[0x0][0xb98] ;  /* 0x0002e60000047ab9 */ /* 0x000fe20000000a00 */
[----:B-----5:R-:W-:Y:S02]  /*20170*/  @P0 SHF.R.U32.HI R5, RZ, R15, R4 ;  /* 0x0000000fff050219 */ /* 0x020fe40000011604 */
[----:B------:R-:W-:Y:S02]  /*20180*/  IMAD.IADD R3, R3, 0x1, R7 ;  /* 0x0000000103037824 */ /* 0x000fe400078e0207 */
[----:B------:R-:W-:Y:S02]  /*20190*/  IMAD R4, R216, UR4, RZ ;  /* 0x00000004d8047c24 */ /* 0x000fe4000f8e02ff */
[----:B------:R-:W-:Y:S02]  /*201a0*/  IMAD.MOV R7, RZ, RZ, -R5 ;  /* 0x000000ffff077224 */ /* 0x000fe400078e0a05 */
[----:B------:R-:W-:-:S04]  /*201b0*/  IMAD.WIDE.U32 R2, R13, UR4, R2 ;  /* 0x000000040d027c25 */ /* 0x000fc8000f8e0002 */
[----:B------:R-:W-:Y:S01]  /*201c0*/  IMAD R7, R9, R7, R10 ;  /* 0x0000000709077224 */ /* 0x000fe200078e020a */
[----:B------:R-:W-:Y:S01]  /*201d0*/  SHF.R.S32.HI R9, RZ, 0x1f, R5 ;  /* 0x0000001fff097819 */ /* 0x000fe20000011405 */
[----:B------:R-:W-:Y:S01]  /*201e0*/  IMAD R8, R13, UR5, R4 ;  /* 0x000000050d087c24 */ /* 0x000fe2000f8e0204 */
[----:B------:R-:W-:Y:S01]  /*201f0*/  IADD3 R2, P0, R5, R2, RZ ;  /* 0x0000000205027210 */ /* 0x000fe20007f1e0ff */
[----:B------:R-:W-:Y:S01]  /*20200*/  ULDC.64 UR4, c[0x0][0xb88] ;  /* 0x0002e20000047ab9 */ /* 0x000fe20000000a00 */
[----:B------:R-:W-:Y:S02]  /*20210*/  SHF.R.S32.HI R4, RZ, 0x1f, R7 ;  /* 0x0000001fff047819 */ /* 0x000fe40000011407 */
[----:B------:R-:W-:-:S03]  /*20220*/  IADD3.X R3, R9, R3, R8, P0, !PT ;  /* 0x0000000309037210 */ /* 0x000fc600007fe408 */
[----:B------:R-:W-:Y:S02]  /*20230*/  IMAD R4, R4, UR4, RZ ;  /* 0x0000000404047c24 */ /* 0x000fe4000f8e02ff */
[----:B------:R-:W-:-:S04]  /*20240*/  IMAD.WIDE.U32 R2, R7, UR4, R2 ;  /* 0x0000000407027c25 */ /* 0x000fc8000f8e0002 */
[----:B------:R-:W-:Y:S01]  /*20250*/  IMAD R5, R7, UR5, R4 ;  /* 0x0000000507057c24 */ /* 0x000fe2000f8e0204 */
[----:B------:R-:W-:Y:S02]  /*20260*/  ULDC.64 UR4, c[0x0][0xb50] ;  /* 0x0002d40000047ab9 */ /* 0x000fe40000000a00 */
[----:B------:R-:W-:Y:S01]  /*20270*/  LEA R4, P0, R2, UR4, 0x2 ;  /* 0x0000000402047c11 */ /* 0x000fe2000f8010ff */
[----:B------:R-:W-:-:S05]  /*20280*/  IMAD.IADD R3, R3, 0x1, R5 ;  /* 0x0000000103037824 */ /* 0x000fca00078e0205 */
[----:B------:R-:W-:Y:S02]  /*20290*/  LEA.HI.X R5, R2, UR5, R3, 0x2, P0 ;  /* 0x0000000502057c11 */ /* 0x000fe400080f1403 */
[----:B------:R-:W-:-:S05]  /*202a0*/  MOV R3, 0xff800000 ;  /* 0xff80000000037802 */ /* 0x000fca0000000f00 */
[----:B------:R3:W-:Y:S02]  /*202b0*/  STG.E desc[UR54][R4.64], R3 ;  /* 0x0000000304007986 */ /* 0x0007e4000c101936 */
.L_x_650:
[----:B------:R-:W-:Y:S05]  /*202c0*/  BSYNC B1 ;  /* 0x0000000000017941 */ /* 0x000fea0003800000 */
.L_x_649:
[----:B------:R-:W-:Y:S02]  /*202d0*/  ULDC.64 UR4, c[0x0][0xaa0] ;  /* 0x0002a80000047ab9 */ /* 0x000fe40000000a00 */
[----:B---3--:R-:W-:-:S04]  /*202e0*/  IMAD R3, R11, UR4, RZ ;  /* 0x000000040b037c24 */ /* 0x008fc8000f8e02ff */
[C---:B------:R-:W-:Y:S02]  /*202f0*/  IMAD R5, R0.reuse, UR5, R3 ;  /* 0x0000000500057c24 */ /* 0x040fe4000f8e0203 */
[----:B------:R-:W-:Y:S01]  /*20300*/  IMAD.WIDE.U32 R2, R0, UR4, RZ ;  /* 0x0000000400027c25 */ /* 0x000fe2000f8e00ff */
[----:B------:R-:W-:-:S03]  /*20310*/  ULDC.64 UR4, c[0x0][0xae8] ;  /* 0x0002ba0000047ab9 */ /* 0x000fc60000000a00 */
[----:B------:R-:W-:Y:S02]  /*20320*/  IMAD R0, R212, 0x20, R221 ;  /* 0x00000020d4007824 */ /* 0x000fe400078e02dd */
[----:B------:R-:W-:Y:S02]  /*20330*/  IMAD.IADD R3, R3, 0x1, R5 ;  /* 0x0000000103037824 */ /* 0x000fe400078e0205 */
[----:B------:R-:W-:Y:S02]  /*20340*/  IMAD R9, R217, 0x80, R0 ;  /* 0x00000080d9097824 */ /* 0x000fe400078e0200 */
[----:B------:R-:W-:Y:S02]  /*20350*/  IMAD R4, R12, UR4, RZ ;  /* 0x000000040c047c24 */ /* 0x000fe4000f8e02ff */
[----:B--2---:R-:W-:Y:S01]  /*20360*/  @P2 IMAD.HI.U32 R0, R9, R14, RZ ;  /* 0x0000000e09002227 */ /* 0x004fe200078e00ff */
[----:B------:R-:W-:-:S03]  /*20370*/  MOV R5, R9 ;  /* 0x0000000900057202 */ /* 0x000fc60000000f00 */
[C---:B------:R-:W-:Y:S01]  /*20380*/  IMAD R7, R213.reuse, UR5, R4 ;  /* 0x00000005d5077c24 */ /* 0x040fe2000f8e0204 */
[----:B----4-:R-:W-:Y:S01]  /*20390*/  @P2 SHF.R.U32.HI R5, RZ, R25, R0 ;  /* 0x00000019ff052219 */ /* 0x010fe20000011600 */
[----:B------:R-:W-:Y:S01]  /*203a0*/  IMAD.WIDE.U32 R2, R213, UR4, R2 ;  /* 0x00000004d5027c25 */ /* 0x000fe2000f8e0002 */
[----:B------:R-:W-:Y:S02]  /*203b0*/  ULDC.64 UR4, c[0x0][0xaf0] ;  /* 0x0002bc0000047ab9 */ /* 0x000fe40000000a00 */
[----:B------:R-:W-:Y:S01]  /*203c0*/  SHF.R.S32.HI R0, RZ, 0x1f, R5 ;  /* 0x0000001fff007819 */ /* 0x000fe20000011405 */
[----:B------:R-:W-:Y:S02]  /*203d0*/  IMAD R4, R216, UR4, RZ ;  /* 0x00000004d8047c24 */ /* 0x000fe4000f8e02ff */
[----:B------:R-:W-:Y:S02]  /*203e0*/  IMAD.IADD R3, R3, 0x1, R7 ;  /* 0x0000000103037824 */ /* 0x000fe400078e0207 */
[----:B------:R-:W-:-:S02]  /*203f0*/  IMAD R7, R13, UR5, R4 ;  /* 0x000000050d077c24 */ /* 0x000fc4000f8e0204 */
[----:B------:R-:W-:Y:S01]  /*20400*/  IMAD.WIDE.U32 R2, R13, UR4, R2 ;  /* 0x000000040d027c25 */ /* 0x000fe2000f8e0002 */
[----:B------:R-:W-:-:S03]  /*20410*/  ULDC.64 UR4, c[0x0][0xae0] ;  /* 0x0002b80000047ab9 */ /* 0x000fc60000000a00 */
[----:B------:R-:W-:Y:S02]  /*20420*/  IMAD.MOV R4, RZ, RZ, -R5 ;  /* 0x000000ffff047224 */ /* 0x000fe400078e0a05 */
[----:B------:R-:W-:Y:S02]  /*20430*/  IMAD R0, R0, UR4, RZ ;  /* 0x0000000400007c24 */ /* 0x000fe4000f8e02ff */
[----:B------:R-:W-:Y:S02]  /*20440*/  IMAD.IADD R3, R3, 0x1, R7 ;  /* 0x0000000103037824 */ /* 0x000fe400078e0207 */
[----:B------:R-:W-:Y:S02]  /*20450*/  IMAD R7, R21, R4, R9 ;  /* 0x0000000415077224 */ /* 0x000fe400078e0209 */
[C---:B------:R-:W-:Y:S02]  /*20460*/  IMAD R9, R5.reuse, UR5, R0 ;  /* 0x0000000505097c24 */ /* 0x040fe4000f8e0200 */
[----:B------:R-:W-:Y:S01]  /*20470*/  IMAD.WIDE.U32 R2, R5, UR4, R2 ;  /* 0x0000000405027c25 */ /* 0x000fe2000f8e0002 */
[----:B------:R-:W-:Y:S01]  /*20480*/  SHF.R.S32.HI R0, RZ, 0x1f, R7 ;  /* 0x0000001fff007819 */ /* 0x000fe20000011407 */
[----:B------:R-:W-:-:S03]  /*20490*/  ULDC.64 UR4, c[0x0][0xad8] ;  /* 0x0002b60000047ab9 */ /* 0x000fc60000000a00 */
[----:B------:R-:W-:Y:S01]  /*204a0*/  IADD3 R3, R3, R9, RZ ;  /* 0x0000000903037210 */ /* 0x000fe20007ffe0ff */
[----:B------:R-:W-:Y:S02]  /*204b0*/  IMAD R0, R0, UR4, RZ ;  /* 0x0000000400007c24 */ /* 0x000fe4000f8e02ff */
[----:B------:R-:W-:-:S04]  /*204c0*/  IMAD.WIDE.U32 R4, R7, UR4, R2 ;  /* 0x0000000407047c25 */ /* 0x000fc8000f8e0002 */
[----:B------:R-:W-:Y:S01]  /*204d0*/  IMAD R3, R7, UR5, R0 ;  /* 0x0000000507037c24 */ /* 0x000fe2000f8e0200 */
[----:B------:R-:W-:Y:S02]  /*204e0*/  ULDC.64 UR4, c[0x0][0xa80] ;  /* 0x0002a00000047ab9 */ /* 0x000fe40000000a00 */
[----:B------:R-:W-:Y:S01]  /*204f0*/  LEA R2, P0, R4, UR4, 0x1 ;  /* 0x0000000404027c11 */ /* 0x000fe2000f8008ff */
[----:B------:R-:W-:Y:S01]  /*20500*/  IMAD.IADD R3, R5, 0x1, R3 ;  /* 0x0000000105037824 */ /* 0x000fe200078e0203 */
[----:B------:R-:W-:-:S04]  /*20510*/  UMOV UR4, 0xffffffff ;  /* 0xffffffff00047882 */ /* 0x000fc80000000000 */
[----:B------:R-:W-:Y:S01]  /*20520*/  LEA.HI.X R3, R4, UR5, R3, 0x1, P0 ;  /* 0x0000000504037c11 */ /* 0x000fe200080f0c03 */
[----:B------:R-:W-:Y:S06]  /*20530*/  BRA.DIV UR4, `(.L_x_651) ;  /* 0x0000008604187947 */ /* 0x000fec000b800000 */
[----:B------:R2:W3:Y:S04]  /*20540*/  SHFL.IDX PT, R0, R3, RZ, 0x181f ;  /* 0x00181fff03007589 */ /* 0x0004e800000e0000 */
[----:B------:R2:W4:Y:S02]  /*20550*/  SHFL.IDX PT, R14, R2, RZ, 0x181f ;  /* 0x00181fff020e7589 */ /* 0x00052400000e0000 */
.L_x_852:
[----:B------:R-:W-:Y:S01]  /*20560*/  IMAD R21, R6, R21, RZ ;  /* 0x0000001506157224 */ /* 0x000fe200078e02ff */
[----:B------:R-:W-:Y:S01]  /*20570*/  BSSY B1, `(.L_x_652) ;  /* 0x000000f000017945 */ /* 0x000fe20003800000 */
[----:B------:R-:W-:-:S05]  /*20580*/  IMAD R6, R217, 0x80, R221 ;  /* 0x00000080d9067824 */ /* 0x000fca00078e02dd */
[----:B------:R-:W-:-:S13]  /*20590*/  ISETP.GE.AND P0, PT, R6, R21, PT ;  /* 0x000000150600720c */ /* 0x000fda0003f06270 */
[----:B------:R-:W-:Y:S05]  /*205a0*/  @P0 BRA `(.L_x_653) ;  /* 0x00000000002c0947 */ /* 0x000fea0003800000 */
[----:B------:R-:W-:Y:S01]  /*205b0*/  ULDC UR4, c[0x0][0xac8] ;  /* 0x0002b20000047ab9 */ /* 0x000fe20000000800 */
[----:B------:R-:W-:Y:S02]  /*205c0*/  SHF.R.S32.HI R8, RZ, 0x1f, R202 ;  /* 0x0000001fff087819 */ /* 0x000fe400000114ca */
[----:B------:R-:W-:Y:S02]  /*205d0*/  ISETP.GE.AND P2, PT, R202, UR4, PT ;  /* 0x00000004ca007c0c */ /* 0x000fe4000bf46270 */
[----:B------:R-:W-:Y:S02]  /*205e0*/  ISETP.GE.AND P3, PT, R211, UR4, PT ;  /* 0x00000004d3007c0c */ /* 0x000fe4000bf66270 */
[----:B------:R-:W-:-:S09]  /*205f0*/  SHF.R.S32.HI R7, RZ, 0x1f, R211 ;  /* 0x0000001fff077819 */ /* 0x000fd200000114d3 */
[CC--:B----4-:R-:W-:Y:S02]  /*20600*/  @!P2 LEA R4, P0, R202.reuse, R14.reuse, 0x1 ;  /* 0x0000000eca04a211 */ /* 0x0d0fe400078008ff */
[C---:B------:R-:W-:Y:S02]  /*20610*/  @!P3 LEA R14, P1, R211.reuse, R14, 0x1 ;  /* 0x0000000ed30eb211 */ /* 0x040fe400078208ff */
[-C--:B---3--:R-:W-:Y:S02]  /*20620*/  @!P2 LEA.HI.X R5, R202, R0.reuse, R8, 0x1, P0 ;  /* 0x00000000ca05a211 */ /* 0x088fe400000f0c08 */
[----:B------:R-:W-:-:S03]  /*20630*/  @!P3 LEA.HI.X R15, R211, R0, R7, 0x1, P1 ;  /* 0x00000000d30fb211 */ /* 0x000fc600008f0c07 */
[----:B------:R3:W-:Y:S04]  /*20640*/  @!P2 ST.E.128 desc[UR54][R4.64], RZ ;  /* 0x000000ff0400a985 */ /* 0x0007e8000c101d36 */
[----:B------:R3:W-:Y:S02]  /*20650*/  @!P3 ST.E.128 desc[UR54][R14.64], RZ ;  /* 0x000000ff0e00b985 */ /* 0x0007e4000c101d36 */
.L_x_653:
[----:B------:R-:W-:Y:S05]  /*20660*/  BSYNC B1 ;  /* 0x0000000000017941 */ /* 0x000fea0003800000 */
.L_x_652:
[----:B------:R-:W-:-:S03]  /*20670*/  UMOV UR4, 0xffffffff ;  /* 0xffffffff00047882 */ /* 0x000fc60000000000 */
[----:B------:R-:W-:Y:S05]  /*20680*/  BRA.DIV UR4, `(.L_x_654) ;  /* 0x0000008204f87947 */ /* 0x000fea000b800000 */
[----:B---3--:R3:W0:Y:S04]  /*20690*/  SHFL.IDX PT, R0, R3, 0x1, 0x181f ;  /* 0x00381f0003007f89 */ /* 0x00862800000e0000 */
[----:B----4-:R3:W4:Y:S02]  /*206a0*/  SHFL.IDX PT, R14, R2, 0x1, 0x181f ;  /* 0x00381f00020e7f89 */ /* 0x01072400000e0000 */
.L_x_856:
[----:B------:R-:W-:Y:S01]  /*206b0*/  VIADD R4, R6, 0x20 ;  /* 0x0000002006047836 */ /* 0x000fe20000000000 */
[----:B------:R-:W-:Y:S04]  /*206c0*/  BSSY B1, `(.L_x_655) ;  /* 0x000000e000017945 */ /* 0x000fe80003800000 */
        /* <DEDUP_REMOVED lines=9> */
[-C--:B0-----:R-:W-:Y:S02]  /*20760*/  @!P2 LEA.HI.X R5, R202, R0.reuse, R8, 0x1, P0 ;  /* 0x00000000ca05a211 */ /* 0x081fe400000f0c08 */
[----:B------:R-:W-:-:S03]  /*20770*/  @!P3 LEA.HI.X R15, R211, R0, R7, 0x1, P1 ;  /* 0x00000000d30fb211 */ /* 0x000fc600008f0c07 */
[----:B------:R0:W-:Y:S04]  /*20780*/  @!P2 ST.E.128 desc[UR54][R4.64], RZ ;  /* 0x000000ff0400a985 */ /* 0x0001e8000c101d36 */
[----:B------:R0:W-:Y:S02]  /*20790*/  @!P3 ST.E.128 desc[UR54][R14.64], RZ ;  /* 0x000000ff0e00b985 */ /* 0x0001e4000c101d36 */
.L_x_656:
[----:B------:R-:W-:Y:S05]  /*207a0*/  BSYNC B1 ;  /* 0x0000000000017941 */ /* 0x000fea0003800000 */
.L_x_655:
[----:B------:R-:W-:-:S03]  /*207b0*/  UMOV UR4, 0xffffffff ;  /* 0xffffffff00047882 */ /* 0x000fc60000000000 */
[----:B------:R-:W-:Y:S05]  /*207c0*/  BRA.DIV UR4, `(.L_x_657) ;  /* 0x0000008204f07947 */ /* 0x000fea000b800000 */
[----:B0-----:R0:W0:Y:S04]  /*207d0*/  SHFL.IDX PT, R0, R3, 0x2, 0x181f ;  /* 0x00581f0003007f89 */ /* 0x00102800000e0000 */
[----:B----4-:R4:W0:Y:S02]  /*207e0*/  SHFL.IDX PT, R14, R2, 0x2, 0x181f ;  /* 0x00581f00020e7f89 */ /* 0x01082400000e0000 */
.L_x_860:
[----:B------:R-:W-:Y:S01]  /*207f0*/  IADD3 R4, R6, 0x40, RZ ;  /* 0x0000004006047810 */ /* 0x000fe20007ffe0ff */
[----:B------:R-:W-:Y:S03]  /*20800*/  BSSY B1, `(.L_x_658) ;  /* 0x000000e000017945 */ /* 0x000fe60003800000 */
[----:B------:R-:W-:-:S13]  /*20810*/  ISETP.GE.AND P0, PT, R4, R21, PT ;  /* 0x000000150400720c */ /* 0x000fda0003f06270 */
[----:B------:R-:W-:Y:S05]  /*20820*/  @P0 BRA `(.L_x_659) ;  /* 0x00000000002c0947 */ /* 0x000fea0003800000 */
[----:B------:R-:W-:Y:S01]  /*20830*/  ULDC UR4, c[0x0][0xac8] ;  /* 0x0002b20000047ab9 */ /* 0x000fe20000000800 */
[----:B------:R-:W-:Y:S02]  /*20840*/  SHF.R.S32.HI R8, RZ, 0x1f, R202 ;  /* 0x0000001fff087819 */ /* 0x000fe400000114ca */
[----:B------:R-:W-:Y:S02]  /*20850*/  ISETP.GE.AND P2, PT, R202, UR4, PT ;  /* 0x00000004ca007c0c */ /* 0x000fe4000bf46270 */
[----:B------:R-:W-:Y:S02]  /*20860*/  ISETP.GE.AND P3, PT, R211, UR4, PT ;  /* 0x00000004d3007c0c */ /* 0x000fe4000bf66270 */
[----:B------:R-:W-:-:S09]  /*20870*/  SHF.R.S32.HI R7, RZ, 0x1f, R211 ;  /* 0x0000001fff077819 */ /* 0x000fd200000114d3 */
[CC--:B0-----:R-:W-:Y:S02]  /*20880*/  @!P2 LEA R4, P0, R202.reuse, R14.reuse, 0x1 ;  /* 0x0000000eca04a211 */ /* 0x0c1fe400078008ff */
[C---:B------:R-:W-:Y:S02]  /*20890*/  @!P3 LEA R14, P1, R211.reuse, R14, 0x1 ;  /* 0x0000000ed30eb211 */ /* 0x040fe400078208ff */
[-C--:B------:R-:W-:Y:S02]  /*208a0*/  @!P2 LEA.HI.X R5, R202, R0.reuse, R8, 0x1, P0 ;  /* 0x00000000ca05a211 */ /* 0x080fe400000f0c08 */
[----:B------:R-:W-:-:S03]  /*208b0*/  @!P3 LEA.HI.X R15, R211, R0, R7, 0x1, P1 ;  /* 0x00000000d30fb211 */ /* 0x000fc600008f0c07 */
[----:B------:R0:W-:Y:S04]  /*208c0*/  @!P2 ST.E.128 desc[UR54][R4.64], RZ ;  /* 0x000000ff0400a985 */ /* 0x0001e8000c101d36 */
[----:B------:R0:W-:Y:S02]  /*208d0*/  @!P3 ST.E.128 desc[UR54][R14.64], RZ ;  /* 0x000000ff0e00b985 */ /* 0x0001e4000c101d36 */
.L_x_659:
[----:B------:R-:W-:Y:S05]  /*208e0*/  BSYNC B1 ;  /* 0x0000000000017941 */ /* 0x000fea0003800000 */
.L_x_658:
[----:B------:R-:W-:-:S03]  /*208f0*/  UMOV UR4, 0xffffffff ;  /* 0xffffffff00047882 */ /* 0x000fc60000000000 */
[----:B------:R-:W-:Y:S05]  /*20900*/  BRA.DIV UR4, `(.L_x_660) ;  /* 0x0000008204e87947 */ /* 0x000fea000b800000 */
[----:B0-----:R0:W0:Y:S04]  /*20910*/  SHFL.IDX PT, R0, R3, 0x3, 0x181f ;  /* 0x00781f0003007f89 */ /* 0x00102800000e0000 */
[----:B------:R0:W0:Y:S02]  /*20920*/  SHFL.IDX PT, R14, R2, 0x3, 0x181f ;  /* 0x00781f00020e7f89 */ /* 0x00002400000e0000 */
.L_x_864:
[----:B0-234-:R-:W-:-:S05]  /*20930*/  VIADD R2, R6, 0x60 ;  /* 0x0000006006027836 */ /* 0x01dfca0000000000 */
[----:B------:R-:W-:-:S13]  /*20940*/  ISETP.GE.AND P0, PT, R2, R21, PT ;  /* 0x000000150200720c */ /* 0x000fda0003f06270 */
[----:B------:R-:W-:Y:S05]  /*20950*/  @P0 BRA `(.L_x_647) ;  /* 0x00000000002c0947 */ /* 0x000fea0003800000 */
[----:B------:R-:W-:Y:S01]  /*20960*/  ULDC UR4, c[0x0][0xac8] ;  /* 0x0002b20000047ab9 */ /* 0x000fe20000000800 */
[----:B------:R-:W-:Y:S02]  /*20970*/  SHF.R.S32.HI R5, RZ, 0x1f, R202 ;  /* 0x0000001fff057819 */ /* 0x000fe400000114ca */
[----:B------:R-:W-:Y:S02]  /*20980*/  ISETP.GE.AND P2, PT, R202, UR4, PT ;  /* 0x00000004ca007c0c */ /* 0x000fe4000bf46270 */
[----:B------:R-:W-:Y:S02]  /*20990*/  ISETP.GE.AND P3, PT, R211, UR4, PT ;  /* 0x00000004d3007c0c */ /* 0x000fe4000bf66270 */
[----:B------:R-:W-:-:S09]  /*209a0*/  SHF.R.S32.HI R4, RZ, 0x1f, R211 ;  /* 0x0000001fff047819 */ /* 0x000fd200000114d3 */
[CC--:B------:R-:W-:Y:S02]  /*209b0*/  @!P2 LEA R2, P0, R202.reuse, R14.reuse, 0x1 ;  /* 0x0000000eca02a211 */ /* 0x0c0fe400078008ff */
[C---:B------:R-:W-:Y:S02]  /*209c0*/  @!P3 LEA R14, P1, R211.reuse, R14, 0x1 ;  /* 0x0000000ed30eb211 */ /* 0x040fe400078208ff */
[-C--:B------:R-:W-:Y:S02]  /*209d0*/  @!P2 LEA.HI.X R3, R202, R0.reuse, R5, 0x1, P0 ;  /* 0x00000000ca03a211 */ /* 0x080fe400000f0c05 */
[----:B------:R-:W-:-:S03]  /*209e0*/  @!P3 LEA.HI.X R15, R211, R0, R4, 0x1, P1 ;  /* 0x00000000d30fb211 */ /* 0x000fc600008f0c04 */
[----:B------:R0:W-:Y:S04]  /*209f0*/  @!P2 ST.E.128 desc[UR54][R2.64], RZ ;  /* 0x000000ff0200a985 */ /* 0x0001e8000c101d36 */
[----:B------:R0:W-:Y:S02]  /*20a00*/  @!P3 ST.E.128 desc[UR54][R14.64], RZ ;  /* 0x000000ff0e00b985 */ /* 0x0001e4000c101d36 */
.L_x_647:
[----:B------:R-:W-:Y:S05]  /*20a10*/  BSYNC B0 ;  /* 0x0000000000007941 */ /* 0x000fea0003800000 */
.L_x_637:
[----:B------:R-:W-:Y:S02]  /*20a20*/  ULDC UR4, c[0x0][0xc3c] ;  /* 0x00030f0000047ab9 */ /* 0x000fe40000000800 */
[----:B-1----:R-:W-:-:S13]  /*20a30*/  ISETP.GE.AND P0, PT, R207, UR4, PT ;  /* 0x00000004cf007c0c */ /* 0x002fda000bf06270 */
[----:B------:R-:W-:Y:S05]  /*20a40*/  @!P0 BRA `(.L_x_661) ;  /* 0xfffffe08008c8947 */ /* 0x000fea000383ffff */
[----:B------:R-:W-:Y:S05]  /*20a50*/  BRA `(.L_x_470) ;  /* 0x0000006400f47947 */ /* 0x000fea0003800000 */
.L_x_468:
        /* <DEDUP_REMOVED lines=15> */
[----:B------:R-:W1:Y:S01]  /*20b50*/  LDS.128 R16, [UR4+0x298d0] ;  /* 0x0298d004ff107984 */ /* 0x000e620008000c00 */
[----:B------:R-:W-:Y:S06]  /*20b60*/  BAR.ARV 0x4, 0x180 ;  /* 0x0106000000007b1d */ /* 0x000fec0000002000 */
[----:B------:R-:W-:Y:S05]  /*20b70*/  BRA `(.L_x_663) ;  /* 0x0000000400fc7947 */ /* 0x000fea0003800000 */
.L_x_662:
[----:B0-----:R-:W0:Y:S01]  /*20b80*/  S2R R2, SR_TID.X ;  /* 0x0000000000027919 */ /* 0x001e220000002100 */
[----:B------:R-:W-:Y:S01]  /*20b90*/  ULDC UR4, c[0x0][0xc3c] ;  /* 0x00030f0000047ab9 */ /* 0x000fe20000000800 */
[----:B------:R-:W1:Y:S01]  /*20ba0*/  S2UR UR6, SR_CTAID.X ;  /* 0x00000000000679c3 */ /* 0x000e620000002500 */
[----:B------:R-:W-:Y:S01]  /*20bb0*/  ULDC UR5, c[0x0][0xc38] ;  /* 0x00030e0000057ab9 */ /* 0x000fe20000000800 */
        /* <DEDUP_REMOVED lines=11> */
[----:B------:R-:W-:Y:S02]  /*20c70*/  ISETP.GE.U32.AND P5, PT, R5, 0x10, PT ;  /* 0x000000100500780c */ /* 0x000fe40003fa6070 */
[----:B------:R-:W-:Y:S01]  /*20c80*/  MOV R16, RZ ;  /* 0x000000ff00107202 */ /* 0x000fe20000000f00 */
[----:B--2---:R-:W0:Y:S02]  /*20c90*/  SHFL.UP PT, R4, R0, 0x1, RZ ;  /* 0x0420000000047989 */ /* 0x004e2400000e00ff */
[----:B0-----:R-:W-:-:S05]  /*20ca0*/  SEL R7, R4, RZ, P1 ;  /* 0x000000ff04077207 */ /* 0x001fca0000800000 */
[----:B------:R-:W-:-:S05]  /*20cb0*/  IMAD.IADD R7, R0, 0x1, R7 ;  /* 0x0000000100077824 */ /* 0x000fca00078e0207 */
[----:B------:R-:W0:Y:S02]  /*20cc0*/  SHFL.UP PT, R4, R7, 0x2, RZ ;  /* 0x0440000007047989 */ /* 0x000e2400000e00ff */
[----:B0-----:R-:W-:-:S04]  /*20cd0*/  SEL R4, R4, RZ, P2 ;  /* 0x000000ff04047207 */ /* 0x001fc80001000000 */
[----:B------:R-:W-:-:S05]  /*20ce0*/  IADD3 R4, R7, R4, RZ ;  /* 0x0000000407047210 */ /* 0x000fca0007ffe0ff */
        /* <DEDUP_REMOVED lines=9> */
[----:B------:R-:W0:Y:S02]  /*20d80*/  SHFL.IDX PT, R4, R2, 0x1f, 0x1f ;  /* 0x03e01f0002047f89 */ /* 0x000e2400000e0000 */
[----:B0-----:R-:W-:-:S04]  /*20d90*/  IMAD R4, R4, UR5, RZ ;  /* 0x0000000504047c24 */ /* 0x001fc8000f8e02ff */
[----:B------:R-:W-:Y:S01]  /*20da0*/  IMAD.MOV.U32 R7, RZ, RZ, R4 ;  /* 0x000000ffff077224 */ /* 0x000fe200078e0004 */
[----:B-1----:R-:W-:-:S13]  /*20db0*/  ISETP.GT.AND P6, PT, R4, UR6, PT ;  /* 0x0000000604007c0c */ /* 0x002fda000bfc4270 */
[----:B------:R-:W-:Y:S05]  /*20dc0*/  @P6 BRA `(.L_x_664) ;  /* 0x0000000000a06947 */ /* 0x000fea0003800000 */
[----:B------:R-:W0:Y:S01]  /*20dd0*/  LDC R6, c[0x0][0xc3c] ;  /* 0x00030f00ff067b82 */ /* 0x000e220000000800 */
[----:B------:R-:W-:Y:S01]  /*20de0*/  IMAD.MOV.U32 R4, RZ, RZ, R7 ;  /* 0x000000ffff047224 */ /* 0x000fe200078e0007 */
[----:B------:R-:W-:Y:S01]  /*20df0*/  UMOV UR4, URZ ;  /* 0x0000003f00047c82 */ /* 0x000fe20008000000 */
[----:B------:R-:W-:Y:S01]  /*20e00*/  ULDC UR7, c[0x0][0xc3c] ;  /* 0x00030f0000077ab9 */ /* 0x000fe20000000800 */
[----:B------:R-:W-:-:S05]  /*20e10*/  ULDC UR5, c[0x0][0xc38] ;  /* 0x00030e0000057ab9 */ /* 0x000fca0000000800 */
.L_x_668:
[----:B------:R-:W-:Y:S01]  /*20e20*/  UIADD3 UR4, UR4, 0x1f, URZ ;  /* 0x0000001f04047890 */ /* 0x000fe2000fffe03f */
[----:B------:R-:W-:-:S05]  /*20e30*/  IMAD.U32 R19, RZ, RZ, UR7 ;  /* 0x00000007ff137e24 */ /* 0x000fca000f8e00ff */
[----:B0-----:R-:W-:-:S13]  /*20e40*/  ISETP.LE.AND P6, PT, R6, UR4, PT ;  /* 0x0000000406007c0c */ /* 0x001fda000bfc3270 */
[----:B------:R-:W-:Y:S05]  /*20e50*/  @P6 BRA `(.L_x_665) ;  /* 0x0000000400206947 */ /* 0x000fea0003800000 */
[----:B------:R-:W-:Y:S01]  /*20e60*/  IADD3 R7, R5, UR4, RZ ;  /* 0x0000000405077c10 */ /* 0x000fe2000fffe0ff */
[----:B------:R-:W-:Y:S01]  /*20e70*/  BSSY B0, `(.L_x_666) ;  /* 0x0000007000007945 */ /* 0x000fe20003800000 */
[----:B------:R-:W-:Y:S02]  /*20e80*/  IMAD.MOV.U32 R0, RZ, RZ, RZ ;  /* 0x000000ffff007224 */ /* 0x000fe400078e00ff */
[----:B------:R-:W-:-:S13]  /*20e90*/  ISETP.GE.OR P6, PT, R7, R6, !P0 ;  /* 0x000000060700720c */ /* 0x000fda00047c6670 */
[----:B------:R-:W-:Y:S05]  /*20ea0*/  @P6 BRA `(.L_x_667) ;  /* 0x00000000000c6947 */ /* 0x000fea0003800000 */
[----:B------:R-:W0:Y:S02]  /*20eb0*/  LDC.64 R2, c[0x0][0xc80] ;  /* 0x00032000ff027b82 */ /* 0x000e240000000a00 */
[----:B0-----:R-:W-:-:S05]  /*20ec0*/  IMAD.WIDE R2, R7, 0x4, R2 ;  /* 0x0000000407027825 */ /* 0x001fca00078e0202 */
[----:B------:R0:W5:Y:S02]  /*20ed0*/  LDG.E R0, desc[UR54][R2.64] ;  /* 0x0000003602007981 */ /* 0x000164000c1e1900 */
.L_x_667:
[----:B------:R-:W-:Y:S05]  /*20ee0*/  BSYNC B0 ;  /* 0x0000000000007941 */ /* 0x000fea0003800000 */
.L_x_666:
[----:B0----5:R-:W0:Y:S02]  /*20ef0*/  SHFL.UP PT, R2, R0, 0x1, RZ ;  /* 0x0420000000027989 */ /* 0x021e2400000e00ff */
[----:B0-----:R-:W-:-:S05]  /*20f00*/  SEL R3, R2, RZ, P1 ;  /* 0x000000ff02037207 */ /* 0x001fca0000800000 */
[----:B------:R-:W-:-:S05]  /*20f10*/  IMAD.IADD R3, R0, 0x1, R3 ;  /* 0x0000000100037824 */ /* 0x000fca00078e0203 */
[----:B------:R-:W0:Y:S02]  /*20f20*/  SHFL.UP PT, R2, R3, 0x2, RZ ;  /* 0x0440000003027989 */ /* 0x000e2400000e00ff */
        /* <DEDUP_REMOVED lines=13> */
[----:B------:R-:W-:-:S05]  /*21000*/  IMAD.IADD R4, R3, 0x1, R4 ;  /* 0x0000000103047824 */ /* 0x000fca00078e0204 */
[----:B------:R-:W-:-:S13]  /*21010*/  ISETP.GT.AND P6, PT, R4, UR6, PT ;  /* 0x0000000604007c0c */ /* 0x000fda000bfc4270 */
[----:B------:R-:W-:Y:S05]  /*21020*/  @!P6 BRA `(.L_x_668) ;  /* 0xfffffffc007ce947 */ /* 0x000fea000383ffff */
[----:B------:R-:W-:Y:S01]  /*21030*/  MOV R2, R9 ;  /* 0x0000000900027202 */ /* 0x000fe20000000f00 */
[----:B------:R-:W-:-:S07]  /*21040*/  IMAD.MOV.U32 R7, RZ, RZ, R3 ;  /* 0x000000ffff077224 */ /* 0x000fce00078e0003 */
.L_x_664:
[----:B------:R-:W-:-:S04]  /*21050*/  IMAD.IADD R7, R4, 0x1, -R7 ;  /* 0x0000000104077824 */ /* 0x000fc800078e0a07 */
[----:B------:R-:W-:-:S05]  /*21060*/  IMAD R3, R2, UR5, R7 ;  /* 0x0000000502037c24 */ /* 0x000fca000f8e0207 */
[----:B------:R-:W-:-:S13]  /*21070*/  ISETP.GT.AND P0, PT, R3, UR6, PT ;  /* 0x0000000603007c0c */ /* 0x000fda000bf04270 */
[----:B------:R-:W-:-:S04]  /*21080*/  VOTE.ANY R6, PT, !P0 ;  /* 0x0000000000067806 */ /* 0x000fc800040e0100 */
[----:B------:R-:W0:Y:S01]  /*21090*/  POPC R19, R6 ;  /* 0x0000000600137309 */ /* 0x000e220000000000 */
[----:B------:R-:W-:Y:S01]  /*210a0*/  ISETP.NE.AND P0, PT, R6, RZ, PT ;  /* 0x000000ff0600720c */ /* 0x000fe20003f05270 */
[----:B0-----:R-:W0:Y:S02]  /*210b0*/  SHFL.IDX PT, R0, R0, R19, 0x1f ;  /* 0x00001f1300007589 */ /* 0x001e2400000e0000 */
[----:B0-----:R-:W-:-:S04]  /*210c0*/  IABS R4, R0 ;  /* 0x0000000000047213 */ /* 0x001fc80000000000 */
[----:B------:R-:W0:Y:S08]  /*210d0*/  I2F.RP R8, R4 ;  /* 0x0000000400087306 */ /* 0x000e300000209400 */
[----:B0-----:R-:W0:Y:S02]  /*210e0*/  MUFU.RCP R8, R8 ;  /* 0x0000000800087308 */ /* 0x001e240000001000 */
[----:B0-----:R-:W-:-:S06]  /*210f0*/  VIADD R3, R8, 0xffffffe ;  /* 0x0ffffffe08037836 */ /* 0x001fcc0000000000 */
[----:B------:R-:W0:Y:S02]  /*21100*/  F2I.FTZ.U32.TRUNC.NTZ R3, R3 ;  /* 0x0000000300037305 */ /* 0x000e24000021f000 */
[----:B0-----:R-:W-:Y:S01]  /*21110*/  IADD3 R11, RZ, -R3, RZ ;  /* 0x80000003ff0b7210 */ /* 0x001fe20007ffe0ff */
[----:B------:R-:W-:Y:S06]  /*21120*/  @!P0 BRA `(.L_x_669) ;  /* 0x0000000000088947 */ /* 0x000fec0003800000 */
[----:B------:R-:W-:-:S05]  /*21130*/  VIADD R9, R19, 0xffffffff ;  /* 0xffffffff13097836 */ /* 0x000fca0000000000 */
[----:B------:R0:W1:Y:S02]  /*21140*/  SHFL.IDX PT, R16, R2, R9, 0x1f ;  /* 0x00001f0902107589 */ /* 0x00006400000e0000 */
.L_x_669:
[----:B-1----:R-:W-:Y:S01]  /*21150*/  IMAD R16, R16, UR5, R7 ;  /* 0x0000000510107c24 */ /* 0x002fe2000f8e0207 */
[----:B------:R-:W-:Y:S01]  /*21160*/  IABS R6, R0 ;  /* 0x0000000000067213 */ /* 0x000fe20000000000 */
[----:B------:R-:W-:Y:S02]  /*21170*/  IMAD R7, R11, R4, RZ ;  /* 0x000000040b077224 */ /* 0x000fe400078e02ff */
[----:B0-----:R-:W-:Y:S02]  /*21180*/  IMAD.MOV.U32 R2, RZ, RZ, RZ ;  /* 0x000000ffff027224 */ /* 0x001fe400078e00ff */
[----:B------:R-:W-:Y:S02]  /*21190*/  IMAD.MOV R6, RZ, RZ, -R6 ;  /* 0x000000ffff067224 */ /* 0x000fe400078e0a06 */
[----:B------:R-:W-:Y:S01]  /*211a0*/  IMAD.HI.U32 R2, R3, R7, R2 ;  /* 0x0000000703027227 */ /* 0x000fe200078e0002 */
[----:B------:R-:W-:-:S03]  /*211b0*/  IADD3 R7, -R16, UR6, RZ ;  /* 0x0000000610077c10 */ /* 0x000fc6000fffe1ff */
[----:B------:R-:W-:Y:S01]  /*211c0*/  VIADD R19, R19, UR4 ;  /* 0x0000000413137c36 */ /* 0x000fe20008000000 */
[----:B------:R-:W-:-:S05]  /*211d0*/  IABS R3, R7 ;  /* 0x0000000700037213 */ /* 0x000fca0000000000 */
[----:B------:R-:W-:-:S04]  /*211e0*/  IMAD.HI.U32 R2, R2, R3, RZ ;  /* 0x0000000302027227 */ /* 0x000fc800078e00ff */
[----:B------:R-:W-:-:S05]  /*211f0*/  IMAD R3, R2, R6, R3 ;  /* 0x0000000602037224 */ /* 0x000fca00078e0203 */
[----:B------:R-:W-:-:S13]  /*21200*/  ISETP.GT.U32.AND P1, PT, R4, R3, PT ;  /* 0x000000030400720c */ /* 0x000fda0003f24070 */
[-C--:B------:R-:W-:Y:S01]  /*21210*/  @!P1 IADD3 R3, R3, -R4.reuse, RZ ;  /* 0x8000000403039210 */ /* 0x080fe20007ffe0ff */
        /* <DEDUP_REMOVED lines=8> */
[----:B------:R-:W-:Y:S01]  /*212a0*/  IADD3 R17, -R2, RZ, RZ ;  /* 0x000000ff02117210 */ /* 0x000fe20007ffe1ff */
[----:B------:R-:W-:-:S04]  /*212b0*/  IMAD.MOV.U32 R18, RZ, RZ, R2 ;  /* 0x000000ffff127224 */ /* 0x000fc800078e0002 */
[----:B------:R-:W-:Y:S01]  /*212c0*/  IMAD R17, R0, R17, R7 ;  /* 0x0000001100117224 */ /* 0x000fe200078e0207 */
[----:B------:R-:W-:Y:S06]  /*212d0*/  BRA `(.L_x_670) ;  /* 0x00000000000c7947 */ /* 0x000fec0003800000 */
.L_x_665:
[----:B------:R-:W-:Y:S01]  /*212e0*/  IMAD.MOV.U32 R17, RZ, RZ, RZ ;  /* 0x000000ffff117224 */ /* 0x000fe200078e00ff */
[----:B------:R-:W-:Y:S01]  /*212f0*/  MOV R16, UR6 ;  /* 0x0000000600107c02 */ /* 0x000fe20008000f00 */
[----:B------:R-:W-:-:S07]  /*21300*/  IMAD.MOV.U32 R18, RZ, RZ, RZ ;  /* 0x000000ffff127224 */ /* 0x000fce00078e00ff */
.L_x_670:
[----:B------:R-:W-:-:S13]  /*21310*/  ISETP.NE.AND P0, PT, R5, RZ, PT ;  /* 0x000000ff0500720c */ /* 0x000fda0003f05270 */
[----:B------:R-:W0:Y:S01]  /*21320*/  @!P0 S2R R3, SR_CgaCtaId ;  /* 0x0000000000038919 */ /* 0x000e220000008800 */
[----:B------:R-:W-:-:S04]  /*21330*/  @!P0 MOV R0, 0x400 ;  /* 0x0000040000008802 */ /* 0x000fc80000000f00 */
[----:B0-----:R-:W-:-:S05]  /*21340*/  @!P0 LEA R0, R3, R0, 0x18 ;  /* 0x0000000003008211 */ /* 0x001fca00078ec0ff */
[----:B------:R2:W-:Y:S01]  /*21350*/  @!P0 STS.128 [R0+0x298d0], R16 ;  /* 0x0298d01000008388 */ /* 0x0005e20000000c00 */
[----:B------:R-:W-:Y:S06]  /*21360*/  BAR.ARV 0x5, 0x180 ;  /* 0x0146000000007b1d */ /* 0x000fec0000002000 */
.L_x_663:
[----:B--2---:R-:W-:Y:S01]  /*21370*/  IMAD.MOV.U32 R0, RZ, RZ, 0x1 ;  /* 0x00000001ff007424 */ /* 0x004fe200078e00ff */
[----:B------:R2:W-:Y:S01]  /*21380*/  STL [R1+0x8], RZ ;  /* 0x000008ff01007387 */ /* 0x0005e20000100800 */
[----:B------:R-:W-:Y:S02]  /*21390*/  ULDC UR4, c[0x0][0xc3c] ;  /* 0x00030f0000047ab9 */ /* 0x000fe40000000800 */
[----:B-1----:R-:W-:Y:S01]  /*213a0*/  ISETP.GE.AND P0, PT, R19, UR4, PT ;  /* 0x0000000413007c0c */ /* 0x002fe2000bf06270 */
[----:B------:R2:W-:Y:S04]  /*213b0*/  STL [R1+0x14], R0 ;  /* 0x0000140001007387 */ /* 0x0005e80000100800 */
[----:B------:R2:W-:Y:S08]  /*213c0*/  STL [R1+0x58], RZ ;  /* 0x000058ff01007387 */ /* 0x0005f00000100800 */
[----:B--2---:R-:W-:Y:S05]  /*213d0*/  @P0 BRA `(.L_x_671) ;  /* 0x0000005800900947 */ /* 0x004fea0003800000 */
[----:B------:R-:W1:Y:S01]  /*213e0*/  S2R R11, SR_TID.X ;  /* 0x00000000000b7919 */ /* 0x000e620000002100 */
[----:B------:R-:W2:Y:S01]  /*213f0*/  S2UR UR5, SR_CgaCtaId ;  /* 0x00000000000579c3 */ /* 0x000ea20000008800 */
[----:B------:R-:W-:Y:S01]  /*21400*/  UMOV UR4, 0x400 ;  /* 0x0000040000047882 */ /* 0x000fe20000000000 */
[----:B------:R-:W-:Y:S01]  /*21410*/  BSSY B7, `(.L_x_671) ;  /* 0x00005a0000077945 */ /* 0x000fe20003800000 */
[----:B------:R-:W-:Y:S01]  /*21420*/  ULDC.64 UR40, c[0x0][0x198] ;  /* 0x0000660000287ab9 */ /* 0x000fe20000000a00 */
[----:B------:R-:W-:Y:S02]  /*21430*/  ULOP3.LUT UR37, UR36, 0x1, URZ, 0xfc, !UPT ;  /* 0x0000000124257892 */ /* 0x000fe4000f8efc3f */
[----:B------:R-:W-:Y:S01]  /*21440*/  ULOP3.LUT UR39, UR36, 0x2, URZ, 0xfc, !UPT ;  /* 0x0000000224277892 */ /* 0x000fe2000f8efc3f */
[----:B------:R-:W-:Y:S01]  /*21450*/  ULDC UR38, c[0x0][0xc] ;  /* 0x0000030000267ab9 */ /* 0x000fe20000000800 */
[----:B--2---:R-:W-:Y:S01]  /*21460*/  ULEA UR4, UR5, UR4, 0x18 ;  /* 0x0000000405047291 */ /* 0x004fe2000f8ec03f */
[C---:B-1----:R-:W-:Y:S01]  /*21470*/  IMAD.SHL.U32 R4, R11.reuse, 0x80, RZ ;  /* 0x000000800b047824 */ /* 0x042fe200078e00ff */
[----:B------:R-:W-:Y:S01]  /*21480*/  SHF.R.U32.HI R3, RZ, 0x1, R11 ;  /* 0x00000001ff037819 */ /* 0x000fe2000001160b */
[C---:B------:R-:W-:Y:S01]  /*21490*/  IMAD.SHL.U32 R5, R11.reuse, 0x2, RZ ;  /* 0x000000020b057824 */ /* 0x040fe200078e00ff */
[C---:B------:R-:W-:Y:S01]  /*214a0*/  LOP3.LUT R10, R11.reuse, 0x7f, RZ, 0xc0, !PT ;  /* 0x0000007f0b0a7812 */ /* 0x040fe200078ec0ff */
[----:B0-----:R-:W-:Y:S01]  /*214b0*/  IMAD.SHL.U32 R2, R11, 0x20, RZ ;  /* 0x000000200b027824 */ /* 0x001fe200078e00ff */
[----:B------:R-:W-:-:S02]  /*214c0*/  LOP3.LUT R6, R4, 0x380, RZ, 0xc0, !PT ;  /* 0x0000038004067812 */ /* 0x000fc400078ec0ff */
[----:B------:R-:W-:Y:S02]  /*214d0*/  SHF.L.U32 R0, R10, 0x4, RZ ;  /* 0x000000040a007819 */ /* 0x000fe400000006ff */
[----:B------:R-:W-:Y:S01]  /*214e0*/  LOP3.LUT R6, R6, 0x30, R3, 0xf8, !PT ;  /* 0x0000003006067812 */ /* 0x000fe200078ef803 */
[C---:B------:R-:W-:Y:S01]  /*214f0*/  IMAD.SHL.U32 R3, R11.reuse, 0x10, RZ ;  /* 0x000000100b037824 */ /* 0x040fe200078e00ff */
[----:B------:R-:W-:Y:S02]  /*21500*/  LOP3.LUT R7, R0, 0x600, RZ, 0xc0, !PT ;  /* 0x0000060000077812 */ /* 0x000fe400078ec0ff */
[----:B------:R-:W-:Y:S02]  /*21510*/  SHF.L.U32 R8, R11, 0x2, RZ ;  /* 0x000000020b087819 */ /* 0x000fe400000006ff */
[----:B------:R-:W-:Y:S02]  /*21520*/  LOP3.LUT R0, R3, 0x1b0, RZ, 0xc0, !PT ;  /* 0x000001b003007812 */ /* 0x000fe400078ec0ff */
[----:B------:R-:W-:-:S02]  /*21530*/  LOP3.LUT R9, R7, 0x60, R2, 0xf8, !PT ;  /* 0x0000006007097812 */ /* 0x000fc400078ef802 */
[----:B------:R-:W-:Y:S02]  /*21540*/  LOP3.LUT R0, R0, 0x30, R5, 0x78, !PT ;  /* 0x0000003000007812 */ /* 0x000fe400078e7805 */
[----:B------:R-:W-:Y:S02]  /*21550*/  LOP3.LUT R5, R7, 0x40, R3, 0xf8, !PT ;  /* 0x0000004007057812 */ /* 0x000fe400078ef803 */
[----:B------:R-:W-:Y:S02]  /*21560*/  LOP3.LUT P0, RZ, R11, 0x4, RZ, 0xc0, !PT ;  /* 0x000000040bff7812 */ /* 0x000fe4000780c0ff */
[----:B------:R-:W-:Y:S02]  /*21570*/  LOP3.LUT R0, R5, R0, RZ, 0xfc, !PT ;  /* 0x0000000005007212 */ /* 0x000fe400078efcff */
[----:B------:R-:W-:-:S04]  /*21580*/  LOP3.LUT R5, R2, 0x80, RZ, 0xc0, !PT ;  /* 0x0000008002057812 */ /* 0x000fc800078ec0ff */
[----:B------:R-:W-:-:S04]  /*21590*/  LOP3.LUT R5, R5, 0x10, R11, 0xf8, !PT ;  /* 0x0000001005057812 */ /* 0x000fc800078ef80b */
[----:B------:R-:W-:Y:S02]  /*215a0*/  LOP3.LUT R7, R5, 0x10, R8, 0x78, !PT ;  /* 0x0000001005077812 */ /* 0x000fe400078e7808 */
[----:B------:R-:W-:Y:S02]  /*215b0*/  LOP3.LUT R5, R6, 0x70, R3, 0x78, !PT ;  /* 0x0000007006057812 */ /* 0x000fe400078e7803 */
[----:B------:R-:W-:Y:S02]  /*215c0*/  LOP3.LUT R6, R9, 0x100, R2, 0xf8, !PT ;  /* 0x0000010009067812 */ /* 0x000fe400078ef802 */
[----:B------:R-:W-:Y:S02]  /*215d0*/  LOP3.LUT R5, R5, 0xc00, R4, 0xf8, !PT ;  /* 0x00000c0005057812 */ /* 0x000fe400078ef804 */
[----:B------:R-:W-:Y:S02]  /*215e0*/  LOP3.LUT R4, R6, R7, RZ, 0xfc, !PT ;  /* 0x0000000706047212 */ /* 0x000fe400078efcff */
[----:B------:R-:W-:Y:S01]  /*215f0*/  SHF.R.U32.HI R6, RZ, 0x2, R10 ;  /* 0x00000002ff067819 */ /* 0x000fe2000001160a */
[----:B------:R0:W-:Y:S04]  /*21600*/  STL [R1+0x2c], R5 ;  /* 0x00002c0501007387 */ /* 0x0001e80000100800 */
[----:B------:R1:W-:Y:S01]  /*21610*/  STL [R1+0x28], R4 ;  /* 0x0000280401007387 */ /* 0x0003e20000100800 */
[----:B0-----:R-:W-:Y:S01]  /*21620*/  IMAD.U32 R5, RZ, RZ, UR4 ;  /* 0x00000004ff057e24 */ /* 0x001fe2000f8e00ff */
[----:B-1----:R-:W-:Y:S01]  /*21630*/  LOP3.LUT R4, R3, 0x30, RZ, 0xc0, !PT ;  /* 0x0000003003047812 */ /* 0x002fe200078ec0ff */
[----:B------:R-:W-:-:S03]  /*21640*/  IMAD.MOV.U32 R3, RZ, RZ, 0x40 ;  /* 0x00000040ff037424 */ /* 0x000fc600078e00ff */
[----:B------:R-:W-:Y:S02]  /*21650*/  STL [R1+0x4], R5 ;  /* 0x0000040501007387 */ /* 0x000fe40000100800 */
[----:B------:R-:W-:Y:S02]  /*21660*/  SEL R7, R3, 0xffffffc0, !P0 ;  /* 0xffffffc003077807 */ /* 0x000fe40004000000 */
[----:B------:R-:W-:Y:S01]  /*21670*/  LOP3.LUT R3, R6, 0x60, R2, 0xf8, !PT ;  /* 0x0000006006037812 */ /* 0x000fe200078ef802 */
[----:B------:R-:W-:Y:S01]  /*21680*/  IMAD.IADD R2, R5, 0x1, R0 ;  /* 0x0000000105027824 */ /* 0x000fe200078e0200 */
[----:B------:R-:W-:Y:S01]  /*21690*/  MOV R0, 0x1 ;  /* 0x0000000100007802 */ /* 0x000fe20000000f00 */
[----:B------:R-:W-:Y:S01]  /*216a0*/  STL [R1+0x30], R7 ;  /* 0x0000300701007387 */ /* 0x000fe20000100800 */
[----:B------:R-:W-:-:S03]  /*216b0*/  IMAD.MOV.U32 R3, RZ, RZ, 0x1 ;  /* 0x00000001ff037424 */ /* 0x000fc600078e00ff */
[----:B------:R0:W-:Y:S04]  /*216c0*/  STL [R1+0x38], R2 ;  /* 0x0000380201007387 */ /* 0x0001e80000100800 */
[----:B------:R-:W-:Y:S04]  /*216d0*/  STL [R1+0x58], RZ ;  /* 0x000058ff01007387 */ /* 0x000fe80000100800 */
[----:B------:R1:W-:Y:S01]  /*216e0*/  STL [R1+0x18], R0 ;  /* 0x0000180001007387 */ /* 0x0003e20000100800 */
[----:B0-----:R-:W-:-:S03]  /*216f0*/  LOP3.LUT R2, R4, 0x40, RZ, 0xfc, !PT ;  /* 0x0000004004027812 */ /* 0x001fc600078efcff */
[----:B------:R0:W-:Y:S04]  /*21700*/  STL [R1+0xc], RZ ;  /* 0x00000cff01007387 */ /* 0x0001e80000100800 */
[----:B------:R0:W-:Y:S01]  /*21710*/  STL [R1+0x8], RZ ;  /* 0x000008ff01007387 */ /* 0x0001e20000100800 */
[----:B-1----:R-:W-:-:S03]  /*21720*/  LOP3.LUT R0, R4, 0x80, RZ, 0xfc, !PT ;  /* 0x0000008004007812 */ /* 0x002fc600078efcff */
[----:B------:R0:W-:Y:S04]  /*21730*/  STL [R1+0x14], R3 ;  /* 0x0000140301007387 */ /* 0x0001e80000100800 */
.L_x_781:
[----:B0--3--:R-:W0:Y:S02]  /*21740*/  LDC.64 R2, c[0x0][0xc88] ;  /* 0x00032200ff027b82 */ /* 0x009e240000000a00 */
[----:B0-----:R-:W-:-:S05]  /*21750*/  IMAD.WIDE R2, R19, 0x4, R2 ;  /* 0x0000000413027825 */ /* 0x001fca00078e0202 */
[----:B------:R-:W2:Y:S01]  /*21760*/  LDG.E R15, desc[UR54][R2.64] ;  /* 0x00000036020f7981 */ /* 0x000ea2000c1e1900 */
[----:B------:R-:W-:Y:S05]  /*21770*/  YIELD ;  /* 0x0000000000007946 */ /* 0x000fea0003800000 */
[----:B------:R-:W-:Y:S01]  /*21780*/  ULDC.64 UR4, c[0x0][0xa28] ;  /* 0x00028a0000047ab9 */ /* 0x000fe20000000a00 */
[----:B-1----:R-:W-:Y:S01]  /*21790*/  IMAD.MOV.U32 R0, RZ, RZ, RZ ;  /* 0x000000ffff007224 */ /* 0x002fe200078e00ff */
[----:B------:R-:W-:Y:S01]  /*217a0*/  ISETP.NE.U32.AND P0, PT, RZ, UR4, PT ;  /* 0x00000004ff007c0c */ /* 0x000fe2000bf05070 */
[----:B------:R-:W-:Y:S01]  /*217b0*/  ULDC.64 UR10, c[0x0][0xa18] ;  /* 0x00028600000a7ab9 */ /* 0x000fe20000000a00 */
[----:B------:R-:W-:Y:S01]  /*217c0*/  ULDC.64 UR8, c[0x0][0xa10] ;  /* 0x0002840000087ab9 */ /* 0x000fe20000000a00 */
[----:B------:R-:W-:Y:S01]  /*217d0*/  ULDC.64 UR6, c[0x0][0xa08] ;  /* 0x0002820000067ab9 */ /* 0x000fe20000000a00 */
[----:B------:R-:W-:-:S02]  /*217e0*/  ISETP.NE.AND.EX P0, PT, RZ, UR5, PT, P0 ;  /* 0x00000005ff007c0c */ /* 0x000fc4000bf05300 */
[----:B--2---:R-:W-:Y:S01]  /*217f0*/  SHF.R.S32.HI R4, RZ, 0x1f, R15 ;  /* 0x0000001fff047819 */ /* 0x004fe2000001140f */
[----:B------:R-:W-:-:S10]  /*21800*/  IMAD.SHL.U32 R14, R15, 0x4, RZ ;  /* 0x000000040f0e7824 */ /* 0x000fd400078e00ff */
[C---:B------:R-:W-:Y:S01]  /*21810*/  @P0 LEA R2, P1, R15.reuse, UR4, 0x2 ;  /* 0x000000040f020c11 */ /* 0x040fe2000f8210ff */
[----:B------:R-:W-:Y:S03]  /*21820*/  STL [R1+0x34], R15 ;  /* 0x0000340f01007387 */ /* 0x000fe60000100800 */
[C-C-:B------:R-:W-:Y:S01]  /*21830*/  @P0 LEA.HI.X R3, R15.reuse, UR5, R4.reuse, 0x2, P1 ;  /* 0x000000050f030c11 */ /* 0x140fe200088f1404 */
[----:B------:R-:W-:Y:S01]  /*21840*/  ULDC.64 UR4, c[0x0][0xa00] ;  /* 0x0002800000047ab9 */ /* 0x000fe20000000a00 */
[----:B------:R0:W-:Y:S01]  /*21850*/  STL [R1+0x40], R4 ;  /* 0x0000400401007387 */ /* 0x0001e20000100800 */
[----:B------:R-:W-:Y:S02]  /*21860*/  ISETP.NE.U32.AND P2, PT, RZ, UR4, PT ;  /* 0x00000004ff007c0c */ /* 0x000fe4000bf45070 */
[----:B------:R-:W-:Y:S01]  /*21870*/  SHF.L.U64.HI R13, R15, 0x2, R4 ;  /* 0x000000020f0d7819 */ /* 0x000fe20000010204 */
[----:B------:R1:W5:Y:S01]  /*21880*/  @P0 LDG.E R0, desc[UR54][R2.64] ;  /* 0x0000003602000981 */ /* 0x000362000c1e1900 */
[----:B------:R-:W-:-:S02]  /*21890*/  ISETP.NE.AND.EX P2, PT, RZ, UR5, PT, P2 ;  /* 0x00000005ff007c0c */ /* 0x000fc4000bf45320 */
[----:B------:R-:W-:Y:S01]  /*218a0*/  ISETP.NE.U32.AND P3, PT, RZ, UR10, PT ;  /* 0x0000000aff007c0c */ /* 0x000fe2000bf65070 */
[----:B------:R-:W-:Y:S01]  /*218b0*/  STL [R1], R14 ;  /* 0x0000000e01007387 */ /* 0x000fe20000100800 */
[----:B------:R-:W-:Y:S02]  /*218c0*/  ISETP.NE.U32.AND P0, PT, RZ, UR6, PT ;  /* 0x00000006ff007c0c */ /* 0x000fe4000bf05070 */
[----:B0-----:R-:W-:Y:S01]  /*218d0*/  IADD3 R4, P4, R14, UR4, RZ ;  /* 0x000000040e047c10 */ /* 0x001fe2000ff9e0ff */
[----:B------:R-:W-:Y:S01]  /*218e0*/  STL [R1+0x20], R13 ;  /* 0x0000200d01007387 */ /* 0x000fe20000100800 */
[----:B------:R-:W-:Y:S02]  /*218f0*/  ISETP.NE.AND.EX P3, PT, RZ, UR11, PT, P3 ;  /* 0x0000000bff007c0c */ /* 0x000fe4000bf65330 */
[----:B-1----:R-:W-:Y:S02]  /*21900*/  CS2R R2, SRZ ;  /* 0x0000000000027805 */ /* 0x002fe4000001ff00 */
[----:B------:R-:W-:-:S02]  /*21910*/  IADD3.X R5, R13, UR5, RZ, P4, !PT ;  /* 0x000000050d057c10 */ /* 0x000fc4000a7fe4ff */
[C---:B------:R-:W-:Y:S02]  /*21920*/  IADD3 R6, P4, R14.reuse, UR8, RZ ;  /* 0x000000080e067c10 */ /* 0x040fe4000ff9e0ff */
[----:B------:R-:W-:Y:S01]  /*21930*/  ISETP.NE.U32.AND P1, PT, RZ, UR8, PT ;  /* 0x00000008ff007c0c */ /* 0x000fe2000bf25070 */
[----:B------:R-:W2:Y:S01]  /*21940*/  @P2 LDG.E R2, desc[UR54][R4.64] ;  /* 0x0000003604022981 */ /* 0x000ea2000c1e1900 */
[----:B------:R-:W-:Y:S01]  /*21950*/  IADD3.X R7, R13, UR9, RZ, P4, !PT ;  /* 0x000000090d077c10 */ /* 0x000fe2000a7fe4ff */
[----:B------:R-:W-:Y:S01]  /*21960*/  ULDC UR4, c[0x0][0x288] ;  /* 0x0000a20000047ab9 */ /* 0x000fe20000000800 */
[----:B------:R-:W-:Y:S02]  /*21970*/  ISETP.NE.AND.EX P0, PT, RZ, UR7, PT, P0 ;  /* 0x00000007ff007c0c */ /* 0x000fe4000bf05300 */
[----:B------:R-:W-:Y:S02]  /*21980*/  ISETP.NE.AND.EX P1, PT, RZ, UR9, PT, P1 ;  /* 0x00000009ff007c0c */ /* 0x000fe4000bf25310 */
[----:B------:R-:W-:-:S02]  /*21990*/  @P3 IADD3 R10, P4, R14, UR10, RZ ;  /* 0x0000000a0e0a3c10 */ /* 0x000fc4000ff9e0ff */
[----:B------:R-:W-:Y:S02]  /*219a0*/  IADD3 R8, P5, R14, UR6, RZ ;  /* 0x000000060e087c10 */ /* 0x000fe4000ffbe0ff */
[C---:B------:R-:W-:Y:S02]  /*219b0*/  @P3 IADD3.X R11, R13.reuse, UR11, RZ, P4, !PT ;  /* 0x0000000b0d0b3c10 */ /* 0x040fe4000a7fe4ff */
[----:B------:R-:W-:Y:S02]  /*219c0*/  MOV R12, RZ ;  /* 0x000000ff000c7202 */ /* 0x000fe40000000f00 */
[----:B------:R-:W-:-:S03]  /*219d0*/  IADD3.X R9, R13, UR7, RZ, P5, !PT ;  /* 0x000000070d097c10 */ /* 0x000fc6000affe4ff */
[----:B------:R-:W5:Y:S04]  /*219e0*/  @P1 LDG.E R3, desc[UR54][R6.64] ;  /* 0x0000003606031981 */ /* 0x000f68000c1e1900 */
[----:B------:R-:W5:Y:S04]  /*219f0*/  @P0 LDG.E R12, desc[UR54][R8.64] ;  /* 0x00000036080c0981 */ /* 0x000f68000c1e1900 */
[----:B--2---:R0:W-:Y:S02]  /*21a00*/  STL [R1+0x3c], R2 ;  /* 0x00003c0201007387 */ /* 0x0041e40000100800 */
[----:B0-----:R-:W-:Y:S01]  /*21a10*/  IMAD.U32 R2, RZ, RZ, UR4 ;  /* 0x00000004ff027e24 */ /* 0x001fe2000f8e00ff */
[----:B------:R-:W-:-:S05]  /*21a20*/  ULDC.64 UR4, c[0x0][0x418] ;  /* 0x0001060000047ab9 */ /* 0x000fca0000000a00 */
[----:B------:R0:W2:Y:S01]  /*21a30*/  @P3 LDG.E R2, desc[UR54][R10.64] ;  /* 0x000000360a023981 */ /* 0x0000a2000c1e1900 */
[----:B------:R-:W-:-:S03]  /*21a40*/  UISETP.NE.U32.AND UP0, UPT, UR4, URZ, UPT ;  /* 0x0000003f0400728c */ /* 0x000fc6000bf05070 */
[----:B------:R-:W-:Y:S01]  /*21a50*/  ULDC UR4, c[0x0][0x424] ;  /* 0x0001090000047ab9 */ /* 0x000fe20000000800 */
[----:B------:R-:W-:-:S03]  /*21a60*/  UISETP.NE.AND.EX UP0, UPT, UR5, URZ, UPT, UP0 ;  /* 0x0000003f0500728c */ /* 0x000fc6000bf05300 */
[----:B------:R-:W-:Y:S01]  /*21a70*/  ULDC UR5, c[0x0][0x2f0] ;  /* 0x0000bc0000057ab9 */ /* 0x000fe20000000800 */
[----:B------:R-:W-:-:S04]  /*21a80*/  USEL UR4, UR4, 0x1, UP0 ;  /* 0x0000000104047887 */ /* 0x000fc80008000000 */
[----:B------:R-:W-:-:S03]  /*21a90*/  UIMAD UR4, UR4, UR5, URZ ;  /* 0x00000005040472a4 */ /* 0x000fc6000f8e023f */
[----:B------:R-:W-:Y:S02]  /*21aa0*/  ULDC UR5, c[0x0][0x348] ;  /* 0x0000d20000057ab9 */ /* 0x000fe40000000800 */
[----:B0-----:R-:W-:Y:S01]  /*21ab0*/  IMAD.U32 R10, RZ, RZ, UR5 ;  /* 0x00000005ff0a7e24 */ /* 0x001fe2000f8e00ff */
[----:B--2---:R0:W-:Y:S02]  /*21ac0*/  STL [R1+0x54], R2 ;  /* 0x0000540201007387 */ /* 0x0041e40000100800 */
[----:B0-----:R-:W-:Y:S01]  /*21ad0*/  IMAD.U32 R2, RZ, RZ, UR4 ;  /* 0x00000004ff027e24 */ /* 0x001fe2000f8e00ff */
[----:B------:R-:W-:Y:S06]  /*21ae0*/  @P3 BRA `(.L_x_672) ;  /* 0x0000000000143947 */ /* 0x000fec0003800000 */
[----:B------:R-:W-:Y:S05]  /*21af0*/  @!P2 BRA `(.L_x_672) ;  /* 0x000000000010a947 */ /* 0x000fea0003800000 */
[----:B------:R-:W2:Y:S04]  /*21b00*/  LDG.E R11, desc[UR54][R4.64] ;  /* 0x00000036040b7981 */ /* 0x000ea8000c1e1900 */
[----:B------:R-:W2:Y:S02]  /*21b10*/  LDG.E R4, desc[UR54][R4.64+0x4] ;  /* 0x0000043604047981 */ /* 0x000ea4000c1e1900 */
[----:B--2---:R-:W-:-:S05]  /*21b20*/  IADD3 R4, -R11, R4, RZ ;  /* 0x000000040b047210 */ /* 0x004fca0007ffe1ff */
[----:B------:R0:W-:Y:S02]  /*21b30*/  STL [R1+0x54], R4 ;  /* 0x0000540401007387 */ /* 0x0001e40000100800 */
.L_x_672:
[----:B------:R-:W-:Y:S01]  /*21b40*/  IMAD.MOV.U32 R11, RZ, RZ, R15 ;  /* 0x000000ffff0b7224 */ /* 0x000fe200078e000f */
[----:B------:R-:W-:Y:S01]  /*21b50*/  ULDC.64 UR4, c[0x0][0xa20] ;  /* 0x0002880000047ab9 */ /* 0x000fe20000000a00 */
[----:B0----5:R-:W-:Y:S01]  /*21b60*/  IMAD.IADD R4, R12, 0x1, R0 ;  /* 0x000000010c047824 */ /* 0x021fe200078e0200 */
[----:B------:R-:W-:Y:S02]  /*21b70*/  ISETP.NE.U32.AND P2, PT, RZ, UR4, PT ;  /* 0x00000004ff007c0c */ /* 0x000fe4000bf45070 */
[----:B------:R0:W-:Y:S02]  /*21b80*/  STL [R1+0x1c], R11 ;  /* 0x00001c0b01007387 */ /* 0x0001e40000100800 */
[----:B------:R-:W-:Y:S02]  /*21b90*/  ISETP.NE.AND.EX P2, PT, RZ, UR5, PT, P2 ;  /* 0x00000005ff007c0c */ /* 0x000fe4000bf45320 */
[----:B------:R0:W-:Y:S11]  /*21ba0*/  STL [R1+0x24], R4 ;  /* 0x0000240401007387 */ /* 0x0001f60000100800 */
[----:B0-----:R-:W-:Y:S05]  /*21bb0*/  @!P2 BRA `(.L_x_673) ;  /* 0x000000000010a947 */ /* 0x001fea0003800000 */
[----:B------:R-:W-:-:S04]  /*21bc0*/  IADD3 R4, P0, R14, UR4, RZ ;  /* 0x000000040e047c10 */ /* 0x000fc8000ff1e0ff */
[----:B------:R-:W-:-:S05]  /*21bd0*/  IADD3.X R5, R13, UR5, RZ, P0, !PT ;  /* 0x000000050d057c10 */ /* 0x000fca00087fe4ff */
[----:B------:R0:W5:Y:S01]  /*21be0*/  LDG.E R2, desc[UR54][R4.64] ;  /* 0x0000003604027981 */ /* 0x000162000c1e1900 */
[----:B------:R-:W-:Y:S05]  /*21bf0*/  BRA `(.L_x_674) ;  /* 0x0000000000107947 */ /* 0x000fea0003800000 */
.L_x_673:
[----:B------:R-:W-:Y:S05]  /*21c00*/  @!P0 BRA `(.L_x_674) ;  /* 0x00000000000c8947 */ /* 0x000fea0003800000 */
[----:B------:R-:W2:Y:S04]  /*21c10*/  LDG.E R4, desc[UR54][R8.64] ;  /* 0x0000003608047981 */ /* 0x000ea8000c1e1900 */
[----:B------:R-:W2:Y:S02]  /*21c20*/  LDG.E R2, desc[UR54][R8.64+0x4] ;  /* 0x0000043608027981 */ /* 0x000ea4000c1e1900 */
[----:B--2---:R-:W-:-:S07]  /*21c30*/  IMAD.IADD R2, R2, 0x1, -R4 ;  /* 0x0000000102027824 */ /* 0x004fce00078e0a04 */
.L_x_674:
[----:B-----5:R-:W-:Y:S02]  /*21c40*/  IADD3 R0, -R0, R2, RZ ;  /* 0x0000000200007210 */ /* 0x020fe40007ffe1ff */
[----:B------:R-:W2:Y:S04]  /*21c50*/  @P1 LDG.E R2, desc[UR54][R6.64] ;  /* 0x0000003606021981 */ /* 0x000ea8000c1e1900 */
[----:B------:R-:W2:Y:S01]  /*21c60*/  @P1 LDG.E R6, desc[UR54][R6.64+0x4] ;  /* 0x0000043606061981 */ /* 0x000ea2000c1e1900 */
[----:B------:R-:W-:Y:S01]  /*21c70*/  BSSY B0, `(.L_x_675) ;  /* 0x0000132000007945 */ /* 0x000fe20003800000 */
[----:B--2---:R-:W-:-:S04]  /*21c80*/  @P1 IMAD.IADD R10, R6, 0x1, -R2 ;  /* 0x00000001060a1824 */ /* 0x004fc800078e0a02 */
[----:B0-----:R-:W-:-:S04]  /*21c90*/  IMAD.IADD R4, R0, 0x1, R10 ;  /* 0x0000000100047824 */ /* 0x001fc800078e020a */
[----:B------:R-:W-:Y:S01]  /*21ca0*/  VIADD R2, R4, 0x9f ;  /* 0x0000009f04027836 */ /* 0x000fe20000000000 */
[----:B------:R0:W-:Y:S03]  /*21cb0*/  STL [R1+0x44], R4 ;  /* 0x0000440401007387 */ /* 0x0001e60000100800 */
[----:B------:R-:W-:-:S05]  /*21cc0*/  IMAD.HI R2, R2, 0x66666667, RZ ;  /* 0x6666666702027827 */ /* 0x000fca00078e02ff */
[----:B0-----:R-:W-:-:S04]  /*21cd0*/  SHF.R.U32.HI R4, RZ, 0x1f, R2 ;  /* 0x0000001fff047819 */ /* 0x001fc80000011602 */
[----:B------:R-:W-:-:S05]  /*21ce0*/  LEA.HI.SX32 R5, R2, R4, 0x1a ;  /* 0x0000000402057211 */ /* 0x000fca00078fd2ff */
[----:B------:R-:W-:Y:S01]  /*21cf0*/  IMAD R2, R5, 0xa0, -R0 ;  /* 0x000000a005027824 */ /* 0x000fe200078e0a00 */
[----:B------:R-:W-:Y:S01]  /*21d00*/  IADD3 R0, -R0, RZ, RZ ;  /* 0x000000ff00007210 */ /* 0x000fe20007ffe1ff */
[----:B------:R0:W-:Y:S03]  /*21d10*/  STL [R1+0x50], R5 ;  /* 0x0000500501007387 */ /* 0x0001e60000100800 */
[----:B------:R-:W-:Y:S02]  /*21d20*/  VIMNMX R10, R2, R10, PT ;  /* 0x0000000a020a7248 */ /* 0x000fe40003fe0100 */
[----:B------:R-:W-:-:S04]  /*21d30*/  VIMNMX R0, RZ, R0, !PT ;  /* 0x00000000ff007248 */ /* 0x000fc80007fe0100 */
[----:B------:R-:W-:Y:S01]  /*21d40*/  ISETP.GT.AND P0, PT, R10, R0, PT ;  /* 0x000000000a00720c */ /* 0x000fe20003f04270 */
[----:B0-----:R-:W-:-:S05]  /*21d50*/  IMAD.WIDE.U32 R4, R0, -0x33333333, RZ ;  /* 0xcccccccd00047825 */ /* 0x001fca00078e00ff */
        /* <DEDUP_REMOVED lines=8> */
[----:B------:R-:W-:Y:S05]  /*21de0*/  @!P2 BRA `(.L_x_676) ;  /* 0x000000100068a947 */ /* 0x000fea0003800000 */
[----:B------:R-:W-:Y:S01]  /*21df0*/  UMOV UR4, 0xffffffff ;  /* 0xffffffff00047882 */ /* 0x000fe20000000000 */
[----:B------:R-:W-:Y:S02]  /*21e00*/  SEL R0, R11, RZ, !P1 ;  /* 0x000000ff0b007207 */ /* 0x000fe40004800000 */
[----:B------:R-:W-:Y:S05]  /*21e10*/  BRA.DIV UR4, `(.L_x_677) ;  /* 0x0000006e04ec7947 */ /* 0x000fea000b800000 */
[----:B------:R-:W0:Y:S02]  /*21e20*/  S2R R4, SR_TID.X ;  /* 0x0000000000047919 */ /* 0x000e240000002100 */
[----:B0-----:R-:W-:-:S04]  /*21e30*/  SHF.R.U32.HI R4, RZ, 0x5, R4 ;  /* 0x00000005ff047819 */ /* 0x001fc80000011604 */
[----:B------:R-:W-:-:S05]  /*21e40*/  LOP3.LUT R4, R4, 0x3, RZ, 0xc0, !PT ;  /* 0x0000000304047812 */ /* 0x000fca00078ec0ff */
[----:B------:R0:W1:Y:S02]  /*21e50*/  SHFL.IDX PT, R14, R4, RZ, 0x1f ;  /* 0x00001fff040e7589 */ /* 0x00006400000e0000 */
.L_x_867:
[----:B-1----:R-:W-:Y:S02]  /*21e60*/  ISETP.NE.AND P0, PT, R14, RZ, PT ;  /* 0x000000ff0e00720c */ /* 0x002fe40003f05270 */
[----:B------:R-:W-:-:S11]  /*21e70*/  PLOP3.LUT P6, PT, PT, PT, PT, 0x8, 0x0 ;  /* 0x000000000000781c */ /* 0x000fd60003fce170 */
[----:B------:R-:W-:Y:S05]  /*21e80*/  @P0 BRA `(.L_x_678) ;  /* 0x00000000000c0947 */ /* 0x000fea0003800000 */
[----:B------:R-:W-:-:S03]  /*21e90*/  UMOV UR4, 0xffffffff ;  /* 0xffffffff00047882 */ /* 0x000fc60000000000 */
[----:B------:R-:W-:Y:S05]  /*21ea0*/  BRA.DIV UR4, `(.L_x_679) ;  /* 0x0000006e04fc7947 */ /* 0x000fea000b800000 */
[----:B------:R-:W-:-:S13]  /*21eb0*/  ELECT P6, URZ, PT ;  /* 0x00000000003f782f */ /* 0x000fda00038c0000 */
.L_x_678:
[----:B0-----:R-:W2:Y:S04]  /*21ec0*/  LDL R4, [R1+0x58] ;  /* 0x0000580001047983 */ /* 0x001ea80000100800 */
[----:B------:R-:W3:Y:S01]  /*21ed0*/  LDL R6, [R1+0x4] ;  /* 0x0000040001067983 */ /* 0x000ee20000100800 */
[----:B------:R-:W-:Y:S01]  /*21ee0*/  BSSY B1, `(.L_x_680) ;  /* 0x0000008000017945 */ /* 0x000fe20003800000 */
[----:B--2---:R-:W-:-:S05]  /*21ef0*/  VIADD R4, R4, 0x1 ;  /* 0x0000000104047836 */ /* 0x004fca0000000000 */
[----:B------:R-:W-:-:S04]  /*21f00*/  LEA.HI R5, R4, R4, RZ, 0x1 ;  /* 0x0000000404057211 */ /* 0x000fc800078f08ff */
[----:B------:R-:W-:-:S04]  /*21f10*/  LOP3.LUT R5, R5, 0xfffffffe, RZ, 0xc0, !PT ;  /* 0xfffffffe05057812 */ /* 0x000fc800078ec0ff */
[----:B------:R-:W-:-:S04]  /*21f20*/  IADD3 R4, R4, -R5, RZ ;  /* 0x8000000504047210 */ /* 0x000fc80007ffe0ff */
[----:B------:R-:W-:-:S04]  /*21f30*/  SHF.L.U32 R4, R4, 0x1f, RZ ;  /* 0x0000001f04047819 */ /* 0x000fc800000006ff */
[----:B---3--:R-:W0:Y:S02]  /*21f40*/  SYNCS.PHASECHK.TRANS64.TRYWAIT P0, [R6+URZ+0x29820], R4 ;  /* 0x02982004060075a7 */ /* 0x008e24000800017f */
[----:B0-----:R-:W-:Y:S05]  /*21f50*/  @!P0 BRA `(.L_x_681) ;  /* 0x0000006c00f08947 */ /* 0x001fea0003800000 */
.L_x_870:
[----:B------:R-:W-:Y:S05]  /*21f60*/  BSYNC B1 ;  /* 0x0000000000017941 */ /* 0x000fea0003800000 */
.L_x_680:
[----:B------:R-:W-:Y:S04]  /*21f70*/  BSSY B1, `(.L_x_682) ;  /* 0x0000074000017945 */ /* 0x000fe80003800000 */
[----:B------:R-:W-:Y:S05]  /*21f80*/  @!P6 BRA `(.L_x_683) ;  /* 0x0000000400c8e947 */ /* 0x000fea0003800000 */
[----:B------:R-:W2:Y:S04]  /*21f90*/  LDL R6, [R1+0x4] ;  /* 0x0000040001067983 */ /* 0x000ea80000100800 */
[----:B------:R-:W3:Y:S01]  /*21fa0*/  LDL R7, [R1+0xc] ;  /* 0x00000c0001077983 */ /* 0x000ee20000100800 */
[----:B0-----:R-:W0:Y:S01]  /*21fb0*/  S2R R5, SR_TID.X ;  /* 0x0000000000057919 */ /* 0x001e220000002100 */
[----:B--2---:R-:W-:Y:S02]  /*21fc0*/  IMAD.MOV.U32 R9, RZ, RZ, R6 ;  /* 0x000000ffff097224 */ /* 0x004fe400078e0006 */
[----:B------:R-:W2:Y:S02]  /*21fd0*/  LDL R6, [R1+0x18] ;  /* 0x0000180001067983 */ /* 0x000ea40000100800 */
[----:B---3--:R-:W-:Y:S01]  /*21fe0*/  IMAD R7, R7, 0x8, R9 ;  /* 0x0000000807077824 */ /* 0x008fe200078e0209 */
[----:B0-----:R-:W-:Y:S01]  /*21ff0*/  LOP3.LUT R5, R5, 0x7f, RZ, 0xc0, !PT ;  /* 0x0000007f05057812 */ /* 0x001fe200078ec0ff */
[----:B------:R-:W-:Y:S03]  /*22000*/  BSSY B2, `(.L_x_684) ;  /* 0x0000005000027945 */ /* 0x000fe60003800000 */
[----:B------:R-:W-:-:S02]  /*22010*/  ISETP.NE.AND P1, PT, R5, RZ, PT ;  /* 0x000000ff0500720c */ /* 0x000fc40003f25270 */
[----:B--2---:R-:W-:-:S04]  /*22020*/  SHF.L.U32 R10, R6, 0x1f, RZ ;  /* 0x0000001f060a7819 */ /* 0x004fc800000006ff */
[----:B------:R-:W0:Y:S02]  /*22030*/  SYNCS.PHASECHK.TRANS64.TRYWAIT P0, [R7+URZ+0x298a0], R10 ;  /* 0x0298a00a070075a7 */ /* 0x000e24000800017f */
[----:B0-----:R-:W-:Y:S05]  /*22040*/  @!P0 BRA `(.L_x_685) ;  /* 0x0000006c00cc8947 */ /* 0x001fea0003800000 */
.L_x_871:
[----:B------:R-:W-:Y:S05]  /*22050*/  BSYNC B2 ;  /* 0x0000000000027941 */ /* 0x000fea0003800000 */
.L_x_684:
        /* <DEDUP_REMOVED lines=9> */
.L_x_687:
[----:B------:R-:W-:Y:S05]  /*220f0*/  BSYNC B2 ;  /* 0x0000000000027941 */ /* 0x000fea0003800000 */
.L_x_686:
[----:B------:R-:W2:Y:S04]  /*22100*/  LDL R6, [R1+0x4] ;  /* 0x0000040001067983 */ /* 0x000ea80000100800 */
[----:B------:R-:W2:Y:S01]  /*22110*/  LDL R4, [R1+0xc] ;  /* 0x00000c0001047983 */ /* 0x000ea20000100800 */
[----:B------:R-:W-:Y:S01]  /*22120*/  MOV R11, RZ ;  /* 0x000000ff000b7202 */ /* 0x000fe20000000f00 */
[----:B------:R-:W-:Y:S01]  /*22130*/  IMAD R5, R8, 0xa0, R3 ;  /* 0x000000a008057824 */ /* 0x000fe200078e0203 */
[----:B------:R-:W-:Y:S01]  /*22140*/  UIADD3 UR4, UP0, UR40, 0x570, URZ ;  /* 0x0000057028047890 */ /* 0x000fe2000ff1e03f */
[----:B------:R-:W-:Y:S01]  /*22150*/  PLOP3.LUT P0, PT, PT, PT, PT, 0x80, 0x0 ;  /* 0x000000000000781c */ /* 0x000fe20003f0f070 */
[----:B------:R-:W-:Y:S01]  /*22160*/  UMOV UR6, 0x0 ;  /* 0x0000000000067882 */ /* 0x000fe20000000000 */
[----:B------:R-:W-:Y:S01]  /*22170*/  R2UR UR10, R11 ;  /* 0x000000000b0a72ca */ /* 0x000fe200000e0000 */
[----:B------:R-:W-:Y:S01]  /*22180*/  VIADD R5, R5, 0xffffff60 ;  /* 0xffffff6005057836 */ /* 0x000fe20000000000 */
[----:B------:R-:W-:Y:S01]  /*22190*/  UIADD3.X UR5, URZ, UR41, URZ, UP0, !UPT ;  /* 0x000000293f057290 */ /* 0x000fe200087fe43f */
[----:B------:R-:W-:Y:S01]  /*221a0*/  UMOV UR7, 0x12f00000 ;  /* 0x12f0000000077882 */ /* 0x000fe20000000000 */
[----:B--2---:R-:W-:-:S02]  /*221b0*/  IMAD R9, R4, 0x7800, R6 ;  /* 0x0000780004097824 */ /* 0x004fc400078e0206 */
[----:B------:R-:W-:Y:S02]  /*221c0*/  VIADD R4, R7, 0x29890 ;  /* 0x0002989007047836 */ /* 0x000fe40000000000 */
[----:B------:R-:W-:-:S07]  /*221d0*/  VIADD R6, R9, 0x1a400 ;  /* 0x0001a40009067836 */ /* 0x000fce0000000000 */
.L_x_688:
[----:B------:R-:W-:-:S13]  /*221e0*/  @P0 ELECT P2, URZ, PT ;  /* 0x00000000003f082f */ /* 0x000fda0003840000 */
[----:B------:R-:W-:Y:S02]  /*221f0*/  @P2 R2UR UR13, R0 ;  /* 0x00000000000d22ca */ /* 0x000fe400000e0000 */
[----:B------:R-:W-:Y:S02]  /*22200*/  @P2 R2UR UR12, R18 ;  /* 0x00000000120c22ca */ /* 0x000fe400000e0000 */
[----:B------:R-:W-:Y:S02]  /*22210*/  @P2 R2UR UR11, R5 ;  /* 0x00000000050b22ca */ /* 0x000fe400000e0000 */
[----:B------:R-:W-:Y:S02]  /*22220*/  @P2 R2UR UR9, R4 ;  /* 0x00000000040922ca */ /* 0x000fe400000e0000 */
[----:B------:R-:W-:Y:S02]  /*22230*/  @P2 R2UR UR8, R6 ;  /* 0x00000000060822ca */ /* 0x000fe400000e0000 */
[----:B------:R-:W-:-:S02]  /*22240*/  @P2 PLOP3.LUT P0, PT, P2, PT, PT, 0x8, 0x0 ;  /* 0x000000000000281c */ /* 0x000fc4000170e170 */
[----:B------:R-:W-:-:S09]  /*22250*/  PLOP3.LUT P2, PT, PT, PT, PT, 0x8, 0x0 ;  /* 0x000000000000781c */ /* 0x000fd20003f4e170 */
[----:B------:R1:W-:Y:S02]  /*22260*/  UTMALDG.4D [UR8], [UR4], desc[UR6] ;  /* 0x00000608040075b4 */ /* 0x0003e40008019000 */
[----:B-1----:R-:W-:Y:S05]  /*22270*/  @P0 BRA.U.ANY `(.L_x_688) ;  /* 0xfffffffd00d80947 */ /* 0x002fea000393ffff */
[----:B------:R-:W-:Y:S01]  /*22280*/  PLOP3.LUT P0, PT, PT, PT, PT, 0x80, 0x0 ;  /* 0x000000000000781c */ /* 0x000fe20003f0f070 */
[----:B------:R-:W-:Y:S01]  /*22290*/  UMOV UR6, 0x0 ;  /* 0x0000000000067882 */ /* 0x000fe20000000000 */
[----:B------:R-:W-:Y:S01]  /*222a0*/  IADD3 R6, R9, 0x1cc00, RZ ;  /* 0x0001cc0009067810 */ /* 0x000fe20007ffe0ff */
[----:B------:R-:W-:Y:S01]  /*222b0*/  UMOV UR7, 0x12f00000 ;  /* 0x12f0000000077882 */ /* 0x000fe20000000000 */
[----:B------:R-:W-:-:S09]  /*222c0*/  UMOV UR10, 0x40 ;  /* 0x00000040000a7882 */ /* 0x000fd20000000000 */
.L_x_689:
        /* <DEDUP_REMOVED lines=11> */
[----:B------:R-:W-:Y:S01]  /*22380*/  VIADD R6, R9, 0x1f400 ;  /* 0x0001f40009067836 */ /* 0x000fe20000000000 */
[----:B------:R-:W-:Y:S01]  /*22390*/  UMOV UR6, 0x0 ;  /* 0x0000000000067882 */ /* 0x000fe20000000000 */
[----:B------:R-:W-:Y:S01]  /*223a0*/  UMOV UR7, 0x12f00000 ;  /* 0x12f0000000077882 */ /* 0x000fe20000000000 */
[----:B------:R-:W-:-:S09]  /*223b0*/  UMOV UR10, 0x80 ;  /* 0x00000080000a7882 */ /* 0x000fd20000000000 */
.L_x_690:
        /* <DEDUP_REMOVED lines=10> */
[----:B------:R-:W1:Y:S01]  /*22460*/  SYNCS.PHASECHK.TRANS64.TRYWAIT P0, [R7+URZ+0x298c0], R10 ;  /* 0x0298c00a070075a7 */ /* 0x000e62000800017f */
[----:B------:R-:W-:Y:S04]  /*22470*/  BSSY B2, `(.L_x_691) ;  /* 0x0000002000027945 */ /* 0x000fe80003800000 */
[----:B-1----:R-:W-:Y:S05]  /*22480*/  @!P0 BRA `(.L_x_692) ;  /* 0x0000006800d08947 */ /* 0x002fea0003800000 */
.L_x_872:
[----:B------:R-:W-:Y:S05]  /*22490*/  BSYNC B2 ;  /* 0x0000000000027941 */ /* 0x000fea0003800000 */
.L_x_691:
[----:B------:R-:W-:Y:S01]  /*224a0*/  BSSY B2, `(.L_x_693) ;  /* 0x000000b000027945 */ /* 0x000fe20003800000 */
[----:B------:R-:W-:Y:S02]  /*224b0*/  IMAD.MOV.U32 R12, RZ, RZ, 0x0 ;  /* 0x00000000ff0c7424 */ /* 0x000fe400078e00ff */
[----:B------:R-:W-:Y:S01]  /*224c0*/  IMAD.MOV.U32 R13, RZ, RZ, 0x12f00000 ;  /* 0x12f00000ff0d7424 */ /* 0x000fe200078e00ff */
[----:B------:R-:W-:Y:S06]  /*224d0*/  @P1 BRA `(.L_x_694) ;  /* 0x00000000001c1947 */ /* 0x000fec0003800000 */
[----:B------:R-:W2:Y:S02]  /*224e0*/  S2R R4, SR_TID.X ;  /* 0x0000000000047919 */ /* 0x000ea40000002100 */
[----:B--2---:R-:W-:Y:S02]  /*224f0*/  LOP3.LUT R6, R4, 0x1f, RZ, 0xc0, !PT ;  /* 0x0000001f04067812 */ /* 0x004fe400078ec0ff */
[----:B------:R-:W-:Y:S02]  /*22500*/  MOV R4, 0x5000 ;  /* 0x0000500000047802 */ /* 0x000fe40000000f00 */
[----:B------:R-:W-:Y:S02]  /*22510*/  ISETP.NE.AND P0, PT, R6, RZ, PT ;  /* 0x000000ff0600720c */ /* 0x000fe40003f05270 */
[----:B------:R2:W-:Y:S11]  /*22520*/  SYNCS.ARRIVE.TRANS64 RZ, [R7+URZ+0x298b0], R4 ;  /* 0x0298b00407ff79a7 */ /* 0x0005f6000800003f */
[----:B--2---:R-:W-:Y:S05]  /*22530*/  @!P0 BRA `(.L_x_694) ;  /* 0x0000000000048947 */ /* 0x004fea0003800000 */
[----:B------:R-:W-:Y:S01]  /*22540*/  BPT.TRAP 0x1 ;  /* 0x000000040000795c */ /* 0x000fe20000300000 */
.L_x_694:
[----:B------:R-:W-:Y:S05]  /*22550*/  BSYNC B2 ;  /* 0x0000000000027941 */ /* 0x000fea0003800000 */
.L_x_693:
[----:B------:R-:W2:Y:S04]  /*22560*/  LDL R6, [R1+0x4] ;  /* 0x0000040001067983 */ /* 0x000ea80000100800 */
[----:B------:R-:W2:Y:S01]  /*22570*/  LDL R4, [R1+0xc] ;  /* 0x00000c0001047983 */ /* 0x000ea20000100800 */
[----:B------:R-:W-:Y:S01]  /*22580*/  R2UR UR10, R11 ;  /* 0x000000000b0a72ca */ /* 0x000fe200000e0000 */
[----:B------:R-:W-:Y:S01]  /*22590*/  UIADD3 UR4, UP0, UR40, 0x670, URZ ;  /* 0x0000067028047890 */ /* 0x000fe2000ff1e03f */
[----:B------:R-:W-:Y:S01]  /*225a0*/  R2UR UR6, R12 ;  /* 0x000000000c0672ca */ /* 0x000fe200000e0000 */
[----:B01----:R-:W-:Y:S01]  /*225b0*/  VIADD R7, R7, 0x298b0 ;  /* 0x000298b007077836 */ /* 0x003fe20000000000 */
[----:B------:R-:W-:Y:S01]  /*225c0*/  R2UR UR7, R13 ;  /* 0x000000000d0772ca */ /* 0x000fe200000e0000 */
[----:B------:R-:W-:Y:S01]  /*225d0*/  UIADD3.X UR5, URZ, UR41, URZ, UP0, !UPT ;  /* 0x000000293f057290 */ /* 0x000fe200087fe43f */
[----:B------:R-:W-:Y:S01]  /*225e0*/  PLOP3.LUT P0, PT, PT, PT, PT, 0x80, 0x0 ;  /* 0x000000000000781c */ /* 0x000fe20003f0f070 */
[----:B--2---:R-:W-:-:S04]  /*225f0*/  IMAD R4, R4, 0x5000, R6 ;  /* 0x0000500004047824 */ /* 0x004fc800078e0206 */
[----:B------:R-:W-:-:S08]  /*22600*/  VIADD R4, R4, 0xa400 ;  /* 0x0000a40004047836 */ /* 0x000fd00000000000 */
.L_x_695:
        /* <DEDUP_REMOVED lines=10> */
.L_x_683:
[----:B------:R-:W-:Y:S05]  /*226b0*/  BSYNC B1 ;  /* 0x0000000000017941 */ /* 0x000fea0003800000 */
.L_x_682:
[----:B------:R-:W0:Y:S04]  /*226c0*/  LDL.LU R9, [R1+0xc] ;  /* 0x00000c0001097983 */ /* 0x000e280000300800 */
[----:B------:R-:W2:Y:S01]  /*226d0*/  LDL.LU R6, [R1+0x18] ;  /* 0x0000180001067983 */ /* 0x000ea20000300800 */
[----:B------:R-:W-:Y:S01]  /*226e0*/  PLOP3.LUT P0, PT, PT, PT, PT, 0x8, 0x0 ;  /* 0x000000000000781c */ /* 0x000fe20003f0e170 */
[----:B0-----:R-:W-:Y:S01]  /*226f0*/  VIADD R4, R9, 0x1 ;  /* 0x0000000109047836 */ /* 0x001fe20000000000 */
[----:B------:R-:W-:-:S04]  /*22700*/  IADD3 R9, R8, -0x2, RZ ;  /* 0xfffffffe08097810 */ /* 0x000fc80007ffe0ff */
[C---:B------:R-:W-:Y:S02]  /*22710*/  ISETP.NE.AND P1, PT, R4.reuse, 0x2, PT ;  /* 0x000000020400780c */ /* 0x040fe40003f25270 */
[----:B------:R-:W-:Y:S02]  /*22720*/  ISETP.GE.AND P2, PT, R9, R2, PT ;  /* 0x000000020900720c */ /* 0x000fe40003f46270 */
[----:B------:R-:W-:Y:S02]  /*22730*/  SEL R5, RZ, 0x1, P1 ;  /* 0x00000001ff057807 */ /* 0x000fe40000800000 */
[----:B------:R-:W-:Y:S02]  /*22740*/  SEL R4, R4, RZ, P1 ;  /* 0x000000ff04047207 */ /* 0x000fe40000800000 */
[----:B--2---:R-:W-:-:S03]  /*22750*/  LOP3.LUT R6, R6, R5, RZ, 0x3c, !PT ;  /* 0x0000000506067212 */ /* 0x004fc600078e3cff */
[----:B------:R0:W-:Y:S04]  /*22760*/  STL [R1+0xc], R4 ;  /* 0x00000c0401007387 */ /* 0x0001e80000100800 */
[----:B------:R0:W-:Y:S01]  /*22770*/  STL [R1+0x18], R6 ;  /* 0x0000180601007387 */ /* 0x0001e20000100800 */
[----:B------:R-:W-:Y:S05]  /*22780*/  @!P2 BRA `(.L_x_676) ;  /* 0x000000080000a947 */ /* 0x000fea0003800000 */
.L_x_710:
[----:B------:R-:W-:Y:S05]  /*22790*/  YIELD ;  /* 0x0000000000007946 */ /* 0x000fea0003800000 */
[----:B------:R-:W-:Y:S04]  /*227a0*/  BSSY B1, `(.L_x_696) ;  /* 0x0000072000017945 */ /* 0x000fe80003800000 */
[----:B-1----:R-:W-:Y:S05]  /*227b0*/  @!P6 BRA `(.L_x_697) ;  /* 0x0000000400c0e947 */ /* 0x002fea0003800000 */
[----:B------:R-:W2:Y:S04]  /*227c0*/  LDL R7, [R1+0x4] ;  /* 0x0000040001077983 */ /* 0x000ea80000100800 */
[----:B0-----:R-:W2:Y:S04]  /*227d0*/  LDL R6, [R1+0xc] ;  /* 0x00000c0001067983 */ /* 0x001ea80000100800 */
[----:B------:R-:W3:Y:S01]  /*227e0*/  LDL R5, [R1+0x18] ;  /* 0x0000180001057983 */ /* 0x000ee20000100800 */
[----:B------:R-:W0:Y:S01]  /*227f0*/  S2R R4, SR_TID.X ;  /* 0x0000000000047919 */ /* 0x000e220000002100 */
[----:B------:R-:W-:Y:S01]  /*22800*/  BSSY B2, `(.L_x_698) ;  /* 0x0000007000027945 */ /* 0x000fe20003800000 */
[----:B0-----:R-:W-:-:S04]  /*22810*/  LOP3.LUT R4, R4, 0x7f, RZ, 0xc0, !PT ;  /* 0x0000007f04047812 */ /* 0x001fc800078ec0ff */
[----:B------:R-:W-:Y:S01]  /*22820*/  ISETP.NE.AND P2, PT, R4, RZ, PT ;  /* 0x000000ff0400720c */ /* 0x000fe20003f45270 */
[----:B--2---:R-:W-:Y:S01]  /*22830*/  IMAD R8, R6, 0x8, R7 ;  /* 0x0000000806087824 */ /* 0x004fe200078e0207 */
[----:B---3--:R-:W-:-:S04]  /*22840*/  SHF.L.U32 R7, R5, 0x1f, RZ ;  /* 0x0000001f05077819 */ /* 0x008fc800000006ff */
[----:B------:R-:W0:Y:S02]  /*22850*/  SYNCS.PHASECHK.TRANS64.TRYWAIT P1, [R8+URZ+0x298a0], R7 ;  /* 0x0298a007080075a7 */ /* 0x000e24000802017f */
[----:B0-----:R-:W-:Y:S05]  /*22860*/  @!P1 BRA `(.L_x_699) ;  /* 0x0000006400ec9947 */ /* 0x001fea0003800000 */
.L_x_873:
[----:B------:R-:W-:Y:S05]  /*22870*/  BSYNC B2 ;  /* 0x0000000000027941 */ /* 0x000fea0003800000 */
.L_x_698:
        /* <DEDUP_REMOVED lines=9> */
.L_x_701:
[----:B------:R-:W-:Y:S05]  /*22910*/  BSYNC B2 ;  /* 0x0000000000027941 */ /* 0x000fea0003800000 */
.L_x_700:
[----:B------:R-:W2:Y:S04]  /*22920*/  LDL R5, [R1+0x4] ;  /* 0x0000040001057983 */ /* 0x000ea80000100800 */
[----:B------:R-:W2:Y:S01]  /*22930*/  LDL R4, [R1+0xc] ;  /* 0x00000c0001047983 */ /* 0x000ea20000100800 */
[----:B------:R-:W-:Y:S01]  /*22940*/  IMAD.MOV.U32 R11, RZ, RZ, RZ ;  /* 0x000000ffff0b7224 */ /* 0x000fe200078e00ff */
[----:B------:R-:W-:Y:S01]  /*22950*/  UIADD3 UR4, UP0, UR40, 0x570, URZ ;  /* 0x0000057028047890 */ /* 0x000fe2000ff1e03f */
[----:B------:R-:W-:Y:S01]  /*22960*/  PLOP3.LUT P1, PT, PT, PT, PT, 0x80, 0x0 ;  /* 0x000000000000781c */ /* 0x000fe20003f2f070 */
[----:B------:R-:W-:Y:S01]  /*22970*/  UMOV UR6, 0x0 ;  /* 0x0000000000067882 */ /* 0x000fe20000000000 */
[----:B------:R-:W-:Y:S01]  /*22980*/  UMOV UR7, 0x12f00000 ;  /* 0x12f0000000077882 */ /* 0x000fe20000000000 */
[----:B------:R-:W-:Y:S01]  /*22990*/  R2UR UR10, R11 ;  /* 0x000000000b0a72ca */ /* 0x000fe200000e0000 */
[----:B------:R-:W-:Y:S01]  /*229a0*/  UIADD3.X UR5, URZ, UR41, URZ, UP0, !UPT ;  /* 0x000000293f057290 */ /* 0x000fe200087fe43f */
[----:B--2---:R-:W-:Y:S01]  /*229b0*/  IMAD R6, R4, 0x7800, R5 ;  /* 0x0000780004067824 */ /* 0x004fe200078e0205 */
[----:B------:R-:W-:Y:S01]  /*229c0*/  IADD3 R4, R8, 0x29890, RZ ;  /* 0x0002989008047810 */ /* 0x000fe20007ffe0ff */
[----:B------:R-:W-:-:S02]  /*229d0*/  IMAD R5, R9, 0xa0, R3 ;  /* 0x000000a009057824 */ /* 0x000fc400078e0203 */
[----:B------:R-:W-:-:S09]  /*229e0*/  VIADD R10, R6, 0x1a400 ;  /* 0x0001a400060a7836 */ /* 0x000fd20000000000 */
.L_x_702:
        /* <DEDUP_REMOVED lines=15> */
.L_x_703:
        /* <DEDUP_REMOVED lines=15> */
.L_x_704:
        /* <DEDUP_REMOVED lines=13> */
.L_x_874:
[----:B------:R-:W-:Y:S05]  /*22ca0*/  BSYNC B2 ;  /* 0x0000000000027941 */ /* 0x000fea0003800000 */
.L_x_705:
[----:B------:R-:W-:Y:S01]  /*22cb0*/  BSSY B2, `(.L_x_707) ;  /* 0x000000b000027945 */ /* 0x000fe20003800000 */
[----:B------:R-:W-:Y:S01]  /*22cc0*/  MOV R6, 0x0 ;  /* 0x0000000000067802 */ /* 0x000fe20000000f00 */
[----:B01----:R-:W-:Y:S02]  /*22cd0*/  IMAD.MOV.U32 R7, RZ, RZ, 0x12f00000 ;  /* 0x12f00000ff077424 */ /* 0x003fe400078e00ff */
[----:B------:R-:W-:Y:S05]  /*22ce0*/  @P2 BRA `(.L_x_708) ;  /* 0x00000000001c2947 */ /* 0x000fea0003800000 */
[----:B------:R-:W0:Y:S02]  /*22cf0*/  S2R R4, SR_TID.X ;  /* 0x0000000000047919 */ /* 0x000e240000002100 */
[----:B0-----:R-:W-:Y:S01]  /*22d00*/  LOP3.LUT R10, R4, 0x1f, RZ, 0xc0, !PT ;  /* 0x0000001f040a7812 */ /* 0x001fe200078ec0ff */
[----:B------:R-:W-:-:S03]  /*22d10*/  IMAD.MOV.U32 R4, RZ, RZ, 0x5000 ;  /* 0x00005000ff047424 */ /* 0x000fc600078e00ff */
[----:B------:R-:W-:Y:S01]  /*22d20*/  ISETP.NE.AND P1, PT, R10, RZ, PT ;  /* 0x000000ff0a00720c */ /* 0x000fe20003f25270 */
[----:B------:R0:W-:-:S12]  /*22d30*/  SYNCS.ARRIVE.TRANS64 RZ, [R8+URZ+0x298b0], R4 ;  /* 0x0298b00408ff79a7 */ /* 0x0001d8000800003f */
[----:B0-----:R-:W-:Y:S05]  /*22d40*/  @!P1 BRA `(.L_x_708) ;  /* 0x0000000000049947 */ /* 0x001fea0003800000 */
[----:B------:R-:W-:Y:S01]  /*22d50*/  BPT.TRAP 0x1 ;  /* 0x000000040000795c */ /* 0x000fe20000300000 */
.L_x_708:
[----:B------:R-:W-:Y:S05]  /*22d60*/  BSYNC B2 ;  /* 0x0000000000027941 */ /* 0x000fea0003800000 */
.L_x_707:
[----:B------:R-:W2:Y:S04]  /*22d70*/  LDL R10, [R1+0x4] ;  /* 0x00000400010a7983 */ /* 0x000ea80000100800 */
[----:B------:R-:W2:Y:S01]  /*22d80*/  LDL R4, [R1+0xc] ;  /* 0x00000c0001047983 */ /* 0x000ea20000100800 */
[----:B------:R-:W-:Y:S01]  /*22d90*/  R2UR UR10, R11 ;  /* 0x000000000b0a72ca */ /* 0x000fe200000e0000 */
[----:B------:R-:W-:Y:S01]  /*22da0*/  UIADD3 UR4, UP0, UR40, 0x670, URZ ;  /* 0x0000067028047890 */ /* 0x000fe2000ff1e03f */
[----:B------:R-:W-:Y:S01]  /*22db0*/  R2UR UR6, R6 ;  /* 0x00000000060672ca */ /* 0x000fe200000e0000 */
[----:B------:R-:W-:Y:S01]  /*22dc0*/  VIADD R8, R8, 0x298b0 ;  /* 0x000298b008087836 */ /* 0x000fe20000000000 */
[----:B------:R-:W-:Y:S01]  /*22dd0*/  R2UR UR7, R7 ;  /* 0x00000000070772ca */ /* 0x000fe200000e0000 */
[----:B------:R-:W-:Y:S01]  /*22de0*/  UIADD3.X UR5, URZ, UR41, URZ, UP0, !UPT ;  /* 0x000000293f057290 */ /* 0x000fe200087fe43f */
[----:B------:R-:W-:Y:S01]  /*22df0*/  PLOP3.LUT P1, PT, PT, PT, PT, 0x80, 0x0 ;  /* 0x000000000000781c */ /* 0x000fe20003f2f070 */
[----:B--2---:R-:W-:-:S05]  /*22e00*/  IMAD R4, R4, 0x5000, R10 ;  /* 0x0000500004047824 */ /* 0x004fca00078e020a */
[----:B------:R-:W-:-:S07]  /*22e10*/  IADD3 R4, R4, 0xa400, RZ ;  /* 0x0000a40004047810 */ /* 0x000fce0007ffe0ff */
.L_x_709:
        /* <DEDUP_REMOVED lines=10> */
.L_x_697:
[----:B------:R-:W-:Y:S05]  /*22ec0*/  BSYNC B1 ;  /* 0x0000000000017941 */ /* 0x000fea0003800000 */
.L_x_696:
[----:B------:R-:W2:Y:S04]  /*22ed0*/  LDL.LU R7, [R1+0xc] ;  /* 0x00000c0001077983 */ /* 0x000ea80000300800 */
[----:B0-----:R-:W3:Y:S01]  /*22ee0*/  LDL.LU R6, [R1+0x18] ;  /* 0x0000180001067983 */ /* 0x001ee20000300800 */
[C---:B------:R-:W-:Y:S01]  /*22ef0*/  ISETP.GT.AND P2, PT, R9.reuse, R2, PT ;  /* 0x000000020900720c */ /* 0x040fe20003f44270 */
[----:B------:R-:W-:Y:S02]  /*22f00*/  VIADD R9, R9, 0xffffffff ;  /* 0xffffffff09097836 */ /* 0x000fe40000000000 */
[----:B--2---:R-:W-:-:S05]  /*22f10*/  VIADD R4, R7, 0x1 ;  /* 0x0000000107047836 */ /* 0x004fca0000000000 */
[----:B------:R-:W-:-:S04]  /*22f20*/  ISETP.NE.AND P1, PT, R4, 0x2, PT ;  /* 0x000000020400780c */ /* 0x000fc80003f25270 */
[----:B------:R-:W-:Y:S02]  /*22f30*/  SEL R5, RZ, 0x1, P1 ;  /* 0x00000001ff057807 */ /* 0x000fe40000800000 */
[----:B------:R-:W-:Y:S02]  /*22f40*/  SEL R4, R4, RZ, P1 ;  /* 0x000000ff04047207 */ /* 0x000fe40000800000 */
[----:B---3--:R-:W-:-:S05]  /*22f50*/  LOP3.LUT R6, R6, R5, RZ, 0x3c, !PT ;  /* 0x0000000506067212 */ /* 0x008fca00078e3cff */
[----:B------:R1:W-:Y:S04]  /*22f60*/  STL [R1+0x18], R6 ;  /* 0x0000180601007387 */ /* 0x0003e80000100800 */
[----:B------:R1:W-:Y:S01]  /*22f70*/  STL [R1+0xc], R4 ;  /* 0x00000c0401007387 */ /* 0x0003e20000100800 */
[----:B------:R-:W-:Y:S05]  /*22f80*/  @P2 BRA `(.L_x_710) ;  /* 0xfffffff800002947 */ /* 0x000fea000383ffff */
.L_x_676:
[----:B------:R-:W-:Y:S05]  /*22f90*/  BSYNC B0 ;  /* 0x0000000000007941 */ /* 0x000fea0003800000 */
.L_x_675:
[----:B01----:R-:W2:Y:S01]  /*22fa0*/  LDL R4, [R1+0x44] ;  /* 0x0000440001047983 */ /* 0x003ea20000100800 */
[----:B------:R-:W-:Y:S05]  /*22fb0*/  @!P0 WARPSYNC.ALL ;  /* 0x0000000000008948 */ /* 0x000fea0003800000 */
[----:B------:R-:W-:Y:S01]  /*22fc0*/  @!P0 BAR.SYNC.DEFER_BLOCKING 0xc, 0x180 ;  /* 0x0306000000008b1d */ /* 0x000fe20000010000 */
[----:B--2---:R-:W-:-:S13]  /*22fd0*/  ISETP.GT.AND P0, PT, R4, RZ, PT ;  /* 0x000000ff0400720c */ /* 0x004fda0003f04270 */
[----:B------:R-:W-:Y:S05]  /*22fe0*/  @P0 BRA `(.L_x_711) ;  /* 0x0000000000440947 */ /* 0x000fea0003800000 */
[----:B------:R-:W0:Y:S02]  /*22ff0*/  S2R R4, SR_TID.X ;  /* 0x0000000000047919 */ /* 0x000e240000002100 */
[----:B0-----:R-:W-:-:S04]  /*23000*/  LOP3.LUT R4, R4, 0x7f, RZ, 0xc0, !PT ;  /* 0x0000007f04047812 */ /* 0x001fc800078ec0ff */
[----:B------:R-:W-:-:S13]  /*23010*/  ISETP.NE.AND P0, PT, R4, RZ, PT ;  /* 0x000000ff0400720c */ /* 0x000fda0003f05270 */
[----:B------:R-:W-:Y:S05]  /*23020*/  @P0 BRA `(.L_x_712) ;  /* 0x0000003000f00947 */ /* 0x000fea0003800000 */
[----:B------:R-:W0:Y:S01]  /*23030*/  S2R R2, SR_LANEID ;  /* 0x0000000000027919 */ /* 0x000e220000000000 */
[----:B------:R-:W-:Y:S01]  /*23040*/  VOTEU.ANY UR4, UPT, PT ;  /* 0x0000000000047886 */ /* 0x000fe200038e0100 */
[----:B------:R-:W1:Y:S01]  /*23050*/  LDC.64 R4, c[0x0][0xc60] ;  /* 0x00031800ff047b82 */ /* 0x000e620000000a00 */
[----:B------:R-:W0:Y:S02]  /*23060*/  FLO.U32 R0, UR4 ;  /* 0x0000000400007d00 */ /* 0x000e2400080e0000 */
[----:B0-----:R-:W-:-:S06]  /*23070*/  ISETP.EQ.U32.AND P0, PT, R0, R2, PT ;  /* 0x000000020000720c */ /* 0x001fcc0003f02070 */
[----:B------:R-:W1:Y:S07]  /*23080*/  POPC R2, UR4 ;  /* 0x0000000400027d09 */ /* 0x000e6e0008000000 */
[----:B-1----:R-:W2:Y:S04]  /*23090*/  @P0 ATOMG.E.ADD.STRONG.GPU PT, R2, desc[UR54][R4.64], R2 ;  /* 0x00000002040209a8 */ /* 0x002ea800081ee1f6 */
[----:B--2---:R0:W1:Y:S02]  /*230a0*/  SHFL.IDX PT, R2, R2, R0, 0x1f ;  /* 0x00001f0002027589 */ /* 0x00406400000e0000 */
[----:B0-----:R-:W0:Y:S02]  /*230b0*/  S2R R0, SR_LTMASK ;  /* 0x0000000000007919 */ /* 0x001e240000003900 */
[----:B0-----:R-:W-:-:S06]  /*230c0*/  LOP3.LUT R0, R0, UR4, RZ, 0xc0, !PT ;  /* 0x0000000400007c12 */ /* 0x001fcc000f8ec0ff */
[----:B------:R-:W1:Y:S02]  /*230d0*/  POPC R0, R0 ;  /* 0x0000000000007309 */ /* 0x000e640000000000 */
[----:B-1----:R-:W-:Y:S01]  /*230e0*/  IADD3 R16, R2, UR38, R0 ;  /* 0x0000002602107c10 */ /* 0x002fe2000fffe000 */
[----:B------:R-:W-:Y:S06]  /*230f0*/  BRA `(.L_x_712) ;  /* 0x0000003000bc7947 */ /* 0x000fec0003800000 */
.L_x_711:
[----:B------:R-:W2:Y:S01]  /*23100*/  LDL R0, [R1+0x4] ;  /* 0x0000040001007983 */ /* 0x000ea20000100800 */
[----:B------:R-:W-:Y:S01]  /*23110*/  BSSY B6, `(.L_x_713) ;  /* 0x0000014000067945 */ /* 0x000fe20003800000 */
[----:B--2---:R-:W-:-:S05]  /*23120*/  VIADD R0, R0, 0x1a400 ;  /* 0x0001a40000007836 */ /* 0x004fca0000000000 */
[----:B------:R-:W-:-:S13]  /*23130*/  LOP3.LUT P0, RZ, R0, 0x1bf, RZ, 0xc0, !PT ;  /* 0x000001bf00ff7812 */ /* 0x000fda000780c0ff */
[----:B------:R-:W-:Y:S05]  /*23140*/  @!P0 BRA `(.L_x_714) ;  /* 0x0000000000408947 */ /* 0x000fea0003800000 */
[----:B------:R-:W-:Y:S01]  /*23150*/  MOV R2, 0x0 ;  /* 0x0000000000027802 */ /* 0x000fe20000000f00 */
[----:B------:R-:W-:Y:S01]  /*23160*/  ULDC.64 UR6, c[0x4][0xa0] ;  /* 0x0100280000067ab9 */ /* 0x000fe20000000a00 */
[----:B------:R-:W-:Y:S01]  /*23170*/  ULDC.64 UR8, c[0x4][0xa8] ;  /* 0x01002a0000087ab9 */ /* 0x000fe20000000a00 */
[----:B------:R-:W-:Y:S01]  /*23180*/  ULDC.64 UR4, c[0x4][0x8] ;  /* 0x0100020000047ab9 */ /* 0x000fe20000000a00 */
[----:B------:R-:W-:Y:S01]  /*23190*/  MOV R4, UR6 ;  /* 0x0000000600047c02 */ /* 0x000fe20008000f00 */
[----:B------:R-:W-:Y:S01]  /*231a0*/  IMAD.U32 R5, RZ, RZ, UR7 ;  /* 0x00000007ff057e24 */ /* 0x000fe2000f8e00ff */
[----:B------:R-:W0:Y:S01]  /*231b0*/  LDC.64 R2, c[0x4][R2] ;  /* 0x0100000002027b82 */ /* 0x000e220000000a00 */
[----:B------:R-:W-:Y:S01]  /*231c0*/  IMAD.U32 R6, RZ, RZ, UR8 ;  /* 0x00000008ff067e24 */ /* 0x000fe2000f8e00ff */
[----:B------:R-:W-:Y:S01]  /*231d0*/  MOV R10, UR4 ;  /* 0x00000004000a7c02 */ /* 0x000fe20008000f00 */
[----:B------:R-:W-:Y:S01]  /*231e0*/  IMAD.U32 R7, RZ, RZ, UR9 ;  /* 0x00000009ff077e24 */ /* 0x000fe2000f8e00ff */
[----:B------:R-:W-:Y:S01]  /*231f0*/  MOV R13, RZ ;  /* 0x000000ff000d7202 */ /* 0x000fe20000000f00 */
[----:B------:R-:W-:-:S02]  /*23200*/  IMAD.U32 R11, RZ, RZ, UR5 ;  /* 0x00000005ff0b7e24 */ /* 0x000fc4000f8e00ff */
[----:B------:R-:W-:Y:S02]  /*23210*/  IMAD.MOV.U32 R8, RZ, RZ, 0x70 ;  /* 0x00000070ff087424 */ /* 0x000fe400078e00ff */
[----:B------:R-:W-:-:S07]  /*23220*/  IMAD.MOV.U32 R12, RZ, RZ, 0x1 ;  /* 0x00000001ff0c7424 */ /* 0x000fce00078e00ff */
[----:B------:R-:W-:-:S07]  /*23230*/  LEPC R20, `(.L_x_714) ;  /* 0x000000001014794e */ /* 0x000fce0000000000 */
[----:B0-----:R-:W-:Y:S05]  /*23240*/  CALL.ABS.NOINC R2 ;  /* 0x0000000002007343 */ /* 0x001fea0003c00000 */
.L_x_714:
[----:B------:R-:W-:Y:S05]  /*23250*/  BSYNC B6 ;  /* 0x0000000000067941 */ /* 0x000fea0003800000 */
.L_x_713:
[----:B------:R-:W2:Y:S04]  /*23260*/  LDL R0, [R1+0x4] ;  /* 0x0000040001007983 */ /* 0x000ea80000100800 */
[----:B------:R-:W3:Y:S01]  /*23270*/  LDL.LU R2, [R1+0x10] ;  /* 0x0000100001027983 */ /* 0x000ee20000300800 */
[----:B------:R-:W-:Y:S01]  /*23280*/  BSSY B6, `(.L_x_715) ;  /* 0x0000017000067945 */ /* 0x000fe20003800000 */
[----:B--2---:R-:W-:Y:S01]  /*23290*/  VIADD R0, R0, 0xa400 ;  /* 0x0000a40000007836 */ /* 0x004fe20000000000 */
[----:B---3--:R-:W-:-:S04]  /*232a0*/  LOP3.LUT R2, R2, 0xfffffffe, RZ, 0xc0, !PT ;  /* 0xfffffffe02027812 */ /* 0x008fc800078ec0ff */
[----:B------:R-:W-:-:S13]  /*232b0*/  LOP3.LUT P0, RZ, R0, 0x3ff, RZ, 0xc0, !PT ;  /* 0x000003ff00ff7812 */ /* 0x000fda000780c0ff */
[----:B------:R-:W-:-:S05]  /*232c0*/  @P0 LOP3.LUT R2, R2, 0x1, RZ, 0xfc, !PT ;  /* 0x0000000102020812 */ /* 0x000fca00078efcff */
[----:B------:R0:W-:Y:S01]  /*232d0*/  STL [R1+0x10], R2 ;  /* 0x0000100201007387 */ /* 0x0001e20000100800 */
[----:B------:R-:W-:Y:S05]  /*232e0*/  @!P0 BRA `(.L_x_716) ;  /* 0x0000000000408947 */ /* 0x000fea0003800000 */
[----:B0-----:R-:W-:Y:S01]  /*232f0*/  MOV R2, 0x0 ;  /* 0x0000000000027802 */ /* 0x001fe20000000f00 */
[----:B------:R-:W-:Y:S01]  /*23300*/  ULDC.64 UR6, c[0x4][0xa0] ;  /* 0x0100280000067ab9 */ /* 0x000fe20000000a00 */
[----:B------:R-:W-:Y:S01]  /*23310*/  ULDC.64 UR8, c[0x4][0xa8] ;  /* 0x01002a0000087ab9 */ /* 0x000fe20000000a00 */
[----:B------:R-:W-:Y:S01]  /*23320*/  ULDC.64 UR4, c[0x4][0x10] ;  /* 0x0100040000047ab9 */ /* 0x000fe20000000a00 */
[----:B------:R-:W-:Y:S01]  /*23330*/  IMAD.U32 R4, RZ, RZ, UR6 ;  /* 0x00000006ff047e24 */ /* 0x000fe2000f8e00ff */
[----:B------:R-:W-:Y:S01]  /*23340*/  MOV R6, UR8 ;  /* 0x0000000800067c02 */ /* 0x000fe20008000f00 */
[----:B------:R-:W0:Y:S01]  /*23350*/  LDC.64 R2, c[0x4][R2] ;  /* 0x0100000002027b82 */ /* 0x000e220000000a00 */
[----:B------:R-:W-:Y:S01]  /*23360*/  IMAD.U32 R5, RZ, RZ, UR7 ;  /* 0x00000007ff057e24 */ /* 0x000fe2000f8e00ff */
[----:B------:R-:W-:Y:S01]  /*23370*/  MOV R8, 0x70 ;  /* 0x0000007000087802 */ /* 0x000fe20000000f00 */
[----:B------:R-:W-:Y:S02]  /*23380*/  IMAD.U32 R7, RZ, RZ, UR9 ;  /* 0x00000009ff077e24 */ /* 0x000fe4000f8e00ff */
[----:B------:R-:W-:-:S02]  /*23390*/  IMAD.U32 R10, RZ, RZ, UR4 ;  /* 0x00000004ff0a7e24 */ /* 0x000fc4000f8e00ff */
[----:B------:R-:W-:Y:S02]  /*233a0*/  IMAD.U32 R11, RZ, RZ, UR5 ;  /* 0x00000005ff0b7e24 */ /* 0x000fe4000f8e00ff */
[----:B------:R-:W-:Y:S02]  /*233b0*/  IMAD.MOV.U32 R12, RZ, RZ, 0x1 ;  /* 0x00000001ff0c7424 */ /* 0x000fe400078e00ff */
[----:B------:R-:W-:-:S07]  /*233c0*/  IMAD.MOV.U32 R13, RZ, RZ, RZ ;  /* 0x000000ffff0d7224 */ /* 0x000fce00078e00ff */
[----:B------:R-:W-:-:S07]  /*233d0*/  LEPC R20, `(.L_x_716) ;  /* 0x000000001014794e */ /* 0x000fce0000000000 */
[----:B0-----:R-:W-:Y:S05]  /*233e0*/  CALL.ABS.NOINC R2 ;  /* 0x0000000002007343 */ /* 0x001fea0003c00000 */
.L_x_716:
[----:B------:R-:W-:Y:S05]  /*233f0*/  BSYNC B6 ;  /* 0x0000000000067941 */ /* 0x000fea0003800000 */
.L_x_715:
[----:B0-----:R-:W2:Y:S01]  /*23400*/  LDL R2, [R1+0x4] ;  /* 0x0000040001027983 */ /* 0x001ea20000100800 */
        /* <DEDUP_REMOVED lines=20> */
.L_x_718:
[----:B------:R-:W-:Y:S05]  /*23550*/  BSYNC B6 ;  /* 0x0000000000067941 */ /* 0x000fea0003800000 */
.L_x_717:
[----:B------:R-:W2:Y:S01]  /*23560*/  LDL R2, [R1+0x10] ;  /* 0x0000100001027983 */ /* 0x000ea20000100800 */
[----:B------:R-:W-:Y:S01]  /*23570*/  BSSY B6, `(.L_x_719) ;  /* 0x0000013000067945 */ /* 0x000fe20003800000 */
[----:B--2---:R-:W-:-:S13]  /*23580*/  LOP3.LUT P6, RZ, R2, 0x1, RZ, 0xc0, !PT ;  /* 0x0000000102ff7812 */ /* 0x004fda00078cc0ff */
[----:B------:R-:W-:Y:S05]  /*23590*/  @!P6 BRA `(.L_x_720) ;  /* 0x000000000040e947 */ /* 0x000fea0003800000 */
[----:B------:R-:W-:Y:S01]  /*235a0*/  MOV R2, 0x0 ;  /* 0x0000000000027802 */ /* 0x000fe20000000f00 */
        /* <DEDUP_REMOVED lines=15> */
.L_x_720:
[----:B------:R-:W-:Y:S05]  /*236a0*/  BSYNC B6 ;  /* 0x0000000000067941 */ /* 0x000fea0003800000 */
.L_x_719:
[----:B------:R-:W2:Y:S01]  /*236b0*/  LDL.LU R2, [R1] ;  /* 0x0000000001027983 */ /* 0x000ea20000300800 */
[----:B------:R-:W-:-:S03]  /*236c0*/  ULDC.64 UR4, c[0x0][0x9f8] ;  /* 0x00027e0000047ab9 */ /* 0x000fc60000000a00 */
[----:B------:R-:W3:Y:S04]  /*236d0*/  LDL.LU R0, [R1+0x20] ;  /* 0x0000200001007983 */ /* 0x000ee80000300800 */
[----:B------:R-:W4:Y:S01]  /*236e0*/  LDL R8, [R1+0x1c] ;  /* 0x00001c0001087983 */ /* 0x000f220000100800 */
[----:B------:R-:W-:-:S04]  /*236f0*/  ISETP.NE.U32.AND P0, PT, RZ, UR4, PT ;  /* 0x00000004ff007c0c */ /* 0x000fc8000bf05070 */
[----:B------:R-:W-:-:S13]  /*23700*/  ISETP.NE.AND.EX P0, PT, RZ, UR5, PT, P0 ;  /* 0x00000005ff007c0c */ /* 0x000fda000bf05300 */
[----:B--2---:R-:W-:-:S04]  /*23710*/  @P0 IADD3 R2, P1, R2, UR4, RZ ;  /* 0x0000000402020c10 */ /* 0x004fc8000ff3e0ff */
[----:B---3--:R-:W-:Y:S01]  /*23720*/  @P0 IADD3.X R3, R0, UR5, RZ, P1, !PT ;  /* 0x0000000500030c10 */ /* 0x008fe20008ffe4ff */
[----:B------:R-:W-:-:S04]  /*23730*/  ULDC.64 UR4, c[0x0][0xa08] ;  /* 0x0002820000047ab9 */ /* 0x000fc80000000a00 */
[----:B----4-:R0:W2:Y:S02]  /*23740*/  @P0 LDG.E R8, desc[UR54][R2.64] ;  /* 0x0000003602080981 */ /* 0x0100a4000c1e1900 */
[----:B0-----:R-:W0:Y:S01]  /*23750*/  LDC.64 R2, c[0x0][0x418] ;  /* 0x00010600ff027b82 */ /* 0x001e220000000a00 */
[----:B--2---:R-:W-:Y:S01]  /*23760*/  SHF.R.S32.HI R9, RZ, 0x1f, R8 ;  /* 0x0000001fff097819 */ /* 0x004fe20000011408 */
[----:B------:R1:W-:Y:S01]  /*23770*/  @P0 STL [R1+0x1c], R8 ;  /* 0x00001c0801000387 */ /* 0x0003e20000100800 */
[----:B0-----:R-:W-:Y:S01]  /*23780*/  LOP3.LUT P0, RZ, R2, UR4, RZ, 0xfc, !PT ;  /* 0x0000000402ff7c12 */ /* 0x001fe2000f80fcff */
[----:B------:R-:W-:Y:S02]  /*23790*/  UMOV UR4, 0xffffffff ;  /* 0xffffffff00047882 */ /* 0x000fe40000000000 */
[----:B------:R1:W-:Y:S01]  /*237a0*/  STL [R1+0x20], R9 ;  /* 0x0000200901007387 */ /* 0x0003e20000100800 */
[----:B------:R-:W-:-:S04]  /*237b0*/  LOP3.LUT P0, RZ, R3, UR5, RZ, 0xfc, P0 ;  /* 0x0000000503ff7c12 */ /* 0x000fc8000800fcff */
[----:B------:R-:W-:Y:S01]  /*237c0*/  SEL R0, R8, RZ, !P0 ;  /* 0x000000ff08007207 */ /* 0x000fe20004000000 */
[----:B------:R-:W-:Y:S08]  /*237d0*/  BRA.DIV UR4, `(.L_x_721) ;  /* 0x0000005a04387947 */ /* 0x000ff0000b800000 */
[----:B------:R-:W0:Y:S02]  /*237e0*/  S2R R4, SR_TID.X ;  /* 0x0000000000047919 */ /* 0x000e240000002100 */
[----:B0-----:R-:W-:-:S04]  /*237f0*/  SHF.R.U32.HI R4, RZ, 0x5, R4 ;  /* 0x00000005ff047819 */ /* 0x001fc80000011604 */
[----:B------:R-:W-:-:S05]  /*23800*/  LOP3.LUT R4, R4, 0x3, RZ, 0xc0, !PT ;  /* 0x0000000304047812 */ /* 0x000fca00078ec0ff */
[----:B------:R0:W2:Y:S02]  /*23810*/  SHFL.IDX PT, R14, R4, RZ, 0x1f ;  /* 0x00001fff040e7589 */ /* 0x0000a400000e0000 */
.L_x_877:
[----:B0-----:R-:W3:Y:S01]  /*23820*/  LDL.LU R4, [R1+0x10] ;  /* 0x0000100001047983 */ /* 0x001ee20000300800 */
[----:B------:R-:W-:Y:S02]  /*23830*/  PLOP3.LUT P1, PT, PT, PT, PT, 0x8, 0x0 ;  /* 0x000000000000781c */ /* 0x000fe40003f2e170 */
[----:B--2---:R-:W-:Y:S01]  /*23840*/  ISETP.NE.AND P0, PT, R14, RZ, PT ;  /* 0x000000ff0e00720c */ /* 0x004fe20003f05270 */
[----:B------:R0:W-:Y:S01]  /*23850*/  STL [R1], R0 ;  /* 0x0000000001007387 */ /* 0x0001e20000100800 */
[----:B---3--:R-:W-:-:S09]  /*23860*/  LOP3.LUT R4, R4, 0xfffffffe, RZ, 0xc0, !PT ;  /* 0xfffffffe04047812 */ /* 0x008fd200078ec0ff */
[----:B------:R-:W-:-:S05]  /*23870*/  @P1 LOP3.LUT R4, R4, 0x1, RZ, 0xfc, !PT ;  /* 0x0000000104041812 */ /* 0x000fca00078efcff */
[----:B------:R0:W-:Y:S01]  /*23880*/  STL [R1+0x10], R4 ;  /* 0x0000100401007387 */ /* 0x0001e20000100800 */
[----:B------:R-:W-:Y:S05]  /*23890*/  @P0 BRA `(.L_x_722) ;  /* 0x0000000400b00947 */ /* 0x000fea0003800000 */
[----:B------:R-:W-:-:S03]  /*238a0*/  UMOV UR4, 0xffffffff ;  /* 0xffffffff00047882 */ /* 0x000fc60000000000 */
[----:B------:R-:W-:Y:S05]  /*238b0*/  BRA.DIV UR4, `(.L_x_723) ;  /* 0x0000005a04347947 */ /* 0x000fea000b800000 */
[----:B------:R-:W-:-:S13]  /*238c0*/  ELECT P6, URZ, PT ;  /* 0x00000000003f782f */ /* 0x000fda00038c0000 */
.L_x_880:
[----:B------:R-:W-:Y:S05]  /*238d0*/  @!P6 BRA `(.L_x_722) ;  /* 0x0000000400a0e947 */ /* 0x000fea0003800000 */
[----:B0-----:R-:W2:Y:S01]  /*238e0*/  LDL R0, [R1+0x50] ;  /* 0x0000500001007983 */ /* 0x001ea20000100800 */
[----:B------:R-:W-:-:S04]  /*238f0*/  ISETP.NE.U32.AND P0, PT, R2, RZ, PT ;  /* 0x000000ff0200720c */ /* 0x000fc80003f05070 */
[----:B------:R-:W-:Y:S01]  /*23900*/  ISETP.NE.AND.EX P0, PT, R3, RZ, PT, P0 ;  /* 0x000000ff0300720c */ /* 0x000fe20003f05300 */
[----:B--2---:R-:W-:-:S12]  /*23910*/  VIADD R0, R0, 0xffffffff ;  /* 0xffffffff00007836 */ /* 0x004fd80000000000 */
        /* <DEDUP_REMOVED lines=8> */
[----:B------:R-:W-:-:S03]  /*239a0*/  IMAD R6, R9, UR4, RZ ;  /* 0x0000000409067c24 */ /* 0x000fc6000f8e02ff */
[----:B------:R-:W-:Y:S01]  /*239b0*/  IADD3 R5, -R4, RZ, RZ ;  /* 0x000000ff04057210 */ /* 0x000fe20007ffe1ff */
[----:B------:R-:W-:-:S04]  /*239c0*/  IMAD R6, R8, UR5, R6 ;  /* 0x0000000508067c24 */ /* 0x000fc8000f8e0206 */
[----:B------:R-:W-:Y:S01]  /*239d0*/  IMAD R0, R7, R5, R0 ;  /* 0x0000000507007224 */ /* 0x000fe200078e0200 */
[----:B------:R-:W-:-:S03]  /*239e0*/  SHF.R.S32.HI R5, RZ, 0x1f, R4 ;  /* 0x0000001fff057819 */ /* 0x000fc60000011404 */
[----:B------:R-:W-:-:S04]  /*239f0*/  IMAD.WIDE.U32 R4, R8, UR4, R4 ;  /* 0x0000000408047c25 */ /* 0x000fc8000f8e0004 */
[----:B------:R-:W-:Y:S01]  /*23a00*/  IMAD.IADD R5, R5, 0x1, R6 ;  /* 0x0000000105057824 */ /* 0x000fe200078e0206 */
[----:B------:R-:W-:-:S04]  /*23a10*/  LEA R2, P0, R4, R2, 0x2 ;  /* 0x0000000204027211 */ /* 0x000fc800078010ff */
[----:B------:R-:W-:-:S05]  /*23a20*/  LEA.HI.X R3, R4, R3, R5, 0x2, P0 ;  /* 0x0000000304037211 */ /* 0x000fca00000f1405 */
[----:B------:R-:W2:Y:S04]  /*23a30*/  LDG.E R2, desc[UR54][R2.64] ;  /* 0x0000003602027981 */ /* 0x000ea8000c1e1900 */
[----:B--2---:R0:W-:Y:S02]  /*23a40*/  STL [R1], R2 ;  /* 0x0000000201007387 */ /* 0x0041e40000100800 */
.L_x_724:
[----:B-1----:R-:W2:Y:S04]  /*23a50*/  LDL R9, [R1+0x4] ;  /* 0x0000040001097983 */ /* 0x002ea80000100800 */
[----:B0-----:R-:W2:Y:S04]  /*23a60*/  LDL R2, [R1+0x8] ;  /* 0x0000080001027983 */ /* 0x001ea80000100800 */
[----:B------:R-:W3:Y:S01]  /*23a70*/  LDL R3, [R1+0x14] ;  /* 0x0000140001037983 */ /* 0x000ee20000100800 */
[----:B------:R-:W0:Y:S02]  /*23a80*/  S2R R8, SR_TID.X ;  /* 0x0000000000087919 */ /* 0x000e240000002100 */
[----:B0-----:R-:W-:-:S04]  /*23a90*/  LOP3.LUT R8, R8, 0x7f, RZ, 0xc0, !PT ;  /* 0x0000007f08087812 */ /* 0x001fc800078ec0ff */
[----:B------:R-:W-:Y:S01]  /*23aa0*/  ISETP.NE.AND P1, PT, R8, RZ, PT ;  /* 0x000000ff0800720c */ /* 0x000fe20003f25270 */
[----:B--2---:R-:W-:Y:S01]  /*23ab0*/  IMAD R2, R2, 0x8, R9 ;  /* 0x0000000802027824 */ /* 0x004fe200078e0209 */
[----:B---3--:R-:W-:-:S04]  /*23ac0*/  SHF.L.U32 R3, R3, 0x1f, RZ ;  /* 0x0000001f03037819 */ /* 0x008fc800000006ff */
[----:B------:R-:W0:Y:S02]  /*23ad0*/  SYNCS.PHASECHK.TRANS64.TRYWAIT P0, [R2+URZ+0x29880], R3 ;  /* 0x02988003020075a7 */ /* 0x000e24000800017f */
[----:B0-----:R-:W-:Y:S05]  /*23ae0*/  @!P0 BRA `(.L_x_725) ;  /* 0x0000005400c88947 */ /* 0x001fea0003800000 */
.L_x_881:
        /* <DEDUP_REMOVED lines=8> */
.L_x_726:
[----:B------:R-:W2:Y:S04]  /*23b70*/  LDL R7, [R1+0x4] ;  /* 0x0000040001077983 */ /* 0x000ea80000100800 */
[----:B------:R-:W2:Y:S04]  /*23b80*/  LDL R4, [R1+0x8] ;  /* 0x0000080001047983 */ /* 0x000ea80000100800 */
[----:B------:R-:W3:Y:S04]  /*23b90*/  LDL R6, [R1+0x24] ;  /* 0x0000240001067983 */ /* 0x000ee80000100800 */
[----:B------:R-:W4:Y:S01]  /*23ba0*/  LDL R5, [R1] ;  /* 0x0000000001057983 */ /* 0x000f220000100800 */
[----:B------:R-:W-:Y:S01]  /*23bb0*/  R2UR UR9, R2 ;  /* 0x00000000020972ca */ /* 0x000fe200000e0000 */
[----:B------:R-:W-:Y:S01]  /*23bc0*/  UIADD3 UR4, UP0, UR40, 0x470, URZ ;  /* 0x0000047028047890 */ /* 0x000fe2000ff1e03f */
[----:B------:R-:W-:Y:S01]  /*23bd0*/  R2UR UR12, R18 ;  /* 0x00000000120c72ca */ /* 0x000fe200000e0000 */
[----:B------:R-:W-:Y:S01]  /*23be0*/  UMOV UR6, 0x0 ;  /* 0x0000000000067882 */ /* 0x000fe20000000000 */
[----:B------:R-:W-:Y:S01]  /*23bf0*/  UMOV UR7, 0x14f00000 ;  /* 0x14f0000000077882 */ /* 0x000fe20000000000 */
[----:B------:R-:W-:Y:S01]  /*23c00*/  UIADD3.X UR5, URZ, UR41, URZ, UP0, !UPT ;  /* 0x000000293f057290 */ /* 0x000fe200087fe43f */
[----:B------:R-:W-:-:S07]  /*23c10*/  UMOV UR10, URZ ;  /* 0x0000003f000a7c82 */ /* 0x000fce0008000000 */
[----:B------:R-:W-:Y:S01]  /*23c20*/  UIADD3 UR9, UR9, 0x29870, URZ ;  /* 0x0002987009097890 */ /* 0x000fe2000fffe03f */
[----:B--2---:R-:W-:Y:S02]  /*23c30*/  IMAD R4, R4, 0x5000, R7 ;  /* 0x0000500004047824 */ /* 0x004fe400078e0207 */
[----:B---3--:R-:W-:-:S03]  /*23c40*/  IMAD R0, R0, 0xa0, R6 ;  /* 0x000000a000007824 */ /* 0x008fc600078e0206 */
[----:B------:R-:W-:Y:S02]  /*23c50*/  R2UR UR8, R4 ;  /* 0x00000000040872ca */ /* 0x000fe400000e0000 */
[----:B----4-:R-:W-:Y:S02]  /*23c60*/  R2UR UR13, R5 ;  /* 0x00000000050d72ca */ /* 0x010fe400000e0000 */
[----:B------:R-:W-:-:S09]  /*23c70*/  R2UR UR11, R0 ;  /* 0x00000000000b72ca */ /* 0x000fd200000e0000 */
[----:B------:R-:W-:-:S09]  /*23c80*/  UIADD3 UR8, UR8, 0xa400, URZ ;  /* 0x0000a40008087890 */ /* 0x000fd2000fffe03f */
[----:B------:R1:W-:Y:S01]  /*23c90*/  UTMALDG.4D [UR8], [UR4], desc[UR6] ;  /* 0x00000608040075b4 */ /* 0x0003e20008019000 */
[----:B------:R-:W2:Y:S02]  /*23ca0*/  SYNCS.PHASECHK.TRANS64.TRYWAIT P0, [R2+URZ+0x29840], R3 ;  /* 0x02984003020075a7 */ /* 0x000ea4000800017f */
[----:B-12---:R-:W-:Y:S05]  /*23cb0*/  @!P0 BRA `(.L_x_727) ;  /* 0x0000005400688947 */ /* 0x006fea0003800000 */
.L_x_882:
[----:B------:R-:W-:Y:S05]  /*23cc0*/  @P1 BRA `(.L_x_728) ;  /* 0x00000000001c1947 */ /* 0x000fea0003800000 */
[----:B------:R-:W2:Y:S01]  /*23cd0*/  S2R R4, SR_TID.X ;  /* 0x0000000000047919 */ /* 0x000ea20000002100 */
[----:B01----:R-:W-:-:S04]  /*23ce0*/  MOV R3, 0x7800 ;  /* 0x0000780000037802 */ /* 0x003fc80000000f00 */
[----:B------:R3:W-:Y:S01]  /*23cf0*/  SYNCS.ARRIVE.TRANS64 RZ, [R2+URZ+0x29830], R3 ;  /* 0x0298300302ff79a7 */ /* 0x0007e2000800003f */
[----:B--2---:R-:W-:-:S04]  /*23d00*/  LOP3.LUT R4, R4, 0x1f, RZ, 0xc0, !PT ;  /* 0x0000001f04047812 */ /* 0x004fc800078ec0ff */
[----:B------:R-:W-:-:S13]  /*23d10*/  ISETP.NE.AND P0, PT, R4, RZ, PT ;  /* 0x000000ff0400720c */ /* 0x000fda0003f05270 */
[----:B---3--:R-:W-:Y:S05]  /*23d20*/  @!P0 BRA `(.L_x_728) ;  /* 0x0000000000048947 */ /* 0x008fea0003800000 */
[----:B------:R-:W-:Y:S01]  /*23d30*/  BPT.TRAP 0x1 ;  /* 0x000000040000795c */ /* 0x000fe20000300000 */
.L_x_728:
[----:B------:R-:W2:Y:S04]  /*23d40*/  LDL R6, [R1+0x4] ;  /* 0x0000040001067983 */ /* 0x000ea80000100800 */
[----:B------:R-:W2:Y:S04]  /*23d50*/  LDL R5, [R1+0x8] ;  /* 0x0000080001057983 */ /* 0x000ea80000100800 */
[----:B------:R-:W3:Y:S04]  /*23d60*/  LDL R4, [R1] ;  /* 0x0000000001047983 */ /* 0x000ee80000100800 */
[----:B01----:R-:W4:Y:S01]  /*23d70*/  LDL.LU R3, [R1+0x10] ;  /* 0x0000100001037983 */ /* 0x003f220000300800 */
[----:B------:R-:W-:Y:S01]  /*23d80*/  R2UR UR11, R0 ;  /* 0x00000000000b72ca */ /* 0x000fe200000e0000 */
[----:B------:R-:W-:Y:S01]  /*23d90*/  UIADD3 UR4, UP0, UR40, 0x370, URZ ;  /* 0x0000037028047890 */ /* 0x000fe2000ff1e03f */
[----:B------:R-:W-:Y:S01]  /*23da0*/  R2UR UR9, R2 ;  /* 0x00000000020972ca */ /* 0x000fe200000e0000 */
[----:B------:R-:W-:Y:S01]  /*23db0*/  UMOV UR10, URZ ;  /* 0x0000003f000a7c82 */ /* 0x000fe20008000000 */
[----:B------:R-:W-:Y:S01]  /*23dc0*/  R2UR UR12, R18 ;  /* 0x00000000120c72ca */ /* 0x000fe200000e0000 */
[----:B------:R-:W-:Y:S01]  /*23dd0*/  UIADD3.X UR5, URZ, UR41, URZ, UP0, !UPT ;  /* 0x000000293f057290 */ /* 0x000fe200087fe43f */
[----:B------:R-:W-:Y:S01]  /*23de0*/  PLOP3.LUT P0, PT, PT, PT, PT, 0x80, 0x0 ;  /* 0x000000000000781c */ /* 0x000fe20003f0f070 */
[----:B------:R-:W-:Y:S01]  /*23df0*/  UMOV UR6, 0x0 ;  /* 0x0000000000067882 */ /* 0x000fe20000000000 */
[----:B------:R-:W-:Y:S01]  /*23e00*/  UMOV UR7, 0x14f00000 ;  /* 0x14f0000000077882 */ /* 0x000fe20000000000 */
[----:B------:R-:W-:-:S06]  /*23e10*/  UMOV UR17, 0x40 ;  /* 0x0000004000117882 */ /* 0x000fcc0000000000 */
[----:B------:R-:W-:Y:S01]  /*23e20*/  UIADD3 UR9, UR9, 0x29830, URZ ;  /* 0x0002983009097890 */ /* 0x000fe2000fffe03f */
[----:B--2---:R-:W-:Y:S01]  /*23e30*/  IMAD R0, R5, 0x7800, R6 ;  /* 0x0000780005007824 */ /* 0x004fe200078e0206 */
[----:B---3--:R-:W-:-:S04]  /*23e40*/  R2UR UR13, R4 ;  /* 0x00000000040d72ca */ /* 0x008fc800000e0000 */
[----:B------:R-:W-:Y:S02]  /*23e50*/  R2UR UR8, R0 ;  /* 0x00000000000872ca */ /* 0x000fe400000e0000 */
[----:B----4-:R-:W-:-:S04]  /*23e60*/  LOP3.LUT R3, R3, 0xfffffffe, RZ, 0xc0, !PT ;  /* 0xfffffffe03037812 */ /* 0x010fc800078ec0ff */
[----:B------:R-:W-:-:S05]  /*23e70*/  @P0 LOP3.LUT R3, R3, 0x1, RZ, 0xfc, !PT ;  /* 0x0000000103030812 */ /* 0x000fca00078efcff */
[----:B------:R2:W-:Y:S02]  /*23e80*/  STL [R1+0x10], R3 ;  /* 0x0000100301007387 */ /* 0x0005e40000100800 */
[----:B------:R-:W-:Y:S02]  /*23e90*/  UIADD3 UR14, UR8, 0x1a400, URZ ;  /* 0x0001a400080e7890 */ /* 0x000fe4000fffe03f */
[----:B------:R-:W-:Y:S02]  /*23ea0*/  UIADD3 UR15, UR8, 0x1cc00, URZ ;  /* 0x0001cc00080f7890 */ /* 0x000fe4000fffe03f */
[----:B------:R-:W-:-:S03]  /*23eb0*/  UIADD3 UR16, UR8, 0x1f400, URZ ;  /* 0x0001f40008107890 */ /* 0x000fc6000fffe03f */
[----:B------:R-:W-:Y:S01]  /*23ec0*/  UMOV UR8, UR14 ;  /* 0x0000000e00087c82 */ /* 0x000fe20008000000 */
[----:B------:R-:W-:Y:S01]  /*23ed0*/  UMOV UR14, 0x80 ;  /* 0x00000080000e7882 */ /* 0x000fe20000000000 */
[----:B------:R0:W-:Y:S02]  /*23ee0*/  UTMALDG.4D [UR8], [UR4], desc[UR6] ;  /* 0x00000608040075b4 */ /* 0x0001e40008019000 */
[----:B0-----:R-:W-:Y:S01]  /*23ef0*/  UMOV UR8, UR15 ;  /* 0x0000000f00087c82 */ /* 0x001fe20008000000 */
[----:B------:R-:W-:Y:S02]  /*23f00*/  UMOV UR10, UR17 ;  /* 0x00000011000a7c82 */ /* 0x000fe40008000000 */
[----:B------:R0:W-:Y:S02]  /*23f10*/  UTMALDG.4D [UR8], [UR4], desc[UR6] ;  /* 0x00000608040075b4 */ /* 0x0001e40008019000 */
[----:B0-----:R-:W-:Y:S01]  /*23f20*/  UMOV UR8, UR16 ;  /* 0x0000001000087c82 */ /* 0x001fe20008000000 */
[----:B------:R-:W-:-:S02]  /*23f30*/  UMOV UR10, UR14 ;  /* 0x0000000e000a7c82 */ /* 0x000fc40008000000 */
[----:B------:R2:W-:Y:S02]  /*23f40*/  UTMALDG.4D [UR8], [UR4], desc[UR6] ;  /* 0x00000608040075b4 */ /* 0x0005e40008019000 */
[----:B--2---:R-:W-:Y:S01]  /*23f50*/  NOP ;  /* 0x0000000000007918 */ /* 0x004fe20000000000 */
.L_x_722:
[----:B------:R-:W2:Y:S04]  /*23f60*/  LDL R2, [R1+0x4] ;  /* 0x0000040001027983 */ /* 0x000ea80000100800 */
[----:B------:R-:W3:Y:S04]  /*23f70*/  LDL.LU R3, [R1+0x3c] ;  /* 0x00003c0001037983 */ /* 0x000ee80000300800 */
[----:B------:R-:W4:Y:S04]  /*23f80*/  LDL.LU R5, [R1+0x34] ;  /* 0x0000340001057983 */ /* 0x000f280000300800 */
[----:B0-----:R-:W5:Y:S01]  /*23f90*/  LDL.LU R4, [R1+0x40] ;  /* 0x0000400001047983 */ /* 0x001f620000300800 */
[----:B------:R-:W-:Y:S05]  /*23fa0*/  WARPSYNC.ALL ;  /* 0x0000000000007948 */ /* 0x000fea0003800000 */
[----:B------:R-:W-:Y:S01]  /*23fb0*/  ULDC.64 UR4, c[0x0][0x298] ;  /* 0x0000a60000047ab9 */ /* 0x000fe20000000a00 */
[----:B------:R-:W-:Y:S01]  /*23fc0*/  ULDC.64 UR6, c[0x0][0xa00] ;  /* 0x0002800000067ab9 */ /* 0x000fe20000000a00 */
[----:B------:R-:W-:Y:S01]  /*23fd0*/  BSSY B6, `(.L_x_729) ;  /* 0x0000024000067945 */ /* 0x000fe20003800000 */
[----:B------:R-:W-:Y:S01]  /*23fe0*/  BAR.SYNC.DEFER_BLOCKING 0x8, 0x180 ;  /* 0x0206000000007b1d */ /* 0x000fe20000010000 */
[----:B------:R-:W-:-:S04]  /*23ff0*/  ISETP.NE.U32.AND P0, PT, RZ, UR6, PT ;  /* 0x00000006ff007c0c */ /* 0x000fc8000bf05070 */
[----:B------:R-:W-:Y:S01]  /*24000*/  ISETP.NE.AND.EX P0, PT, RZ, UR7, PT, P0 ;  /* 0x00000007ff007c0c */ /* 0x000fe2000bf05300 */
[----:B--2---:R-:W-:Y:S01]  /*24010*/  VIADD R2, R2, 0x14400 ;  /* 0x0001440002027836 */ /* 0x004fe20000000000 */
[----:B---3--:R-:W-:-:S04]  /*24020*/  SHF.R.S32.HI R0, RZ, 0x1f, R3 ;  /* 0x0000001fff007819 */ /* 0x008fc80000011403 */
[----:B------:R-:W-:Y:S02]  /*24030*/  LOP3.LUT P1, RZ, R2, 0x1bf, RZ, 0xc0, !PT ;  /* 0x000001bf02ff7812 */ /* 0x000fe4000782c0ff */
[----:B----4-:R-:W-:Y:S01]  /*24040*/  SEL R5, R5, RZ, !P0 ;  /* 0x000000ff05057207 */ /* 0x010fe20004000000 */
[----:B------:R-:W-:Y:S01]  /*24050*/  IMAD R0, R0, UR4, RZ ;  /* 0x0000000400007c24 */ /* 0x000fe2000f8e02ff */
[----:B-----5:R-:W-:-:S03]  /*24060*/  SEL R4, R4, RZ, !P0 ;  /* 0x000000ff04047207 */ /* 0x020fc60004000000 */
[C---:B------:R-:W-:Y:S02]  /*24070*/  IMAD R0, R3.reuse, UR5, R0 ;  /* 0x0000000503007c24 */ /* 0x040fe4000f8e0200 */
[----:B------:R-:W-:-:S05]  /*24080*/  IMAD.WIDE.U32 R2, R3, UR4, RZ ;  /* 0x0000000403027c25 */ /* 0x000fca000f8e00ff */
[----:B------:R0:W-:Y:S04]  /*24090*/  STL.64 [R1+0x48], R2 ;  /* 0x0000480201007387 */ /* 0x0001e80000100a00 */
[----:B------:R2:W-:Y:S04]  /*240a0*/  STL [R1+0x34], R5 ;  /* 0x0000340501007387 */ /* 0x0005e80000100800 */
[----:B------:R2:W-:Y:S01]  /*240b0*/  STL [R1+0x5c], R4 ;  /* 0x00005c0401007387 */ /* 0x0005e20000100800 */
[----:B0-----:R-:W-:Y:S01]  /*240c0*/  IMAD.IADD R2, R3, 0x1, R0 ;  /* 0x0000000103027824 */ /* 0x001fe200078e0200 */
[----:B------:R-:W-:-:S05]  /*240d0*/  SHF.R.S32.HI R0, RZ, 0x1f, R18 ;  /* 0x0000001fff007819 */ /* 0x000fca0000011412 */
[----:B------:R2:W-:Y:S04]  /*240e0*/  STL [R1+0x40], R0 ;  /* 0x0000400001007387 */ /* 0x0005e80000100800 */
[----:B------:R2:W-:Y:S01]  /*240f0*/  STL [R1+0x3c], R2 ;  /* 0x00003c0201007387 */ /* 0x0005e20000100800 */
[----:B------:R-:W-:Y:S05]  /*24100*/  @!P1 BRA `(.L_x_730) ;  /* 0x0000000000409947 */ /* 0x000fea0003800000 */
[----:B--2---:R-:W-:Y:S01]  /*24110*/  MOV R2, 0x0 ;  /* 0x0000000000027802 */ /* 0x004fe20000000f00 */
[----:B------:R-:W-:Y:S01]  /*24120*/  ULDC.64 UR4, c[0x4][0xa0] ;  /* 0x0100280000047ab9 */ /* 0x000fe20000000a00 */
[----:B------:R-:W-:Y:S01]  /*24130*/  ULDC.64 UR6, c[0x4][0xa8] ;  /* 0x01002a0000067ab9 */ /* 0x000fe20000000a00 */
[----:B------:R-:W-:Y:S01]  /*24140*/  ULDC.64 UR8, c[0x4][0x28] ;  /* 0x01000a0000087ab9 */ /* 0x000fe20000000a00 */
[----:B------:R-:W-:Y:S01]  /*24150*/  IMAD.U32 R4, RZ, RZ, UR4 ;  /* 0x00000004ff047e24 */ /* 0x000fe2000f8e00ff */
[----:B------:R-:W-:Y:S01]  /*24160*/  MOV R5, UR5 ;  /* 0x0000000500057c02 */ /* 0x000fe20008000f00 */
[----:B------:R-:W0:Y:S01]  /*24170*/  LDC.64 R2, c[0x4][R2] ;  /* 0x0100000002027b82 */ /* 0x000e220000000a00 */
[----:B------:R-:W-:Y:S01]  /*24180*/  IMAD.U32 R6, RZ, RZ, UR6 ;  /* 0x00000006ff067e24 */ /* 0x000fe2000f8e00ff */
[----:B------:R-:W-:Y:S01]  /*24190*/  MOV R11, UR9 ;  /* 0x00000009000b7c02 */ /* 0x000fe20008000f00 */
[----:B------:R-:W-:Y:S02]  /*241a0*/  IMAD.U32 R7, RZ, RZ, UR7 ;  /* 0x00000007ff077e24 */ /* 0x000fe4000f8e00ff */
[----:B------:R-:W-:-:S02]  /*241b0*/  IMAD.U32 R10, RZ, RZ, UR8 ;  /* 0x00000008ff0a7e24 */ /* 0x000fc4000f8e00ff */
[----:B-1----:R-:W-:Y:S02]  /*241c0*/  IMAD.MOV.U32 R8, RZ, RZ, 0x70 ;  /* 0x00000070ff087424 */ /* 0x002fe400078e00ff */
[----:B------:R-:W-:Y:S02]  /*241d0*/  IMAD.MOV.U32 R12, RZ, RZ, 0x1 ;  /* 0x00000001ff0c7424 */ /* 0x000fe400078e00ff */
[----:B------:R-:W-:-:S07]  /*241e0*/  IMAD.MOV.U32 R13, RZ, RZ, RZ ;  /* 0x000000ffff0d7224 */ /* 0x000fce00078e00ff */
[----:B------:R-:W-:-:S07]  /*241f0*/  LEPC R20, `(.L_x_730) ;  /* 0x000000001014794e */ /* 0x000fce0000000000 */
[----:B0-----:R-:W-:Y:S05]  /*24200*/  CALL.ABS.NOINC R2 ;  /* 0x0000000002007343 */ /* 0x001fea0003c00000 */
.L_x_730:
[----:B------:R-:W-:Y:S05]  /*24210*/  BSYNC B6 ;  /* 0x0000000000067941 */ /* 0x000fea0003800000 */
.L_x_729:
[----:B--2---:R-:W2:Y:S01]  /*24220*/  LDL.LU R4, [R1+0x3c] ;  /* 0x00003c0001047983 */ /* 0x004ea20000300800 */
[----:B------:R-:W0:Y:S01]  /*24230*/  LDC R7, c[0x0][0x448] ;  /* 0x00011200ff077b82 */ /* 0x000e220000000800 */
[----:B------:R-:W-:Y:S01]  /*24240*/  ULDC.64 UR4, c[0x0][0x2d8] ;  /* 0x0000b60000047ab9 */ /* 0x000fe20000000a00 */
[----:B------:R-:W-:Y:S01]  /*24250*/  SHF.L.U32 R17, R17, 0x7, RZ ;  /* 0x0000000711117819 */ /* 0x000fe200000006ff */
[----:B------:R-:W2:Y:S01]  /*24260*/  LDL.LU.64 R2, [R1+0x48] ;  /* 0x0000480001027983 */ /* 0x000ea20000300a00 */
[----:B------:R-:W-:-:S03]  /*24270*/  ULDC.64 UR6, c[0x0][0x280] ;  /* 0x0000a00000067ab9 */ /* 0x000fc60000000a00 */
[----:B------:R-:W3:Y:S04]  /*24280*/  LDL.LU R0, [R1+0x40] ;  /* 0x0000400001007983 */ /* 0x000ee80000300800 */
[----:B------:R-:W4:Y:S04]  /*24290*/  LDL.LU R6, [R1+0x5c] ;  /* 0x00005c0001067983 */ /* 0x000f280000300800 */
[----:B------:R-:W4:Y:S01]  /*242a0*/  LDL.LU R5, [R1+0x34] ;  /* 0x0000340001057983 */ /* 0x000f220000300800 */
[----:B------:R-:W0:Y:S01]  /*242b0*/  S2R R10, SR_TID.X ;  /* 0x00000000000a7919 */ /* 0x000e220000002100 */
[----:B-1----:R-:W1:Y:S01]  /*242c0*/  S2R R8, SR_TID.X ;  /* 0x0000000000087919 */ /* 0x002e620000002100 */
[----:B0-----:R-:W-:Y:S01]  /*242d0*/  ISETP.NE.AND P0, PT, R7, 0x1, PT ;  /* 0x000000010700780c */ /* 0x001fe20003f05270 */
[----:B------:R-:W-:Y:S01]  /*242e0*/  IMAD.SHL.U32 R10, R10, 0x10, RZ ;  /* 0x000000100a0a7824 */ /* 0x000fe200078e00ff */
[----:B-1----:R-:W-:-:S04]  /*242f0*/  SHF.L.U32 R9, R8, 0x4, RZ ;  /* 0x0000000408097819 */ /* 0x002fc800000006ff */
[----:B------:R-:W-:Y:S02]  /*24300*/  LOP3.LUT R10, R10, 0x30, RZ, 0xc0, !PT ;  /* 0x000000300a0a7812 */ /* 0x000fe400078ec0ff */
[----:B------:R-:W-:Y:S02]  /*24310*/  LOP3.LUT R9, R9, 0x30, RZ, 0xc0, !PT ;  /* 0x0000003009097812 */ /* 0x000fe400078ec0ff */
[C---:B------:R-:W-:Y:S02]  /*24320*/  LOP3.LUT R11, R10.reuse, 0x40, RZ, 0xfc, !PT ;  /* 0x000000400a0b7812 */ /* 0x040fe400078efcff */
[----:B------:R-:W-:Y:S02]  /*24330*/  LOP3.LUT R10, R10, 0x80, RZ, 0xfc, !PT ;  /* 0x000000800a0a7812 */ /* 0x000fe400078efcff */
[----:B--2---:R-:W-:Y:S02]  /*24340*/  MOV R3, R4 ;  /* 0x0000000400037202 */ /* 0x004fe40000000f00 */
[----:B------:R-:W0:Y:S01]  /*24350*/  S2R R4, SR_TID.X ;  /* 0x0000000000047919 */ /* 0x000e220000002100 */
[----:B---3--:R-:W-:-:S02]  /*24360*/  IMAD R0, R0, UR4, RZ ;  /* 0x0000000400007c24 */ /* 0x008fc4000f8e02ff */
[----:B------:R-:W-:-:S04]  /*24370*/  IMAD.WIDE.U32 R2, R18, UR4, R2 ;  /* 0x0000000412027c25 */ /* 0x000fc8000f8e0002 */
[----:B------:R-:W-:Y:S01]  /*24380*/  IMAD R0, R18, UR5, R0 ;  /* 0x0000000512007c24 */ /* 0x000fe2000f8e0200 */
[----:B------:R-:W-:-:S03]  /*24390*/  ULDC.64 UR4, c[0x0][0x2e0] ;  /* 0x0000b80000047ab9 */ /* 0x000fc60000000a00 */
[----:B------:R-:W-:Y:S02]  /*243a0*/  IMAD.IADD R3, R3, 0x1, R0 ;  /* 0x0000000103037824 */ /* 0x000fe400078e0200 */
[----:B----4-:R-:W-:Y:S02]  /*243b0*/  IMAD R0, R6, UR4, RZ ;  /* 0x0000000406007c24 */ /* 0x010fe4000f8e02ff */
[C---:B------:R-:W-:Y:S01]  /*243c0*/  IMAD.WIDE.U32 R2, R5.reuse, UR4, R2 ;  /* 0x0000000405027c25 */ /* 0x040fe2000f8e0002 */
[----:B------:R-:W1:Y:S03]  /*243d0*/  @P0 LDC R6, c[0x0][0x450] ;  /* 0x00011400ff060b82 */ /* 0x000e660000000800 */
[----:B------:R-:W-:Y:S01]  /*243e0*/  IMAD R0, R5, UR5, R0 ;  /* 0x0000000505007c24 */ /* 0x000fe2000f8e0200 */
[----:B------:R-:W-:-:S03]  /*243f0*/  ULDC.64 UR4, c[0x0][0x2d0] ;  /* 0x0000b40000047ab9 */ /* 0x000fc60000000a00 */
[----:B------:R-:W-:Y:S01]  /*24400*/  IMAD.IADD R3, R3, 0x1, R0 ;  /* 0x0000000103037824 */ /* 0x000fe200078e0200 */
[C---:B0-----:R-:W-:Y:S01]  /*24410*/  LOP3.LUT R5, R4.reuse, 0x7f, RZ, 0xc0, !PT ;  /* 0x0000007f04057812 */ /* 0x041fe200078ec0ff */
[----:B------:R-:W-:-:S03]  /*24420*/  IMAD.SHL.U32 R4, R4, 0x20, RZ ;  /* 0x0000002004047824 */ /* 0x000fc600078e00ff */
[----:B------:R-:W-:-:S04]  /*24430*/  SHF.R.U32.HI R5, RZ, 0x2, R5 ;  /* 0x00000002ff057819 */ /* 0x000fc80000011605 */
[----:B------:R-:W-:Y:S02]  /*24440*/  LOP3.LUT R4, R5, 0x60, R4, 0xf8, !PT ;  /* 0x0000006005047812 */ /* 0x000fe400078ef804 */
[----:B------:R-:W0:Y:S02]  /*24450*/  @P0 LDC R5, c[0x0][0x44c] ;  /* 0x00011300ff050b82 */ /* 0x000e240000000800 */
[----:B------:R-:W-:-:S05]  /*24460*/  LOP3.LUT R0, R4, R17, RZ, 0xfc, !PT ;  /* 0x0000001104007212 */ /* 0x000fca00078efcff */
[----:B------:R-:W-:Y:S02]  /*24470*/  IMAD.MOV.U32 R4, RZ, RZ, R0 ;  /* 0x000000ffff047224 */ /* 0x000fe400078e0000 */
[----:B0-----:R-:W-:-:S05]  /*24480*/  @P0 IMAD.HI.U32 R5, R0, R5, RZ ;  /* 0x0000000500050227 */ /* 0x001fca00078e00ff */
[----:B-1----:R-:W-:-:S05]  /*24490*/  @P0 SHF.R.U32.HI R4, RZ, R6, R5 ;  /* 0x00000006ff040219 */ /* 0x002fca0000011605 */
[----:B------:R-:W-:Y:S02]  /*244a0*/  IMAD.MOV R5, RZ, RZ, -R4 ;  /* 0x000000ffff057224 */ /* 0x000fe400078e0a04 */
[----:B------:R-:W-:-:S04]  /*244b0*/  IMAD.WIDE.U32 R2, R4, UR4, R2 ;  /* 0x0000000404027c25 */ /* 0x000fc8000f8e0002 */
[----:B------:R-:W-:Y:S01]  /*244c0*/  IMAD R0, R7, R5, R0 ;  /* 0x0000000507007224 */ /* 0x000fe200078e0200 */
[----:B------:R-:W-:-:S05]  /*244d0*/  SHF.R.S32.HI R5, RZ, 0x1f, R4 ;  /* 0x0000001fff057819 */ /* 0x000fca0000011404 */
[----:B------:R-:W-:-:S04]  /*244e0*/  IMAD R5, R5, UR4, RZ ;  /* 0x0000000405057c24 */ /* 0x000fc8000f8e02ff */
[----:B------:R-:W-:Y:S01]  /*244f0*/  IMAD R4, R4, UR5, R5 ;  /* 0x0000000504047c24 */ /* 0x000fe2000f8e0205 */
[----:B------:R-:W-:-:S03]  /*24500*/  ULDC.64 UR4, c[0x0][0x2c8] ;  /* 0x0000b20000047ab9 */ /* 0x000fc60000000a00 */
[----:B------:R-:W-:Y:S01]  /*24510*/  IMAD.IADD R3, R3, 0x1, R4 ;  /* 0x0000000103037824 */ /* 0x000fe200078e0204 */
[----:B------:R-:W-:Y:S01]  /*24520*/  SHF.R.S32.HI R4, RZ, 0x1f, R0 ;  /* 0x0000001fff047819 */ /* 0x000fe20000011400 */
[----:B------:R-:W-:-:S04]  /*24530*/  IMAD.WIDE.U32 R2, R0, UR4, R2 ;  /* 0x0000000400027c25 */ /* 0x000fc8000f8e0002 */
[----:B------:R-:W-:Y:S01]  /*24540*/  IMAD R4, R4, UR4, RZ ;  /* 0x0000000404047c24 */ /* 0x000fe2000f8e02ff */
[----:B------:R-:W-:Y:S02]  /*24550*/  ULDC UR4, c[0x0][0x2b8] ;  /* 0x0000ae0000047ab9 */ /* 0x000fe40000000800 */
[----:B------:R-:W-:Y:S01]  /*24560*/  ISETP.GE.AND P2, PT, R10, UR4, PT ;  /* 0x000000040a007c0c */ /* 0x000fe2000bf46270 */
[----:B------:R-:W-:Y:S01]  /*24570*/  IMAD R0, R0, UR5, R4 ;  /* 0x0000000500007c24 */ /* 0x000fe2000f8e0204 */
[----:B------:R-:W-:Y:S02]  /*24580*/  LOP3.LUT R10, R8, 0x7f, RZ, 0xc0, !PT ;  /* 0x0000007f080a7812 */ /* 0x000fe400078ec0ff */
[----:B------:R0:W5:Y:S01]  /*24590*/  LDL R8, [R1+0x38] ;  /* 0x0000380001087983 */ /* 0x0001620000100800 */
[----:B------:R-:W-:Y:S02]  /*245a0*/  IADD3 R4, P3, R2, UR6, RZ ;  /* 0x0000000602047c10 */ /* 0x000fe4000ff7e0ff */
[----:B------:R-:W-:-:S02]  /*245b0*/  ISETP.GE.AND P0, PT, R9, UR4, PT ;  /* 0x0000000409007c0c */ /* 0x000fc4000bf06270 */
[----:B------:R-:W-:Y:S01]  /*245c0*/  ISETP.GE.AND P1, PT, R11, UR4, PT ;  /* 0x000000040b007c0c */ /* 0x000fe2000bf26270 */
[----:B------:R-:W-:Y:S01]  /*245d0*/  UMOV UR4, 0xffffffff ;  /* 0xffffffff00047882 */ /* 0x000fe20000000000 */
[----:B------:R-:W-:Y:S02]  /*245e0*/  IADD3.X R3, R3, UR7, R0, P3, !PT ;  /* 0x0000000703037c10 */ /* 0x000fe40009ffe400 */
[----:B------:R-:W-:Y:S01]  /*245f0*/  SHF.R.U32.HI R10, RZ, 0x2, R10 ;  /* 0x00000002ff0a7819 */ /* 0x000fe2000001160a */
[----:B0-----:R-:W-:Y:S08]  /*24600*/  BRA.DIV UR4, `(.L_x_731) ;  /* 0x0000004e04287947 */ /* 0x001ff0000b800000 */
[----:B------:R-:W2:Y:S01]  /*24610*/  LDL.LU R6, [R1+0x54] ;  /* 0x0000540001067983 */ /* 0x000ea20000300800 */
[----:B------:R-:W-:-:S05]  /*24620*/  IMAD.IADD R0, R10, 0x1, R17 ;  /* 0x000000010a007824 */ /* 0x000fca00078e0211 */
[----:B------:R-:W-:Y:S01]  /*24630*/  IADD3 R5, R0, 0x20, RZ ;  /* 0x0000002000057810 */ /* 0x000fe20007ffe0ff */
[----:B--2---:R-:W-:Y:S02]  /*24640*/  IMAD R2, R6, R7, RZ ;  /* 0x0000000706027224 */ /* 0x004fe400078e02ff */
[----:B------:R-:W0:Y:S03]  /*24650*/  SHFL.IDX PT, R7, R4, RZ, 0x1c1f ;  /* 0x001c1fff04077589 */ /* 0x000e2600000e0000 */
[----:B------:R-:W-:Y:S01]  /*24660*/  ISETP.GE.AND P4, PT, R0, R2, PT ;  /* 0x000000020000720c */ /* 0x000fe20003f86270 */
[----:B------:R-:W1:-:S12]  /*24670*/  SHFL.IDX PT, R6, R3, RZ, 0x1c1f ;  /* 0x001c1fff03067589 */ /* 0x000e5800000e0000 */
[----:B0-----:R-:W-:-:S05]  /*24680*/  @!P4 IADD3 R7, P3, R9, R7, RZ ;  /* 0x000000070907c210 */ /* 0x001fca0007f7e0ff */
[----:B-1----:R-:W-:Y:S01]  /*24690*/  @!P4 IMAD.X R6, RZ, RZ, R6, P3 ;  /* 0x000000ffff06c224 */ /* 0x002fe200018e0606 */
[----:B------:R-:W-:Y:S02]  /*246a0*/  ISETP.GE.AND P3, PT, R5, R2, PT ;  /* 0x000000020500720c */ /* 0x000fe40003f66270 */
[----:B------:R-:W0:Y:S02]  /*246b0*/  SHFL.IDX PT, R5, R4, 0x1, 0x1c1f ;  /* 0x003c1f0004057f89 */ /* 0x000e2400000e0000 */
[----:B------:R-:W-:-:S04]  /*246c0*/  @!P4 LOP3.LUT R7, R7, R6, RZ, 0x3c, !PT ;  /* 0x000000060707c212 */ /* 0x000fc800078e3cff */
[----:B------:R-:W-:-:S04]  /*246d0*/  @!P4 LOP3.LUT R6, R7, R6, RZ, 0x3c, !PT ;  /* 0x000000060706c212 */ /* 0x000fc800078e3cff */
[----:B------:R-:W-:-:S05]  /*246e0*/  @!P4 LOP3.LUT R7, R7, R6, RZ, 0x3c, !PT ;  /* 0x000000060707c212 */ /* 0x000fca00078e3cff */
[----:B-----5:R-:W-:Y:S04]  /*246f0*/  @!P4 LDGSTS.E.BYPASS.LTC128B.128 [R8+0x14400], desc[UR54][R6.64], !P0 ;  /* 0x144000000608cfae */ /* 0x020fe8000c101d76 */
[----:B------:R-:W-:Y:S04]  /*24700*/  @!P4 LDGSTS.E.BYPASS.LTC128B.128 [R8+0x16400], desc[UR54][R6.64+0x40], !P1 ;  /* 0x164000400608cfae */ /* 0x000fe8000c901d76 */
[----:B------:R1:W-:Y:S01]  /*24710*/  @!P4 LDGSTS.E.BYPASS.LTC128B.128 [R8+0x18400], desc[UR54][R6.64+0x80], !P2 ;  /* 0x184000800608cfae */ /* 0x0003e2000d101d76 */
[----:B0-----:R-:W-:-:S03]  /*24720*/  @!P3 IADD3 R5, P4, R9, R5, RZ ;  /* 0x000000050905b210 */ /* 0x001fc60007f9e0ff */
[----:B-1----:R-:W0:Y:S02]  /*24730*/  SHFL.IDX PT, R6, R3, 0x1, 0x1c1f ;  /* 0x003c1f0003067f89 */ /* 0x002e2400000e0000 */
[----:B0-----:R-:W-:-:S04]  /*24740*/  @!P3 IMAD.X R6, RZ, RZ, R6, P4 ;  /* 0x000000ffff06b224 */ /* 0x001fc800020e0606 */
[----:B------:R-:W-:Y:S02]  /*24750*/  @!P3 IMAD.MOV.U32 R7, RZ, RZ, R6 ;  /* 0x000000ffff07b224 */ /* 0x000fe400078e0006 */
[----:B------:R-:W-:Y:S01]  /*24760*/  @!P3 IMAD.MOV.U32 R6, RZ, RZ, R5 ;  /* 0x000000ffff06b224 */ /* 0x000fe200078e0005 */
[----:B------:R-:W-:-:S04]  /*24770*/  IADD3 R5, R0, 0x40, RZ ;  /* 0x0000004000057810 */ /* 0x000fc80007ffe0ff */
[----:B------:R-:W-:Y:S04]  /*24780*/  @!P3 LDGSTS.E.BYPASS.LTC128B.128 [R8+0x14c00], desc[UR54][R6.64], !P0 ;  /* 0x14c000000608bfae */ /* 0x000fe8000c101d76 */
[----:B------:R-:W-:Y:S04]  /*24790*/  @!P3 LDGSTS.E.BYPASS.LTC128B.128 [R8+0x16c00], desc[UR54][R6.64+0x40], !P1 ;  /* 0x16c000400608bfae */ /* 0x000fe8000c901d76 */
[----:B------:R0:W-:Y:S01]  /*247a0*/  @!P3 LDGSTS.E.BYPASS.LTC128B.128 [R8+0x18c00], desc[UR54][R6.64+0x80], !P2 ;  /* 0x18c000800608bfae */ /* 0x0001e2000d101d76 */
[----:B------:R-:W-:-:S03]  /*247b0*/  ISETP.GE.AND P3, PT, R5, R2, PT ;  /* 0x000000020500720c */ /* 0x000fc60003f66270 */
[----:B------:R-:W1:Y:S04]  /*247c0*/  SHFL.IDX PT, R5, R4, 0x2, 0x1c1f ;  /* 0x005c1f0004057f89 */ /* 0x000e6800000e0000 */
[----:B0-----:R-:W0:Y:S06]  /*247d0*/  SHFL.IDX PT, R6, R3, 0x2, 0x1c1f ;  /* 0x005c1f0003067f89 */ /* 0x001e2c00000e0000 */
[----:B-1----:R-:W-:-:S05]  /*247e0*/  @!P3 IADD3 R5, P4, R9, R5, RZ ;  /* 0x000000050905b210 */ /* 0x002fca0007f9e0ff */
[----:B0-----:R-:W-:-:S04]  /*247f0*/  @!P3 IMAD.X R6, RZ, RZ, R6, P4 ;  /* 0x000000ffff06b224 */ /* 0x001fc800020e0606 */
[----:B------:R-:W-:Y:S02]  /*24800*/  @!P3 IMAD.MOV.U32 R7, RZ, RZ, R6 ;  /* 0x000000ffff07b224 */ /* 0x000fe400078e0006 */
[----:B------:R-:W-:Y:S02]  /*24810*/  @!P3 IMAD.MOV.U32 R6, RZ, RZ, R5 ;  /* 0x000000ffff06b224 */ /* 0x000fe400078e0005 */
[----:B------:R0:W1:Y:S04]  /*24820*/  SHFL.IDX PT, R5, R3, 0x3, 0x1c1f ;  /* 0x007c1f0003057f89 */ /* 0x00006800000e0000 */
[----:B------:R0:W-:Y:S04]  /*24830*/  @!P3 LDGSTS.E.BYPASS.LTC128B.128 [R8+0x15400], desc[UR54][R6.64], !P0 ;  /* 0x154000000608bfae */ /* 0x0001e8000c101d76 */
[----:B------:R0:W-:Y:S04]  /*24840*/  @!P3 LDGSTS.E.BYPASS.LTC128B.128 [R8+0x17400], desc[UR54][R6.64+0x40], !P1 ;  /* 0x174000400608bfae */ /* 0x0001e8000c901d76 */
[----:B------:R0:W-:Y:S04]  /*24850*/  @!P3 LDGSTS.E.BYPASS.LTC128B.128 [R8+0x19400], desc[UR54][R6.64+0x80], !P2 ;  /* 0x194000800608bfae */ /* 0x0001e8000d101d76 */
[----:B------:R0:W2:Y:S02]  /*24860*/  SHFL.IDX PT, R3, R4, 0x3, 0x1c1f ;  /* 0x007c1f0004037f89 */ /* 0x0000a400000e0000 */
.L_x_891:
[----:B------:R-:W-:Y:S01]  /*24870*/  IADD3 R0, R0, 0x60, RZ ;  /* 0x0000006000007810 */ /* 0x000fe20007ffe0ff */
[----:B------:R-:W-:Y:S03]  /*24880*/  BSSY B0, `(.L_x_732) ;  /* 0x000000b000007945 */ /* 0x000fe60003800000 */
[----:B------:R-:W-:-:S13]  /*24890*/  ISETP.GE.AND P3, PT, R0, R2, PT ;  /* 0x000000020000720c */ /* 0x000fda0003f66270 */
[----:B------:R-:W-:Y:S05]  /*248a0*/  @P3 BRA `(.L_x_733) ;  /* 0x0000000000203947 */ /* 0x000fea0003800000 */
[----:B--2---:R-:W-:-:S05]  /*248b0*/  IADD3 R2, P3, R9, R3, RZ ;  /* 0x0000000309027210 */ /* 0x004fca0007f7e0ff */
[----:B01----:R-:W-:-:S05]  /*248c0*/  IMAD.X R3, RZ, RZ, R5, P3 ;  /* 0x000000ffff037224 */ /* 0x003fca00018e0605 */
[----:B------:R-:W-:Y:S01]  /*248d0*/  @!PT LDS RZ, [RZ] ;  /* 0x00000000fffff984 */ /* 0x000fe20000000800 */
[----:B------:R-:W-:Y:S01]  /*248e0*/  @!PT LDS RZ, [RZ] ;  /* 0x00000000fffff984 */ /* 0x000fe20000000800 */
[----:B------:R-:W-:Y:S01]  /*248f0*/  @!PT LDS RZ, [RZ] ;  /* 0x00000000fffff984 */ /* 0x000fe20000000800 */
[----:B------:R4:W-:Y:S04]  /*24900*/  LDGSTS.E.BYPASS.LTC128B.128 [R8+0x15c00], desc[UR54][R2.64], !P0 ;  /* 0x15c0000002087fae */ /* 0x0009e8000c101d76 */
[----:B------:R4:W-:Y:S04]  /*24910*/  LDGSTS.E.BYPASS.LTC128B.128 [R8+0x17c00], desc[UR54][R2.64+0x40], !P1 ;  /* 0x17c0004002087fae */ /* 0x0009e8000c901d76 */
[----:B------:R4:W-:Y:S02]  /*24920*/  LDGSTS.E.BYPASS.LTC128B.128 [R8+0x19c00], desc[UR54][R2.64+0x80], !P2 ;  /* 0x19c0008002087fae */ /* 0x0009e4000d101d76 */
.L_x_733:
[----:B------:R-:W-:Y:S05]  /*24930*/  BSYNC B0 ;  /* 0x0000000000007941 */ /* 0x000fea0003800000 */
.L_x_732:
[----:B0--34-:R0:W5:Y:S01]  /*24940*/  LDL R8, [R1+0x4] ;  /* 0x0000040001087983 */ /* 0x0191620000100800 */
[----:B------:R-:W-:Y:S01]  /*24950*/  PLOP3.LUT P0, PT, PT, PT, PT, 0x80, 0x0 ;  /* 0x000000000000781c */ /* 0x000fe20003f0f070 */
[----:B------:R-:W-:-:S12]  /*24960*/  NOP ;  /* 0x0000000000007918 */ /* 0x000fd80000000000 */
.L_x_734:
[----:B------:R-:W3:Y:S01]  /*24970*/  LDL R2, [R1+0x4] ;  /* 0x0000040001027983 */ /* 0x000ee20000100800 */
[----:B------:R-:W-:Y:S02]  /*24980*/  PLOP3.LUT P1, PT, P1, P0, PT, 0xa2, 0x0 ;  /* 0x000000000000781c */ /* 0x000fe40000f21472 */
[----:B---3--:R-:W-:-:S08]  /*24990*/  @P0 R2UR P1, UR4, R2 ;  /* 0x00000000020402ca */ /* 0x008fd00000020000 */
[----:B------:R-:W-:-:S05]  /*249a0*/  @P0 PLOP3.LUT P0, PT, P1, PT, PT, 0x80, 0x0 ;  /* 0x000000000000081c */ /* 0x000fca0000f0f070 */
[----:B------:R-:W-:Y:S01]  /*249b0*/  @!P1 SYNCS.ARRIVE.TRANS64.RED.A0T1 RZ, [UR4+0x29800], RZ ;  /* 0x029800ffffff99a7 */ /* 0x000fe20008200404 */
[----:B------:R-:W-:Y:S07]  /*249c0*/  @!P1 ARRIVES.LDGSTSBAR.64.TRANSCNT [UR4+0x29800] ;  /* 0x02980000ff0099b0 */ /* 0x000fee0008000a84 */
[----:B------:R-:W-:Y:S05]  /*249d0*/  @P0 BRA.U.ANY `(.L_x_734) ;  /* 0xfffffffd00e40947 */ /* 0x000fea000393ffff */
[----:B--2---:R-:W2:Y:S02]  /*249e0*/  LDL.LU R3, [R1+0x58] ;  /* 0x0000580001037983 */ /* 0x004ea40000300800 */
[----:B--2---:R-:W-:-:S05]  /*249f0*/  VIADD R3, R3, 0x1 ;  /* 0x0000000103037836 */ /* 0x004fca0000000000 */
        /* <DEDUP_REMOVED lines=8> */
[----:B------:R-:W3:Y:S03]  /*24a80*/  SYNCS.PHASECHK.TRANS64.TRYWAIT P0, [R2+URZ+0x29820], R0 ;  /* 0x02982000020075a7 */ /* 0x000ee6000800017f */
[----:B--23--:R-:W-:Y:S05]  /*24a90*/  @!P0 BRA `(.L_x_736) ;  /* 0x0000004c00688947 */ /* 0x00cfea0003800000 */
.L_x_892:
[----:B------:R-:W-:Y:S05]  /*24aa0*/  BSYNC B0 ;  /* 0x0000000000007941 */ /* 0x000fea0003800000 */
.L_x_735:
[----:B--2---:R-:W2:Y:S02]  /*24ab0*/  LDL.LU R2, [R1+0x44] ;  /* 0x0000440001027983 */ /* 0x004ea40000300800 */
[----:B--2---:R-:W-:-:S13]  /*24ac0*/  ISETP.GE.AND P0, PT, R2, 0xa1, PT ;  /* 0x000000a10200780c */ /* 0x004fda0003f06270 */
[----:B------:R-:W-:Y:S05]  /*24ad0*/  @!P0 BRA `(.L_x_737) ;  /* 0x0000001000308947 */ /* 0x000fea0003800000 */
[----:B------:R-:W2:Y:S04]  /*24ae0*/  LDL.LU R2, [R1+0x50] ;  /* 0x0000500001027983 */ /* 0x000ea80000300800 */
[----:B------:R3:W5:Y:S04]  /*24af0*/  LDL.LU R0, [R1+0x8] ;  /* 0x0000080001007983 */ /* 0x0007680000300800 */
[----:B------:R3:W5:Y:S02]  /*24b00*/  LDL.LU R3, [R1+0x14] ;  /* 0x0000140001037983 */ /* 0x0007640000300800 */
[----:B--23--:R-:W-:-:S07]  /*24b10*/  IADD3 R2, R2, -0x2, RZ ;  /* 0xfffffffe02027810 */ /* 0x00cfce0007ffe0ff */
.L_x_759:
[----:B--2---:R-:W2:Y:S01]  /*24b20*/  LDL R4, [R1+0x10] ;  /* 0x0000100001047983 */ /* 0x004ea20000100800 */
[----:B-1---5:R-:W-:Y:S01]  /*24b30*/  VIADD R5, R0, 0x1 ;  /* 0x0000000100057836 */ /* 0x022fe20000000000 */
[----:B------:R-:W-:Y:S05]  /*24b40*/  YIELD ;  /* 0x0000000000007946 */ /* 0x000fea0003800000 */
[C---:B------:R-:W-:Y:S01]  /*24b50*/  ISETP.NE.AND P0, PT, R5.reuse, 0x2, PT ;  /* 0x000000020500780c */ /* 0x040fe20003f05270 */
[----:B------:R-:W-:Y:S03]  /*24b60*/  BSSY B0, `(.L_x_738) ;  /* 0x0000094000007945 */ /* 0x000fe60003800000 */
[----:B------:R-:W-:-:S02]  /*24b70*/  SEL R10, R5, RZ, P0 ;  /* 0x000000ff050a7207 */ /* 0x000fc40000000000 */
[----:B--2---:R-:W-:Y:S02]  /*24b80*/  LOP3.LUT P1, RZ, R4, 0x1, RZ, 0xc0, !PT ;  /* 0x0000000104ff7812 */ /* 0x004fe4000782c0ff */
[----:B------:R-:W-:-:S04]  /*24b90*/  SEL R4, RZ, 0x1, P0 ;  /* 0x00000001ff047807 */ /* 0x000fc80000000000 */
[----:B------:R-:W-:-:S05]  /*24ba0*/  LOP3.LUT R9, R3, R4, RZ, 0x3c, !PT ;  /* 0x0000000403097212 */ /* 0x000fca00078e3cff */
[----:B------:R1:W-:Y:S04]  /*24bb0*/  STL [R1+0x14], R9 ;  /* 0x0000140901007387 */ /* 0x0003e80000100800 */
[----:B------:R1:W-:Y:S01]  /*24bc0*/  STL [R1+0x8], R10 ;  /* 0x0000080a01007387 */ /* 0x0003e20000100800 */
[----:B------:R-:W-:Y:S05]  /*24bd0*/  @!P1 BRA `(.L_x_739) ;  /* 0x0000000800309947 */ /* 0x000fea0003800000 */
[----:B------:R-:W-:Y:S01]  /*24be0*/  ULDC.64 UR4, c[0x0][0x418] ;  /* 0x0001060000047ab9 */ /* 0x000fe20000000a00 */
[----:B------:R-:W-:Y:S01]  /*24bf0*/  IMAD.MOV.U32 R8, RZ, RZ, R2 ;  /* 0x000000ffff087224 */ /* 0x000fe200078e0002 */
[----:B------:R-:W-:-:S04]  /*24c00*/  ISETP.NE.U32.AND P0, PT, RZ, UR4, PT ;  /* 0x00000004ff007c0c */ /* 0x000fc8000bf05070 */
[----:B------:R-:W-:-:S13]  /*24c10*/  ISETP.NE.AND.EX P0, PT, RZ, UR5, PT, P0 ;  /* 0x00000005ff007c0c */ /* 0x000fda000bf05300 */
[----:B------:R-:W-:Y:S05]  /*24c20*/  @!P0 BRA `(.L_x_740) ;  /* 0x0000000000508947 */ /* 0x000fea0003800000 */
[----:B------:R-:W2:Y:S01]  /*24c30*/  LDL R12, [R1+0x20] ;  /* 0x00002000010c7983 */ /* 0x000ea20000100800 */
[----:B------:R-:W3:Y:S01]  /*24c40*/  LDC R7, c[0x0][0x43c] ;  /* 0x00010f00ff077b82 */ /* 0x000ee20000000800 */
[----:B------:R-:W-:Y:S02]  /*24c50*/  ULDC.64 UR6, c[0x0][0x428] ;  /* 0x00010a0000067ab9 */ /* 0x000fe40000000a00 */
[----:B------:R-:W4:Y:S01]  /*24c60*/  LDL R11, [R1+0x1c] ;  /* 0x00001c00010b7983 */ /* 0x000f220000100800 */
[----:B---3--:R-:W-:-:S13]  /*24c70*/  ISETP.NE.AND P0, PT, R7, 0x1, PT ;  /* 0x000000010700780c */ /* 0x008fda0003f05270 */
[----:B------:R-:W3:Y:S02]  /*24c80*/  @P0 LDC.64 R4, c[0x0][0x440] ;  /* 0x00011000ff040b82 */ /* 0x000ee40000000a00 */
[----:B---3--:R-:W-:-:S04]  /*24c90*/  @P0 IMAD.HI.U32 R6, R2, R4, RZ ;  /* 0x0000000402060227 */ /* 0x008fc800078e00ff */
[----:B------:R-:W-:Y:S01]  /*24ca0*/  IMAD.MOV.U32 R4, RZ, RZ, R2 ;  /* 0x000000ffff047224 */ /* 0x000fe200078e0002 */
[----:B------:R-:W-:-:S04]  /*24cb0*/  @P0 SHF.R.U32.HI R4, RZ, R5, R6 ;  /* 0x00000005ff040219 */ /* 0x000fc80000011606 */
[----:B------:R-:W-:Y:S02]  /*24cc0*/  SHF.R.S32.HI R5, RZ, 0x1f, R4 ;  /* 0x0000001fff057819 */ /* 0x000fe40000011404 */
[----:B------:R-:W-:-:S05]  /*24cd0*/  IADD3 R8, -R4, RZ, RZ ;  /* 0x000000ff04087210 */ /* 0x000fca0007ffe1ff */
[----:B------:R-:W-:Y:S02]  /*24ce0*/  IMAD R8, R7, R8, R2 ;  /* 0x0000000807087224 */ /* 0x000fe400078e0202 */
[----:B--2---:R-:W-:-:S04]  /*24cf0*/  IMAD R6, R12, UR6, RZ ;  /* 0x000000060c067c24 */ /* 0x004fc8000f8e02ff */
[C---:B----4-:R-:W-:Y:S02]  /*24d00*/  IMAD R6, R11.reuse, UR7, R6 ;  /* 0x000000070b067c24 */ /* 0x050fe4000f8e0206 */
[----:B------:R-:W-:-:S04]  /*24d10*/  IMAD.WIDE.U32 R4, R11, UR6, R4 ;  /* 0x000000060b047c25 */ /* 0x000fc8000f8e0004 */
[----:B------:R-:W-:Y:S01]  /*24d20*/  IMAD.IADD R5, R6, 0x1, R5 ;  /* 0x0000000106057824 */ /* 0x000fe200078e0205 */
[----:B------:R-:W-:-:S04]  /*24d30*/  LEA R6, P0, R4, UR4, 0x2 ;  /* 0x0000000404067c11 */ /* 0x000fc8000f8010ff */
[----:B------:R-:W-:-:S05]  /*24d40*/  LEA.HI.X R7, R4, UR5, R5, 0x2, P0 ;  /* 0x0000000504077c11 */ /* 0x000fca00080f1405 */
[----:B------:R-:W2:Y:S04]  /*24d50*/  LDG.E R4, desc[UR54][R6.64] ;  /* 0x0000003606047981 */ /* 0x000ea8000c1e1900 */
[----:B--2---:R2:W-:Y:S02]  /*24d60*/  STL [R1], R4 ;  /* 0x0000000401007387 */ /* 0x0045e40000100800 */
.L_x_740:
[----:B--2---:R-:W2:Y:S01]  /*24d70*/  LDL R4, [R1+0x4] ;  /* 0x0000040001047983 */ /* 0x004ea20000100800 */
[----:B------:R-:W3:Y:S02]  /*24d80*/  S2R R5, SR_TID.X ;  /* 0x0000000000057919 */ /* 0x000ee40000002100 */
[----:B---3--:R-:W-:Y:S01]  /*24d90*/  LOP3.LUT R6, R5, 0x7f, RZ, 0xc0, !PT ;  /* 0x0000007f05067812 */ /* 0x008fe200078ec0ff */
[----:B------:R-:W-:Y:S03]  /*24da0*/  BSSY B1, `(.L_x_741) ;  /* 0x0000006000017945 */ /* 0x000fe60003800000 */
[----:B------:R-:W-:Y:S01]  /*24db0*/  ISETP.NE.AND P1, PT, R6, RZ, PT ;  /* 0x000000ff0600720c */ /* 0x000fe20003f25270 */
[----:B--2---:R-:W-:Y:S01]  /*24dc0*/  IMAD R5, R10, 0x8, R4 ;  /* 0x000000080a057824 */ /* 0x004fe200078e0204 */
[----:B------:R-:W-:-:S04]  /*24dd0*/  SHF.L.U32 R4, R9, 0x1f, RZ ;  /* 0x0000001f09047819 */ /* 0x000fc800000006ff */
[----:B------:R-:W2:Y:S02]  /*24de0*/  SYNCS.PHASECHK.TRANS64.TRYWAIT P0, [R5+URZ+0x29880], R4 ;  /* 0x02988004050075a7 */ /* 0x000ea4000800017f */
[----:B--2---:R-:W-:Y:S05]  /*24df0*/  @!P0 BRA `(.L_x_742) ;  /* 0x0000004800a88947 */ /* 0x004fea0003800000 */
.L_x_893:
[----:B------:R-:W-:Y:S05]  /*24e00*/  BSYNC B1 ;  /* 0x0000000000017941 */ /* 0x000fea0003800000 */
.L_x_741:
[----:B------:R-:W-:Y:S04]  /*24e10*/  BSSY B1, `(.L_x_743) ;  /* 0x0000009000017945 */ /* 0x000fe80003800000 */
        /* <DEDUP_REMOVED lines=8> */
.L_x_744:
[----:B------:R-:W-:Y:S05]  /*24ea0*/  BSYNC B1 ;  /* 0x0000000000017941 */ /* 0x000fea0003800000 */
.L_x_743:
[----:B-1----:R-:W3:Y:S04]  /*24eb0*/  LDL R9, [R1+0x4] ;  /* 0x0000040001097983 */ /* 0x002ee80000100800 */
[----:B------:R-:W3:Y:S04]  /*24ec0*/  LDL R7, [R1+0x8] ;  /* 0x0000080001077983 */ /* 0x000ee80000100800 */
[----:B------:R-:W4:Y:S01]  /*24ed0*/  LDL R6, [R1+0x24] ;  /* 0x0000240001067983 */ /* 0x000f220000100800 */
[----:B------:R-:W-:Y:S01]  /*24ee0*/  MOV R10, RZ ;  /* 0x000000ff000a7202 */ /* 0x000fe20000000f00 */
[----:B------:R-:W-:Y:S01]  /*24ef0*/  UIADD3 UR4, UP0, UR40, 0x470, URZ ;  /* 0x0000047028047890 */ /* 0x000fe2000ff1e03f */
[----:B------:R-:W-:Y:S01]  /*24f00*/  PLOP3.LUT P0, PT, PT, PT, PT, 0x80, 0x0 ;  /* 0x000000000000781c */ /* 0x000fe20003f0f070 */
[----:B------:R-:W-:Y:S01]  /*24f10*/  UMOV UR6, 0x0 ;  /* 0x0000000000067882 */ /* 0x000fe20000000000 */
[----:B------:R-:W-:Y:S01]  /*24f20*/  R2UR UR10, R10 ;  /* 0x000000000a0a72ca */ /* 0x000fe200000e0000 */
[----:B------:R-:W-:Y:S01]  /*24f30*/  UIADD3.X UR5, URZ, UR41, URZ, UP0, !UPT ;  /* 0x000000293f057290 */ /* 0x000fe200087fe43f */
[----:B------:R-:W-:Y:S01]  /*24f40*/  UMOV UR7, 0x14f00000 ;  /* 0x14f0000000077882 */ /* 0x000fe20000000000 */
[----:B---3--:R-:W-:-:S02]  /*24f50*/  IMAD R7, R7, 0x5000, R9 ;  /* 0x0000500007077824 */ /* 0x008fc400078e0209 */
[----:B----4-:R-:W-:Y:S02]  /*24f60*/  IMAD R6, R8, 0xa0, R6 ;  /* 0x000000a008067824 */ /* 0x010fe400078e0206 */
[----:B------:R-:W-:Y:S02]  /*24f70*/  VIADD R7, R7, 0xa400 ;  /* 0x0000a40007077836 */ /* 0x000fe40000000000 */
[----:B------:R-:W-:-:S07]  /*24f80*/  VIADD R8, R5, 0x29870 ;  /* 0x0002987005087836 */ /* 0x000fce0000000000 */
.L_x_745:
[----:B------:R-:W3:Y:S01]  /*24f90*/  LDL R9, [R1] ;  /* 0x0000000001097983 */ /* 0x000ee20000100800 */
[----:B------:R-:W-:-:S13]  /*24fa0*/  @P0 ELECT P2, URZ, PT ;  /* 0x00000000003f082f */ /* 0x000fda0003840000 */
[----:B------:R-:W-:Y:S02]  /*24fb0*/  @P2 R2UR UR12, R18 ;  /* 0x00000000120c22ca */ /* 0x000fe400000e0000 */
[----:B------:R-:W-:Y:S02]  /*24fc0*/  @P2 R2UR UR11, R6 ;  /* 0x00000000060b22ca */ /* 0x000fe400000e0000 */
[----:B------:R-:W-:Y:S02]  /*24fd0*/  @P2 R2UR UR9, R8 ;  /* 0x00000000080922ca */ /* 0x000fe400000e0000 */
[----:B------:R-:W-:Y:S02]  /*24fe0*/  @P2 R2UR UR8, R7 ;  /* 0x00000000070822ca */ /* 0x000fe400000e0000 */
[----:B------:R-:W-:Y:S02]  /*24ff0*/  @P2 PLOP3.LUT P0, PT, P2, PT, PT, 0x8, 0x0 ;  /* 0x000000000000281c */ /* 0x000fe4000170e170 */
[----:B---3--:R-:W-:-:S02]  /*25000*/  @P2 R2UR UR13, R9 ;  /* 0x00000000090d22ca */ /* 0x008fc400000e0000 */
[----:B------:R-:W-:-:S11]  /*25010*/  PLOP3.LUT P2, PT, PT, PT, PT, 0x8, 0x0 ;  /* 0x000000000000781c */ /* 0x000fd60003f4e170 */
[----:B------:R1:W-:Y:S02]  /*25020*/  UTMALDG.4D [UR8], [UR4], desc[UR6] ;  /* 0x00000608040075b4 */ /* 0x0003e40008019000 */
[----:B-1----:R-:W-:Y:S05]  /*25030*/  @P0 BRA.U.ANY `(.L_x_745) ;  /* 0xfffffffd00d40947 */ /* 0x002fea000393ffff */
[----:B------:R-:W1:Y:S01]  /*25040*/  SYNCS.PHASECHK.TRANS64.TRYWAIT P0, [R5+URZ+0x29840], R4 ;  /* 0x02984004050075a7 */ /* 0x000e62000800017f */
[----:B------:R-:W-:Y:S04]  /*25050*/  BSSY B1, `(.L_x_746) ;  /* 0x0000002000017945 */ /* 0x000fe80003800000 */
[----:B-1----:R-:W-:Y:S05]  /*25060*/  @!P0 BRA `(.L_x_747) ;  /* 0x0000004800208947 */ /* 0x002fea0003800000 */
.L_x_894:
[----:B------:R-:W-:Y:S05]  /*25070*/  BSYNC B1 ;  /* 0x0000000000017941 */ /* 0x000fea0003800000 */
.L_x_746:
[----:B------:R-:W-:Y:S01]  /*25080*/  BSSY B1, `(.L_x_748) ;  /* 0x000000b000017945 */ /* 0x000fe20003800000 */
[----:B------:R-:W-:Y:S01]  /*25090*/  IMAD.MOV.U32 R8, RZ, RZ, 0x0 ;  /* 0x00000000ff087424 */ /* 0x000fe200078e00ff */
[----:B------:R-:W-:Y:S02]  /*250a0*/  MOV R9, 0x14f00000 ;  /* 0x14f0000000097802 */ /* 0x000fe40000000f00 */
[----:B------:R-:W-:Y:S05]  /*250b0*/  @P1 BRA `(.L_x_749) ;  /* 0x00000000001c1947 */ /* 0x000fea0003800000 */
[----:B------:R-:W3:Y:S01]  /*250c0*/  S2R R7, SR_TID.X ;  /* 0x0000000000077919 */ /* 0x000ee20000002100 */
[----:B-12---:R-:W-:-:S04]  /*250d0*/  IMAD.MOV.U32 R4, RZ, RZ, 0x7800 ;  /* 0x00007800ff047424 */ /* 0x006fc800078e00ff */
[----:B------:R4:W-:Y:S01]  /*250e0*/  SYNCS.ARRIVE.TRANS64 RZ, [R5+URZ+0x29830], R4 ;  /* 0x0298300405ff79a7 */ /* 0x0009e2000800003f */
[----:B---3--:R-:W-:-:S04]  /*250f0*/  LOP3.LUT R7, R7, 0x1f, RZ, 0xc0, !PT ;  /* 0x0000001f07077812 */ /* 0x008fc800078ec0ff */
[----:B------:R-:W-:-:S13]  /*25100*/  ISETP.NE.AND P0, PT, R7, RZ, PT ;  /* 0x000000ff0700720c */ /* 0x000fda0003f05270 */
[----:B----4-:R-:W-:Y:S05]  /*25110*/  @!P0 BRA `(.L_x_749) ;  /* 0x0000000000048947 */ /* 0x010fea0003800000 */
[----:B------:R-:W-:Y:S01]  /*25120*/  BPT.TRAP 0x1 ;  /* 0x000000040000795c */ /* 0x000fe20000300000 */
.L_x_749:
[----:B------:R-:W-:Y:S05]  /*25130*/  BSYNC B1 ;  /* 0x0000000000017941 */ /* 0x000fea0003800000 */
.L_x_748:
[----:B------:R-:W3:Y:S04]  /*25140*/  LDL R7, [R1+0x4] ;  /* 0x0000040001077983 */ /* 0x000ee80000100800 */
[----:B-12---:R-:W3:Y:S01]  /*25150*/  LDL R4, [R1+0x8] ;  /* 0x0000080001047983 */ /* 0x006ee20000100800 */
[----:B------:R-:W-:Y:S01]  /*25160*/  R2UR UR10, R10 ;  /* 0x000000000a0a72ca */ /* 0x000fe200000e0000 */
[----:B------:R-:W-:Y:S01]  /*25170*/  UIADD3 UR4, UP0, UR40, 0x370, URZ ;  /* 0x0000037028047890 */ /* 0x000fe2000ff1e03f */
[----:B------:R-:W-:Y:S01]  /*25180*/  R2UR UR6, R8 ;  /* 0x00000000080672ca */ /* 0x000fe200000e0000 */
[----:B------:R-:W-:Y:S01]  /*25190*/  VIADD R5, R5, 0x29830 ;  /* 0x0002983005057836 */ /* 0x000fe20000000000 */
[----:B------:R-:W-:Y:S01]  /*251a0*/  R2UR UR7, R9 ;  /* 0x00000000090772ca */ /* 0x000fe200000e0000 */
[----:B------:R-:W-:Y:S01]  /*251b0*/  UIADD3.X UR5, URZ, UR41, URZ, UP0, !UPT ;  /* 0x000000293f057290 */ /* 0x000fe200087fe43f */
[----:B------:R-:W-:Y:S01]  /*251c0*/  PLOP3.LUT P0, PT, PT, PT, PT, 0x80, 0x0 ;  /* 0x000000000000781c */ /* 0x000fe20003f0f070 */
[----:B---3--:R-:W-:-:S04]  /*251d0*/  IMAD R4, R4, 0x7800, R7 ;  /* 0x0000780004047824 */ /* 0x008fc800078e0207 */
[----:B------:R-:W-:-:S08]  /*251e0*/  VIADD R7, R4, 0x1a400 ;  /* 0x0001a40004077836 */ /* 0x000fd00000000000 */
.L_x_750:
[----:B------:R-:W2:Y:S01]  /*251f0*/  LDL R10, [R1] ;  /* 0x00000000010a7983 */ /* 0x000ea20000100800 */
[----:B------:R-:W-:-:S13]  /*25200*/  @P0 ELECT P1, URZ, PT ;  /* 0x00000000003f082f */ /* 0x000fda0003820000 */
[----:B------:R-:W-:Y:S02]  /*25210*/  @P1 R2UR UR12, R18 ;  /* 0x00000000120c12ca */ /* 0x000fe400000e0000 */
[----:B------:R-:W-:Y:S02]  /*25220*/  @P1 R2UR UR11, R6 ;  /* 0x00000000060b12ca */ /* 0x000fe400000e0000 */
[----:B------:R-:W-:Y:S02]  /*25230*/  @P1 R2UR UR9, R5 ;  /* 0x00000000050912ca */ /* 0x000fe400000e0000 */
[----:B------:R-:W-:Y:S02]  /*25240*/  @P1 R2UR UR8, R7 ;  /* 0x00000000070812ca */ /* 0x000fe400000e0000 */
[----:B------:R-:W-:Y:S02]  /*25250*/  @P1 PLOP3.LUT P0, PT, P1, PT, PT, 0x8, 0x0 ;  /* 0x000000000000181c */ /* 0x000fe40000f0e170 */
[----:B--2---:R-:W-:-:S02]  /*25260*/  @P1 R2UR UR13, R10 ;  /* 0x000000000a0d12ca */ /* 0x004fc400000e0000 */
[----:B------:R-:W-:-:S11]  /*25270*/  PLOP3.LUT P1, PT, PT, PT, PT, 0x8, 0x0 ;  /* 0x000000000000781c */ /* 0x000fd60003f2e170 */
[----:B------:R1:W-:Y:S02]  /*25280*/  UTMALDG.4D [UR8], [UR4], desc[UR6] ;  /* 0x00000608040075b4 */ /* 0x0003e40008019000 */
[----:B-1----:R-:W-:Y:S05]  /*25290*/  @P0 BRA.U.ANY `(.L_x_750) ;  /* 0xfffffffd00d40947 */ /* 0x002fea000393ffff */
[----:B------:R-:W-:Y:S01]  /*252a0*/  R2UR UR6, R8 ;  /* 0x00000000080672ca */ /* 0x000fe200000e0000 */
[----:B------:R-:W-:Y:S01]  /*252b0*/  UMOV UR10, 0x40 ;  /* 0x00000040000a7882 */ /* 0x000fe20000000000 */
[----:B------:R-:W-:Y:S02]  /*252c0*/  R2UR UR7, R9 ;  /* 0x00000000090772ca */ /* 0x000fe400000e0000 */
[----:B------:R-:W-:Y:S02]  /*252d0*/  PLOP3.LUT P0, PT, PT, PT, PT, 0x80, 0x0 ;  /* 0x000000000000781c */ /* 0x000fe40003f0f070 */
[----:B------:R-:W-:-:S11]  /*252e0*/  IADD3 R7, R4, 0x1cc00, RZ ;  /* 0x0001cc0004077810 */ /* 0x000fd60007ffe0ff */
.L_x_751:
        /* <DEDUP_REMOVED lines=12> */
[----:B------:R-:W-:Y:S01]  /*253b0*/  VIADD R4, R4, 0x1f400 ;  /* 0x0001f40004047836 */ /* 0x000fe20000000000 */
[----:B------:R-:W-:Y:S01]  /*253c0*/  R2UR UR7, R9 ;  /* 0x00000000090772ca */ /* 0x000fe200000e0000 */
[----:B------:R-:W-:Y:S01]  /*253d0*/  UMOV UR10, 0x80 ;  /* 0x00000080000a7882 */ /* 0x000fe20000000000 */
[----:B------:R-:W-:-:S13]  /*253e0*/  PLOP3.LUT P0, PT, PT, PT, PT, 0x80, 0x0 ;  /* 0x000000000000781c */ /* 0x000fda0003f0f070 */
.L_x_752:
        /* <DEDUP_REMOVED lines=10> */
[----:B--2---:R-:W-:Y:S05]  /*25490*/  @P0 BRA.U.ANY `(.L_x_752) ;  /* 0xfffffffd00d40947 */ /* 0x004fea000393ffff */
.L_x_739:
[----:B------:R-:W-:Y:S05]  /*254a0*/  BSYNC B0 ;  /* 0x0000000000007941 */ /* 0x000fea0003800000 */
.L_x_738:
[----:B------:R-:W-:-:S06]  /*254b0*/  UISETP.NE.AND UP0, UPT, UR37, 0x3, UPT ;  /* 0x000000032500788c */ /* 0x000fcc000bf05270 */
[----:B------:R-:W-:-:S13]  /*254c0*/  PLOP3.LUT P0, PT, PT, PT, UP0, 0x80, 0x0 ;  /* 0x000000000000781c */ /* 0x000fda0003f0f008 */
[----:B------:R-:W-:Y:S05]  /*254d0*/  @!P0 BRA `(.L_x_753) ;  /* 0x0000000000048947 */ /* 0x000fea0003800000 */
[----:B------:R-:W-:Y:S01]  /*254e0*/  BPT.TRAP 0x1 ;  /* 0x000000040000795c */ /* 0x000fe20000300000 */
.L_x_753:
[----:B------:R-:W2:Y:S01]  /*254f0*/  LDL R5, [R1+0x4] ;  /* 0x0000040001057983 */ /* 0x000ea20000100800 */
[----:B------:R-:W-:Y:S01]  /*25500*/  IMAD.U32 R4, RZ, RZ, UR39 ;  /* 0x00000027ff047e24 */ /* 0x000fe2000f8e00ff */
[----:B------:R-:W-:Y:S04]  /*25510*/  BSSY B0, `(.L_x_754) ;  /* 0x0000007000007945 */ /* 0x000fe80003800000 */
[----:B------:R-:W-:Y:S02]  /*25520*/  ISETP.NE.AND P1, PT, R4, 0x3, PT ;  /* 0x000000030400780c */ /* 0x000fe40003f25270 */
[----:B------:R-:W-:-:S04]  /*25530*/  LOP3.LUT R4, R3, 0x1, RZ, 0x3c, !PT ;  /* 0x0000000103047812 */ /* 0x000fc800078e3cff */
[----:B------:R-:W-:Y:S01]  /*25540*/  SHF.L.U32 R4, R4, 0x1f, RZ ;  /* 0x0000001f04047819 */ /* 0x000fe200000006ff */
[----:B--2---:R-:W-:-:S04]  /*25550*/  IMAD R17, R0, 0x8, R5 ;  /* 0x0000000800117824 */ /* 0x004fc800078e0205 */
[----:B------:R-:W2:Y:S02]  /*25560*/  SYNCS.PHASECHK.TRANS64.TRYWAIT P0, [R17+URZ+0x29870], R4 ;  /* 0x02987004110075a7 */ /* 0x000ea4000800017f */
[----:B--2---:R-:W-:Y:S05]  /*25570*/  @!P0 BRA `(.L_x_755) ;  /* 0x0000004000f08947 */ /* 0x004fea0003800000 */
.L_x_895:
[----:B------:R-:W-:Y:S05]  /*25580*/  BSYNC B0 ;  /* 0x0000000000007941 */ /* 0x000fea0003800000 */
.L_x_754:
[----:B------:R-:W-:Y:S05]  /*25590*/  @!P1 BRA `(.L_x_756) ;  /* 0x0000000000049947 */ /* 0x000fea0003800000 */
[----:B------:R-:W-:Y:S01]  /*255a0*/  BPT.TRAP 0x1 ;  /* 0x000000040000795c */ /* 0x000fe20000300000 */
.L_x_756:
[----:B------:R-:W-:Y:S01]  /*255b0*/  SHF.L.U32 R3, R3, 0x1f, RZ ;  /* 0x0000001f03037819 */ /* 0x000fe200000006ff */
[----:B------:R-:W-:-:S03]  /*255c0*/  IMAD R12, R0, 0x5000, RZ ;  /* 0x00005000000c7824 */ /* 0x000fc600078e02ff */
[----:B------:R-:W3:Y:S02]  /*255d0*/  SYNCS.PHASECHK.TRANS64.TRYWAIT P0, [R17+URZ+0x29860], R3 ;  /* 0x02986003110075a7 */ /* 0x000ee4000800017f */
[----:B---3--:R-:W-:Y:S05]  /*255e0*/  @!P0 BRA `(.L_x_757) ;  /* 0x0000004000e88947 */ /* 0x008fea0003800000 */
.L_x_896:
[----:B------:R-:W4:Y:S04]  /*255f0*/  LDL R0, [R1+0x2c] ;  /* 0x00002c0001007983 */ /* 0x000f280000100800 */
[----:B------:R-:W5:Y:S04]  /*25600*/  LDL R13, [R1+0x4] ;  /* 0x00000400010d7983 */ /* 0x000f680000100800 */
[----:B------:R-:W3:Y:S04]  /*25610*/  LDL R15, [R1+0x30] ;  /* 0x00003000010f7983 */ /* 0x000ee80000100800 */
[----:B------:R-:W3:Y:S01]  /*25620*/  LDL R14, [R1+0x28] ;  /* 0x00002800010e7983 */ /* 0x000ee20000100800 */
[----:B------:R-:W-:Y:S05]  /*25630*/  WARPSYNC.ALL ;  /* 0x0000000000007948 */ /* 0x000fea0003800000 */
[----:B----4-:R-:W-:-:S04]  /*25640*/  LOP3.LUT R0, R12, R0, RZ, 0xfc, !PT ;  /* 0x000000000c007212 */ /* 0x010fc800078efcff */
[----:B-----5:R-:W-:-:S05]  /*25650*/  IADD3 R0, R13, R0, RZ ;  /* 0x000000000d007210 */ /* 0x020fca0007ffe0ff */
[----:B--2---:R-:W2:Y:S01]  /*25660*/  LDSM.16.MT88.4 R4, [R0+0xa400] ;  /* 0x00a400000004783b */ /* 0x004ea20000004200 */
[----:B---3--:R-:W-:Y:S01]  /*25670*/  IMAD.IADD R3, R15, 0x1, R0 ;  /* 0x000000010f037824 */ /* 0x008fe200078e0200 */
[----:B------:R-:W-:Y:S02]  /*25680*/  LOP3.LUT R20, R12, R14, RZ, 0xfc, !PT ;  /* 0x0000000e0c147212 */ /* 0x000fe400078efcff */
[C-C-:B--2---:R-:W-:Y:S02]  /*25690*/  PRMT R8, R4.reuse, 0x6420, R5.reuse ;  /* 0x0000642004087816 */ /* 0x144fe40000000005 */
[----:B-1----:R-:W-:Y:S02]  /*256a0*/  PRMT R9, R4, 0x7531, R5 ;  /* 0x0000753104097816 */ /* 0x002fe40000000005 */
[C-C-:B------:R-:W-:Y:S02]  /*256b0*/  PRMT R10, R6.reuse, 0x6420, R7.reuse ;  /* 0x00006420060a7816 */ /* 0x140fe40000000007 */
[----:B------:R-:W-:-:S02]  /*256c0*/  PRMT R11, R6, 0x7531, R7 ;  /* 0x00007531060b7816 */ /* 0x000fc40000000007 */
[----:B------:R-:W1:Y:S01]  /*256d0*/  LDSM.16.MT88.4 R4, [R3+0xa400] ;  /* 0x00a400000304783b */ /* 0x000e620000004200 */
[----:B------:R-:W-:-:S05]  /*256e0*/  IMAD.IADD R20, R13, 0x1, R20 ;  /* 0x000000010d147824 */ /* 0x000fca00078e0214 */
[----:B------:R1:W-:Y:S02]  /*256f0*/  STSM.16.M88.4 [R20+0x400], R8 ;  /* 0x0004000814007844 */ /* 0x0003e40000000200 */
[C-C-:B-1----:R-:W-:Y:S02]  /*25700*/  PRMT R8, R4.reuse, 0x6420, R5.reuse ;  /* 0x0000642004087816 */ /* 0x142fe40000000005 */
        /* <DEDUP_REMOVED lines=60> */
.L_x_758:
[----:B------:R-:W3:Y:S01]  /*25ad0*/  S2R R0, SR_TID.X ;  /* 0x0000000000007919 */ /* 0x000ee20000002100 */
[----:B-1----:R1:W-:Y:S01]  /*25ae0*/  SYNCS.ARRIVE.TRANS64.A1T0 RZ, [R17+URZ+0x29850], RZ ;  /* 0x029850ff11ff79a7 */ /* 0x0023e2000810003f */
[----:B------:R4:W5:Y:S01]  /*25af0*/  LDL R3, [R1+0x14] ;  /* 0x0000140001037983 */ /* 0x0009620000100800 */
[----:B---3--:R-:W-:Y:S01]  /*25b00*/  LOP3.LUT R0, R0, 0x7f, RZ, 0xc0, !PT ;  /* 0x0000007f00007812 */ /* 0x008fe200078ec0ff */
[----:B------:R-:W-:Y:S03]  /*25b10*/  BAR.SYNC.DEFER_BLOCKING 0x2, 0x80 ;  /* 0x0082000000007b1d */ /* 0x000fe60000010000 */
[----:B------:R-:W-:-:S03]  /*25b20*/  ISETP.NE.AND P0, PT, R0, RZ, PT ;  /* 0x000000ff0000720c */ /* 0x000fc60003f05270 */
[----:B------:R4:W5:Y:S10]  /*25b30*/  LDL R0, [R1+0x8] ;  /* 0x0000080001007983 */ /* 0x0009740000100800 */
[----:B-1----:R-:W-:-:S05]  /*25b40*/  @!P0 VIADD R17, R17, 0x29880 ;  /* 0x0002988011118836 */ /* 0x002fca0000000000 */
[----:B------:R-:W-:-:S04]  /*25b50*/  @!P0 PRMT R17, RZ, 0x654, R17 ;  /* 0x00000654ff118816 */ /* 0x000fc80000000011 */
[----:B------:R4:W-:Y:S01]  /*25b60*/  @!P0 SYNCS.ARRIVE.TRANS64.RED.A1T0 RZ, [R17+URZ], RZ ;  /* 0x000000ff11ff89a7 */ /* 0x0009e2000810043f */
[C---:B------:R-:W-:Y:S02]  /*25b70*/  ISETP.GT.AND P0, PT, R2.reuse, RZ, PT ;  /* 0x000000ff0200720c */ /* 0x040fe40003f04270 */
[----:B------:R-:W-:-:S11]  /*25b80*/  IADD3 R2, R2, -0x1, RZ ;  /* 0xffffffff02027810 */ /* 0x000fd60007ffe0ff */
[----:B----4-:R-:W-:Y:S05]  /*25b90*/  @P0 BRA `(.L_x_759) ;  /* 0xffffffec00e00947 */ /* 0x010fea000383ffff */
.L_x_737:
[----:B------:R-:W3:Y:S01]  /*25ba0*/  S2R R4, SR_TID.X ;  /* 0x0000000000047919 */ /* 0x000ee20000002100 */
[----:B------:R-:W-:Y:S01]  /*25bb0*/  BSSY B0, `(.L_x_760) ;  /* 0x0000010000007945 */ /* 0x000fe20003800000 */
[----:B---3--:R-:W-:-:S04]  /*25bc0*/  LOP3.LUT R4, R4, 0x7f, RZ, 0xc0, !PT ;  /* 0x0000007f04047812 */ /* 0x008fc800078ec0ff */
[----:B------:R-:W-:-:S13]  /*25bd0*/  ISETP.NE.AND P0, PT, R4, RZ, PT ;  /* 0x000000ff0400720c */ /* 0x000fda0003f05270 */
[----:B------:R-:W-:Y:S05]  /*25be0*/  @P0 BRA `(.L_x_761) ;  /* 0x0000000000300947 */ /* 0x000fea0003800000 */
[----:B------:R-:W3:Y:S01]  /*25bf0*/  S2R R2, SR_LANEID ;  /* 0x0000000000027919 */ /* 0x000ee20000000000 */
[----:B------:R-:W-:Y:S01]  /*25c00*/  VOTEU.ANY UR4, UPT, PT ;  /* 0x0000000000047886 */ /* 0x000fe200038e0100 */
[----:B-1----:R-:W1:Y:S01]  /*25c10*/  LDC.64 R4, c[0x0][0xc60] ;  /* 0x00031800ff047b82 */ /* 0x002e620000000a00 */
[----:B-----5:R-:W3:Y:S02]  /*25c20*/  FLO.U32 R0, UR4 ;  /* 0x0000000400007d00 */ /* 0x020ee400080e0000 */
[----:B---3--:R-:W-:-:S06]  /*25c30*/  ISETP.EQ.U32.AND P1, PT, R0, R2, PT ;  /* 0x000000020000720c */ /* 0x008fcc0003f22070 */
[----:B------:R-:W1:Y:S07]  /*25c40*/  POPC R2, UR4 ;  /* 0x0000000400027d09 */ /* 0x000e6e0008000000 */
[----:B-1----:R-:W3:Y:S04]  /*25c50*/  @P1 ATOMG.E.ADD.STRONG.GPU PT, R2, desc[UR54][R4.64], R2 ;  /* 0x00000002040219a8 */ /* 0x002ee800081ee1f6 */
[----:B---3--:R1:W3:Y:S02]  /*25c60*/  SHFL.IDX PT, R2, R2, R0, 0x1f ;  /* 0x00001f0002027589 */ /* 0x0082e400000e0000 */
[----:B-1----:R-:W1:Y:S02]  /*25c70*/  S2R R0, SR_LTMASK ;  /* 0x0000000000007919 */ /* 0x002e640000003900 */
[----:B-1----:R-:W-:-:S06]  /*25c80*/  LOP3.LUT R0, R0, UR4, RZ, 0xc0, !PT ;  /* 0x0000000400007c12 */ /* 0x002fcc000f8ec0ff */
[----:B------:R-:W3:Y:S02]  /*25c90*/  POPC R0, R0 ;  /* 0x0000000000007309 */ /* 0x000ee40000000000 */
[----:B---3--:R-:W-:-:S07]  /*25ca0*/  IADD3 R16, R2, UR38, R0 ;  /* 0x0000002602107c10 */ /* 0x008fce000fffe000 */
.L_x_761:
[----:B------:R-:W-:Y:S05]  /*25cb0*/  BSYNC B0 ;  /* 0x0000000000007941 */ /* 0x000fea0003800000 */
.L_x_760:
[----:B------:R-:W-:-:S06]  /*25cc0*/  UISETP.NE.AND UP0, UPT, UR37, 0x3, UPT ;  /* 0x000000032500788c */ /* 0x000fcc000bf05270 */
[----:B------:R-:W-:-:S13]  /*25cd0*/  PLOP3.LUT P1, PT, PT, PT, UP0, 0x80, 0x0 ;  /* 0x000000000000781c */ /* 0x000fda0003f2f008 */
[----:B------:R-:W-:Y:S05]  /*25ce0*/  @!P1 BRA `(.L_x_762) ;  /* 0x0000000000049947 */ /* 0x000fea0003800000 */
[----:B------:R-:W-:Y:S01]  /*25cf0*/  BPT.TRAP 0x1 ;  /* 0x000000040000795c */ /* 0x000fe20000300000 */
.L_x_762:
[----:B------:R-:W3:Y:S04]  /*25d00*/  LDL R4, [R1+0x14] ;  /* 0x0000140001047983 */ /* 0x000ee80000100800 */
[----:B-----5:R-:W4:Y:S04]  /*25d10*/  LDL R3, [R1+0x4] ;  /* 0x0000040001037983 */ /* 0x020f280000100800 */
[----:B------:R-:W4:Y:S01]  /*25d20*/  LDL R2, [R1+0x8] ;  /* 0x0000080001027983 */ /* 0x000f220000100800 */
[----:B------:R-:W-:Y:S01]  /*25d30*/  IMAD.U32 R0, RZ, RZ, UR39 ;  /* 0x00000027ff007e24 */ /* 0x000fe2000f8e00ff */
[----:B------:R-:W-:Y:S04]  /*25d40*/  BSSY B0, `(.L_x_763) ;  /* 0x0000007000007945 */ /* 0x000fe80003800000 */
[----:B------:R-:W-:-:S02]  /*25d50*/  ISETP.NE.AND P2, PT, R0, 0x3, PT ;  /* 0x000000030000780c */ /* 0x000fc40003f45270 */
[----:B---3--:R-:W-:-:S04]  /*25d60*/  LOP3.LUT R0, R4, 0x1, RZ, 0x3c, !PT ;  /* 0x0000000104007812 */ /* 0x008fc800078e3cff */
[----:B------:R-:W-:Y:S01]  /*25d70*/  SHF.L.U32 R0, R0, 0x1f, RZ ;  /* 0x0000001f00007819 */ /* 0x000fe200000006ff */
[----:B----4-:R-:W-:-:S04]  /*25d80*/  IMAD R17, R2, 0x8, R3 ;  /* 0x0000000802117824 */ /* 0x010fc800078e0203 */
[----:B------:R-:W3:Y:S02]  /*25d90*/  SYNCS.PHASECHK.TRANS64.TRYWAIT P1, [R17+URZ+0x29870], R0 ;  /* 0x02987000110075a7 */ /* 0x000ee4000802017f */
[----:B---3--:R-:W-:Y:S05]  /*25da0*/  @!P1 BRA `(.L_x_764) ;  /* 0x0000003c000c9947 */ /* 0x008fea0003800000 */
.L_x_897:
[----:B------:R-:W-:Y:S05]  /*25db0*/  BSYNC B0 ;  /* 0x0000000000007941 */ /* 0x000fea0003800000 */
.L_x_763:
[----:B------:R-:W-:Y:S05]  /*25dc0*/  @!P2 BRA `(.L_x_765) ;  /* 0x000000000004a947 */ /* 0x000fea0003800000 */
[----:B------:R-:W-:Y:S01]  /*25dd0*/  BPT.TRAP 0x1 ;  /* 0x000000040000795c */ /* 0x000fe20000300000 */
.L_x_765:
[----:B---3--:R-:W3:Y:S02]  /*25de0*/  LDL R0, [R1+0x14] ;  /* 0x0000140001007983 */ /* 0x008ee40000100800 */
[----:B---3--:R-:W-:-:S04]  /*25df0*/  SHF.L.U32 R0, R0, 0x1f, RZ ;  /* 0x0000001f00007819 */ /* 0x008fc800000006ff */
[----:B------:R-:W3:Y:S02]  /*25e00*/  SYNCS.PHASECHK.TRANS64.TRYWAIT P1, [R17+URZ+0x29860], R0 ;  /* 0x02986000110075a7 */ /* 0x000ee4000802017f */
[----:B---3--:R-:W-:Y:S05]  /*25e10*/  @!P1 BRA `(.L_x_766) ;  /* 0x0000003c00049947 */ /* 0x008fea0003800000 */
.L_x_898:
[----:B------:R-:W3:Y:S04]  /*25e20*/  LDL R18, [R1+0x8] ;  /* 0x0000080001127983 */ /* 0x000ee80000100800 */
[----:B------:R-:W4:Y:S04]  /*25e30*/  LDL R2, [R1+0x2c] ;  /* 0x00002c0001027983 */ /* 0x000f280000100800 */
[----:B--2---:R-:W2:Y:S04]  /*25e40*/  LDL R12, [R1+0x4] ;  /* 0x00000400010c7983 */ /* 0x004ea80000100800 */
[----:B------:R-:W5:Y:S04]  /*25e50*/  LDL R3, [R1+0x30] ;  /* 0x0000300001037983 */ /* 0x000f680000100800 */
[----:B------:R-:W5:Y:S01]  /*25e60*/  LDL R13, [R1+0x28] ;  /* 0x00002800010d7983 */ /* 0x000f620000100800 */
[----:B------:R-:W-:Y:S05]  /*25e70*/  WARPSYNC.ALL ;  /* 0x0000000000007948 */ /* 0x000fea0003800000 */
[----:B---3--:R-:W-:-:S05]  /*25e80*/  IMAD R0, R18, 0x5000, RZ ;  /* 0x0000500012007824 */ /* 0x008fca00078e02ff */
[----:B----4-:R-:W-:-:S05]  /*25e90*/  LOP3.LUT R2, R0, R2, RZ, 0xfc, !PT ;  /* 0x0000000200027212 */ /* 0x010fca00078efcff */
[----:B--2---:R-:W-:-:S05]  /*25ea0*/  IMAD.IADD R2, R12, 0x1, R2 ;  /* 0x000000010c027824 */ /* 0x004fca00078e0202 */
[----:B-1----:R-:W1:Y:S01]  /*25eb0*/  LDSM.16.MT88.4 R4, [R2+0xa400] ;  /* 0x00a400000204783b */ /* 0x002e620000004200 */
[----:B-----5:R-:W-:Y:S02]  /*25ec0*/  IADD3 R3, R3, R2, RZ ;  /* 0x0000000203037210 */ /* 0x020fe40007ffe0ff */
[----:B------:R-:W-:Y:S02]  /*25ed0*/  LOP3.LUT R0, R0, R13, RZ, 0xfc, !PT ;  /* 0x0000000d00007212 */ /* 0x000fe400078efcff */
[C-C-:B-1----:R-:W-:Y:S02]  /*25ee0*/  PRMT R8, R4.reuse, 0x6420, R5.reuse ;  /* 0x0000642004087816 */ /* 0x142fe40000000005 */
[----:B------:R-:W-:Y:S02]  /*25ef0*/  PRMT R9, R4, 0x7531, R5 ;  /* 0x0000753104097816 */ /* 0x000fe40000000005 */
        /* <DEDUP_REMOVED lines=66> */
.L_x_767:
[----:B------:R-:W3:Y:S01]  /*26320*/  LDL.LU R3, [R1+0x14] ;  /* 0x0000140001037983 */ /* 0x000ee20000300800 */
[----:B-1----:R1:W-:Y:S01]  /*26330*/  SYNCS.ARRIVE.TRANS64.A1T0 RZ, [R17+URZ+0x29850], RZ ;  /* 0x029850ff11ff79a7 */ /* 0x0023e2000810003f */
[----:B--2---:R-:W-:Y:S02]  /*26340*/  VIADD R0, R18, 0x1 ;  /* 0x0000000112007836 */ /* 0x004fe40000000000 */
[----:B-1----:R-:W-:-:S05]  /*26350*/  @!P0 VIADD R17, R17, 0x29880 ;  /* 0x0002988011118836 */ /* 0x002fca0000000000 */
[----:B------:R-:W-:Y:S01]  /*26360*/  @!P0 PRMT R17, RZ, 0x654, R17 ;  /* 0x00000654ff118816 */ /* 0x000fe20000000011 */
[----:B------:R-:W-:Y:S06]  /*26370*/  BAR.SYNC.DEFER_BLOCKING 0x2, 0x80 ;  /* 0x0082000000007b1d */ /* 0x000fec0000010000 */
[----:B------:R1:W-:Y:S01]  /*26380*/  @!P0 SYNCS.ARRIVE.TRANS64.RED.A1T0 RZ, [R17+URZ], RZ ;  /* 0x000000ff11ff89a7 */ /* 0x0003e2000810043f */
[----:B------:R-:W-:-:S04]  /*26390*/  ISETP.NE.AND P0, PT, R0, 0x2, PT ;  /* 0x000000020000780c */ /* 0x000fc80003f05270 */
[----:B------:R-:W-:Y:S02]  /*263a0*/  SEL R2, RZ, 0x1, P0 ;  /* 0x00000001ff027807 */ /* 0x000fe40000000000 */
[----:B------:R-:W-:-:S05]  /*263b0*/  SEL R0, R0, RZ, P0 ;  /* 0x000000ff00007207 */ /* 0x000fca0000000000 */
[----:B------:R1:W-:Y:S01]  /*263c0*/  STL [R1+0x8], R0 ;  /* 0x0000080001007387 */ /* 0x0003e20000100800 */
[----:B---3--:R-:W-:-:S05]  /*263d0*/  LOP3.LUT R3, R3, R2, RZ, 0x3c, !PT ;  /* 0x0000000203037212 */ /* 0x008fca00078e3cff */
[----:B------:R1:W-:Y:S02]  /*263e0*/  STL [R1+0x14], R3 ;  /* 0x0000140301007387 */ /* 0x0003e40000100800 */
.L_x_712:
[----:B-1----:R-:W2:Y:S02]  /*263f0*/  LDL R0, [R1+0x10] ;  /* 0x0000100001007983 */ /* 0x002ea40000100800 */
[----:B--2---:R-:W-:-:S13]  /*26400*/  LOP3.LUT P0, RZ, R0, 0x2, RZ, 0xc0, !PT ;  /* 0x0000000200ff7812 */ /* 0x004fda000780c0ff */
[----:B------:R-:W-:Y:S05]  /*26410*/  @!P0 BRA `(.L_x_768) ;  /* 0x0000000000288947 */ /* 0x000fea0003800000 */
[----:B------:R-:W-:Y:S05]  /*26420*/  WARPSYNC.ALL ;  /* 0x0000000000007948 */ /* 0x000fea0003800000 */
[----:B------:R-:W1:Y:S08]  /*26430*/  S2UR UR5, SR_CgaCtaId ;  /* 0x00000000000579c3 */ /* 0x000e700000008800 */
[----:B------:R-:W-:Y:S06]  /*26440*/  BAR.SYNC.DEFER_BLOCKING 0x5, 0x180 ;  /* 0x0146000000007b1d */ /* 0x000fec0000010000 */
[----:B------:R-:W-:-:S02]  /*26450*/  UMOV UR4, 0x400 ;  /* 0x0000040000047882 */ /* 0x000fc40000000000 */
[----:B-1----:R-:W-:-:S06]  /*26460*/  ULEA UR4, UR5, UR4, 0x18 ;  /* 0x0000000405047291 */ /* 0x002fcc000f8ec03f */
[----:B------:R-:W-:-:S05]  /*26470*/  MOV R0, UR4 ;  /* 0x0000000400007c02 */ /* 0x000fca0008000f00 */
[----:B------:R1:W2:Y:S04]  /*26480*/  LDS.128 R16, [R0+0x298d0] ;  /* 0x0298d00000107984 */ /* 0x0002a80000000c00 */
[----:B------:R1:W-:Y:S01]  /*26490*/  STL [R1+0x4], R0 ;  /* 0x0000040001007387 */ /* 0x0003e20000100800 */
[----:B------:R-:W-:Y:S06]  /*264a0*/  BAR.ARV 0x4, 0x180 ;  /* 0x0106000000007b1d */ /* 0x000fec0000002000 */
[----:B------:R-:W-:Y:S05]  /*264b0*/  BRA `(.L_x_769) ;  /* 0x0000000800487947 */ /* 0x000fea0003800000 */
.L_x_768:
[----:B------:R-:W1:Y:S01]  /*264c0*/  S2R R0, SR_TID.X ;  /* 0x0000000000007919 */ /* 0x000e620000002100 */
[----:B------:R-:W-:Y:S01]  /*264d0*/  UMOV UR4, 0xffffffff ;  /* 0xffffffff00047882 */ /* 0x000fe20000000000 */
[----:B-1----:R-:W-:-:S04]  /*264e0*/  LOP3.LUT R7, R0, 0x1f, RZ, 0xc0, !PT ;  /* 0x0000001f00077812 */ /* 0x002fc800078ec0ff */
[----:B------:R-:W-:Y:S01]  /*264f0*/  ISETP.NE.AND P0, PT, R7, 0x1f, PT ;  /* 0x0000001f0700780c */ /* 0x000fe20003f05270 */
[----:B------:R-:W-:-:S12]  /*26500*/  BRA.DIV UR4, `(.L_x_770) ;  /* 0x00000036045c7947 */ /* 0x000fd8000b800000 */
[----:B------:R-:W-:Y:S01]  /*26510*/  IMAD.IADD R0, R19, 0x1, R7 ;  /* 0x0000000113007824 */ /* 0x000fe200078e0207 */
[----:B------:R-:W-:-:S04]  /*26520*/  ULDC UR4, c[0x0][0xc3c] ;  /* 0x00030f0000047ab9 */ /* 0x000fc80000000800 */
[----:B------:R-:W-:-:S13]  /*26530*/  ISETP.GE.OR P1, PT, R0, UR4, !P0 ;  /* 0x0000000400007c0c */ /* 0x000fda000c726670 */
[----:B------:R-:W1:Y:S02]  /*26540*/  @!P1 LDC.64 R2, c[0x0][0xc80] ;  /* 0x00032000ff029b82 */ /* 0x000e640000000a00 */
[----:B-1----:R-:W-:-:S06]  /*26550*/  @!P1 IMAD.WIDE R2, R0, 0x4, R2 ;  /* 0x0000000400029825 */ /* 0x002fcc00078e0202 */
[----:B------:R1:W2:Y:S01]  /*26560*/  @!P1 LDG.E R3, desc[UR54][R2.64] ;  /* 0x0000003602039981 */ /* 0x0002a2000c1e1900 */
[C---:B------:R-:W-:Y:S02]  /*26570*/  ISETP.GE.U32.AND P2, PT, R7.reuse, 0x2, PT ;  /* 0x000000020700780c */ /* 0x040fe40003f46070 */
[C---:B------:R-:W-:Y:S01]  /*26580*/  ISETP.GE.U32.AND P3, PT, R7.reuse, 0x4, PT ;  /* 0x000000040700780c */ /* 0x040fe20003f66070 */
[----:B------:R-:W-:Y:S01]  /*26590*/  SHFL.IDX PT, R0, R16, RZ, 0x1f ;  /* 0x00001fff10007589 */ /* 0x000fe200000e0000 */
[C---:B------:R-:W-:Y:S02]  /*265a0*/  ISETP.GE.U32.AND P4, PT, R7.reuse, 0x8, PT ;  /* 0x000000080700780c */ /* 0x040fe40003f86070 */
[C---:B------:R-:W-:Y:S01]  /*265b0*/  ISETP.GE.U32.AND P5, PT, R7.reuse, 0x10, PT ;  /* 0x000000100700780c */ /* 0x040fe20003fa6070 */
[----:B------:R-:W-:Y:S01]  /*265c0*/  SHFL.IDX PT, R4, R16, 0x1, 0x1f ;  /* 0x00201f0010047f89 */ /* 0x000fe200000e0000 */
[----:B-1----:R-:W-:Y:S02]  /*265d0*/  IMAD.MOV.U32 R2, RZ, RZ, RZ ;  /* 0x000000ffff027224 */ /* 0x002fe400078e00ff */
[----:B--2---:R-:W-:Y:S01]  /*265e0*/  @!P1 IMAD.MOV.U32 R2, RZ, RZ, R3 ;  /* 0x000000ffff029224 */ /* 0x004fe200078e0003 */
[----:B------:R-:W-:-:S04]  /*265f0*/  ISETP.NE.AND P1, PT, R7, RZ, PT ;  /* 0x000000ff0700720c */ /* 0x000fc80003f25270 */
[----:B------:R-:W1:Y:S02]  /*26600*/  SHFL.UP PT, R3, R2, 0x1, RZ ;  /* 0x0420000002037989 */ /* 0x000e6400000e00ff */
[----:B-1----:R-:W-:-:S04]  /*26610*/  SEL R3, R3, RZ, P1 ;  /* 0x000000ff03037207 */ /* 0x002fc80000800000 */
[----:B------:R-:W-:-:S05]  /*26620*/  IADD3 R3, R2, R3, RZ ;  /* 0x0000000302037210 */ /* 0x000fca0007ffe0ff */
[----:B------:R-:W1:Y:S02]  /*26630*/  SHFL.UP PT, R5, R3, 0x2, RZ ;  /* 0x0440000003057989 */ /* 0x000e6400000e00ff */
[----:B-1----:R-:W-:-:S05]  /*26640*/  SEL R5, R5, RZ, P2 ;  /* 0x000000ff05057207 */ /* 0x002fca0001000000 */
[----:B------:R-:W-:-:S05]  /*26650*/  IMAD.IADD R3, R3, 0x1, R5 ;  /* 0x0000000103037824 */ /* 0x000fca00078e0205 */
[----:B------:R-:W1:Y:S02]  /*26660*/  SHFL.UP PT, R5, R3, 0x4, RZ ;  /* 0x0480000003057989 */ /* 0x000e6400000e00ff */
[----:B-1----:R-:W-:-:S05]  /*26670*/  SEL R5, R5, RZ, P3 ;  /* 0x000000ff05057207 */ /* 0x002fca0001800000 */
[----:B------:R-:W-:-:S05]  /*26680*/  IMAD.IADD R3, R3, 0x1, R5 ;  /* 0x0000000103037824 */ /* 0x000fca00078e0205 */
[----:B------:R-:W1:Y:S02]  /*26690*/  SHFL.UP PT, R5, R3, 0x8, RZ ;  /* 0x0500000003057989 */ /* 0x000e6400000e00ff */
[----:B-1----:R-:W-:-:S05]  /*266a0*/  SEL R5, R5, RZ, P4 ;  /* 0x000000ff05057207 */ /* 0x002fca0002000000 */
[----:B------:R-:W-:-:S05]  /*266b0*/  IMAD.IADD R3, R3, 0x1, R5 ;  /* 0x0000000103037824 */ /* 0x000fca00078e0205 */
[----:B------:R-:W1:Y:S02]  /*266c0*/  SHFL.UP PT, R5, R3, 0x10, RZ ;  /* 0x0600000003057989 */ /* 0x000e6400000e00ff */
[----:B-1----:R-:W-:-:S04]  /*266d0*/  SEL R5, R5, RZ, P5 ;  /* 0x000000ff05057207 */ /* 0x002fc80002800000 */
[----:B------:R-:W-:-:S05]  /*266e0*/  IADD3 R5, R3, R5, RZ ;  /* 0x0000000503057210 */ /* 0x000fca0007ffe0ff */
[----:B------:R1:W2:Y:S02]  /*266f0*/  SHFL.IDX PT, R6, R5, 0x1f, 0x1f ;  /* 0x03e01f0005067f89 */ /* 0x0002a400000e0000 */
.L_x_908:
[----:B------:R-:W-:Y:S02]  /*26700*/  ULDC UR4, c[0x0][0xc38] ;  /* 0x00030e0000047ab9 */ /* 0x000fe40000000800 */
[----:B------:R-:W-:-:S04]  /*26710*/  IMAD.U32 R16, RZ, RZ, UR4 ;  /* 0x00000004ff107e24 */ /* 0x000fc8000f8e00ff */
[----:B--2---:R-:W-:-:S04]  /*26720*/  IMAD R6, R6, R16, RZ ;  /* 0x0000001006067224 */ /* 0x004fc800078e02ff */
[----:B------:R-:W-:-:S05]  /*26730*/  IMAD.IADD R4, R4, 0x1, R6 ;  /* 0x0000000104047824 */ /* 0x000fca00078e0206 */
[----:B------:R-:W-:-:S13]  /*26740*/  ISETP.GT.AND P6, PT, R4, R0, PT ;  /* 0x000000000400720c */ /* 0x000fda0003fc4270 */
[----:B------:R-:W-:Y:S05]  /*26750*/  @P6 BRA `(.L_x_771) ;  /* 0x00000000009c6947 */ /* 0x000fea0003800000 */
.L_x_776:
[----:B------:R-:W2:Y:S01]  /*26760*/  LDC R2, c[0x0][0xc3c] ;  /* 0x00030f00ff027b82 */ /* 0x000ea20000000800 */
[----:B------:R-:W-:-:S05]  /*26770*/  VIADD R19, R19, 0x1f ;  /* 0x0000001f13137836 */ /* 0x000fca0000000000 */
[----:B--2---:R-:W-:-:S13]  /*26780*/  ISETP.GE.AND P6, PT, R19, R2, PT ;  /* 0x000000021300720c */ /* 0x004fda0003fc6270 */
[----:B------:R-:W-:Y:S05]  /*26790*/  @P6 BRA `(.L_x_772) ;  /* 0x0000000400446947 */ /* 0x000fea0003800000 */
[----:B------:R-:W2:Y:S01]  /*267a0*/  S2R R3, SR_TID.X ;  /* 0x0000000000037919 */ /* 0x000ea20000002100 */
[----:B------:R-:W-:Y:S01]  /*267b0*/  BSSY B0, `(.L_x_773) ;  /* 0x0000009000007945 */ /* 0x000fe20003800000 */
[----:B--2---:R-:W-:-:S04]  /*267c0*/  LOP3.LUT R3, R3, 0x1f, RZ, 0xc0, !PT ;  /* 0x0000001f03037812 */ /* 0x004fc800078ec0ff */
[----:B-1----:R-:W-:-:S04]  /*267d0*/  IADD3 R5, R19, R3, RZ ;  /* 0x0000000313057210 */ /* 0x002fc80007ffe0ff */
[----:B------:R-:W-:Y:S01]  /*267e0*/  ISETP.GE.OR P6, PT, R5, R2, !P0 ;  /* 0x000000020500720c */ /* 0x000fe200047c6670 */
[----:B------:R-:W-:-:S12]  /*267f0*/  IMAD.MOV.U32 R2, RZ, RZ, RZ ;  /* 0x000000ffff027224 */ /* 0x000fd800078e00ff */
[----:B------:R-:W-:Y:S05]  /*26800*/  @P6 BRA `(.L_x_774) ;  /* 0x00000000000c6947 */ /* 0x000fea0003800000 */
[----:B------:R-:W1:Y:S02]  /*26810*/  LDC.64 R2, c[0x0][0xc80] ;  /* 0x00032000ff027b82 */ /* 0x000e640000000a00 */
[----:B-1----:R-:W-:-:S06]  /*26820*/  IMAD.WIDE R2, R5, 0x4, R2 ;  /* 0x0000000405027825 */ /* 0x002fcc00078e0202 */
[----:B------:R1:W5:Y:S02]  /*26830*/  LDG.E R2, desc[UR54][R2.64] ;  /* 0x0000003602027981 */ /* 0x000364000c1e1900 */
.L_x_774:
[----:B------:R-:W-:Y:S05]  /*26840*/  BSYNC B0 ;  /* 0x0000000000007941 */ /* 0x000fea0003800000 */
.L_x_773:
[----:B------:R-:W-:-:S03]  /*26850*/  UMOV UR4, 0xffffffff ;  /* 0xffffffff00047882 */ /* 0x000fc60000000000 */
[----:B------:R-:W-:Y:S05]  /*26860*/  BRA.DIV UR4, `(.L_x_775) ;  /* 0x0000003604c07947 */ /* 0x000fea000b800000 */
[----:B-1---5:R-:W1:Y:S02]  /*26870*/  SHFL.UP PT, R3, R2, 0x1, RZ ;  /* 0x0420000002037989 */ /* 0x022e6400000e00ff */
        /* <DEDUP_REMOVED lines=14> */
[----:B------:R1:W2:Y:S02]  /*26960*/  SHFL.IDX PT, R6, R5, 0x1f, 0x1f ;  /* 0x03e01f0005067f89 */ /* 0x0002a400000e0000 */
.L_x_916:
[----:B------:R-:W-:Y:S02]  /*26970*/  ULDC UR4, c[0x0][0xc38] ;  /* 0x00030e0000047ab9 */ /* 0x000fe40000000800 */
[----:B------:R-:W-:-:S04]  /*26980*/  IMAD.U32 R16, RZ, RZ, UR4 ;  /* 0x00000004ff107e24 */ /* 0x000fc8000f8e00ff */
[----:B--2---:R-:W-:-:S05]  /*26990*/  IMAD R6, R6, R16, RZ ;  /* 0x0000001006067224 */ /* 0x004fca00078e02ff */
[----:B------:R-:W-:-:S04]  /*269a0*/  IADD3 R4, R6, R4, RZ ;  /* 0x0000000406047210 */ /* 0x000fc80007ffe0ff */
[----:B------:R-:W-:-:S13]  /*269b0*/  ISETP.GT.AND P6, PT, R4, R0, PT ;  /* 0x000000000400720c */ /* 0x000fda0003fc4270 */
[----:B------:R-:W-:Y:S05]  /*269c0*/  @!P6 BRA `(.L_x_776) ;  /* 0xfffffffc0064e947 */ /* 0x000fea000383ffff */
.L_x_771:
[----:B------:R-:W-:Y:S01]  /*269d0*/  IMAD.IADD R6, R4, 0x1, -R6 ;  /* 0x0000000104067824 */ /* 0x000fe200078e0a06 */
[----:B------:R-:W-:-:S03]  /*269e0*/  UMOV UR4, 0xffffffff ;  /* 0xffffffff00047882 */ /* 0x000fc60000000000 */
[----:B------:R-:W-:-:S05]  /*269f0*/  IMAD R3, R5, R16, R6 ;  /* 0x0000001005037224 */ /* 0x000fca00078e0206 */
[----:B------:R-:W-:Y:S01]  /*26a00*/  ISETP.GT.AND P6, PT, R3, R0, PT ;  /* 0x000000000300720c */ /* 0x000fe20003fc4270 */
[----:B------:R-:W-:-:S12]  /*26a10*/  BRA.DIV UR4, `(.L_x_777) ;  /* 0x0000003a042c7947 */ /* 0x000fd8000b800000 */
[----:B------:R-:W-:-:S04]  /*26a20*/  VOTE.ANY R4, PT, !P6 ;  /* 0x0000000000047806 */ /* 0x000fc800070e0100 */
[----:B------:R-:W2:Y:S02]  /*26a30*/  POPC R3, R4 ;  /* 0x0000000400037309 */ /* 0x000ea40000000000 */
[----:B--2---:R2:W3:Y:S02]  /*26a40*/  SHFL.IDX PT, R2, R2, R3, 0x1f ;  /* 0x00001f0302027589 */ /* 0x0044e400000e0000 */
.L_x_920:
[----:B------:R-:W-:Y:S01]  /*26a50*/  ISETP.NE.AND P0, PT, R4, RZ, PT ;  /* 0x000000ff0400720c */ /* 0x000fe20003f05270 */
[----:B------:R-:W-:-:S12]  /*26a60*/  IMAD.MOV.U32 R4, RZ, RZ, RZ ;  /* 0x000000ffff047224 */ /* 0x000fd800078e00ff */
[----:B------:R-:W-:Y:S05]  /*26a70*/  @!P0 BRA `(.L_x_778) ;  /* 0x0000000000108947 */ /* 0x000fea0003800000 */
[----:B------:R-:W-:Y:S01]  /*26a80*/  UMOV UR4, 0xffffffff ;  /* 0xffffffff00047882 */ /* 0x000fe20000000000 */
[----:B------:R-:W-:Y:S02]  /*26a90*/  VIADD R12, R3, 0xffffffff ;  /* 0xffffffff030c7836 */ /* 0x000fe40000000000 */
[----:B------:R-:W-:Y:S05]  /*26aa0*/  BRA.DIV UR4, `(.L_x_779) ;  /* 0x0000003a04507947 */ /* 0x000fea000b800000 */
[----:B------:R4:W0:Y:S02]  /*26ab0*/  SHFL.IDX PT, R4, R5, R12, 0x1f ;  /* 0x00001f0c05047589 */ /* 0x00082400000e0000 */
.L_x_778:
[----:B0-----:R-:W-:Y:S01]  /*26ac0*/  IMAD R16, R4, R16, R6 ;  /* 0x0000001004107224 */ /* 0x001fe200078e0206 */
[----:B---3--:R-:W-:Y:S01]  /*26ad0*/  IABS R6, R2 ;  /* 0x0000000200067213 */ /* 0x008fe20000000000 */
[----:B------:R-:W-:Y:S02]  /*26ae0*/  IMAD.IADD R19, R3, 0x1, R19 ;  /* 0x0000000103137824 */ /* 0x000fe400078e0213 */
[----:B------:R-:W-:Y:S01]  /*26af0*/  IMAD.IADD R17, R0, 0x1, -R16 ;  /* 0x0000000100117824 */ /* 0x000fe200078e0a10 */
[----:B------:R-:W0:Y:S04]  /*26b00*/  I2F.RP R4, R6 ;  /* 0x0000000600047306 */ /* 0x000e280000209400 */
[----:B------:R-:W-:-:S04]  /*26b10*/  IABS R0, R17 ;  /* 0x0000001100007213 */ /* 0x000fc80000000000 */
[----:B0-----:R-:W0:Y:S02]  /*26b20*/  MUFU.RCP R4, R4 ;  /* 0x0000000400047308 */ /* 0x001e240000001000 */
[----:B0-----:R-:W-:-:S06]  /*26b30*/  IADD3 R4, R4, 0xffffffe, RZ ;  /* 0x0ffffffe04047810 */ /* 0x001fcc0007ffe0ff */
[----:B-1--4-:R-:W0:Y:S02]  /*26b40*/  F2I.FTZ.U32.TRUNC.NTZ R5, R4 ;  /* 0x0000000400057305 */ /* 0x012e24000021f000 */
[----:B0-----:R-:W-:-:S04]  /*26b50*/  IMAD.MOV R4, RZ, RZ, -R5 ;  /* 0x000000ffff047224 */ /* 0x001fc800078e0a05 */
[----:B------:R-:W-:Y:S02]  /*26b60*/  IMAD R7, R4, R6, RZ ;  /* 0x0000000604077224 */ /* 0x000fe400078e02ff */
[----:B------:R-:W-:-:S04]  /*26b70*/  IMAD.MOV.U32 R4, RZ, RZ, RZ ;  /* 0x000000ffff047224 */ /* 0x000fc800078e00ff */
[----:B------:R-:W-:Y:S01]  /*26b80*/  IMAD.HI.U32 R4, R5, R7, R4 ;  /* 0x0000000705047227 */ /* 0x000fe200078e0004 */
[----:B------:R-:W-:-:S04]  /*26b90*/  IABS R5, R2 ;  /* 0x0000000200057213 */ /* 0x000fc80000000000 */
[----:B------:R-:W-:Y:S01]  /*26ba0*/  IADD3 R5, RZ, -R5, RZ ;  /* 0x80000005ff057210 */ /* 0x000fe20007ffe0ff */
        /* <DEDUP_REMOVED lines=10> */
[----:B------:R-:W-:Y:S02]  /*26c50*/  @!P2 IADD3 R4, -R4, RZ, RZ ;  /* 0x000000ff0404a210 */ /* 0x000fe40007ffe1ff */
[----:B------:R-:W-:-:S05]  /*26c60*/  @!P1 LOP3.LUT R4, RZ, R2, RZ, 0x33, !PT ;  /* 0x00000002ff049212 */ /* 0x000fca00078e33ff */
[--C-:B------:R-:W-:Y:S02]  /*26c70*/  IMAD.MOV R0, RZ, RZ, -R4.reuse ;  /* 0x000000ffff007224 */ /* 0x100fe400078e0a04 */
[----:B------:R-:W-:Y:S02]  /*26c80*/  IMAD.MOV.U32 R18, RZ, RZ, R4 ;  /* 0x000000ffff127224 */ /* 0x000fe400078e0004 */
[----:B------:R-:W-:Y:S01]  /*26c90*/  IMAD R17, R2, R0, R17 ;  /* 0x0000000002117224 */ /* 0x000fe200078e0211 */
[----:B------:R-:W-:Y:S06]  /*26ca0*/  BRA `(.L_x_780) ;  /* 0x00000000001c7947 */ /* 0x000fec0003800000 */
.L_x_772:
[----:B------:R-:W-:Y:S01]  /*26cb0*/  UMOV UR4, URZ ;  /* 0x0000003f00047c82 */ /* 0x000fe20008000000 */
[----:B------:R-:W-:Y:S01]  /*26cc0*/  UMOV UR5, URZ ;  /* 0x0000003f00057c82 */ /* 0x000fe20008000000 */
[----:B------:R-:W-:Y:S01]  /*26cd0*/  ULDC UR6, c[0x0][0xc3c] ;  /* 0x00030f0000067ab9 */ /* 0x000fe20000000800 */
[----:B------:R-:W-:Y:S01]  /*26ce0*/  MOV R16, R0 ;  /* 0x0000000000107202 */ /* 0x000fe20000000f00 */
[----:B------:R-:W-:Y:S02]  /*26cf0*/  IMAD.U32 R17, RZ, RZ, UR4 ;  /* 0x00000004ff117e24 */ /* 0x000fe4000f8e00ff */
[----:B------:R-:W-:Y:S02]  /*26d00*/  IMAD.U32 R18, RZ, RZ, UR5 ;  /* 0x00000005ff127e24 */ /* 0x000fe4000f8e00ff */
[----:B------:R-:W-:-:S07]  /*26d10*/  IMAD.U32 R19, RZ, RZ, UR6 ;  /* 0x00000006ff137e24 */ /* 0x000fce000f8e00ff */
.L_x_780:
[----:B--2---:R3:W2:Y:S01]  /*26d20*/  LDL R3, [R1+0x4] ;  /* 0x0000040001037983 */ /* 0x0046a20000100800 */
[----:B------:R-:W4:Y:S01]  /*26d30*/  S2R R0, SR_TID.X ;  /* 0x0000000000007919 */ /* 0x000f220000002100 */
[----:B------:R-:W-:Y:S05]  /*26d40*/  WARPSYNC.ALL ;  /* 0x0000000000007948 */ /* 0x000fea0003800000 */
[----:B----4-:R-:W-:Y:S01]  /*26d50*/  LOP3.LUT R0, R0, 0x1f, RZ, 0xc0, !PT ;  /* 0x0000001f00007812 */ /* 0x010fe200078ec0ff */
[----:B------:R-:W-:Y:S03]  /*26d60*/  BAR.SYNC.DEFER_BLOCKING 0x4, 0x180 ;  /* 0x0106000000007b1d */ /* 0x000fe60000010000 */
[----:B------:R-:W-:-:S13]  /*26d70*/  ISETP.NE.AND P0, PT, R0, RZ, PT ;  /* 0x000000ff0000720c */ /* 0x000fda0003f05270 */
[----:B------:R-:W2:Y:S01]  /*26d80*/  @!P0 S2R R0, SR_CgaCtaId ;  /* 0x0000000000008919 */ /* 0x000ea20000008800 */
[----:B------:R-:W-:-:S04]  /*26d90*/  @!P0 MOV R2, 0x400 ;  /* 0x0000040000028802 */ /* 0x000fc80000000f00 */
[----:B--2---:R-:W-:-:S05]  /*26da0*/  @!P0 LEA R3, R0, R2, 0x18 ;  /* 0x0000000200038211 */ /* 0x004fca00078ec0ff */
[----:B------:R3:W-:Y:S04]  /*26db0*/  @!P0 STS.128 [R3+0x298d0], R16 ;  /* 0x0298d01003008388 */ /* 0x0007e80000000c00 */
[----:B------:R3:W-:Y:S01]  /*26dc0*/  @!P0 STL [R1+0x4], R3 ;  /* 0x0000040301008387 */ /* 0x0007e20000100800 */
[----:B------:R-:W-:Y:S06]  /*26dd0*/  BAR.ARV 0x5, 0x180 ;  /* 0x0146000000007b1d */ /* 0x000fec0000002000 */
.L_x_769:
[----:B------:R-:W-:Y:S02]  /*26de0*/  ULDC UR4, c[0x0][0xc3c] ;  /* 0x00030f0000047ab9 */ /* 0x000fe40000000800 */
[----:B--2---:R-:W-:-:S13]  /*26df0*/  ISETP.GE.AND P0, PT, R19, UR4, PT ;  /* 0x0000000413007c0c */ /* 0x004fda000bf06270 */
[----:B------:R-:W-:Y:S05]  /*26e00*/  @!P0 BRA `(.L_x_781) ;  /* 0xffffffa8004c8947 */ /* 0x000fea000383ffff */
[----:B------:R-:W-:Y:S05]  /*26e10*/  BSYNC B7 ;  /* 0x0000000000077941 */ /* 0x000fea0003800000 */
.L_x_671:
[----:B-1----:R-:W2:Y:S01]  /*26e20*/  LDL.LU R0, [R1+0x58] ;  /* 0x0000580001007983 */ /* 0x002ea20000300800 */
[----:B------:R-:W-:Y:S01]  /*26e30*/  BSSY B0, `(.L_x_782) ;  /* 0x000000b000007945 */ /* 0x000fe20003800000 */
[----:B------:R-:W1:Y:S01]  /*26e40*/  S2R R5, SR_CgaCtaId ;  /* 0x0000000000057919 */ /* 0x000e620000008800 */
[----:B--2---:R-:W-:-:S04]  /*26e50*/  IADD3 R0, R0, 0x1, RZ ;  /* 0x0000000100007810 */ /* 0x004fc80007ffe0ff */
[----:B0-----:R-:W-:-:S04]  /*26e60*/  LEA.HI R2, R0, R0, RZ, 0x1 ;  /* 0x0000000000027211 */ /* 0x001fc800078f08ff */
[----:B---3--:R-:W-:-:S05]  /*26e70*/  LOP3.LUT R3, R2, 0xfffffffe, RZ, 0xc0, !PT ;  /* 0xfffffffe02037812 */ /* 0x008fca00078ec0ff */
[----:B------:R-:W-:Y:S01]  /*26e80*/  IMAD.IADD R3, R0, 0x1, -R3 ;  /* 0x0000000100037824 */ /* 0x000fe200078e0a03 */
[----:B------:R-:W-:-:S04]  /*26e90*/  MOV R0, 0x400 ;  /* 0x0000040000007802 */ /* 0x000fc80000000f00 */
[----:B-1----:R-:W-:Y:S02]  /*26ea0*/  LEA R0, R5, R0, 0x18 ;  /* 0x0000000005007211 */ /* 0x002fe400078ec0ff */
[----:B------:R-:W-:-:S04]  /*26eb0*/  SHF.L.U32 R3, R3, 0x1f, RZ ;  /* 0x0000001f03037819 */ /* 0x000fc800000006ff */
[----:B------:R-:W0:Y:S02]  /*26ec0*/  SYNCS.PHASECHK.TRANS64.TRYWAIT P0, [R0+URZ+0x29820], R3 ;  /* 0x02982003000075a7 */ /* 0x000e24000800017f */
[----:B0-----:R-:W-:Y:S05]  /*26ed0*/  @!P0 BRA `(.L_x_783) ;  /* 0x00000034006c8947 */ /* 0x001fea0003800000 */
.L_x_923:
[----:B------:R-:W-:Y:S05]  /*26ee0*/  BSYNC B0 ;  /* 0x0000000000007941 */ /* 0x000fea0003800000 */
.L_x_782:
[----:B------:R-:W-:-:S03]  /*26ef0*/  UMOV UR4, 0xffffffff ;  /* 0xffffffff00047882 */ /* 0x000fc60000000000 */
[----:B------:R-:W-:Y:S05]  /*26f00*/  BRA.DIV UR4, `(.L_x_784) ;  /* 0x0000003604747947 */ /* 0x000fea000b800000 */
[----:B------:R-:W1:Y:S02]  /*26f10*/  S2R R2, SR_TID.X ;  /* 0x0000000000027919 */ /* 0x000e640000002100 */
[----:B-1----:R-:W-:-:S04]  /*26f20*/  SHF.R.U32.HI R2, RZ, 0x5, R2 ;  /* 0x00000005ff027819 */ /* 0x002fc80000011602 */
[----:B------:R-:W-:-:S05]  /*26f30*/  LOP3.LUT R2, R2, 0x3, RZ, 0xc0, !PT ;  /* 0x0000000302027812 */ /* 0x000fca00078ec0ff */
[----:B------:R1:W2:Y:S02]  /*26f40*/  SHFL.IDX PT, R14, R2, RZ, 0x1f ;  /* 0x00001fff020e7589 */ /* 0x0002a400000e0000 */
.L_x_926:
[----:B--2---:R-:W-:-:S13]  /*26f50*/  ISETP.NE.AND P0, PT, R14, RZ, PT ;  /* 0x000000ff0e00720c */ /* 0x004fda0003f05270 */
[----:B------:R-:W-:Y:S05]  /*26f60*/  @P0 BRA `(.L_x_470) ;  /* 0x0000000000b00947 */ /* 0x000fea0003800000 */
[----:B------:R-:W-:-:S03]  /*26f70*/  UMOV UR4, 0xffffffff ;  /* 0xffffffff00047882 */ /* 0x000fc60000000000 */
[----:B------:R-:W-:Y:S05]  /*26f80*/  BRA.DIV UR4, `(.L_x_785) ;  /* 0x0000003604887947 */ /* 0x000fea000b800000 */
[----:B------:R-:W-:-:S13]  /*26f90*/  ELECT P6, URZ, PT ;  /* 0x00000000003f782f */ /* 0x000fda00038c0000 */
.L_x_929:
[----:B------:R-:W-:Y:S05]  /*26fa0*/  @!P6 BRA `(.L_x_470) ;  /* 0x0000000000a0e947 */ /* 0x000fea0003800000 */
[----:B------:R-:W-:-:S06]  /*26fb0*/  ULOP3.LUT UR4, UR36, 0x2, URZ, 0xfc, !UPT ;  /* 0x0000000224047892 */ /* 0x000fcc000f8efc3f */
[----:B-1----:R-:W-:-:S05]  /*26fc0*/  IMAD.U32 R2, RZ, RZ, UR4 ;  /* 0x00000004ff027e24 */ /* 0x002fca000f8e00ff */
[----:B------:R-:W-:-:S13]  /*26fd0*/  ISETP.NE.AND P0, PT, R2, 0x3, PT ;  /* 0x000000030200780c */ /* 0x000fda0003f05270 */
[----:B------:R-:W-:Y:S05]  /*26fe0*/  @!P0 BRA `(.L_x_786) ;  /* 0x0000000000048947 */ /* 0x000fea0003800000 */
[----:B------:R-:W-:Y:S01]  /*26ff0*/  BPT.TRAP 0x1 ;  /* 0x000000040000795c */ /* 0x000fe20000300000 */
.L_x_786:
[----:B0-----:R-:W2:Y:S04]  /*27000*/  LDL R3, [R1+0x8] ;  /* 0x0000080001037983 */ /* 0x001ea80000100800 */
[----:B------:R-:W3:Y:S01]  /*27010*/  LDL.LU R7, [R1+0x14] ;  /* 0x0000140001077983 */ /* 0x000ee20000300800 */
[----:B------:R-:W-:-:S05]  /*27020*/  VIADD R2, R0, 0x29840 ;  /* 0x0002984000027836 */ /* 0x000fca0000000000 */
[C---:B--2---:R-:W-:Y:S01]  /*27030*/  LEA R6, R3.reuse, R2, 0x3 ;  /* 0x0000000203067211 */ /* 0x044fe200078e18ff */
[----:B------:R-:W-:Y:S01]  /*27040*/  VIADD R3, R3, 0x1 ;  /* 0x0000000103037836 */ /* 0x000fe20000000000 */
[----:B---3--:R-:W-:-:S04]  /*27050*/  SHF.L.U32 R5, R7, 0x1f, RZ ;  /* 0x0000001f07057819 */ /* 0x008fc800000006ff */
[C---:B------:R-:W-:Y:S01]  /*27060*/  ISETP.NE.AND P2, PT, R3.reuse, 0x2, PT ;  /* 0x000000020300780c */ /* 0x040fe20003f45270 */
[----:B------:R-:W0:Y:S03]  /*27070*/  SYNCS.PHASECHK.TRANS64.TRYWAIT P1, [R6+URZ], R5 ;  /* 0x00000005060075a7 */ /* 0x000e26000802017f */
[----:B------:R-:W-:Y:S02]  /*27080*/  SEL R4, RZ, 0x1, P2 ;  /* 0x00000001ff047807 */ /* 0x000fe40001000000 */
[----:B------:R-:W-:Y:S02]  /*27090*/  SEL R3, R3, RZ, P2 ;  /* 0x000000ff03037207 */ /* 0x000fe40001000000 */
[----:B------:R-:W-:-:S03]  /*270a0*/  LOP3.LUT R4, R7, R4, RZ, 0x3c, !PT ;  /* 0x0000000407047212 */ /* 0x000fc600078e3cff */
[----:B------:R-:W-:Y:S01]  /*270b0*/  IMAD R7, R3, 0x8, R2 ;  /* 0x0000000803077824 */ /* 0x000fe200078e0202 */
[----:B------:R-:W-:Y:S01]  /*270c0*/  SHF.L.U32 R2, R4, 0x1f, RZ ;  /* 0x0000001f04027819 */ /* 0x000fe200000006ff */
[----:B0-----:R-:W-:Y:S06]  /*270d0*/  @!P1 BRA `(.L_x_787) ;  /* 0x0000003400549947 */ /* 0x001fec0003800000 */
.L_x_930:
[----:B------:R-:W1:Y:S02]  /*270e0*/  SYNCS.PHASECHK.TRANS64.TRYWAIT P1, [R7+URZ], R2 ;  /* 0x00000002070075a7 */ /* 0x000e64000802017f */
[----:B-1----:R-:W-:Y:S05]  /*270f0*/  @!P1 BRA `(.L_x_788) ;  /* 0x0000003400609947 */ /* 0x002fea0003800000 */
.L_x_931:
[----:B------:R-:W-:Y:S05]  /*27100*/  @!P0 BRA `(.L_x_789) ;  /* 0x0000000000048947 */ /* 0x000fea0003800000 */
[----:B------:R-:W-:Y:S01]  /*27110*/  BPT.TRAP 0x1 ;  /* 0x000000040000795c */ /* 0x000fe20000300000 */
.L_x_789:
[----:B------:R-:W2:Y:S02]  /*27120*/  LDL.LU R4, [R1+0x8] ;  /* 0x0000080001047983 */ /* 0x000ea40000300800 */
[----:B--2---:R-:W-:-:S04]  /*27130*/  IMAD R4, R4, 0x8, R0 ;  /* 0x0000000804047824 */ /* 0x004fc800078e0200 */
[----:B------:R-:W2:Y:S02]  /*27140*/  SYNCS.PHASECHK.TRANS64.TRYWAIT P1, [R4+URZ+0x29860], R5 ;  /* 0x02986005040075a7 */ /* 0x000ea4000802017f */
[----:B--2---:R-:W-:Y:S05]  /*27150*/  @!P1 BRA `(.L_x_790) ;  /* 0x00000034005c9947 */ /* 0x004fea0003800000 */
.L_x_932:
[----:B------:R-:W-:Y:S05]  /*27160*/  @!P0 BRA `(.L_x_791) ;  /* 0x0000000000048947 */ /* 0x000fea0003800000 */
[----:B------:R-:W-:Y:S01]  /*27170*/  BPT.TRAP 0x1 ;  /* 0x000000040000795c */ /* 0x000fe20000300000 */
.L_x_791:
[----:B------:R-:W-:-:S04]  /*27180*/  LEA R3, R3, R0, 0x3 ;  /* 0x0000000003037211 */ /* 0x000fc800078e18ff */
[----:B------:R-:W3:Y:S02]  /*27190*/  SYNCS.PHASECHK.TRANS64.TRYWAIT P1, [R3+URZ+0x29860], R2 ;  /* 0x02986002030075a7 */ /* 0x000ee4000802017f */
[----:B---3--:R-:W-:Y:S05]  /*271a0*/  @!P1 BRA `(.L_x_792) ;  /* 0x00000034005c9947 */ /* 0x008fea0003800000 */
.L_x_933:
[----:B------:R-:W-:Y:S05]  /*271b0*/  @!P0 BRA `(.L_x_793) ;  /* 0x0000000000048947 */ /* 0x000fea0003800000 */
[----:B------:R-:W-:Y:S01]  /*271c0*/  BPT.TRAP 0x1 ;  /* 0x000000040000795c */ /* 0x000fe20000300000 */
.L_x_793:
[----:B------:R-:W4:Y:S02]  /*271d0*/  SYNCS.PHASECHK.TRANS64.TRYWAIT P0, [R4+URZ+0x29880], R5 ;  /* 0x02988005040075a7 */ /* 0x000f24000800017f */
[----:B----4-:R-:W-:Y:S05]  /*271e0*/  @!P0 BRA `(.L_x_794) ;  /* 0x0000003400608947 */ /* 0x010fea0003800000 */
.L_x_795:
[----:B------:R0:W0:Y:S02]  /*271f0*/  SYNCS.PHASECHK.TRANS64.TRYWAIT P0, [R3+URZ+0x29880], R2 ;  /* 0x02988002030075a7 */ /* 0x000024000800017f */
[----:B0-----:R-:W-:Y:S05]  /*27200*/  @!P0 NANOSLEEP.SYNCS 0x989680 ;  /* 0x009896800000895d */ /* 0x001fea0003900000 */
[----:B------:R-:W0:Y:S02]  /*27210*/  @!P0 SYNCS.PHASECHK.TRANS64 P0, [R3+URZ+0x29880], R2 ;  /* 0x02988002030085a7 */ /* 0x000e24000800007f */
[----:B0-----:R-:W-:Y:S05]  /*27220*/  @!P0 BRA `(.L_x_795) ;  /* 0xfffffffc00f08947 */ /* 0x001fea000383ffff */
.L_x_470:
[----:B------:R-:W-:Y:S05]  /*27230*/  BSYNC B8 ;  /* 0x0000000000087941 */ /* 0x000fea0003800000 */
.L_x_467:
[----:B------:R-:W-:Y:S05]  /*27240*/  EXIT ;  /* 0x000000000000794d */ /* 0x000fea0003800000 */
.L_x_488:
[----:B---3--:R3:W4:Y:S02]  /*27250*/  SYNCS.PHASECHK.TRANS64.TRYWAIT P5, [R97+URZ+0x29890], R98 ;  /* 0x02989062610075a7 */ /* 0x00872400080a017f */
[----:B----4-:R-:W-:Y:S05]  /*27260*/  @!P5 NANOSLEEP.SYNCS 0x989680 ;  /* 0x009896800000d95d */ /* 0x010fea0003900000 */
[----:B------:R-:W4:Y:S02]  /*27270*/  @!P5 SYNCS.PHASECHK.TRANS64 P5, [R97+URZ+0x29890], R98 ;  /* 0x029890626100d5a7 */ /* 0x000f2400080a007f */
[----:B----4-:R-:W-:Y:S05]  /*27280*/  @!P5 BRA `(.L_x_488) ;  /* 0xfffffffc00f0d947 */ /* 0x010fea000383ffff */
[----:B------:R-:W-:Y:S05]  /*27290*/  BRA `(.L_x_796) ;  /* 0xfffffdc000947947 */ /* 0x000fea000383ffff */
.L_x_542:
[----:B--2---:R2:W4:Y:S02]  /*272a0*/  SYNCS.PHASECHK.TRANS64.TRYWAIT P5, [R97+URZ+0x29890], R98 ;  /* 0x02989062610075a7 */ /* 0x00452400080a017f */
[----:B----4-:R-:W-:Y:S05]  /*272b0*/  @!P5 NANOSLEEP.SYNCS 0x989680 ;  /* 0x009896800000d95d */ /* 0x010fea0003900000 */
[----:B------:R-:W4:Y:S02]  /*272c0*/  @!P5 SYNCS.PHASECHK.TRANS64 P5, [R97+URZ+0x29890], R98 ;  /* 0x029890626100d5a7 */ /* 0x000f2400080a007f */
[----:B----4-:R-:W-:Y:S05]  /*272d0*/  @!P5 BRA `(.L_x_542) ;  /* 0xfffffffc00f0d947 */ /* 0x010fea000383ffff */
[----:B------:R-:W-:Y:S05]  /*272e0*/  BRA `(.L_x_797) ;  /* 0xfffffe1c00d87947 */ /* 0x000fea000383ffff */
.L_x_567:
[----:B-1----:R1:W2:Y:S02]  /*272f0*/  SYNCS.PHASECHK.TRANS64.TRYWAIT P2, [R97+URZ+0x29890], R98 ;  /* 0x02989062610075a7 */ /* 0x0022a4000804017f */
[----:B--2---:R-:W-:Y:S05]  /*27300*/  @!P2 NANOSLEEP.SYNCS 0x989680 ;  /* 0x009896800000a95d */ /* 0x004fea0003900000 */
[----:B------:R-:W2:Y:S02]  /*27310*/  @!P2 SYNCS.PHASECHK.TRANS64 P2, [R97+URZ+0x29890], R98 ;  /* 0x029890626100a5a7 */ /* 0x000ea4000804007f */
[----:B--2---:R-:W-:Y:S05]  /*27320*/  @!P2 BRA `(.L_x_567) ;  /* 0xfffffffc00f0a947 */ /* 0x004fea000383ffff */
[----:B------:R-:W-:Y:S05]  /*27330*/  BRA `(.L_x_798) ;  /* 0xfffffe7c00887947 */ /* 0x000fea000383ffff */
.L_x_573:
[----:B-1----:R1:W2:Y:S02]  /*27340*/  SYNCS.PHASECHK.TRANS64.TRYWAIT P1, [R97+URZ+0x298b0], R98 ;  /* 0x0298b062610075a7 */ /* 0x0022a4000802017f */
[----:B--2---:R-:W-:Y:S05]  /*27350*/  @!P1 NANOSLEEP.SYNCS 0x989680 ;  /* 0x009896800000995d */ /* 0x004fea0003900000 */
[----:B------:R-:W2:Y:S02]  /*27360*/  @!P1 SYNCS.PHASECHK.TRANS64 P1, [R97+URZ+0x298b0], R98 ;  /* 0x0298b062610095a7 */ /* 0x000ea4000802007f */
[----:B--2---:R-:W-:Y:S05]  /*27370*/  @!P1 BRA `(.L_x_573) ;  /* 0xfffffffc00f09947 */ /* 0x004fea000383ffff */
[----:B------:R-:W-:Y:S05]  /*27380*/  BRA `(.L_x_799) ;  /* 0xfffffe8000887947 */ /* 0x000fea000383ffff */
.L_x_581:
[----:B------:R-:W-:Y:S01]  /*27390*/  BSSY B0, `(.L_x_800) ;  /* 0x0000008000007945 */ /* 0x000fe20003800000 */
[----:B------:R-:W-:Y:S01]  /*273a0*/  IMAD.MOV.U32 R13, RZ, RZ, R234 ;  /* 0x000000ffff0d7224 */ /* 0x000fe200078e00ea */
[----:B------:R-:W-:Y:S01]  /*273b0*/  MOV R15, 0xffffffff ;  /* 0xffffffff000f7802 */ /* 0x000fe20000000f00 */
[----:B------:R-:W-:Y:S02]  /*273c0*/  IMAD.MOV.U32 R12, RZ, RZ, RZ ;  /* 0x000000ffff0c7224 */ /* 0x000fe400078e00ff */
[----:B------:R-:W-:-:S07]  /*273d0*/  IMAD.MOV.U32 R11, RZ, RZ, 0x1f ;  /* 0x0000001fff0b7424 */ /* 0x000fce00078e00ff */
[----:B-----5:R-:W-:Y:S05]  /*273e0*/  WARPSYNC.COLLECTIVE R15, `(.L_x_801) ;  /* 0x000000000f087348 */ /* 0x020fea0003c00000 */
[----:B------:R0:W1:Y:S02]  /*273f0*/  SHFL.IDX P6, R14, R13, R12, R11 ;  /* 0x0000000c0d0e7389 */ /* 0x00006400000c000b */
[----:B01---5:R-:W-:Y:S01]  /*27400*/  ENDCOLLECTIVE ;  /* 0x000000000000791b */ /* 0x023fe20003800000 */
.L_x_801:
[----:B------:R-:W-:Y:S05]  /*27410*/  BSYNC B0 ;  /* 0x0000000000007941 */ /* 0x000fea0003800000 */
.L_x_800:
[----:B------:R-:W-:Y:S01]  /*27420*/  IMAD.MOV.U32 R201, RZ, RZ, R14 ;  /* 0x000000ffffc97224 */ /* 0x000fe200078e000e */
[----:B------:R-:W-:Y:S06]  /*27430*/  BRA `(.L_x_802) ;  /* 0xfffffe8800e07947 */ /* 0x000fec000383ffff */
.L_x_591:
[----:B------:R-:W-:Y:S01]  /*27440*/  BSSY B1, `(.L_x_803) ;  /* 0x0000008000017945 */ /* 0x000fe20003800000 */
[----:B------:R-:W-:Y:S01]  /*27450*/  IMAD.MOV.U32 R13, RZ, RZ, R26 ;  /* 0x000000ffff0d7224 */ /* 0x000fe200078e001a */
[----:B------:R-:W-:Y:S01]  /*27460*/  MOV R11, 0x1e1f ;  /* 0x00001e1f000b7802 */ /* 0x000fe20000000f00 */
[----:B------:R-:W-:Y:S02]  /*27470*/  IMAD.MOV.U32 R12, RZ, RZ, RZ ;  /* 0x000000ffff0c7224 */ /* 0x000fe400078e00ff */
[----:B------:R-:W-:-:S07]  /*27480*/  IMAD.MOV.U32 R15, RZ, RZ, -0x1 ;  /* 0xffffffffff0f7424 */ /* 0x000fce00078e00ff */
[----:B0-----:R-:W-:Y:S05]  /*27490*/  WARPSYNC.COLLECTIVE R15, `(.L_x_804) ;  /* 0x000000000f087348 */ /* 0x001fea0003c00000 */
[----:B------:R1:W2:Y:S02]  /*274a0*/  SHFL.IDX P6, R14, R13, R12, R11 ;  /* 0x0000000c0d0e7389 */ /* 0x0002a400000c000b */
[----:B012---:R-:W-:Y:S01]  /*274b0*/  ENDCOLLECTIVE ;  /* 0x000000000000791b */ /* 0x007fe20003800000 */
.L_x_804:
[----:B------:R-:W-:Y:S05]  /*274c0*/  BSYNC B1 ;  /* 0x0000000000017941 */ /* 0x000fea0003800000 */
.L_x_803:
[----:B------:R-:W-:Y:S01]  /*274d0*/  IMAD.MOV.U32 R13, RZ, RZ, R24 ;  /* 0x000000ffff0d7224 */ /* 0x000fe200078e0018 */
[----:B------:R-:W-:Y:S01]  /*274e0*/  MOV R12, RZ ;  /* 0x000000ff000c7202 */ /* 0x000fe20000000f00 */
[----:B------:R-:W-:Y:S02]  /*274f0*/  IMAD.MOV.U32 R11, RZ, RZ, 0x1e1f ;  /* 0x00001e1fff0b7424 */ /* 0x000fe400078e00ff */
[----:B------:R-:W-:Y:S02]  /*27500*/  IMAD.MOV.U32 R15, RZ, RZ, -0x1 ;  /* 0xffffffffff0f7424 */ /* 0x000fe400078e00ff */
[----:B------:R-:W-:-:S07]  /*27510*/  IMAD.MOV.U32 R3, RZ, RZ, R14 ;  /* 0x000000ffff037224 */ /* 0x000fce00078e000e */
[----:B------:R-:W-:Y:S05]  /*27520*/  WARPSYNC.COLLECTIVE R15, `(.L_x_805) ;  /* 0x000000000f087348 */ /* 0x000fea0003c00000 */
[----:B------:R0:W1:Y:S02]  /*27530*/  SHFL.IDX P6, R14, R13, R12, R11 ;  /* 0x0000000c0d0e7389 */ /* 0x00006400000c000b */
[----:B01----:R-:W-:Y:S01]  /*27540*/  ENDCOLLECTIVE ;  /* 0x000000000000791b */ /* 0x003fe20003800000 */
.L_x_805:
[----:B------:R-:W-:Y:S01]  /*27550*/  MOV R13, R27 ;  /* 0x0000001b000d7202 */ /* 0x000fe20000000f00 */
[----:B------:R-:W-:-:S07]  /*27560*/  IMAD.MOV.U32 R5, RZ, RZ, R14 ;  /* 0x000000ffff057224 */ /* 0x000fce00078e000e */
[----:B------:R-:W-:Y:S05]  /*27570*/  WARPSYNC.COLLECTIVE R15, `(.L_x_806) ;  /* 0x000000000f087348 */ /* 0x000fea0003c00000 */
[----:B------:R0:W1:Y:S02]  /*27580*/  SHFL.IDX P6, R14, R13, R12, R11 ;  /* 0x0000000c0d0e7389 */ /* 0x00006400000c000b */
[----:B01----:R-:W-:Y:S01]  /*27590*/  ENDCOLLECTIVE ;  /* 0x000000000000791b */ /* 0x003fe20003800000 */
.L_x_806:
[----:B------:R-:W-:Y:S02]  /*275a0*/  IMAD.MOV.U32 R13, RZ, RZ, R144 ;  /* 0x000000ffff0d7224 */ /* 0x000fe400078e0090 */
[----:B------:R-:W-:-:S07]  /*275b0*/  IMAD.MOV.U32 R7, RZ, RZ, R14 ;  /* 0x000000ffff077224 */ /* 0x000fce00078e000e */
[----:B------:R-:W-:Y:S05]  /*275c0*/  WARPSYNC.COLLECTIVE R15, `(.L_x_807) ;  /* 0x000000000f087348 */ /* 0x000fea0003c00000 */
[----:B------:R0:W1:Y:S02]  /*275d0*/  SHFL.IDX P6, R14, R13, R12, R11 ;  /* 0x0000000c0d0e7389 */ /* 0x00006400000c000b */
[----:B01----:R-:W-:Y:S01]  /*275e0*/  ENDCOLLECTIVE ;  /* 0x000000000000791b */ /* 0x003fe20003800000 */
.L_x_807:
[----:B------:R-:W-:Y:S05]  /*275f0*/  BRA `(.L_x_808) ;  /* 0xfffffe8c00cc7947 */ /* 0x000fea000383ffff */
.L_x_595:
[----:B-1----:R1:W2:Y:S02]  /*27600*/  SYNCS.PHASECHK.TRANS64.TRYWAIT P0, [R16+URZ+0x29800], R5 ;  /* 0x02980005100075a7 */ /* 0x0022a4000800017f */
[----:B--2---:R-:W-:Y:S05]  /*27610*/  @!P0 NANOSLEEP.SYNCS 0x989680 ;  /* 0x009896800000895d */ /* 0x004fea0003900000 */
[----:B------:R-:W2:Y:S02]  /*27620*/  @!P0 SYNCS.PHASECHK.TRANS64 P0, [R16+URZ+0x29800], R5 ;  /* 0x02980005100085a7 */ /* 0x000ea4000800007f */
[----:B--2---:R-:W-:Y:S05]  /*27630*/  @!P0 BRA `(.L_x_595) ;  /* 0xfffffffc00f08947 */ /* 0x004fea000383ffff */
[----:B------:R-:W-:Y:S05]  /*27640*/  BRA `(.L_x_809) ;  /* 0xfffffe94000c7947 */ /* 0x000fea000383ffff */
.L_x_607:
[----:B------:R-:W-:Y:S01]  /*27650*/  BSSY B1, `(.L_x_810) ;  /* 0x0000008000017945 */ /* 0x000fe20003800000 */
[----:B------:R-:W-:Y:S01]  /*27660*/  IMAD.MOV.U32 R13, RZ, RZ, R26 ;  /* 0x000000ffff0d7224 */ /* 0x000fe200078e001a */
[----:B------:R-:W-:Y:S01]  /*27670*/  MOV R12, RZ ;  /* 0x000000ff000c7202 */ /* 0x000fe20000000f00 */
[----:B------:R-:W-:Y:S02]  /*27680*/  IMAD.MOV.U32 R11, RZ, RZ, 0x1e1f ;  /* 0x00001e1fff0b7424 */ /* 0x000fe400078e00ff */
[----:B------:R-:W-:-:S07]  /*27690*/  IMAD.MOV.U32 R15, RZ, RZ, -0x1 ;  /* 0xffffffffff0f7424 */ /* 0x000fce00078e00ff */
[----:B0-----:R-:W-:Y:S05]  /*276a0*/  WARPSYNC.COLLECTIVE R15, `(.L_x_811) ;  /* 0x000000000f087348 */ /* 0x001fea0003c00000 */
[----:B------:R1:W2:Y:S02]  /*276b0*/  SHFL.IDX P6, R14, R13, R12, R11 ;  /* 0x0000000c0d0e7389 */ /* 0x0002a400000c000b */
[----:B012---:R-:W-:Y:S01]  /*276c0*/  ENDCOLLECTIVE ;  /* 0x000000000000791b */ /* 0x007fe20003800000 */
.L_x_811:
[----:B------:R-:W-:Y:S05]  /*276d0*/  BSYNC B1 ;  /* 0x0000000000017941 */ /* 0x000fea0003800000 */
.L_x_810:
[----:B------:R-:W-:Y:S01]  /*276e0*/  MOV R13, R24 ;  /* 0x00000018000d7202 */ /* 0x000fe20000000f00 */
[----:B------:R-:W-:Y:S02]  /*276f0*/  IMAD.MOV.U32 R12, RZ, RZ, RZ ;  /* 0x000000ffff0c7224 */ /* 0x000fe400078e00ff */
[----:B------:R-:W-:Y:S02]  /*27700*/  IMAD.MOV.U32 R11, RZ, RZ, 0x1e1f ;  /* 0x00001e1fff0b7424 */ /* 0x000fe400078e00ff */
[----:B------:R-:W-:Y:S02]  /*27710*/  IMAD.MOV.U32 R15, RZ, RZ, -0x1 ;  /* 0xffffffffff0f7424 */ /* 0x000fe400078e00ff */
[----:B------:R-:W-:-:S07]  /*27720*/  IMAD.MOV.U32 R0, RZ, RZ, R14 ;  /* 0x000000ffff007224 */ /* 0x000fce00078e000e */
[----:B------:R-:W-:Y:S05]  /*27730*/  WARPSYNC.COLLECTIVE R15, `(.L_x_812) ;  /* 0x000000000f087348 */ /* 0x000fea0003c00000 */
[----:B------:R0:W1:Y:S02]  /*27740*/  SHFL.IDX P6, R14, R13, R12, R11 ;  /* 0x0000000c0d0e7389 */ /* 0x00006400000c000b */
[----:B01----:R-:W-:Y:S01]  /*27750*/  ENDCOLLECTIVE ;  /* 0x000000000000791b */ /* 0x003fe20003800000 */
.L_x_812:
[----:B------:R-:W-:Y:S01]  /*27760*/  IMAD.MOV.U32 R13, RZ, RZ, R27 ;  /* 0x000000ffff0d7224 */ /* 0x000fe200078e001b */
[----:B------:R-:W-:-:S07]  /*27770*/  MOV R3, R14 ;  /* 0x0000000e00037202 */ /* 0x000fce0000000f00 */
[----:B------:R-:W-:Y:S05]  /*27780*/  WARPSYNC.COLLECTIVE R15, `(.L_x_813) ;  /* 0x000000000f087348 */ /* 0x000fea0003c00000 */
[----:B------:R0:W1:Y:S02]  /*27790*/  SHFL.IDX P6, R14, R13, R12, R11 ;  /* 0x0000000c0d0e7389 */ /* 0x00006400000c000b */
[----:B01----:R-:W-:Y:S01]  /*277a0*/  ENDCOLLECTIVE ;  /* 0x000000000000791b */ /* 0x003fe20003800000 */
.L_x_813:
[----:B------:R-:W-:Y:S02]  /*277b0*/  IMAD.MOV.U32 R13, RZ, RZ, R144 ;  /* 0x000000ffff0d7224 */ /* 0x000fe400078e0090 */
[----:B------:R-:W-:-:S07]  /*277c0*/  IMAD.MOV.U32 R20, RZ, RZ, R14 ;  /* 0x000000ffff147224 */ /* 0x000fce00078e000e */
[----:B------:R-:W-:Y:S05]  /*277d0*/  WARPSYNC.COLLECTIVE R15, `(.L_x_814) ;  /* 0x000000000f087348 */ /* 0x000fea0003c00000 */
[----:B------:R0:W1:Y:S02]  /*277e0*/  SHFL.IDX P6, R14, R13, R12, R11 ;  /* 0x0000000c0d0e7389 */ /* 0x00006400000c000b */
[----:B01----:R-:W-:Y:S01]  /*277f0*/  ENDCOLLECTIVE ;  /* 0x000000000000791b */ /* 0x003fe20003800000 */
.L_x_814:
[----:B------:R-:W-:Y:S01]  /*27800*/  MOV R21, R14 ;  /* 0x0000000e00157202 */ /* 0x000fe20000000f00 */
[----:B------:R-:W-:Y:S06]  /*27810*/  BRA `(.L_x_815) ;  /* 0xfffffec0005c7947 */ /* 0x000fec000383ffff */
.L_x_611:
[----:B--2---:R2:W3:Y:S02]  /*27820*/  SYNCS.PHASECHK.TRANS64.TRYWAIT P0, [R16+URZ+0x29800], R21 ;  /* 0x02980015100075a7 */ /* 0x0044e4000800017f */
[----:B---3--:R-:W-:Y:S05]  /*27830*/  @!P0 NANOSLEEP.SYNCS 0x989680 ;  /* 0x009896800000895d */ /* 0x008fea0003900000 */
[----:B------:R-:W3:Y:S02]  /*27840*/  @!P0 SYNCS.PHASECHK.TRANS64 P0, [R16+URZ+0x29800], R21 ;  /* 0x02980015100085a7 */ /* 0x000ee4000800007f */
[----:B---3--:R-:W-:Y:S05]  /*27850*/  @!P0 BRA `(.L_x_611) ;  /* 0xfffffffc00f08947 */ /* 0x008fea000383ffff */
[----:B------:R-:W-:Y:S05]  /*27860*/  BRA `(.L_x_816) ;  /* 0xfffffec400607947 */ /* 0x000fea000383ffff */
.L_x_619:
[----:B-1----:R1:W2:Y:S02]  /*27870*/  SYNCS.PHASECHK.TRANS64.TRYWAIT P2, [R3+URZ+0x29830], R0 ;  /* 0x02983000030075a7 */ /* 0x0022a4000804017f */
[----:B--2---:R-:W-:Y:S05]  /*27880*/  @!P2 NANOSLEEP.SYNCS 0x989680 ;  /* 0x009896800000a95d */ /* 0x004fea0003900000 */
[----:B------:R-:W2:Y:S02]  /*27890*/  @!P2 SYNCS.PHASECHK.TRANS64 P2, [R3+URZ+0x29830], R0 ;  /* 0x029830000300a5a7 */ /* 0x000ea4000804007f */
[----:B--2---:R-:W-:Y:S05]  /*278a0*/  @!P2 BRA `(.L_x_619) ;  /* 0xfffffffc00f0a947 */ /* 0x004fea000383ffff */
[----:B------:R-:W-:Y:S05]  /*278b0*/  BRA `(.L_x_618) ;  /* 0xfffffef400947947 */ /* 0x000fea000383ffff */
.L_x_625:
[----:B-1----:R1:W2:Y:S02]  /*278c0*/  SYNCS.PHASECHK.TRANS64.TRYWAIT P2, [R11+URZ+0x29830], R10 ;  /* 0x0298300a0b0075a7 */ /* 0x0022a4000804017f */
[----:B--2---:R-:W-:Y:S05]  /*278d0*/  @!P2 NANOSLEEP.SYNCS 0x989680 ;  /* 0x009896800000a95d */ /* 0x004fea0003900000 */
[----:B------:R-:W2:Y:S02]  /*278e0*/  @!P2 SYNCS.PHASECHK.TRANS64 P2, [R11+URZ+0x29830], R10 ;  /* 0x0298300a0b00a5a7 */ /* 0x000ea4000804007f */
[----:B--2---:R-:W-:Y:S05]  /*278f0*/  @!P2 BRA `(.L_x_625) ;  /* 0xfffffffc00f0a947 */ /* 0x004fea000383ffff */
[----:B------:R-:W-:Y:S05]  /*27900*/  BRA `(.L_x_624) ;  /* 0xffffff2c00607947 */ /* 0x000fea000383ffff */
.L_x_629:
[----:B-1----:R1:W2:Y:S02]  /*27910*/  SYNCS.PHASECHK.TRANS64.TRYWAIT P1, [R11+URZ+0x29850], R8 ;  /* 0x029850080b0075a7 */ /* 0x0022a4000802017f */
[----:B--2---:R-:W-:Y:S05]  /*27920*/  @!P1 NANOSLEEP.SYNCS 0x989680 ;  /* 0x009896800000995d */ /* 0x004fea0003900000 */
[----:B------:R-:W2:Y:S02]  /*27930*/  @!P1 SYNCS.PHASECHK.TRANS64 P1, [R11+URZ+0x29850], R8 ;  /* 0x029850080b0095a7 */ /* 0x000ea4000802007f */
[----:B--2---:R-:W-:Y:S05]  /*27940*/  @!P1 BRA `(.L_x_629) ;  /* 0xfffffffc00f09947 */ /* 0x004fea000383ffff */
[----:B------:R-:W-:Y:S05]  /*27950*/  BRA `(.L_x_626) ;  /* 0xffffff3c009c7947 */ /* 0x000fea000383ffff */
.L_x_635:
[----:B-1----:R1:W2:Y:S02]  /*27960*/  SYNCS.PHASECHK.TRANS64.TRYWAIT P1, [R15+URZ+0x29850], R0 ;  /* 0x029850000f0075a7 */ /* 0x0022a4000802017f */
[----:B--2---:R-:W-:Y:S05]  /*27970*/  @!P1 NANOSLEEP.SYNCS 0x989680 ;  /* 0x009896800000995d */ /* 0x004fea0003900000 */
[----:B------:R-:W2:Y:S02]  /*27980*/  @!P1 SYNCS.PHASECHK.TRANS64 P1, [R15+URZ+0x29850], R0 ;  /* 0x029850000f0095a7 */ /* 0x000ea4000802007f */
[----:B--2---:R-:W-:Y:S05]  /*27990*/  @!P1 BRA `(.L_x_635) ;  /* 0xfffffffc00f09947 */ /* 0x004fea000383ffff */
[----:B------:R-:W-:Y:S05]  /*279a0*/  BRA `(.L_x_634) ;  /* 0xffffff5c00b07947 */ /* 0x000fea000383ffff */
.L_x_639:
[----:B------:R-:W-:Y:S01]  /*279b0*/  IMAD.MOV.U32 R12, RZ, RZ, R0 ;  /* 0x000000ffff0c7224 */ /* 0x000fe200078e0000 */
[----:B------:R-:W-:Y:S01]  /*279c0*/  SEL R5, R96, R97, P0 ;  /* 0x0000006160057207 */ /* 0x000fe20000000000 */
[----:B------:R-:W-:Y:S01]  /*279d0*/  IMAD.MOV.U32 R11, RZ, RZ, 0x1c1f ;  /* 0x00001c1fff0b7424 */ /* 0x000fe200078e00ff */
[----:B------:R-:W-:Y:S01]  /*279e0*/  SEL R7, R97, R96, P0 ;  /* 0x0000006061077207 */ /* 0x000fe20000000000 */
[----:B------:R-:W-:Y:S01]  /*279f0*/  IMAD.MOV.U32 R15, RZ, RZ, -0x1 ;  /* 0xffffffffff0f7424 */ /* 0x000fe200078e00ff */
[----:B------:R-:W-:Y:S02]  /*27a00*/  SEL R9, R92, R93, P0 ;  /* 0x0000005d5c097207 */ /* 0x000fe40000000000 */
[----:B------:R-:W-:-:S07]  /*27a10*/  SEL R21, R93, R92, P0 ;  /* 0x0000005c5d157207 */ /* 0x000fce0000000000 */
[----:B-1---5:R-:W-:Y:S05]  /*27a20*/  WARPSYNC.COLLECTIVE R15, `(.L_x_817) ;  /* 0x000000000f087348 */ /* 0x022fea0003c00000 */
[----:B------:R0:W2:Y:S02]  /*27a30*/  SHFL.IDX P6, R14, R13, R12, R11 ;  /* 0x0000000c0d0e7389 */ /* 0x0000a400000c000b */
[----:B012--5:R-:W-:Y:S01]  /*27a40*/  ENDCOLLECTIVE ;  /* 0x000000000000791b */ /* 0x027fe20003800000 */
.L_x_817:
[----:B------:R-:W-:Y:S02]  /*27a50*/  SEL R25, R48, R45, P0 ;  /* 0x0000002d30197207 */ /* 0x000fe40000000000 */
[----:B------:R-:W-:Y:S02]  /*27a60*/  SEL R27, R45, R48, P0 ;  /* 0x000000302d1b7207 */ /* 0x000fe40000000000 */
[----:B------:R-:W-:Y:S02]  /*27a70*/  SEL R29, R40, R37, P0 ;  /* 0x00000025281d7207 */ /* 0x000fe40000000000 */
[----:B------:R-:W-:Y:S02]  /*27a80*/  SEL R31, R37, R40, P0 ;  /* 0x00000028251f7207 */ /* 0x000fe40000000000 */
[----:B------:R-:W-:Y:S02]  /*27a90*/  SEL R45, R65, R68, P0 ;  /* 0x00000044412d7207 */ /* 0x000fe40000000000 */
[----:B------:R-:W-:-:S02]  /*27aa0*/  SEL R49, R68, R65, P0 ;  /* 0x0000004144317207 */ /* 0x000fc40000000000 */
[----:B------:R-:W-:Y:S01]  /*27ab0*/  SEL R63, R38, R67, P0 ;  /* 0x00000043263f7207 */ /* 0x000fe20000000000 */
[----:B------:R-:W-:Y:S01]  /*27ac0*/  IMAD.MOV.U32 R13, RZ, RZ, R3 ;  /* 0x000000ffff0d7224 */ /* 0x000fe200078e0003 */
[----:B------:R-:W-:Y:S01]  /*27ad0*/  SEL R65, R67, R38, P0 ;  /* 0x0000002643417207 */ /* 0x000fe20000000000 */
[----:B------:R-:W-:Y:S01]  /*27ae0*/  IMAD.MOV.U32 R12, RZ, RZ, R2 ;  /* 0x000000ffff0c7224 */ /* 0x000fe200078e0002 */
[----:B------:R-:W-:Y:S02]  /*27af0*/  SEL R67, R30, R69, P0 ;  /* 0x000000451e437207 */ /* 0x000fe40000000000 */
[----:B------:R-:W-:Y:S02]  /*27b00*/  SEL R69, R69, R30, P0 ;  /* 0x0000001e45457207 */ /* 0x000fe40000000000 */
[----:B------:R-:W-:Y:S02]  /*27b10*/  SEL R33, R32, R35, P0 ;  /* 0x0000002320217207 */ /* 0x000fe40000000000 */
[----:B------:R-:W-:-:S02]  /*27b20*/  SEL R35, R35, R32, P0 ;  /* 0x0000002023237207 */ /* 0x000fc40000000000 */
[----:B------:R-:W-:-:S07]  /*27b30*/  MOV R6, R14 ;  /* 0x0000000e00067202 */ /* 0x000fce0000000f00 */
[----:B------:R-:W-:Y:S05]  /*27b40*/  WARPSYNC.COLLECTIVE R15, `(.L_x_818) ;  /* 0x000000000f087348 */ /* 0x000fea0003c00000 */
[----:B------:R0:W1:Y:S02]  /*27b50*/  SHFL.IDX P6, R14, R13, R12, R11 ;  /* 0x0000000c0d0e7389 */ /* 0x00006400000c000b */
[----:B01----:R-:W-:Y:S01]  /*27b60*/  ENDCOLLECTIVE ;  /* 0x000000000000791b */ /* 0x003fe20003800000 */
.L_x_818:
        /* <DEDUP_REMOVED lines=8> */
[----:B------:R-:W-:Y:S02]  /*27bf0*/  MOV R13, R5 ;  /* 0x00000005000d7202 */ /* 0x000fe40000000f00 */
[----:B------:R-:W-:Y:S02]  /*27c00*/  SEL R53, R60, R57, P0 ;  /* 0x000000393c357207 */ /* 0x000fe40000000000 */
[----:B------:R-:W-:Y:S02]  /*27c10*/  SEL R55, R56, R59, P0 ;  /* 0x0000003b38377207 */ /* 0x000fe40000000000 */
[----:B------:R-:W-:Y:S02]  /*27c20*/  SEL R57, R59, R56, P0 ;  /* 0x000000383b397207 */ /* 0x000fe40000000000 */
[----:B------:R-:W-:Y:S01]  /*27c30*/  SEL R59, R61, R42, P0 ;  /* 0x0000002a3d3b7207 */ /* 0x000fe20000000000 */
[----:B------:R-:W-:Y:S01]  /*27c40*/  IMAD.MOV.U32 R3, RZ, RZ, R14 ;  /* 0x000000ffff037224 */ /* 0x000fe200078e000e */
[----:B------:R-:W-:-:S07]  /*27c50*/  SEL R61, R42, R61, P0 ;  /* 0x0000003d2a3d7207 */ /* 0x000fce0000000000 */
[----:B------:R-:W-:Y:S05]  /*27c60*/  WARPSYNC.COLLECTIVE R15, `(.L_x_819) ;  /* 0x000000000f087348 */ /* 0x000fea0003c00000 */
[----:B------:R0:W1:Y:S02]  /*27c70*/  SHFL.IDX P6, R14, R13, R12, R11 ;  /* 0x0000000c0d0e7389 */ /* 0x00006400000c000b */
[----:B01----:R-:W-:Y:S01]  /*27c80*/  ENDCOLLECTIVE ;  /* 0x000000000000791b */ /* 0x003fe20003800000 */
.L_x_819:
[----:B------:R-:W-:Y:S02]  /*27c90*/  SEL R75, R77, R44, P0 ;  /* 0x0000002c4d4b7207 */ /* 0x000fe40000000000 */
[----:B------:R-:W-:Y:S02]  /*27ca0*/  SEL R77, R44, R77, P0 ;  /* 0x0000004d2c4d7207 */ /* 0x000fe40000000000 */
[----:B------:R-:W-:Y:S02]  /*27cb0*/  SEL R4, R6, R3, P0 ;  /* 0x0000000306047207 */ /* 0x000fe40000000000 */
[----:B------:R-:W-:Y:S01]  /*27cc0*/  SEL R6, R3, R6, P0 ;  /* 0x0000000603067207 */ /* 0x000fe20000000000 */
[----:B------:R-:W-:Y:S01]  /*27cd0*/  IMAD.MOV.U32 R13, RZ, RZ, R7 ;  /* 0x000000ffff0d7224 */ /* 0x000fe200078e0007 */
[----:B------:R-:W-:Y:S01]  /*27ce0*/  MOV R12, R2 ;  /* 0x00000002000c7202 */ /* 0x000fe20000000f00 */
[----:B------:R-:W-:-:S07]  /*27cf0*/  IMAD.MOV.U32 R10, RZ, RZ, R14 ;  /* 0x000000ffff0a7224 */ /* 0x000fce00078e000e */
[----:B------:R-:W-:Y:S05]  /*27d00*/  WARPSYNC.COLLECTIVE R15, `(.L_x_820) ;  /* 0x000000000f087348 */ /* 0x000fea0003c00000 */
[----:B------:R0:W1:Y:S02]  /*27d10*/  SHFL.IDX P6, R14, R13, R12, R11 ;  /* 0x0000000c0d0e7389 */ /* 0x00006400000c000b */
[----:B01----:R-:W-:Y:S01]  /*27d20*/  ENDCOLLECTIVE ;  /* 0x000000000000791b */ /* 0x003fe20003800000 */
.L_x_820:
[----:B------:R-:W-:Y:S02]  /*27d30*/  IMAD.MOV.U32 R13, RZ, RZ, R9 ;  /* 0x000000ffff0d7224 */ /* 0x000fe400078e0009 */
[----:B------:R-:W-:Y:S02]  /*27d40*/  IMAD.MOV.U32 R12, RZ, RZ, R0 ;  /* 0x000000ffff0c7224 */ /* 0x000fe400078e0000 */
[----:B------:R-:W-:-:S07]  /*27d50*/  IMAD.MOV.U32 R7, RZ, RZ, R14 ;  /* 0x000000ffff077224 */ /* 0x000fce00078e000e */
[----:B------:R-:W-:Y:S05]  /*27d60*/  WARPSYNC.COLLECTIVE R15, `(.L_x_821) ;  /* 0x000000000f087348 */ /* 0x000fea0003c00000 */
[----:B------:R0:W1:Y:S02]  /*27d70*/  SHFL.IDX P6, R14, R13, R12, R11 ;  /* 0x0000000c0d0e7389 */ /* 0x00006400000c000b */
[----:B01----:R-:W-:Y:S01]  /*27d80*/  ENDCOLLECTIVE ;  /* 0x000000000000791b */ /* 0x003fe20003800000 */
.L_x_821:
[----:B------:R-:W-:Y:S02]  /*27d90*/  SEL R8, R10, R7, P0 ;  /* 0x000000070a087207 */ /* 0x000fe40000000000 */
[----:B------:R-:W-:Y:S01]  /*27da0*/  SEL R10, R7, R10, P0 ;  /* 0x0000000a070a7207 */ /* 0x000fe20000000000 */
[----:B------:R-:W-:Y:S02]  /*27db0*/  IMAD.MOV.U32 R13, RZ, RZ, R21 ;  /* 0x000000ffff0d7224 */ /* 0x000fe400078e0015 */
[----:B------:R-:W-:Y:S01]  /*27dc0*/  IMAD.MOV.U32 R12, RZ, RZ, R2 ;  /* 0x000000ffff0c7224 */ /* 0x000fe200078e0002 */
[----:B------:R-:W-:-:S07]  /*27dd0*/  MOV R9, R14 ;  /* 0x0000000e00097202 */ /* 0x000fce0000000f00 */
[----:B------:R-:W-:Y:S05]  /*27de0*/  WARPSYNC.COLLECTIVE R15, `(.L_x_822) ;  /* 0x000000000f087348 */ /* 0x000fea0003c00000 */
[----:B------:R0:W1:Y:S02]  /*27df0*/  SHFL.IDX P6, R14, R13, R12, R11 ;  /* 0x0000000c0d0e7389 */ /* 0x00006400000c000b */
[----:B01----:R-:W-:Y:S01]  /*27e00*/  ENDCOLLECTIVE ;  /* 0x000000000000791b */ /* 0x003fe20003800000 */
.L_x_822:
[----:B------:R-:W-:Y:S01]  /*27e10*/  MOV R13, R25 ;  /* 0x00000019000d7202 */ /* 0x000fe20000000f00 */
[----:B------:R-:W-:Y:S02]  /*27e20*/  IMAD.MOV.U32 R12, RZ, RZ, R0 ;  /* 0x000000ffff0c7224 */ /* 0x000fe400078e0000 */
[----:B------:R-:W-:-:S07]  /*27e30*/  IMAD.MOV.U32 R20, RZ, RZ, R14 ;  /* 0x000000ffff147224 */ /* 0x000fce00078e000e */
[----:B------:R-:W-:Y:S05]  /*27e40*/  WARPSYNC.COLLECTIVE R15, `(.L_x_823) ;  /* 0x000000000f087348 */ /* 0x000fea0003c00000 */
[----:B------:R0:W1:Y:S02]  /*27e50*/  SHFL.IDX P6, R14, R13, R12, R11 ;  /* 0x0000000c0d0e7389 */ /* 0x00006400000c000b */
[----:B01----:R-:W-:Y:S01]  /*27e60*/  ENDCOLLECTIVE ;  /* 0x000000000000791b */ /* 0x003fe20003800000 */
.L_x_823:
[----:B------:R-:W-:Y:S01]  /*27e70*/  IMAD.MOV.U32 R13, RZ, RZ, R27 ;  /* 0x000000ffff0d7224 */ /* 0x000fe200078e001b */
[----:B------:R-:W-:Y:S01]  /*27e80*/  MOV R12, R2 ;  /* 0x00000002000c7202 */ /* 0x000fe20000000f00 */
[----:B------:R-:W-:-:S07]  /*27e90*/  IMAD.MOV.U32 R26, RZ, RZ, R14 ;  /* 0x000000ffff1a7224 */ /* 0x000fce00078e000e */
[----:B------:R-:W-:Y:S05]  /*27ea0*/  WARPSYNC.COLLECTIVE R15, `(.L_x_824) ;  /* 0x000000000f087348 */ /* 0x000fea0003c00000 */
[----:B------:R0:W1:Y:S02]  /*27eb0*/  SHFL.IDX P6, R14, R13, R12, R11 ;  /* 0x0000000c0d0e7389 */ /* 0x00006400000c000b */
[----:B01----:R-:W-:Y:S01]  /*27ec0*/  ENDCOLLECTIVE ;  /* 0x000000000000791b */ /* 0x003fe20003800000 */
.L_x_824:
[----:B------:R-:W-:Y:S02]  /*27ed0*/  IMAD.MOV.U32 R13, RZ, RZ, R29 ;  /* 0x000000ffff0d7224 */ /* 0x000fe400078e001d */
[----:B------:R-:W-:Y:S02]  /*27ee0*/  IMAD.MOV.U32 R12, RZ, RZ, R0 ;  /* 0x000000ffff0c7224 */ /* 0x000fe400078e0000 */
[----:B------:R-:W-:-:S07]  /*27ef0*/  IMAD.MOV.U32 R27, RZ, RZ, R14 ;  /* 0x000000ffff1b7224 */ /* 0x000fce00078e000e */
[----:B------:R-:W-:Y:S05]  /*27f00*/  WARPSYNC.COLLECTIVE R15, `(.L_x_825) ;  /* 0x000000000f087348 */ /* 0x000fea0003c00000 */
[----:B------:R0:W1:Y:S02]  /*27f10*/  SHFL.IDX P6, R14, R13, R12, R11 ;  /* 0x0000000c0d0e7389 */ /* 0x00006400000c000b */
[----:B01----:R-:W-:Y:S01]  /*27f20*/  ENDCOLLECTIVE ;  /* 0x000000000000791b */ /* 0x003fe20003800000 */
.L_x_825:
        /* <DEDUP_REMOVED lines=8> */
.L_x_826:
[----:B------:R-:W-:Y:S01]  /*27fb0*/  MOV R13, R33 ;  /* 0x00000021000d7202 */ /* 0x000fe20000000f00 */
[----:B------:R-:W-:Y:S02]  /*27fc0*/  IMAD.MOV.U32 R12, RZ, RZ, R0 ;  /* 0x000000ffff0c7224 */ /* 0x000fe400078e0000 */
[----:B------:R-:W-:-:S07]  /*27fd0*/  IMAD.MOV.U32 R31, RZ, RZ, R14 ;  /* 0x000000ffff1f7224 */ /* 0x000fce00078e000e */
[----:B------:R-:W-:Y:S05]  /*27fe0*/  WARPSYNC.COLLECTIVE R15, `(.L_x_827) ;  /* 0x000000000f087348 */ /* 0x000fea0003c00000 */
[----:B------:R0:W1:Y:S02]  /*27ff0*/  SHFL.IDX P6, R14, R13, R12, R11 ;  /* 0x0000000c0d0e7389 */ /* 0x00006400000c000b */
[----:B01----:R-:W-:Y:S01]  /*28000*/  ENDCOLLECTIVE ;  /* 0x000000000000791b */ /* 0x003fe20003800000 */
.L_x_827:
        /* <DEDUP_REMOVED lines=8> */
.L_x_828:
[----:B------:R-:W-:Y:S02]  /*28090*/  IMAD.MOV.U32 R13, RZ, RZ, R37 ;  /* 0x000000ffff0d7224 */ /* 0x000fe400078e0025 */
[----:B------:R-:W-:Y:S02]  /*280a0*/  IMAD.MOV.U32 R12, RZ, RZ, R0 ;  /* 0x000000ffff0c7224 */ /* 0x000fe400078e0000 */
[----:B------:R-:W-:-:S07]  /*280b0*/  IMAD.MOV.U32 R35, RZ, RZ, R14 ;  /* 0x000000ffff237224 */ /* 0x000fce00078e000e */
[----:B------:R-:W-:Y:S05]  /*280c0*/  WARPSYNC.COLLECTIVE R15, `(.L_x_829) ;  /* 0x000000000f087348 */ /* 0x000fea0003c00000 */
[----:B------:R0:W1:Y:S02]  /*280d0*/  SHFL.IDX P6, R14, R13, R12, R11 ;  /* 0x0000000c0d0e7389 */ /* 0x00006400000c000b */
[----:B01----:R-:W-:Y:S01]  /*280e0*/  ENDCOLLECTIVE ;  /* 0x000000000000791b */ /* 0x003fe20003800000 */
.L_x_829:
        /* <DEDUP_REMOVED lines=8> */
.L_x_830:
[----:B------:R-:W-:Y:S01]  /*28170*/  MOV R13, R41 ;  /* 0x00000029000d7202 */ /* 0x000fe20000000f00 */
[----:B------:R-:W-:Y:S02]  /*28180*/  IMAD.MOV.U32 R12, RZ, RZ, R0 ;  /* 0x000000ffff0c7224 */ /* 0x000fe400078e0000 */
[----:B------:R-:W-:-:S07]  /*28190*/  IMAD.MOV.U32 R39, RZ, RZ, R14 ;  /* 0x000000ffff277224 */ /* 0x000fce00078e000e */
[----:B------:R-:W-:Y:S05]  /*281a0*/  WARPSYNC.COLLECTIVE R15, `(.L_x_831) ;  /* 0x000000000f087348 */ /* 0x000fea0003c00000 */
[----:B------:R0:W1:Y:S02]  /*281b0*/  SHFL.IDX P6, R14, R13, R12, R11 ;  /* 0x0000000c0d0e7389 */ /* 0x00006400000c000b */
[----:B01----:R-:W-:Y:S01]  /*281c0*/  ENDCOLLECTIVE ;  /* 0x000000000000791b */ /* 0x003fe20003800000 */
.L_x_831:
        /* <DEDUP_REMOVED lines=8> */
.L_x_832:
[----:B------:R-:W-:Y:S02]  /*28250*/  IMAD.MOV.U32 R13, RZ, RZ, R45 ;  /* 0x000000ffff0d7224 */ /* 0x000fe400078e002d */
[----:B------:R-:W-:Y:S02]  /*28260*/  IMAD.MOV.U32 R12, RZ, RZ, R0 ;  /* 0x000000ffff0c7224 */ /* 0x000fe400078e0000 */
[----:B------:R-:W-:-:S07]  /*28270*/  IMAD.MOV.U32 R43, RZ, RZ, R14 ;  /* 0x000000ffff2b7224 */ /* 0x000fce00078e000e */
[----:B------:R-:W-:Y:S05]  /*28280*/  WARPSYNC.COLLECTIVE R15, `(.L_x_833) ;  /* 0x000000000f087348 */ /* 0x000fea0003c00000 */
[----:B------:R0:W1:Y:S02]  /*28290*/  SHFL.IDX P6, R14, R13, R12, R11 ;  /* 0x0000000c0d0e7389 */ /* 0x00006400000c000b */
[----:B01----:R-:W-:Y:S01]  /*282a0*/  ENDCOLLECTIVE ;  /* 0x000000000000791b */ /* 0x003fe20003800000 */
.L_x_833:
[----:B------:R-:W-:Y:S02]  /*282b0*/  SEL R40, R42, R43, P0 ;  /* 0x0000002b2a287207 */ /* 0x000fe40000000000 */
[----:B------:R-:W-:Y:S01]  /*282c0*/  SEL R42, R43, R42, P0 ;  /* 0x0000002a2b2a7207 */ /* 0x000fe20000000000 */
[----:B------:R-:W-:Y:S02]  /*282d0*/  IMAD.MOV.U32 R13, RZ, RZ, R49 ;  /* 0x000000ffff0d7224 */ /* 0x000fe400078e0031 */
[----:B------:R-:W-:Y:S02]  /*282e0*/  IMAD.MOV.U32 R12, RZ, RZ, R2 ;  /* 0x000000ffff0c7224 */ /* 0x000fe400078e0002 */
[----:B------:R-:W-:Y:S01]  /*282f0*/  IMAD.MOV.U32 R49, RZ, RZ, RZ ;  /* 0x000000ffff317224 */ /* 0x000fe200078e00ff */
[----:B------:R-:W-:-:S07]  /*28300*/  MOV R45, R14 ;  /* 0x0000000e002d7202 */ /* 0x000fce0000000f00 */
[----:B------:R-:W-:Y:S05]  /*28310*/  WARPSYNC.COLLECTIVE R15, `(.L_x_834) ;  /* 0x000000000f087348 */ /* 0x000fea0003c00000 */
[----:B------:R0:W1:Y:S02]  /*28320*/  SHFL.IDX P6, R14, R13, R12, R11 ;  /* 0x0000000c0d0e7389 */ /* 0x00006400000c000b */
[----:B01----:R-:W-:Y:S01]  /*28330*/  ENDCOLLECTIVE ;  /* 0x000000000000791b */ /* 0x003fe20003800000 */
.L_x_834:
[----:B------:R-:W-:Y:S01]  /*28340*/  MOV R13, R51 ;  /* 0x00000033000d7202 */ /* 0x000fe20000000f00 */
[----:B------:R-:W-:Y:S02]  /*28350*/  IMAD.MOV.U32 R12, RZ, RZ, R0 ;  /* 0x000000ffff0c7224 */ /* 0x000fe400078e0000 */
[----:B------:R-:W-:-:S07]  /*28360*/  IMAD.MOV.U32 R44, RZ, RZ, R14 ;  /* 0x000000ffff2c7224 */ /* 0x000fce00078e000e */
[----:B------:R-:W-:Y:S05]  /*28370*/  WARPSYNC.COLLECTIVE R15, `(.L_x_835) ;  /* 0x000000000f087348 */ /* 0x000fea0003c00000 */
[----:B------:R0:W1:Y:S02]  /*28380*/  SHFL.IDX P6, R14, R13, R12, R11 ;  /* 0x0000000c0d0e7389 */ /* 0x00006400000c000b */
[----:B01----:R-:W-:Y:S01]  /*28390*/  ENDCOLLECTIVE ;  /* 0x000000000000791b */ /* 0x003fe20003800000 */
.L_x_835:
        /* <DEDUP_REMOVED lines=8> */
.L_x_836:
[----:B------:R-:W-:Y:S02]  /*28420*/  IMAD.MOV.U32 R13, RZ, RZ, R55 ;  /* 0x000000ffff0d7224 */ /* 0x000fe400078e0037 */
[----:B------:R-:W-:Y:S02]  /*28430*/  IMAD.MOV.U32 R12, RZ, RZ, R0 ;  /* 0x000000ffff0c7224 */ /* 0x000fe400078e0000 */
[----:B------:R-:W-:-:S07]  /*28440*/  IMAD.MOV.U32 R48, RZ, RZ, R14 ;  /* 0x000000ffff307224 */ /* 0x000fce00078e000e */
[----:B------:R-:W-:Y:S05]  /*28450*/  WARPSYNC.COLLECTIVE R15, `(.L_x_837) ;  /* 0x000000000f087348 */ /* 0x000fea0003c00000 */
[----:B------:R0:W1:Y:S02]  /*28460*/  SHFL.IDX P6, R14, R13, R12, R11 ;  /* 0x0000000c0d0e7389 */ /* 0x00006400000c000b */
[----:B01----:R-:W-:Y:S01]  /*28470*/  ENDCOLLECTIVE ;  /* 0x000000000000791b */ /* 0x003fe20003800000 */
.L_x_837:
[----:B------:R-:W-:Y:S02]  /*28480*/  IMAD.MOV.U32 R13, RZ, RZ, R57 ;  /* 0x000000ffff0d7224 */ /* 0x000fe400078e0039 */
[----:B------:R-:W-:Y:S01]  /*28490*/  IMAD.MOV.U32 R12, RZ, RZ, R2 ;  /* 0x000000ffff0c7224 */ /* 0x000fe200078e0002 */
[----:B------:R-:W-:-:S07]  /*284a0*/  MOV R55, R14 ;  /* 0x0000000e00377202 */ /* 0x000fce0000000f00 */
[----:B------:R-:W-:Y:S05]  /*284b0*/  WARPSYNC.COLLECTIVE R15, `(.L_x_838) ;  /* 0x000000000f087348 */ /* 0x000fea0003c00000 */
[----:B------:R0:W1:Y:S02]  /*284c0*/  SHFL.IDX P6, R14, R13, R12, R11 ;  /* 0x0000000c0d0e7389 */ /* 0x00006400000c000b */
[----:B01----:R-:W-:Y:S01]  /*284d0*/  ENDCOLLECTIVE ;  /* 0x000000000000791b */ /* 0x003fe20003800000 */
.L_x_838:
[----:B------:R-:W-:Y:S01]  /*284e0*/  MOV R13, R59 ;  /* 0x0000003b000d7202 */ /* 0x000fe20000000f00 */
[----:B------:R-:W-:Y:S02]  /*284f0*/  IMAD.MOV.U32 R12, RZ, RZ, R0 ;  /* 0x000000ffff0c7224 */ /* 0x000fe400078e0000 */
[----:B------:R-:W-:-:S07]  /*28500*/  IMAD.MOV.U32 R50, RZ, RZ, R14 ;  /* 0x000000ffff327224 */ /* 0x000fce00078e000e */
[----:B------:R-:W-:Y:S05]  /*28510*/  WARPSYNC.COLLECTIVE R15, `(.L_x_839) ;  /* 0x000000000f087348 */ /* 0x000fea0003c00000 */
[----:B------:R0:W1:Y:S02]  /*28520*/  SHFL.IDX P6, R14, R13, R12, R11 ;  /* 0x0000000c0d0e7389 */ /* 0x00006400000c000b */
[----:B01----:R-:W-:Y:S01]  /*28530*/  ENDCOLLECTIVE ;  /* 0x000000000000791b */ /* 0x003fe20003800000 */
.L_x_839:
[----:B------:R-:W-:Y:S01]  /*28540*/  IMAD.MOV.U32 R13, RZ, RZ, R61 ;  /* 0x000000ffff0d7224 */ /* 0x000fe200078e003d */
[----:B------:R-:W-:Y:S01]  /*28550*/  MOV R12, R2 ;  /* 0x00000002000c7202 */ /* 0x000fe20000000f00 */
[----:B------:R-:W-:-:S07]  /*28560*/  IMAD.MOV.U32 R59, RZ, RZ, R14 ;  /* 0x000000ffff3b7224 */ /* 0x000fce00078e000e */
[----:B------:R-:W-:Y:S05]  /*28570*/  WARPSYNC.COLLECTIVE R15, `(.L_x_840) ;  /* 0x000000000f087348 */ /* 0x000fea0003c00000 */
[----:B------:R0:W1:Y:S02]  /*28580*/  SHFL.IDX P6, R14, R13, R12, R11 ;  /* 0x0000000c0d0e7389 */ /* 0x00006400000c000b */
[----:B01----:R-:W-:Y:S01]  /*28590*/  ENDCOLLECTIVE ;  /* 0x000000000000791b */ /* 0x003fe20003800000 */
.L_x_840:
[----:B------:R-:W-:Y:S02]  /*285a0*/  IMAD.MOV.U32 R13, RZ, RZ, R63 ;  /* 0x000000ffff0d7224 */ /* 0x000fe400078e003f */
[----:B------:R-:W-:Y:S02]  /*285b0*/  IMAD.MOV.U32 R12, RZ, RZ, R0 ;  /* 0x000000ffff0c7224 */ /* 0x000fe400078e0000 */
[----:B------:R-:W-:-:S07]  /*285c0*/  IMAD.MOV.U32 R52, RZ, RZ, R14 ;  /* 0x000000ffff347224 */ /* 0x000fce00078e000e */
[----:B------:R-:W-:Y:S05]  /*285d0*/  WARPSYNC.COLLECTIVE R15, `(.L_x_841) ;  /* 0x000000000f087348 */ /* 0x000fea0003c00000 */
[----:B------:R0:W1:Y:S02]  /*285e0*/  SHFL.IDX P6, R14, R13, R12, R11 ;  /* 0x0000000c0d0e7389 */ /* 0x00006400000c000b */
[----:B01----:R-:W-:Y:S01]  /*285f0*/  ENDCOLLECTIVE ;  /* 0x000000000000791b */ /* 0x003fe20003800000 */
.L_x_841:
        /* <DEDUP_REMOVED lines=8> */
.L_x_842:
[----:B------:R-:W-:Y:S01]  /*28680*/  MOV R13, R67 ;  /* 0x00000043000d7202 */ /* 0x000fe20000000f00 */
[----:B------:R-:W-:Y:S02]  /*28690*/  IMAD.MOV.U32 R12, RZ, RZ, R0 ;  /* 0x000000ffff0c7224 */ /* 0x000fe400078e0000 */
[----:B------:R-:W-:-:S07]  /*286a0*/  IMAD.MOV.U32 R54, RZ, RZ, R14 ;  /* 0x000000ffff367224 */ /* 0x000fce00078e000e */
[----:B------:R-:W-:Y:S05]  /*286b0*/  WARPSYNC.COLLECTIVE R15, `(.L_x_843) ;  /* 0x000000000f087348 */ /* 0x000fea0003c00000 */
[----:B------:R0:W1:Y:S02]  /*286c0*/  SHFL.IDX P6, R14, R13, R12, R11 ;  /* 0x0000000c0d0e7389 */ /* 0x00006400000c000b */
[----:B01----:R-:W-:Y:S01]  /*286d0*/  ENDCOLLECTIVE ;  /* 0x000000000000791b */ /* 0x003fe20003800000 */
.L_x_843:
        /* <DEDUP_REMOVED lines=8> */
.L_x_844:
[----:B------:R-:W-:Y:S02]  /*28760*/  IMAD.MOV.U32 R13, RZ, RZ, R71 ;  /* 0x000000ffff0d7224 */ /* 0x000fe400078e0047 */
[----:B------:R-:W-:Y:S02]  /*28770*/  IMAD.MOV.U32 R12, RZ, RZ, R0 ;  /* 0x000000ffff0c7224 */ /* 0x000fe400078e0000 */
[----:B------:R-:W-:-:S07]  /*28780*/  IMAD.MOV.U32 R56, RZ, RZ, R14 ;  /* 0x000000ffff387224 */ /* 0x000fce00078e000e */
[----:B------:R-:W-:Y:S05]  /*28790*/  WARPSYNC.COLLECTIVE R15, `(.L_x_845) ;  /* 0x000000000f087348 */ /* 0x000fea0003c00000 */
[----:B------:R0:W1:Y:S02]  /*287a0*/  SHFL.IDX P6, R14, R13, R12, R11 ;  /* 0x0000000c0d0e7389 */ /* 0x00006400000c000b */
[----:B01----:R-:W-:Y:S01]  /*287b0*/  ENDCOLLECTIVE ;  /* 0x000000000000791b */ /* 0x003fe20003800000 */
.L_x_845:
        /* <DEDUP_REMOVED lines=8> */
.L_x_846:
[----:B------:R-:W-:Y:S01]  /*28840*/  MOV R13, R75 ;  /* 0x0000004b000d7202 */ /* 0x000fe20000000f00 */
[----:B------:R-:W-:Y:S02]  /*28850*/  IMAD.MOV.U32 R12, RZ, RZ, R0 ;  /* 0x000000ffff0c7224 */ /* 0x000fe400078e0000 */
[----:B------:R-:W-:-:S07]  /*28860*/  IMAD.MOV.U32 R58, RZ, RZ, R14 ;  /* 0x000000ffff3a7224 */ /* 0x000fce00078e000e */
[----:B------:R-:W-:Y:S05]  /*28870*/  WARPSYNC.COLLECTIVE R15, `(.L_x_847) ;  /* 0x000000000f087348 */ /* 0x000fea0003c00000 */
[----:B------:R0:W1:Y:S02]  /*28880*/  SHFL.IDX P6, R14, R13, R12, R11 ;  /* 0x0000000c0d0e7389 */ /* 0x00006400000c000b */
[----:B01----:R-:W-:Y:S01]  /*28890*/  ENDCOLLECTIVE ;  /* 0x000000000000791b */ /* 0x003fe20003800000 */
.L_x_847:
        /* <DEDUP_REMOVED lines=8> */
.L_x_848:
[----:B------:R-:W-:Y:S02]  /*28920*/  SEL R12, R9, R20, P0 ;  /* 0x00000014090c7207 */ /* 0x000fe40000000000 */
[----:B------:R-:W-:Y:S02]  /*28930*/  SEL R11, R48, R51, P0 ;  /* 0x00000033300b7207 */ /* 0x000fe40000000000 */
[----:B------:R-:W-:Y:S02]  /*28940*/  SEL R13, R55, R50, P0 ;  /* 0x00000032370d7207 */ /* 0x000fe40000000000 */
[----:B------:R-:W-:Y:S01]  /*28950*/  SEL R15, R50, R55, P0 ;  /* 0x00000037320f7207 */ /* 0x000fe20000000000 */
[----:B------:R-:W-:Y:S01]  /*28960*/  IMAD.MOV.U32 R60, RZ, RZ, R14 ;  /* 0x000000ffff3c7224 */ /* 0x000fe200078e000e */
[----:B------:R-:W-:Y:S02]  /*28970*/  SEL R14, R20, R9, P0 ;  /* 0x00000009140e7207 */ /* 0x000fe40000000000 */
[----:B------:R-:W-:Y:S01]  /*28980*/  SEL R9, R51, R48, P0 ;  /* 0x0000003033097207 */ /* 0x000fe20000000000 */
[----:B------:R-:W-:Y:S06]  /*28990*/  BRA `(.L_x_849) ;  /* 0xffffff6400587947 */ /* 0x000fec000383ffff */
.L_x_651:
[----:B------:R-:W-:Y:S01]  /*289a0*/  IMAD.MOV.U32 R13, RZ, RZ, R3 ;  /* 0x000000ffff0d7224 */ /* 0x000fe200078e0003 */
[----:B------:R-:W-:Y:S01]  /*289b0*/  MOV R12, RZ ;  /* 0x000000ff000c7202 */ /* 0x000fe20000000f00 */
[----:B------:R-:W-:Y:S02]  /*289c0*/  IMAD.MOV.U32 R11, RZ, RZ, 0x181f ;  /* 0x0000181fff0b7424 */ /* 0x000fe400078e00ff */
[----:B------:R-:W-:-:S07]  /*289d0*/  IMAD.MOV.U32 R15, RZ, RZ, -0x1 ;  /* 0xffffffffff0f7424 */ /* 0x000fce00078e00ff */
[----:B01----:R-:W-:Y:S05]  /*289e0*/  WARPSYNC.COLLECTIVE R15, `(.L_x_850) ;  /* 0x000000000f087348 */ /* 0x003fea0003c00000 */
[----:B------:R2:W3:Y:S02]  /*289f0*/  SHFL.IDX P6, R14, R13, R12, R11 ;  /* 0x0000000c0d0e7389 */ /* 0x0004e400000c000b */
[----:B0123--:R-:W-:Y:S01]  /*28a00*/  ENDCOLLECTIVE ;  /* 0x000000000000791b */ /* 0x00ffe20003800000 */
.L_x_850:
[----:B------:R-:W-:Y:S01]  /*28a10*/  MOV R13, R2 ;  /* 0x00000002000d7202 */ /* 0x000fe20000000f00 */
[----:B------:R-:W-:-:S07]  /*28a20*/  IMAD.MOV.U32 R0, RZ, RZ, R14 ;  /* 0x000000ffff007224 */ /* 0x000fce00078e000e */
[----:B------:R-:W-:Y:S05]  /*28a30*/  WARPSYNC.COLLECTIVE R15, `(.L_x_851) ;  /* 0x000000000f087348 */ /* 0x000fea0003c00000 */
[----:B------:R0:W1:Y:S02]  /*28a40*/  SHFL.IDX P6, R14, R13, R12, R11 ;  /* 0x0000000c0d0e7389 */ /* 0x00006400000c000b */
[----:B01----:R-:W-:Y:S01]  /*28a50*/  ENDCOLLECTIVE ;  /* 0x000000000000791b */ /* 0x003fe20003800000 */
.L_x_851:
[----:B------:R-:W-:Y:S05]  /*28a60*/  BRA `(.L_x_852) ;  /* 0xffffff7800bc7947 */ /* 0x000fea000383ffff */
.L_x_654:
[----:B------:R-:W-:Y:S01]  /*28a70*/  BSSY B1, `(.L_x_853) ;  /* 0x0000008000017945 */ /* 0x000fe20003800000 */
[----:B------:R-:W-:Y:S01]  /*28a80*/  IMAD.MOV.U32 R13, RZ, RZ, R3 ;  /* 0x000000ffff0d7224 */ /* 0x000fe200078e0003 */
[----:B---3--:R-:W-:Y:S01]  /*28a90*/  MOV R15, 0xffffffff ;  /* 0xffffffff000f7802 */ /* 0x008fe20000000f00 */
[----:B------:R-:W-:Y:S02]  /*28aa0*/  IMAD.MOV.U32 R12, RZ, RZ, 0x1 ;  /* 0x00000001ff0c7424 */ /* 0x000fe400078e00ff */
[----:B------:R-:W-:-:S07]  /*28ab0*/  IMAD.MOV.U32 R11, RZ, RZ, 0x181f ;  /* 0x0000181fff0b7424 */ /* 0x000fce00078e00ff */
[----:B012-4-:R-:W-:Y:S05]  /*28ac0*/  WARPSYNC.COLLECTIVE R15, `(.L_x_854) ;  /* 0x000000000f087348 */ /* 0x017fea0003c00000 */
[----:B----4-:R3:W4:Y:S02]  /*28ad0*/  SHFL.IDX P6, R14, R13, R12, R11 ;  /* 0x0000000c0d0e7389 */ /* 0x01072400000c000b */
[----:B01234-:R-:W-:Y:S01]  /*28ae0*/  ENDCOLLECTIVE ;  /* 0x000000000000791b */ /* 0x01ffe20003800000 */
.L_x_854:
[----:B------:R-:W-:Y:S05]  /*28af0*/  BSYNC B1 ;  /* 0x0000000000017941 */ /* 0x000fea0003800000 */
.L_x_853:
[----:B------:R-:W-:Y:S01]  /*28b00*/  IMAD.MOV.U32 R13, RZ, RZ, R2 ;  /* 0x000000ffff0d7224 */ /* 0x000fe200078e0002 */
[----:B------:R-:W-:Y:S01]  /*28b10*/  MOV R11, 0x181f ;  /* 0x0000181f000b7802 */ /* 0x000fe20000000f00 */
[----:B------:R-:W-:Y:S02]  /*28b20*/  IMAD.MOV.U32 R12, RZ, RZ, 0x1 ;  /* 0x00000001ff0c7424 */ /* 0x000fe400078e00ff */
[----:B------:R-:W-:Y:S02]  /*28b30*/  IMAD.MOV.U32 R15, RZ, RZ, -0x1 ;  /* 0xffffffffff0f7424 */ /* 0x000fe400078e00ff */
[----:B------:R-:W-:-:S07]  /*28b40*/  IMAD.MOV.U32 R0, RZ, RZ, R14 ;  /* 0x000000ffff007224 */ /* 0x000fce00078e000e */
[----:B------:R-:W-:Y:S05]  /*28b50*/  WARPSYNC.COLLECTIVE R15, `(.L_x_855) ;  /* 0x000000000f087348 */ /* 0x000fea0003c00000 */
[----:B------:R0:W1:Y:S02]  /*28b60*/  SHFL.IDX P6, R14, R13, R12, R11 ;  /* 0x0000000c0d0e7389 */ /* 0x00006400000c000b */
[----:B01----:R-:W-:Y:S01]  /*28b70*/  ENDCOLLECTIVE ;  /* 0x000000000000791b */ /* 0x003fe20003800000 */
.L_x_855:
[----:B------:R-:W-:Y:S05]  /*28b80*/  BRA `(.L_x_856) ;  /* 0xffffff7800c87947 */ /* 0x000fea000383ffff */
.L_x_657:
[----:B------:R-:W-:Y:S01]  /*28b90*/  BSSY B1, `(.L_x_857) ;  /* 0x0000008000017945 */ /* 0x000fe20003800000 */
[----:B------:R-:W-:Y:S01]  /*28ba0*/  IMAD.MOV.U32 R13, RZ, RZ, R3 ;  /* 0x000000ffff0d7224 */ /* 0x000fe200078e0003 */
[----:B------:R-:W-:Y:S01]  /*28bb0*/  MOV R11, 0x181f ;  /* 0x0000181f000b7802 */ /* 0x000fe20000000f00 */
[----:B------:R-:W-:Y:S02]  /*28bc0*/  IMAD.MOV.U32 R12, RZ, RZ, 0x2 ;  /* 0x00000002ff0c7424 */ /* 0x000fe400078e00ff */
[----:B0-----:R-:W-:-:S07]  /*28bd0*/  IMAD.MOV.U32 R15, RZ, RZ, -0x1 ;  /* 0xffffffffff0f7424 */ /* 0x001fce00078e00ff */
[----:B-1234-:R-:W-:Y:S05]  /*28be0*/  WARPSYNC.COLLECTIVE R15, `(.L_x_858) ;  /* 0x000000000f087348 */ /* 0x01efea0003c00000 */
[----:B----4-:R0:W4:Y:S02]  /*28bf0*/  SHFL.IDX P6, R14, R13, R12, R11 ;  /* 0x0000000c0d0e7389 */ /* 0x01012400000c000b */
[----:B01234-:R-:W-:Y:S01]  /*28c00*/  ENDCOLLECTIVE ;  /* 0x000000000000791b */ /* 0x01ffe20003800000 */
.L_x_858:
[----:B------:R-:W-:Y:S05]  /*28c10*/  BSYNC B1 ;  /* 0x0000000000017941 */ /* 0x000fea0003800000 */
.L_x_857:
        /* <DEDUP_REMOVED lines=8> */
.L_x_859:
[----:B------:R-:W-:Y:S05]  /*28ca0*/  BRA `(.L_x_860) ;  /* 0xffffff7800d07947 */ /* 0x000fea000383ffff */
.L_x_660:
[----:B------:R-:W-:Y:S01]  /*28cb0*/  BSSY B1, `(.L_x_861) ;  /* 0x0000008000017945 */ /* 0x000fe20003800000 */
[----:B------:R-:W-:Y:S01]  /*28cc0*/  IMAD.MOV.U32 R13, RZ, RZ, R3 ;  /* 0x000000ffff0d7224 */ /* 0x000fe200078e0003 */
[----:B------:R-:W-:Y:S01]  /*28cd0*/  MOV R12, 0x3 ;  /* 0x00000003000c7802 */ /* 0x000fe20000000f00 */
[----:B------:R-:W-:Y:S02]  /*28ce0*/  IMAD.MOV.U32 R11, RZ, RZ, 0x181f ;  /* 0x0000181fff0b7424 */ /* 0x000fe400078e00ff */
[----:B0-----:R-:W-:-:S07]  /*28cf0*/  IMAD.MOV.U32 R15, RZ, RZ, -0x1 ;  /* 0xffffffffff0f7424 */ /* 0x001fce00078e00ff */
[----:B-1234-:R-:W-:Y:S05]  /*28d00*/  WARPSYNC.COLLECTIVE R15, `(.L_x_862) ;  /* 0x000000000f087348 */ /* 0x01efea0003c00000 */
[----:B------:R0:W0:Y:S02]  /*28d10*/  SHFL.IDX P6, R14, R13, R12, R11 ;  /* 0x0000000c0d0e7389 */ /* 0x00002400000c000b */
[----:B01234-:R-:W-:Y:S01]  /*28d20*/  ENDCOLLECTIVE ;  /* 0x000000000000791b */ /* 0x01ffe20003800000 */
.L_x_862:
[----:B------:R-:W-:Y:S05]  /*28d30*/  BSYNC B1 ;  /* 0x0000000000017941 */ /* 0x000fea0003800000 */
.L_x_861:
[----:B------:R-:W-:Y:S01]  /*28d40*/  MOV R13, R2 ;  /* 0x00000002000d7202 */ /* 0x000fe20000000f00 */
[----:B------:R-:W-:Y:S02]  /*28d50*/  IMAD.MOV.U32 R12, RZ, RZ, 0x3 ;  /* 0x00000003ff0c7424 */ /* 0x000fe400078e00ff */
[----:B------:R-:W-:Y:S02]  /*28d60*/  IMAD.MOV.U32 R11, RZ, RZ, 0x181f ;  /* 0x0000181fff0b7424 */ /* 0x000fe400078e00ff */
[----:B------:R-:W-:Y:S02]  /*28d70*/  IMAD.MOV.U32 R15, RZ, RZ, -0x1 ;  /* 0xffffffffff0f7424 */ /* 0x000fe400078e00ff */
[----:B------:R-:W-:-:S07]  /*28d80*/  IMAD.MOV.U32 R0, RZ, RZ, R14 ;  /* 0x000000ffff007224 */ /* 0x000fce00078e000e */
[----:B------:R-:W-:Y:S05]  /*28d90*/  WARPSYNC.COLLECTIVE R15, `(.L_x_863) ;  /* 0x000000000f087348 */ /* 0x000fea0003c00000 */
[----:B------:R0:W1:Y:S02]  /*28da0*/  SHFL.IDX P6, R14, R13, R12, R11 ;  /* 0x0000000c0d0e7389 */ /* 0x00006400000c000b */
[----:B01----:R-:W-:Y:S01]  /*28db0*/  ENDCOLLECTIVE ;  /* 0x000000000000791b */ /* 0x003fe20003800000 */
.L_x_863:
[----:B------:R-:W-:Y:S05]  /*28dc0*/  BRA `(.L_x_864) ;  /* 0xffffff7800d87947 */ /* 0x000fea000383ffff */
.L_x_677:
[----:B------:R-:W0:Y:S01]  /*28dd0*/  S2R R9, SR_TID.X ;  /* 0x0000000000097919 */ /* 0x000e220000002100 */
[----:B------:R-:W-:Y:S01]  /*28de0*/  BSSY B1, `(.L_x_865) ;  /* 0x000000a000017945 */ /* 0x000fe20003800000 */
[----:B------:R-:W-:Y:S02]  /*28df0*/  IMAD.MOV.U32 R12, RZ, RZ, RZ ;  /* 0x000000ffff0c7224 */ /* 0x000fe400078e00ff */
[----:B------:R-:W-:Y:S02]  /*28e00*/  IMAD.MOV.U32 R11, RZ, RZ, 0x1f ;  /* 0x0000001fff0b7424 */ /* 0x000fe400078e00ff */
[----:B------:R-:W-:Y:S01]  /*28e10*/  IMAD.MOV.U32 R15, RZ, RZ, -0x1 ;  /* 0xffffffffff0f7424 */ /* 0x000fe200078e00ff */
[----:B0-----:R-:W-:-:S04]  /*28e20*/  SHF.R.U32.HI R9, RZ, 0x5, R9 ;  /* 0x00000005ff097819 */ /* 0x001fc80000011609 */
[----:B------:R-:W-:-:S04]  /*28e30*/  LOP3.LUT R9, R9, 0x3, RZ, 0xc0, !PT ;  /* 0x0000000309097812 */ /* 0x000fc800078ec0ff */
[----:B------:R-:W-:-:S07]  /*28e40*/  MOV R13, R9 ;  /* 0x00000009000d7202 */ /* 0x000fce0000000f00 */
[----:B------:R-:W-:Y:S05]  /*28e50*/  WARPSYNC.COLLECTIVE R15, `(.L_x_866) ;  /* 0x000000000f087348 */ /* 0x000fea0003c00000 */
[----:B------:R0:W1:Y:S02]  /*28e60*/  SHFL.IDX P6, R14, R13, R12, R11 ;  /* 0x0000000c0d0e7389 */ /* 0x00006400000c000b */
[----:B01----:R-:W-:Y:S01]  /*28e70*/  ENDCOLLECTIVE ;  /* 0x000000000000791b */ /* 0x003fe20003800000 */
.L_x_866:
[----:B------:R-:W-:Y:S05]  /*28e80*/  BSYNC B1 ;  /* 0x0000000000017941 */ /* 0x000fea0003800000 */
.L_x_865:
[----:B------:R-:W-:Y:S05]  /*28e90*/  BRA `(.L_x_867) ;  /* 0xffffff8c00f07947 */ /* 0x000fea000383ffff */
.L_x_679:
[----:B------:R-:W-:Y:S01]  /*28ea0*/  BSSY B1, `(.L_x_868) ;  /* 0x0000006000017945 */ /* 0x000fe20003800000 */
[----:B------:R-:W-:-:S07]  /*28eb0*/  MOV R15, 0xffffffff ;  /* 0xffffffff000f7802 */ /* 0x000fce0000000f00 */
[----:B0-----:R-:W-:Y:S05]  /*28ec0*/  WARPSYNC.COLLECTIVE R15, `(.L_x_869) ;  /* 0x000000000f0c7348 */ /* 0x001fea0003c00000 */
[----:B------:R-:W-:Y:S02]  /*28ed0*/  ELECT P6, UR62, PT ;  /* 0x00000000003e782f */ /* 0x000fe400038c0000 */
[----:B------:R-:W-:Y:S01]  /*28ee0*/  MOV R14, UR62 ;  /* 0x0000003e000e7c02 */ /* 0x000fe20008000f00 */
[----:B0-----:R-:W-:Y:S10]  /*28ef0*/  ENDCOLLECTIVE ;  /* 0x000000000000791b */ /* 0x001ff40003800000 */
.L_x_869:
[----:B------:R-:W-:Y:S05]  /*28f00*/  BSYNC B1 ;  /* 0x0000000000017941 */ /* 0x000fea0003800000 */
.L_x_868:
[----:B------:R-:W-:Y:S05]  /*28f10*/  BRA `(.L_x_678) ;  /* 0xffffff8c00e87947 */ /* 0x000fea000383ffff */
.L_x_681:
[----:B0-----:R-:W2:Y:S02]  /*28f20*/  LDL R5, [R1+0x4] ;  /* 0x0000040001057983 */ /* 0x001ea40000100800 */
[----:B--2---:R0:W1:Y:S02]  /*28f30*/  SYNCS.PHASECHK.TRANS64.TRYWAIT P0, [R5+URZ+0x29820], R4 ;  /* 0x02982004050075a7 */ /* 0x004064000800017f */
[----:B-1----:R-:W-:Y:S05]  /*28f40*/  @!P0 NANOSLEEP.SYNCS 0x989680 ;  /* 0x009896800000895d */ /* 0x002fea0003900000 */
[----:B------:R-:W1:Y:S02]  /*28f50*/  @!P0 SYNCS.PHASECHK.TRANS64 P0, [R5+URZ+0x29820], R4 ;  /* 0x02982004050085a7 */ /* 0x000e64000800007f */
[----:B-1----:R-:W-:Y:S05]  /*28f60*/  @!P0 BRA `(.L_x_681) ;  /* 0xfffffffc00ec8947 */ /* 0x002fea000383ffff */
[----:B------:R-:W-:Y:S05]  /*28f70*/  BRA `(.L_x_870) ;  /* 0xffffff8c00f87947 */ /* 0x000fea000383ffff */
.L_x_685:
[----:B0-----:R0:W1:Y:S02]  /*28f80*/  SYNCS.PHASECHK.TRANS64.TRYWAIT P0, [R7+URZ+0x298a0], R10 ;  /* 0x0298a00a070075a7 */ /* 0x001064000800017f */
[----:B-1----:R-:W-:Y:S05]  /*28f90*/  @!P0 NANOSLEEP.SYNCS 0x989680 ;  /* 0x009896800000895d */ /* 0x002fea0003900000 */
[----:B------:R-:W1:Y:S02]  /*28fa0*/  @!P0 SYNCS.PHASECHK.TRANS64 P0, [R7+URZ+0x298a0], R10 ;  /* 0x0298a00a070085a7 */ /* 0x000e64000800007f */
[----:B-1----:R-:W-:Y:S05]  /*28fb0*/  @!P0 BRA `(.L_x_685) ;  /* 0xfffffffc00f08947 */ /* 0x002fea000383ffff */
[----:B------:R-:W-:Y:S05]  /*28fc0*/  BRA `(.L_x_871) ;  /* 0xffffff9000207947 */ /* 0x000fea000383ffff */
.L_x_692:
[----:B-1----:R1:W2:Y:S02]  /*28fd0*/  SYNCS.PHASECHK.TRANS64.TRYWAIT P0, [R7+URZ+0x298c0], R10 ;  /* 0x0298c00a070075a7 */ /* 0x0022a4000800017f */
[----:B--2---:R-:W-:Y:S05]  /*28fe0*/  @!P0 NANOSLEEP.SYNCS 0x989680 ;  /* 0x009896800000895d */ /* 0x004fea0003900000 */
[----:B------:R-:W2:Y:S02]  /*28ff0*/  @!P0 SYNCS.PHASECHK.TRANS64 P0, [R7+URZ+0x298c0], R10 ;  /* 0x0298c00a070085a7 */ /* 0x000ea4000800007f */
[----:B--2---:R-:W-:Y:S05]  /*29000*/  @!P0 BRA `(.L_x_692) ;  /* 0xfffffffc00f08947 */ /* 0x004fea000383ffff */
[----:B------:R-:W-:Y:S05]  /*29010*/  BRA `(.L_x_872) ;  /* 0xffffff94001c7947 */ /* 0x000fea000383ffff */
.L_x_699:
[----:B0-----:R0:W1:Y:S02]  /*29020*/  SYNCS.PHASECHK.TRANS64.TRYWAIT P1, [R8+URZ+0x298a0], R7 ;  /* 0x0298a007080075a7 */ /* 0x001064000802017f */
[----:B-1----:R-:W-:Y:S05]  /*29030*/  @!P1 NANOSLEEP.SYNCS 0x989680 ;  /* 0x009896800000995d */ /* 0x002fea0003900000 */
[----:B------:R-:W1:Y:S02]  /*29040*/  @!P1 SYNCS.PHASECHK.TRANS64 P1, [R8+URZ+0x298a0], R7 ;  /* 0x0298a007080095a7 */ /* 0x000e64000802007f */
[----:B-1----:R-:W-:Y:S05]  /*29050*/  @!P1 BRA `(.L_x_699) ;  /* 0xfffffffc00f09947 */ /* 0x002fea000383ffff */
[----:B------:R-:W-:Y:S05]  /*29060*/  BRA `(.L_x_873) ;  /* 0xffffff9800007947 */ /* 0x000fea000383ffff */
.L_x_706:
[----:B-1----:R1:W2:Y:S02]  /*29070*/  SYNCS.PHASECHK.TRANS64.TRYWAIT P1, [R8+URZ+0x298c0], R7 ;  /* 0x0298c007080075a7 */ /* 0x0022a4000802017f */
[----:B--2---:R-:W-:Y:S05]  /*29080*/  @!P1 NANOSLEEP.SYNCS 0x989680 ;  /* 0x009896800000995d */ /* 0x004fea0003900000 */
[----:B------:R-:W2:Y:S02]  /*29090*/  @!P1 SYNCS.PHASECHK.TRANS64 P1, [R8+URZ+0x298c0], R7 ;  /* 0x0298c007080095a7 */ /* 0x000ea4000802007f */
[----:B--2---:R-:W-:Y:S05]  /*290a0*/  @!P1 BRA `(.L_x_706) ;  /* 0xfffffffc00f09947 */ /* 0x004fea000383ffff */
[----:B------:R-:W-:Y:S05]  /*290b0*/  BRA `(.L_x_874) ;  /* 0xffffff9800f87947 */ /* 0x000fea000383ffff */
.L_x_721:
[----:B------:R-:W0:Y:S01]  /*290c0*/  S2R R4, SR_TID.X ;  /* 0x0000000000047919 */ /* 0x000e220000002100 */
[----:B------:R-:W-:Y:S01]  /*290d0*/  BSSY B0, `(.L_x_875) ;  /* 0x000000a000007945 */ /* 0x000fe20003800000 */
[----:B------:R-:W-:Y:S01]  /*290e0*/  IMAD.MOV.U32 R12, RZ, RZ, RZ ;  /* 0x000000ffff0c7224 */ /* 0x000fe200078e00ff */
[----:B------:R-:W-:Y:S01]  /*290f0*/  MOV R15, 0xffffffff ;  /* 0xffffffff000f7802 */ /* 0x000fe20000000f00 */
[----:B------:R-:W-:Y:S01]  /*29100*/  IMAD.MOV.U32 R11, RZ, RZ, 0x1f ;  /* 0x0000001fff0b7424 */ /* 0x000fe200078e00ff */
[----:B0-----:R-:W-:-:S04]  /*29110*/  SHF.R.U32.HI R4, RZ, 0x5, R4 ;  /* 0x00000005ff047819 */ /* 0x001fc80000011604 */
[----:B------:R-:W-:-:S05]  /*29120*/  LOP3.LUT R4, R4, 0x3, RZ, 0xc0, !PT ;  /* 0x0000000304047812 */ /* 0x000fca00078ec0ff */
[----:B------:R-:W-:-:S07]  /*29130*/  IMAD.MOV.U32 R13, RZ, RZ, R4 ;  /* 0x000000ffff0d7224 */ /* 0x000fce00078e0004 */
[----:B-1----:R-:W-:Y:S05]  /*29140*/  WARPSYNC.COLLECTIVE R15, `(.L_x_876) ;  /* 0x000000000f087348 */ /* 0x002fea0003c00000 */
[----:B------:R0:W2:Y:S02]  /*29150*/  SHFL.IDX P6, R14, R13, R12, R11 ;  /* 0x0000000c0d0e7389 */ /* 0x0000a400000c000b */
[----:B012---:R-:W-:Y:S01]  /*29160*/  ENDCOLLECTIVE ;  /* 0x000000000000791b */ /* 0x007fe20003800000 */
.L_x_876:
[----:B------:R-:W-:Y:S05]  /*29170*/  BSYNC B0 ;  /* 0x0000000000007941 */ /* 0x000fea0003800000 */
.L_x_875:
[----:B------:R-:W-:Y:S05]  /*29180*/  BRA `(.L_x_877) ;  /* 0xffffffa400a47947 */ /* 0x000fea000383ffff */
.L_x_723:
[----:B------:R-:W-:Y:S01]  /*29190*/  BSSY B0, `(.L_x_878) ;  /* 0x0000006000007945 */ /* 0x000fe20003800000 */
[----:B------:R-:W-:-:S07]  /*291a0*/  IMAD.MOV.U32 R15, RZ, RZ, -0x1 ;  /* 0xffffffffff0f7424 */ /* 0x000fce00078e00ff */
[----:B01----:R-:W-:Y:S05]  /*291b0*/  WARPSYNC.COLLECTIVE R15, `(.L_x_879) ;  /* 0x000000000f0c7348 */ /* 0x003fea0003c00000 */
[----:B------:R-:W-:Y:S02]  /*291c0*/  ELECT P6, UR62, PT ;  /* 0x00000000003e782f */ /* 0x000fe400038c0000 */
[----:B------:R-:W-:Y:S01]  /*291d0*/  MOV R14, UR62 ;  /* 0x0000003e000e7c02 */ /* 0x000fe20008000f00 */
[----:B01----:R-:W-:Y:S10]  /*291e0*/  ENDCOLLECTIVE ;  /* 0x000000000000791b */ /* 0x003ff40003800000 */
.L_x_879:
[----:B------:R-:W-:Y:S05]  /*291f0*/  BSYNC B0 ;  /* 0x0000000000007941 */ /* 0x000fea0003800000 */
.L_x_878:
[----:B------:R-:W-:Y:S05]  /*29200*/  BRA `(.L_x_880) ;  /* 0xffffffa400b07947 */ /* 0x000fea000383ffff */
.L_x_725:
[----:B0-----:R0:W1:Y:S02]  /*29210*/  SYNCS.PHASECHK.TRANS64.TRYWAIT P0, [R2+URZ+0x29880], R3 ;  /* 0x02988003020075a7 */ /* 0x001064000800017f */
[----:B-1----:R-:W-:Y:S05]  /*29220*/  @!P0 NANOSLEEP.SYNCS 0x989680 ;  /* 0x009896800000895d */ /* 0x002fea0003900000 */
[----:B------:R-:W1:Y:S02]  /*29230*/  @!P0 SYNCS.PHASECHK.TRANS64 P0, [R2+URZ+0x29880], R3 ;  /* 0x02988003020085a7 */ /* 0x000e64000800007f */
[----:B-1----:R-:W-:Y:S05]  /*29240*/  @!P0 BRA `(.L_x_725) ;  /* 0xfffffffc00f08947 */ /* 0x002fea000383ffff */
[----:B------:R-:W-:Y:S05]  /*29250*/  BRA `(.L_x_881) ;  /* 0xffffffa800247947 */ /* 0x000fea000383ffff */
.L_x_727:
[----:B-1----:R1:W2:Y:S02]  /*29260*/  SYNCS.PHASECHK.TRANS64.TRYWAIT P0, [R2+URZ+0x29840], R3 ;  /* 0x02984003020075a7 */ /* 0x0022a4000800017f */
[----:B--2---:R-:W-:Y:S05]  /*29270*/  @!P0 NANOSLEEP.SYNCS 0x989680 ;  /* 0x009896800000895d */ /* 0x004fea0003900000 */
[----:B------:R-:W2:Y:S02]  /*29280*/  @!P0 SYNCS.PHASECHK.TRANS64 P0, [R2+URZ+0x29840], R3 ;  /* 0x02984003020085a7 */ /* 0x000ea4000800007f */
[----:B--2---:R-:W-:Y:S05]  /*29290*/  @!P0 BRA `(.L_x_727) ;  /* 0xfffffffc00f08947 */ /* 0x004fea000383ffff */
[----:B------:R-:W-:Y:S05]  /*292a0*/  BRA `(.L_x_882) ;  /* 0xffffffa800847947 */ /* 0x000fea000383ffff */
.L_x_731:
[----:B------:R-:W2:Y:S01]  /*292b0*/  LDL.LU R11, [R1+0x54] ;  /* 0x00005400010b7983 */ /* 0x000ea20000300800 */
[----:B------:R-:W-:Y:S02]  /*292c0*/  IMAD.MOV.U32 R13, RZ, RZ, R3 ;  /* 0x000000ffff0d7224 */ /* 0x000fe400078e0003 */
[----:B------:R-:W-:Y:S02]  /*292d0*/  IMAD.MOV.U32 R12, RZ, RZ, RZ ;  /* 0x000000ffff0c7224 */ /* 0x000fe400078e00ff */
[----:B------:R-:W-:Y:S02]  /*292e0*/  IMAD.MOV.U32 R15, RZ, RZ, -0x1 ;  /* 0xffffffffff0f7424 */ /* 0x000fe400078e00ff */
[----:B------:R-:W-:-:S04]  /*292f0*/  IMAD.IADD R0, R10, 0x1, R17 ;  /* 0x000000010a007824 */ /* 0x000fc800078e0211 */
[----:B------:R-:W-:Y:S02]  /*29300*/  VIADD R5, R0, 0x20 ;  /* 0x0000002000057836 */ /* 0x000fe40000000000 */
[----:B--2---:R-:W-:Y:S01]  /*29310*/  IMAD R2, R11, R7, RZ ;  /* 0x000000070b027224 */ /* 0x004fe200078e02ff */
[----:B------:R-:W-:-:S04]  /*29320*/  MOV R11, 0x1c1f ;  /* 0x00001c1f000b7802 */ /* 0x000fc80000000f00 */
[----:B------:R-:W-:-:S13]  /*29330*/  ISETP.GE.AND P4, PT, R0, R2, PT ;  /* 0x000000020000720c */ /* 0x000fda0003f86270 */
[----:B-----5:R-:W-:Y:S05]  /*29340*/  WARPSYNC.COLLECTIVE R15, `(.L_x_883) ;  /* 0x000000000f087348 */ /* 0x020fea0003c00000 */
[----:B------:R0:W1:Y:S02]  /*29350*/  SHFL.IDX P6, R14, R13, R12, R11 ;  /* 0x0000000c0d0e7389 */ /* 0x00006400000c000b */
[----:B01---5:R-:W-:Y:S01]  /*29360*/  ENDCOLLECTIVE ;  /* 0x000000000000791b */ /* 0x023fe20003800000 */
.L_x_883:
[----:B------:R-:W-:Y:S02]  /*29370*/  IMAD.MOV.U32 R13, RZ, RZ, R4 ;  /* 0x000000ffff0d7224 */ /* 0x000fe400078e0004 */
[----:B------:R-:W-:-:S07]  /*29380*/  IMAD.MOV.U32 R6, RZ, RZ, R14 ;  /* 0x000000ffff067224 */ /* 0x000fce00078e000e */
[----:B------:R-:W-:Y:S05]  /*29390*/  WARPSYNC.COLLECTIVE R15, `(.L_x_884) ;  /* 0x000000000f087348 */ /* 0x000fea0003c00000 */
[----:B------:R0:W1:Y:S02]  /*293a0*/  SHFL.IDX P6, R14, R13, R12, R11 ;  /* 0x0000000c0d0e7389 */ /* 0x00006400000c000b */
[----:B01----:R-:W-:Y:S01]  /*293b0*/  ENDCOLLECTIVE ;  /* 0x000000000000791b */ /* 0x003fe20003800000 */
.L_x_884:
[----:B------:R-:W-:Y:S01]  /*293c0*/  MOV R13, R3 ;  /* 0x00000003000d7202 */ /* 0x000fe20000000f00 */
[----:B------:R-:W-:Y:S01]  /*293d0*/  IMAD.MOV.U32 R12, RZ, RZ, 0x1 ;  /* 0x00000001ff0c7424 */ /* 0x000fe200078e00ff */
[----:B------:R-:W-:-:S07]  /*293e0*/  MOV R7, R14 ;  /* 0x0000000e00077202 */ /* 0x000fce0000000f00 */
[----:B------:R-:W-:Y:S05]  /*293f0*/  WARPSYNC.COLLECTIVE R15, `(.L_x_885) ;  /* 0x000000000f087348 */ /* 0x000fea0003c00000 */
[----:B------:R0:W1:Y:S02]  /*29400*/  SHFL.IDX P6, R14, R13, R12, R11 ;  /* 0x0000000c0d0e7389 */ /* 0x00006400000c000b */
[----:B01----:R-:W-:Y:S01]  /*29410*/  ENDCOLLECTIVE ;  /* 0x000000000000791b */ /* 0x003fe20003800000 */
.L_x_885:
        /* <DEDUP_REMOVED lines=17> */
.L_x_886:
[----:B------:R-:W-:Y:S02]  /*29530*/  IMAD.MOV.U32 R13, RZ, RZ, R3 ;  /* 0x000000ffff0d7224 */ /* 0x000fe400078e0003 */
[----:B------:R-:W-:Y:S01]  /*29540*/  IMAD.MOV.U32 R12, RZ, RZ, 0x2 ;  /* 0x00000002ff0c7424 */ /* 0x000fe200078e00ff */
[----:B------:R-:W-:-:S07]  /*29550*/  MOV R5, R14 ;  /* 0x0000000e00057202 */ /* 0x000fce0000000f00 */
[----:B------:R-:W-:Y:S05]  /*29560*/  WARPSYNC.COLLECTIVE R15, `(.L_x_887) ;  /* 0x000000000f087348 */ /* 0x000fea0003c00000 */
[----:B------:R0:W1:Y:S02]  /*29570*/  SHFL.IDX P6, R14, R13, R12, R11 ;  /* 0x0000000c0d0e7389 */ /* 0x00006400000c000b */
[----:B01----:R-:W-:Y:S01]  /*29580*/  ENDCOLLECTIVE ;  /* 0x000000000000791b */ /* 0x003fe20003800000 */
.L_x_887:
[----:B------:R-:W-:-:S05]  /*29590*/  @!P3 IADD3 R5, P4, R9, R5, RZ ;  /* 0x000000050905b210 */ /* 0x000fca0007f9e0ff */
[----:B------:R-:W-:-:S04]  /*295a0*/  @!P3 IMAD.X R6, RZ, RZ, R6, P4 ;  /* 0x000000ffff06b224 */ /* 0x000fc800020e0606 */
[----:B------:R-:W-:Y:S02]  /*295b0*/  @!P3 IMAD.MOV.U32 R7, RZ, RZ, R6 ;  /* 0x000000ffff07b224 */ /* 0x000fe400078e0006 */
[----:B------:R-:W-:Y:S01]  /*295c0*/  @!P3 IMAD.MOV.U32 R6, RZ, RZ, R5 ;  /* 0x000000ffff06b224 */ /* 0x000fe200078e0005 */
[----:B------:R-:W-:Y:S02]  /*295d0*/  MOV R13, R4 ;  /* 0x00000004000d7202 */ /* 0x000fe40000000f00 */
[----:B------:R-:W-:Y:S02]  /*295e0*/  IADD3 R5, R0, 0x40, RZ ;  /* 0x0000004000057810 */ /* 0x000fe40007ffe0ff */
[----:B------:R-:W-:Y:S01]  /*295f0*/  @!PT LDS RZ, [RZ] ;  /* 0x00000000fffff984 */ /* 0x000fe20000000800 */
[----:B------:R-:W-:Y:S01]  /*29600*/  @!PT LDS RZ, [RZ] ;  /* 0x00000000fffff984 */ /* 0x000fe20000000800 */
[----:B------:R-:W-:Y:S01]  /*29610*/  @!PT LDS RZ, [RZ] ;  /* 0x00000000fffff984 */ /* 0x000fe20000000800 */
[----:B------:R-:W-:Y:S04]  /*29620*/  @!P3 LDGSTS.E.BYPASS.LTC128B.128 [R8+0x14c00], desc[UR54][R6.64], !P0 ;  /* 0x14c000000608bfae */ /* 0x000fe8000c101d76 */
[----:B------:R-:W-:Y:S04]  /*29630*/  @!P3 LDGSTS.E.BYPASS.LTC128B.128 [R8+0x16c00], desc[UR54][R6.64+0x40], !P1 ;  /* 0x16c000400608bfae */ /* 0x000fe8000c901d76 */
[----:B------:R0:W-:Y:S01]  /*29640*/  @!P3 LDGSTS.E.BYPASS.LTC128B.128 [R8+0x18c00], desc[UR54][R6.64+0x80], !P2 ;  /* 0x18c000800608bfae */ /* 0x0001e2000d101d76 */
[----:B------:R-:W-:Y:S01]  /*29650*/  ISETP.GE.AND P3, PT, R5, R2, PT ;  /* 0x000000020500720c */ /* 0x000fe20003f66270 */
[----:B0-----:R-:W-:-:S12]  /*29660*/  IMAD.MOV.U32 R6, RZ, RZ, R14 ;  /* 0x000000ffff067224 */ /* 0x001fd800078e000e */
[----:B------:R-:W-:Y:S05]  /*29670*/  WARPSYNC.COLLECTIVE R15, `(.L_x_888) ;  /* 0x000000000f087348 */ /* 0x000fea0003c00000 */
[----:B------:R0:W1:Y:S02]  /*29680*/  SHFL.IDX P6, R14, R13, R12, R11 ;  /* 0x0000000c0d0e7389 */ /* 0x00006400000c000b */
[----:B01----:R-:W-:Y:S01]  /*29690*/  ENDCOLLECTIVE ;  /* 0x000000000000791b */ /* 0x003fe20003800000 */
.L_x_888:
[----:B------:R-:W-:Y:S02]  /*296a0*/  IMAD.MOV.U32 R13, RZ, RZ, R3 ;  /* 0x000000ffff0d7224 */ /* 0x000fe400078e0003 */
[----:B------:R-:W-:Y:S02]  /*296b0*/  IMAD.MOV.U32 R12, RZ, RZ, 0x3 ;  /* 0x00000003ff0c7424 */ /* 0x000fe400078e00ff */
[----:B------:R-:W-:-:S07]  /*296c0*/  IMAD.MOV.U32 R5, RZ, RZ, R14 ;  /* 0x000000ffff057224 */ /* 0x000fce00078e000e */
[----:B------:R-:W-:Y:S05]  /*296d0*/  WARPSYNC.COLLECTIVE R15, `(.L_x_889) ;  /* 0x000000000f087348 */ /* 0x000fea0003c00000 */
[----:B------:R0:W1:Y:S02]  /*296e0*/  SHFL.IDX P6, R14, R13, R12, R11 ;  /* 0x0000000c0d0e7389 */ /* 0x00006400000c000b */
[----:B01----:R-:W-:Y:S01]  /*296f0*/  ENDCOLLECTIVE ;  /* 0x000000000000791b */ /* 0x003fe20003800000 */
.L_x_889:
[----:B------:R-:W-:-:S05]  /*29700*/  @!P3 IADD3 R5, P4, R9, R5, RZ ;  /* 0x000000050905b210 */ /* 0x000fca0007f9e0ff */
[----:B------:R-:W-:-:S04]  /*29710*/  @!P3 IMAD.X R6, RZ, RZ, R6, P4 ;  /* 0x000000ffff06b224 */ /* 0x000fc800020e0606 */
[----:B------:R-:W-:Y:S01]  /*29720*/  @!P3 IMAD.MOV.U32 R7, RZ, RZ, R6 ;  /* 0x000000ffff07b224 */ /* 0x000fe200078e0006 */
[----:B------:R-:W-:Y:S02]  /*29730*/  @!P3 MOV R6, R5 ;  /* 0x000000050006b202 */ /* 0x000fe40000000f00 */
[----:B------:R-:W-:-:S03]  /*29740*/  MOV R13, R4 ;  /* 0x00000004000d7202 */ /* 0x000fc60000000f00 */
[----:B------:R-:W-:Y:S01]  /*29750*/  @!PT LDS RZ, [RZ] ;  /* 0x00000000fffff984 */ /* 0x000fe20000000800 */
[----:B------:R-:W-:Y:S01]  /*29760*/  @!PT LDS RZ, [RZ] ;  /* 0x00000000fffff984 */ /* 0x000fe20000000800 */
[----:B------:R-:W-:Y:S01]  /*29770*/  @!PT LDS RZ, [RZ] ;  /* 0x00000000fffff984 */ /* 0x000fe20000000800 */
[----:B------:R0:W-:Y:S04]  /*29780*/  @!P3 LDGSTS.E.BYPASS.LTC128B.128 [R8+0x15400], desc[UR54][R6.64], !P0 ;  /* 0x154000000608bfae */ /* 0x0001e8000c101d76 */
[----:B------:R0:W-:Y:S01]  /*29790*/  @!P3 LDGSTS.E.BYPASS.LTC128B.128 [R8+0x17400], desc[UR54][R6.64+0x40], !P1 ;  /* 0x174000400608bfae */ /* 0x0001e2000c901d76 */
[----:B------:R-:W-:-:S07]  /*297a0*/  IMAD.MOV.U32 R5, RZ, RZ, R14 ;  /* 0x000000ffff057224 */ /* 0x000fce00078e000e */
[----:B0-----:R-:W-:Y:S05]  /*297b0*/  WARPSYNC.COLLECTIVE R15, `(.L_x_890) ;  /* 0x000000000f087348 */ /* 0x001fea0003c00000 */
[----:B------:R1:W2:Y:S02]  /*297c0*/  SHFL.IDX P6, R14, R13, R12, R11 ;  /* 0x0000000c0d0e7389 */ /* 0x0002a400000c000b */
[----:B012---:R-:W-:Y:S01]  /*297d0*/  ENDCOLLECTIVE ;  /* 0x000000000000791b */ /* 0x007fe20003800000 */
.L_x_890:
[----:B------:R-:W-:Y:S01]  /*297e0*/  @!PT LDS RZ, [RZ] ;  /* 0x00000000fffff984 */ /* 0x000fe20000000800 */
[----:B------:R-:W-:Y:S01]  /*297f0*/  @!PT LDS RZ, [RZ] ;  /* 0x00000000fffff984 */ /* 0x000fe20000000800 */
[----:B------:R-:W-:Y:S01]  /*29800*/  @!PT LDS RZ, [RZ] ;  /* 0x00000000fffff984 */ /* 0x000fe20000000800 */
[----:B------:R3:W-:Y:S01]  /*29810*/  @!P3 LDGSTS.E.BYPASS.LTC128B.128 [R8+0x19400], desc[UR54][R6.64+0x80], !P2 ;  /* 0x194000800608bfae */ /* 0x0007e2000d101d76 */
[----:B------:R-:W-:Y:S01]  /*29820*/  IMAD.MOV.U32 R3, RZ, RZ, R14 ;  /* 0x000000ffff037224 */ /* 0x000fe200078e000e */
[----:B------:R-:W-:Y:S06]  /*29830*/  BRA `(.L_x_891) ;  /* 0xffffffb0000c7947 */ /* 0x000fec000383ffff */
.L_x_736:
[----:B--2---:R-:W2:Y:S02]  /*29840*/  LDL R2, [R1+0x4] ;  /* 0x0000040001027983 */ /* 0x004ea40000100800 */
[----:B--2---:R2:W3:Y:S02]  /*29850*/  SYNCS.PHASECHK.TRANS64.TRYWAIT P0, [R2+URZ+0x29820], R0 ;  /* 0x02982000020075a7 */ /* 0x0044e4000800017f */
[----:B---3--:R-:W-:Y:S05]  /*29860*/  @!P0 NANOSLEEP.SYNCS 0x989680 ;  /* 0x009896800000895d */ /* 0x008fea0003900000 */
[----:B------:R-:W3:Y:S02]  /*29870*/  @!P0 SYNCS.PHASECHK.TRANS64 P0, [R2+URZ+0x29820], R0 ;  /* 0x02982000020085a7 */ /* 0x000ee4000800007f */
[----:B---3--:R-:W-:Y:S05]  /*29880*/  @!P0 BRA `(.L_x_736) ;  /* 0xfffffffc00ec8947 */ /* 0x008fea000383ffff */
[----:B------:R-:W-:Y:S05]  /*29890*/  BRA `(.L_x_892) ;  /* 0xffffffb000807947 */ /* 0x000fea000383ffff */
.L_x_742:
[----:B--2---:R2:W3:Y:S02]  /*298a0*/  SYNCS.PHASECHK.TRANS64.TRYWAIT P0, [R5+URZ+0x29880], R4 ;  /* 0x02988004050075a7 */ /* 0x0044e4000800017f */
[----:B---3--:R-:W-:Y:S05]  /*298b0*/  @!P0 NANOSLEEP.SYNCS 0x989680 ;  /* 0x009896800000895d */ /* 0x008fea0003900000 */
[----:B------:R-:W3:Y:S02]  /*298c0*/  @!P0 SYNCS.PHASECHK.TRANS64 P0, [R5+URZ+0x29880], R4 ;  /* 0x02988004050085a7 */ /* 0x000ee4000800007f */
[----:B---3--:R-:W-:Y:S05]  /*298d0*/  @!P0 BRA `(.L_x_742) ;  /* 0xfffffffc00f08947 */ /* 0x008fea000383ffff */
[----:B------:R-:W-:Y:S05]  /*298e0*/  BRA `(.L_x_893) ;  /* 0xffffffb400447947 */ /* 0x000fea000383ffff */
.L_x_747:
[----:B-1----:R1:W3:Y:S02]  /*298f0*/  SYNCS.PHASECHK.TRANS64.TRYWAIT P0, [R5+URZ+0x29840], R4 ;  /* 0x02984004050075a7 */ /* 0x0022e4000800017f */
[----:B---3--:R-:W-:Y:S05]  /*29900*/  @!P0 NANOSLEEP.SYNCS 0x989680 ;  /* 0x009896800000895d */ /* 0x008fea0003900000 */
[----:B------:R-:W3:Y:S02]  /*29910*/  @!P0 SYNCS.PHASECHK.TRANS64 P0, [R5+URZ+0x29840], R4 ;  /* 0x02984004050085a7 */ /* 0x000ee4000800007f */
[----:B---3--:R-:W-:Y:S05]  /*29920*/  @!P0 BRA `(.L_x_747) ;  /* 0xfffffffc00f08947 */ /* 0x008fea000383ffff */
[----:B------:R-:W-:Y:S05]  /*29930*/  BRA `(.L_x_894) ;  /* 0xffffffb400cc7947 */ /* 0x000fea000383ffff */
.L_x_755:
[----:B--2---:R2:W3:Y:S02]  /*29940*/  SYNCS.PHASECHK.TRANS64.TRYWAIT P0, [R17+URZ+0x29870], R4 ;  /* 0x02987004110075a7 */ /* 0x0044e4000800017f */
[----:B---3--:R-:W-:Y:S05]  /*29950*/  @!P0 NANOSLEEP.SYNCS 0x989680 ;  /* 0x009896800000895d */ /* 0x008fea0003900000 */
[----:B------:R-:W3:Y:S02]  /*29960*/  @!P0 SYNCS.PHASECHK.TRANS64 P0, [R17+URZ+0x29870], R4 ;  /* 0x02987004110085a7 */ /* 0x000ee4000800007f */
[----:B---3--:R-:W-:Y:S05]  /*29970*/  @!P0 BRA `(.L_x_755) ;  /* 0xfffffffc00f08947 */ /* 0x008fea000383ffff */
[----:B------:R-:W-:Y:S05]  /*29980*/  BRA `(.L_x_895) ;  /* 0xffffffb800fc7947 */ /* 0x000fea000383ffff */
.L_x_757:
[----:B---3--:R3:W4:Y:S02]  /*29990*/  SYNCS.PHASECHK.TRANS64.TRYWAIT P0, [R17+URZ+0x29860], R3 ;  /* 0x02986003110075a7 */ /* 0x008724000800017f */
[----:B----4-:R-:W-:Y:S05]  /*299a0*/  @!P0 NANOSLEEP.SYNCS 0x989680 ;  /* 0x009896800000895d */ /* 0x010fea0003900000 */
[----:B------:R-:W4:Y:S02]  /*299b0*/  @!P0 SYNCS.PHASECHK.TRANS64 P0, [R17+URZ+0x29860], R3 ;  /* 0x02986003110085a7 */ /* 0x000f24000800007f */
[----:B----4-:R-:W-:Y:S05]  /*299c0*/  @!P0 BRA `(.L_x_757) ;  /* 0xfffffffc00f08947 */ /* 0x010fea000383ffff */
[----:B------:R-:W-:Y:S05]  /*299d0*/  BRA `(.L_x_896) ;  /* 0xffffffbc00047947 */ /* 0x000fea000383ffff */
.L_x_764:
[----:B---3--:R3:W4:Y:S02]  /*299e0*/  SYNCS.PHASECHK.TRANS64.TRYWAIT P1, [R17+URZ+0x29870], R0 ;  /* 0x02987000110075a7 */ /* 0x008724000802017f */
[----:B----4-:R-:W-:Y:S05]  /*299f0*/  @!P1 NANOSLEEP.SYNCS 0x989680 ;  /* 0x009896800000995d */ /* 0x010fea0003900000 */
[----:B------:R-:W4:Y:S02]  /*29a00*/  @!P1 SYNCS.PHASECHK.TRANS64 P1, [R17+URZ+0x29870], R0 ;  /* 0x02987000110095a7 */ /* 0x000f24000802007f */
[----:B----4-:R-:W-:Y:S05]  /*29a10*/  @!P1 BRA `(.L_x_764) ;  /* 0xfffffffc00f09947 */ /* 0x010fea000383ffff */
[----:B------:R-:W-:Y:S05]  /*29a20*/  BRA `(.L_x_897) ;  /* 0xffffffc000e07947 */ /* 0x000fea000383ffff */
.L_x_766:
[----:B---3--:R3:W4:Y:S02]  /*29a30*/  SYNCS.PHASECHK.TRANS64.TRYWAIT P1, [R17+URZ+0x29860], R0 ;  /* 0x02986000110075a7 */ /* 0x008724000802017f */
[----:B----4-:R-:W-:Y:S05]  /*29a40*/  @!P1 NANOSLEEP.SYNCS 0x989680 ;  /* 0x009896800000995d */ /* 0x010fea0003900000 */
[----:B------:R-:W4:Y:S02]  /*29a50*/  @!P1 SYNCS.PHASECHK.TRANS64 P1, [R17+URZ+0x29860], R0 ;  /* 0x02986000110095a7 */ /* 0x000f24000802007f */
[----:B----4-:R-:W-:Y:S05]  /*29a60*/  @!P1 BRA `(.L_x_766) ;  /* 0xfffffffc00f09947 */ /* 0x010fea000383ffff */
[----:B------:R-:W-:Y:S05]  /*29a70*/  BRA `(.L_x_898) ;  /* 0xffffffc000e87947 */ /* 0x000fea000383ffff */
.L_x_770:
        /* <DEDUP_REMOVED lines=8> */
.L_x_900:
[----:B------:R-:W-:Y:S05]  /*29b00*/  BSYNC B0 ;  /* 0x0000000000007941 */ /* 0x000fea0003800000 */
.L_x_899:
[----:B------:R-:W-:Y:S01]  /*29b10*/  IMAD.MOV.U32 R13, RZ, RZ, R16 ;  /* 0x000000ffff0d7224 */ /* 0x000fe200078e0010 */
[----:B------:R-:W-:Y:S01]  /*29b20*/  MOV R12, 0x1 ;  /* 0x00000001000c7802 */ /* 0x000fe20000000f00 */
[----:B------:R-:W-:Y:S01]  /*29b30*/  IMAD.MOV.U32 R11, RZ, RZ, 0x1f ;  /* 0x0000001fff0b7424 */ /* 0x000fe200078e00ff */
[----:B------:R-:W-:Y:S01]  /*29b40*/  IADD3 R5, R19, R7, RZ ;  /* 0x0000000713057210 */ /* 0x000fe20007ffe0ff */
[----:B------:R-:W-:Y:S02]  /*29b50*/  IMAD.MOV.U32 R15, RZ, RZ, -0x1 ;  /* 0xffffffffff0f7424 */ /* 0x000fe400078e00ff */
[----:B------:R-:W-:-:S07]  /*29b60*/  IMAD.MOV.U32 R0, RZ, RZ, R14 ;  /* 0x000000ffff007224 */ /* 0x000fce00078e000e */
[----:B------:R-:W-:Y:S05]  /*29b70*/  WARPSYNC.COLLECTIVE R15, `(.L_x_901) ;  /* 0x000000000f087348 */ /* 0x000fea0003c00000 */
[----:B------:R0:W1:Y:S02]  /*29b80*/  SHFL.IDX P6, R14, R13, R12, R11 ;  /* 0x0000000c0d0e7389 */ /* 0x00006400000c000b */
[----:B01----:R-:W-:Y:S01]  /*29b90*/  ENDCOLLECTIVE ;  /* 0x000000000000791b */ /* 0x003fe20003800000 */
.L_x_901:
[----:B------:R-:W-:Y:S02]  /*29ba0*/  ULDC UR4, c[0x0][0xc3c] ;  /* 0x00030f0000047ab9 */ /* 0x000fe40000000800 */
[----:B------:R-:W-:-:S13]  /*29bb0*/  ISETP.GE.OR P1, PT, R5, UR4, !P0 ;  /* 0x0000000405007c0c */ /* 0x000fda000c726670 */
[----:B------:R-:W0:Y:S01]  /*29bc0*/  @!P1 LDC.64 R2, c[0x0][0xc80] ;  /* 0x00032000ff029b82 */ /* 0x000e220000000a00 */
[----:B------:R-:W-:Y:S01]  /*29bd0*/  MOV R11, RZ ;  /* 0x000000ff000b7202 */ /* 0x000fe20000000f00 */
[----:B------:R-:W-:Y:S02]  /*29be0*/  IMAD.MOV.U32 R4, RZ, RZ, R14 ;  /* 0x000000ffff047224 */ /* 0x000fe400078e000e */
[----:B0-----:R-:W-:-:S06]  /*29bf0*/  @!P1 IMAD.WIDE R2, R5, 0x4, R2 ;  /* 0x0000000405029825 */ /* 0x001fcc00078e0202 */
[----:B------:R0:W2:Y:S01]  /*29c00*/  @!P1 LDG.E R3, desc[UR54][R2.64] ;  /* 0x0000003602039981 */ /* 0x0000a2000c1e1900 */
[C---:B------:R-:W-:Y:S02]  /*29c10*/  ISETP.GE.U32.AND P2, PT, R7.reuse, 0x2, PT ;  /* 0x000000020700780c */ /* 0x040fe40003f46070 */
[C---:B------:R-:W-:Y:S02]  /*29c20*/  ISETP.GE.U32.AND P3, PT, R7.reuse, 0x4, PT ;  /* 0x000000040700780c */ /* 0x040fe40003f66070 */
[C---:B------:R-:W-:Y:S02]  /*29c30*/  ISETP.GE.U32.AND P4, PT, R7.reuse, 0x8, PT ;  /* 0x000000080700780c */ /* 0x040fe40003f86070 */
[C---:B------:R-:W-:Y:S01]  /*29c40*/  ISETP.GE.U32.AND P5, PT, R7.reuse, 0x10, PT ;  /* 0x000000100700780c */ /* 0x040fe20003fa6070 */
[----:B0-----:R-:W-:Y:S02]  /*29c50*/  IMAD.MOV.U32 R2, RZ, RZ, RZ ;  /* 0x000000ffff027224 */ /* 0x001fe400078e00ff */
[----:B--2---:R-:W-:Y:S01]  /*29c60*/  @!P1 IMAD.MOV.U32 R2, RZ, RZ, R3 ;  /* 0x000000ffff029224 */ /* 0x004fe200078e0003 */
[----:B------:R-:W-:-:S03]  /*29c70*/  ISETP.NE.AND P1, PT, R7, RZ, PT ;  /* 0x000000ff0700720c */ /* 0x000fc60003f25270 */
[----:B------:R-:W-:-:S10]  /*29c80*/  IMAD.MOV.U32 R13, RZ, RZ, R2 ;  /* 0x000000ffff0d7224 */ /* 0x000fd400078e0002 */
[----:B------:R-:W-:Y:S05]  /*29c90*/  WARPSYNC.COLLECTIVE R15, `(.L_x_902) ;  /* 0x000000000f087348 */ /* 0x000fea0003c00000 */
[----:B------:R0:W1:Y:S02]  /*29ca0*/  SHFL.UP P6, R14, R13, R12, R11 ;  /* 0x0400000c0d0e7389 */ /* 0x00006400000c000b */
[----:B01----:R-:W-:Y:S01]  /*29cb0*/  ENDCOLLECTIVE ;  /* 0x000000000000791b */ /* 0x003fe20003800000 */
.L_x_902:
[----:B------:R-:W-:Y:S01]  /*29cc0*/  MOV R12, 0x2 ;  /* 0x00000002000c7802 */ /* 0x000fe20000000f00 */
[----:B------:R-:W-:-:S05]  /*29cd0*/  IMAD.MOV.U32 R3, RZ, RZ, R14 ;  /* 0x000000ffff037224 */ /* 0x000fca00078e000e */
[----:B------:R-:W-:-:S05]  /*29ce0*/  SEL R3, R3, RZ, P1 ;  /* 0x000000ff03037207 */ /* 0x000fca0000800000 */
[----:B------:R-:W-:-:S04]  /*29cf0*/  IMAD.IADD R3, R2, 0x1, R3 ;  /* 0x0000000102037824 */ /* 0x000fc800078e0203 */
[----:B------:R-:W-:-:S07]  /*29d00*/  IMAD.MOV.U32 R13, RZ, RZ, R3 ;  /* 0x000000ffff0d7224 */ /* 0x000fce00078e0003 */
[----:B------:R-:W-:Y:S05]  /*29d10*/  WARPSYNC.COLLECTIVE R15, `(.L_x_903) ;  /* 0x000000000f087348 */ /* 0x000fea0003c00000 */
[----:B------:R0:W1:Y:S02]  /*29d20*/  SHFL.UP P6, R14, R13, R12, R11 ;  /* 0x0400000c0d0e7389 */ /* 0x00006400000c000b */
[----:B01----:R-:W-:Y:S01]  /*29d30*/  ENDCOLLECTIVE ;  /* 0x000000000000791b */ /* 0x003fe20003800000 */
.L_x_903:
        /* <DEDUP_REMOVED lines=8> */
.L_x_904:
        /* <DEDUP_REMOVED lines=8> */
.L_x_905:
        /* <DEDUP_REMOVED lines=8> */
.L_x_906:
[----:B------:R-:W-:Y:S01]  /*29ec0*/  MOV R12, 0x1f ;  /* 0x0000001f000c7802 */ /* 0x000fe20000000f00 */
[----:B------:R-:W-:Y:S02]  /*29ed0*/  IMAD.MOV.U32 R11, RZ, RZ, 0x1f ;  /* 0x0000001fff0b7424 */ /* 0x000fe400078e00ff */
[----:B------:R-:W-:-:S05]  /*29ee0*/  IMAD.MOV.U32 R5, RZ, RZ, R14 ;  /* 0x000000ffff057224 */ /* 0x000fca00078e000e */
[----:B------:R-:W-:-:S05]  /*29ef0*/  SEL R5, R5, RZ, P5 ;  /* 0x000000ff05057207 */ /* 0x000fca0002800000 */
[----:B------:R-:W-:-:S04]  /*29f00*/  IMAD.IADD R5, R3, 0x1, R5 ;  /* 0x0000000103057824 */ /* 0x000fc800078e0205 */
[----:B------:R-:W-:-:S07]  /*29f10*/  IMAD.MOV.U32 R13, RZ, RZ, R5 ;  /* 0x000000ffff0d7224 */ /* 0x000fce00078e0005 */
[----:B------:R-:W-:Y:S05]  /*29f20*/  WARPSYNC.COLLECTIVE R15, `(.L_x_907) ;  /* 0x000000000f087348 */ /* 0x000fea0003c00000 */
[----:B------:R0:W1:Y:S02]  /*29f30*/  SHFL.IDX P6, R14, R13, R12, R11 ;  /* 0x0000000c0d0e7389 */ /* 0x00006400000c000b */
[----:B01----:R-:W-:Y:S01]  /*29f40*/  ENDCOLLECTIVE ;  /* 0x000000000000791b */ /* 0x003fe20003800000 */
.L_x_907:
[----:B------:R-:W-:Y:S01]  /*29f50*/  IMAD.MOV.U32 R6, RZ, RZ, R14 ;  /* 0x000000ffff067224 */ /* 0x000fe200078e000e */
[----:B------:R-:W-:Y:S06]  /*29f60*/  BRA `(.L_x_908) ;  /* 0xffffffc400e47947 */ /* 0x000fec000383ffff */
.L_x_775:
[----:B------:R-:W-:Y:S01]  /*29f70*/  BSSY B0, `(.L_x_909) ;  /* 0x0000008000007945 */ /* 0x000fe20003800000 */
[----:B-----5:R-:W-:Y:S01]  /*29f80*/  IMAD.MOV.U32 R13, RZ, RZ, R2 ;  /* 0x000000ffff0d7224 */ /* 0x020fe200078e0002 */
[----:B------:R-:W-:Y:S01]  /*29f90*/  MOV R12, 0x1 ;  /* 0x00000001000c7802 */ /* 0x000fe20000000f00 */
[----:B------:R-:W-:Y:S02]  /*29fa0*/  IMAD.MOV.U32 R11, RZ, RZ, RZ ;  /* 0x000000ffff0b7224 */ /* 0x000fe400078e00ff */
[----:B------:R-:W-:-:S07]  /*29fb0*/  IMAD.MOV.U32 R15, RZ, RZ, -0x1 ;  /* 0xffffffffff0f7424 */ /* 0x000fce00078e00ff */
[----:B01----:R-:W-:Y:S05]  /*29fc0*/  WARPSYNC.COLLECTIVE R15, `(.L_x_910) ;  /* 0x000000000f087348 */ /* 0x003fea0003c00000 */
[----:B------:R2:W3:Y:S02]  /*29fd0*/  SHFL.UP P6, R14, R13, R12, R11 ;  /* 0x0400000c0d0e7389 */ /* 0x0004e400000c000b */
[----:B0123--:R-:W-:Y:S01]  /*29fe0*/  ENDCOLLECTIVE ;  /* 0x000000000000791b */ /* 0x00ffe20003800000 */
.L_x_910:
[----:B------:R-:W-:Y:S05]  /*29ff0*/  BSYNC B0 ;  /* 0x0000000000007941 */ /* 0x000fea0003800000 */
.L_x_909:
[----:B------:R-:W-:Y:S01]  /*2a000*/  IMAD.MOV.U32 R3, RZ, RZ, R14 ;  /* 0x000000ffff037224 */ /* 0x000fe200078e000e */
[----:B------:R-:W-:Y:S01]  /*2a010*/  MOV R15, 0xffffffff ;  /* 0xffffffff000f7802 */ /* 0x000fe20000000f00 */
[----:B------:R-:W-:Y:S02]  /*2a020*/  IMAD.MOV.U32 R12, RZ, RZ, 0x2 ;  /* 0x00000002ff0c7424 */ /* 0x000fe400078e00ff */
[----:B------:R-:W-:Y:S01]  /*2a030*/  IMAD.MOV.U32 R11, RZ, RZ, RZ ;  /* 0x000000ffff0b7224 */ /* 0x000fe200078e00ff */
[----:B------:R-:W-:-:S04]  /*2a040*/  SEL R3, R3, RZ, P1 ;  /* 0x000000ff03037207 */ /* 0x000fc80000800000 */
[----:B------:R-:W-:-:S05]  /*2a050*/  IADD3 R3, R2, R3, RZ ;  /* 0x0000000302037210 */ /* 0x000fca0007ffe0ff */
[----:B------:R-:W-:-:S07]  /*2a060*/  IMAD.MOV.U32 R13, RZ, RZ, R3 ;  /* 0x000000ffff0d7224 */ /* 0x000fce00078e0003 */
[----:B------:R-:W-:Y:S05]  /*2a070*/  WARPSYNC.COLLECTIVE R15, `(.L_x_911) ;  /* 0x000000000f087348 */ /* 0x000fea0003c00000 */
[----:B------:R0:W1:Y:S02]  /*2a080*/  SHFL.UP P6, R14, R13, R12, R11 ;  /* 0x0400000c0d0e7389 */ /* 0x00006400000c000b */
[----:B01----:R-:W-:Y:S01]  /*2a090*/  ENDCOLLECTIVE ;  /* 0x000000000000791b */ /* 0x003fe20003800000 */
.L_x_911:
        /* <DEDUP_REMOVED lines=8> */
.L_x_912:
        /* <DEDUP_REMOVED lines=8> */
.L_x_913:
        /* <DEDUP_REMOVED lines=8> */
.L_x_914:
        /* <DEDUP_REMOVED lines=9> */
.L_x_915:
[----:B------:R-:W-:Y:S01]  /*2a2b0*/  IMAD.MOV.U32 R6, RZ, RZ, R14 ;  /* 0x000000ffff067224 */ /* 0x000fe200078e000e */
[----:B------:R-:W-:Y:S06]  /*2a2c0*/  BRA `(.L_x_916) ;  /* 0xffffffc400a87947 */ /* 0x000fec000383ffff */
.L_x_777:
[----:B------:R-:W-:Y:S01]  /*2a2d0*/  BSSY B0, `(.L_x_917) ;  /* 0x0000006000007945 */ /* 0x000fe20003800000 */
[----:B------:R-:W-:Y:S01]  /*2a2e0*/  PLOP3.LUT P6, PT, P6, PT, PT, 0x8, 0x0 ;  /* 0x000000000000781c */ /* 0x000fe200037ce170 */
[----:B------:R-:W-:-:S12]  /*2a2f0*/  IMAD.MOV.U32 R15, RZ, RZ, -0x1 ;  /* 0xffffffffff0f7424 */ /* 0x000fd800078e00ff */
[----:B01----:R-:W-:Y:S05]  /*2a300*/  WARPSYNC.COLLECTIVE R15, `(.L_x_918) ;  /* 0x000000000f087348 */ /* 0x003fea0003c00000 */
[----:B------:R-:W-:Y:S01]  /*2a310*/  VOTE.ANY R14, PT, P6 ;  /* 0x00000000000e7806 */ /* 0x000fe200030e0100 */
[----:B01----:R-:W-:Y:S06]  /*2a320*/  ENDCOLLECTIVE ;  /* 0x000000000000791b */ /* 0x003fec0003800000 */
.L_x_918:
[----:B------:R-:W-:Y:S05]  /*2a330*/  BSYNC B0 ;  /* 0x0000000000007941 */ /* 0x000fea0003800000 */
.L_x_917:
[----:B------:R-:W-:Y:S01]  /*2a340*/  MOV R4, R14 ;  /* 0x0000000e00047202 */ /* 0x000fe20000000f00 */
[----:B------:R-:W-:Y:S01]  /*2a350*/  IMAD.MOV.U32 R13, RZ, RZ, R2 ;  /* 0x000000ffff0d7224 */ /* 0x000fe200078e0002 */
[----:B------:R-:W-:Y:S01]  /*2a360*/  MOV R15, 0xffffffff ;  /* 0xffffffff000f7802 */ /* 0x000fe20000000f00 */
[----:B------:R-:W-:Y:S01]  /*2a370*/  IMAD.MOV.U32 R11, RZ, RZ, 0x1f ;  /* 0x0000001fff0b7424 */ /* 0x000fe200078e00ff */
[----:B------:R-:W0:Y:S02]  /*2a380*/  POPC R3, R4 ;  /* 0x0000000400037309 */ /* 0x000e240000000000 */
[----:B0-----:R-:W-:-:S07]  /*2a390*/  IMAD.MOV.U32 R12, RZ, RZ, R3 ;  /* 0x000000ffff0c7224 */ /* 0x001fce00078e0003 */
[----:B------:R-:W-:Y:S05]  /*2a3a0*/  WARPSYNC.COLLECTIVE R15, `(.L_x_919) ;  /* 0x000000000f087348 */ /* 0x000fea0003c00000 */
[----:B------:R0:W1:Y:S02]  /*2a3b0*/  SHFL.IDX P6, R14, R13, R12, R11 ;  /* 0x0000000c0d0e7389 */ /* 0x00006400000c000b */
[----:B01----:R-:W-:Y:S01]  /*2a3c0*/  ENDCOLLECTIVE ;  /* 0x000000000000791b */ /* 0x003fe20003800000 */
.L_x_919:
[----:B------:R-:W-:Y:S01]  /*2a3d0*/  IMAD.MOV.U32 R2, RZ, RZ, R14 ;  /* 0x000000ffff027224 */ /* 0x000fe200078e000e */
[----:B------:R-:W-:Y:S06]  /*2a3e0*/  BRA `(.L_x_920) ;  /* 0xffffffc400987947 */ /* 0x000fec000383ffff */
.L_x_779:
[----:B------:R-:W-:Y:S01]  /*2a3f0*/  BSSY B0, `(.L_x_921) ;  /* 0x0000007000007945 */ /* 0x000fe20003800000 */
[----:B------:R-:W-:Y:S01]  /*2a400*/  IMAD.MOV.U32 R13, RZ, RZ, R5 ;  /* 0x000000ffff0d7224 */ /* 0x000fe200078e0005 */
[----:B------:R-:W-:Y:S01]  /*2a410*/  MOV R15, 0xffffffff ;  /* 0xffffffff000f7802 */ /* 0x000fe20000000f00 */
[----:B------:R-:W-:-:S07]  /*2a420*/  IMAD.MOV.U32 R11, RZ, RZ, 0x1f ;  /* 0x0000001fff0b7424 */ /* 0x000fce00078e00ff */
[----:B0123--:R-:W-:Y:S05]  /*2a430*/  WARPSYNC.COLLECTIVE R15, `(.L_x_922) ;  /* 0x000000000f087348 */ /* 0x00ffea0003c00000 */
[----:B------:R4:W0:Y:S02]  /*2a440*/  SHFL.IDX P6, R14, R13, R12, R11 ;  /* 0x0000000c0d0e7389 */ /* 0x00082400000c000b */
[----:B01234-:R-:W-:Y:S01]  /*2a450*/  ENDCOLLECTIVE ;  /* 0x000000000000791b */ /* 0x01ffe20003800000 */
.L_x_922:
[----:B------:R-:W-:Y:S05]  /*2a460*/  BSYNC B0 ;  /* 0x0000000000007941 */ /* 0x000fea0003800000 */
.L_x_921:
[----:B------:R-:W-:Y:S01]  /*2a470*/  IMAD.MOV.U32 R4, RZ, RZ, R14 ;  /* 0x000000ffff047224 */ /* 0x000fe200078e000e */
[----:B------:R-:W-:Y:S06]  /*2a480*/  BRA `(.L_x_778) ;  /* 0xffffffc4008c7947 */ /* 0x000fec000383ffff */
.L_x_783:
[----:B0-----:R0:W1:Y:S02]  /*2a490*/  SYNCS.PHASECHK.TRANS64.TRYWAIT P0, [R0+URZ+0x29820], R3 ;  /* 0x02982003000075a7 */ /* 0x001064000800017f */
[----:B-1----:R-:W-:Y:S05]  /*2a4a0*/  @!P0 NANOSLEEP.SYNCS 0x989680 ;  /* 0x009896800000895d */ /* 0x002fea0003900000 */
[----:B------:R-:W1:Y:S02]  /*2a4b0*/  @!P0 SYNCS.PHASECHK.TRANS64 P0, [R0+URZ+0x29820], R3 ;  /* 0x02982003000085a7 */ /* 0x000e64000800007f */
[----:B-1----:R-:W-:Y:S05]  /*2a4c0*/  @!P0 BRA `(.L_x_783) ;  /* 0xfffffffc00f08947 */ /* 0x002fea000383ffff */
[----:B------:R-:W-:Y:S05]  /*2a4d0*/  BRA `(.L_x_923) ;  /* 0xffffffc800807947 */ /* 0x000fea000383ffff */
.L_x_784:
[----:B------:R-:W1:Y:S01]  /*2a4e0*/  S2R R2, SR_TID.X ;  /* 0x0000000000027919 */ /* 0x000e620000002100 */
[----:B------:R-:W-:Y:S01]  /*2a4f0*/  BSSY B0, `(.L_x_924) ;  /* 0x000000a000007945 */ /* 0x000fe20003800000 */
[----:B------:R-:W-:Y:S01]  /*2a500*/  IMAD.MOV.U32 R12, RZ, RZ, RZ ;  /* 0x000000ffff0c7224 */ /* 0x000fe200078e00ff */
[----:B------:R-:W-:Y:S01]  /*2a510*/  MOV R11, 0x1f ;  /* 0x0000001f000b7802 */ /* 0x000fe20000000f00 */
[----:B------:R-:W-:Y:S01]  /*2a520*/  IMAD.MOV.U32 R15, RZ, RZ, -0x1 ;  /* 0xffffffffff0f7424 */ /* 0x000fe200078e00ff */
[----:B-1----:R-:W-:-:S04]  /*2a530*/  SHF.R.U32.HI R2, RZ, 0x5, R2 ;  /* 0x00000005ff027819 */ /* 0x002fc80000011602 */
[----:B------:R-:W-:-:S05]  /*2a540*/  LOP3.LUT R2, R2, 0x3, RZ, 0xc0, !PT ;  /* 0x0000000302027812 */ /* 0x000fca00078ec0ff */
[----:B------:R-:W-:-:S07]  /*2a550*/  IMAD.MOV.U32 R13, RZ, RZ, R2 ;  /* 0x000000ffff0d7224 */ /* 0x000fce00078e0002 */
[----:B0-----:R-:W-:Y:S05]  /*2a560*/  WARPSYNC.COLLECTIVE R15, `(.L_x_925) ;  /* 0x000000000f087348 */ /* 0x001fea0003c00000 */
[----:B------:R1:W2:Y:S02]  /*2a570*/  SHFL.IDX P6, R14, R13, R12, R11 ;  /* 0x0000000c0d0e7389 */ /* 0x0002a400000c000b */
[----:B012---:R-:W-:Y:S01]  /*2a580*/  ENDCOLLECTIVE ;  /* 0x000000000000791b */ /* 0x007fe20003800000 */
.L_x_925:
[----:B------:R-:W-:Y:S05]  /*2a590*/  BSYNC B0 ;  /* 0x0000000000007941 */ /* 0x000fea0003800000 */
.L_x_924:
[----:B------:R-:W-:Y:S05]  /*2a5a0*/  BRA `(.L_x_926) ;  /* 0xffffffc800687947 */ /* 0x000fea000383ffff */
.L_x_785:
[----:B------:R-:W-:Y:S01]  /*2a5b0*/  BSSY B0, `(.L_x_927) ;  /* 0x0000006000007945 */ /* 0x000fe20003800000 */
[----:B------:R-:W-:-:S07]  /*2a5c0*/  IMAD.MOV.U32 R15, RZ, RZ, -0x1 ;  /* 0xffffffffff0f7424 */ /* 0x000fce00078e00ff */
[----:B01----:R-:W-:Y:S05]  /*2a5d0*/  WARPSYNC.COLLECTIVE R15, `(.L_x_928) ;  /* 0x000000000f0c7348 */ /* 0x003fea0003c00000 */
[----:B------:R-:W-:Y:S02]  /*2a5e0*/  ELECT P6, UR62, PT ;  /* 0x00000000003e782f */ /* 0x000fe400038c0000 */
[----:B------:R-:W-:Y:S01]  /*2a5f0*/  MOV R14, UR62 ;  /* 0x0000003e000e7c02 */ /* 0x000fe20008000f00 */
[----:B01----:R-:W-:Y:S10]  /*2a600*/  ENDCOLLECTIVE ;  /* 0x000000000000791b */ /* 0x003ff40003800000 */
.L_x_928:
[----:B------:R-:W-:Y:S05]  /*2a610*/  BSYNC B0 ;  /* 0x0000000000007941 */ /* 0x000fea0003800000 */
.L_x_927:
[----:B------:R-:W-:Y:S05]  /*2a620*/  BRA `(.L_x_929) ;  /* 0xffffffc8005c7947 */ /* 0x000fea000383ffff */
.L_x_787:
[----:B0-----:R0:W1:Y:S02]  /*2a630*/  SYNCS.PHASECHK.TRANS64.TRYWAIT P1, [R6+URZ], R5 ;  /* 0x00000005060075a7 */ /* 0x001064000802017f */
[----:B-1----:R-:W-:Y:S05]  /*2a640*/  @!P1 NANOSLEEP.SYNCS 0x989680 ;  /* 0x009896800000995d */ /* 0x002fea0003900000 */
[----:B------:R-:W1:Y:S02]  /*2a650*/  @!P1 SYNCS.PHASECHK.TRANS64 P1, [R6+URZ], R5 ;  /* 0x00000005060095a7 */ /* 0x000e64000802007f */
[----:B-1----:R-:W-:Y:S05]  /*2a660*/  @!P1 BRA `(.L_x_787) ;  /* 0xfffffffc00f09947 */ /* 0x002fea000383ffff */
[----:B------:R-:W-:Y:S05]  /*2a670*/  BRA `(.L_x_930) ;  /* 0xffffffc800987947 */ /* 0x000fea000383ffff */
.L_x_788:
[----:B-1----:R1:W2:Y:S02]  /*2a680*/  SYNCS.PHASECHK.TRANS64.TRYWAIT P1, [R7+URZ], R2 ;  /* 0x00000002070075a7 */ /* 0x0022a4000802017f */
[----:B--2---:R-:W-:Y:S05]  /*2a690*/  @!P1 NANOSLEEP.SYNCS 0x989680 ;  /* 0x009896800000995d */ /* 0x004fea0003900000 */
[----:B------:R-:W2:Y:S02]  /*2a6a0*/  @!P1 SYNCS.PHASECHK.TRANS64 P1, [R7+URZ], R2 ;  /* 0x00000002070095a7 */ /* 0x000ea4000802007f */
[----:B--2---:R-:W-:Y:S05]  /*2a6b0*/  @!P1 BRA `(.L_x_788) ;  /* 0xfffffffc00f09947 */ /* 0x004fea000383ffff */
[----:B------:R-:W-:Y:S05]  /*2a6c0*/  BRA `(.L_x_931) ;  /* 0xffffffc8008c7947 */ /* 0x000fea000383ffff */
.L_x_790:
[----:B--2---:R2:W3:Y:S02]  /*2a6d0*/  SYNCS.PHASECHK.TRANS64.TRYWAIT P1, [R4+URZ+0x29860], R5 ;  /* 0x02986005040075a7 */ /* 0x0044e4000802017f */
[----:B---3--:R-:W-:Y:S05]  /*2a6e0*/  @!P1 NANOSLEEP.SYNCS 0x989680 ;  /* 0x009896800000995d */ /* 0x008fea0003900000 */
[----:B------:R-:W3:Y:S02]  /*2a6f0*/  @!P1 SYNCS.PHASECHK.TRANS64 P1, [R4+URZ+0x29860], R5 ;  /* 0x02986005040095a7 */ /* 0x000ee4000802007f */
[----:B---3--:R-:W-:Y:S05]  /*2a700*/  @!P1 BRA `(.L_x_790) ;  /* 0xfffffffc00f09947 */ /* 0x008fea000383ffff */
[----:B------:R-:W-:Y:S05]  /*2a710*/  BRA `(.L_x_932) ;  /* 0xffffffc800907947 */ /* 0x000fea000383ffff */
.L_x_792:
[----:B---3--:R3:W4:Y:S02]  /*2a720*/  SYNCS.PHASECHK.TRANS64.TRYWAIT P1, [R3+URZ+0x29860], R2 ;  /* 0x02986002030075a7 */ /* 0x008724000802017f */
[----:B----4-:R-:W-:Y:S05]  /*2a730*/  @!P1 NANOSLEEP.SYNCS 0x989680 ;  /* 0x009896800000995d */ /* 0x010fea0003900000 */
[----:B------:R-:W4:Y:S02]  /*2a740*/  @!P1 SYNCS.PHASECHK.TRANS64 P1, [R3+URZ+0x29860], R2 ;  /* 0x02986002030095a7 */ /* 0x000f24000802007f */
[----:B----4-:R-:W-:Y:S05]  /*2a750*/  @!P1 BRA `(.L_x_792) ;  /* 0xfffffffc00f09947 */ /* 0x010fea000383ffff */
[----:B------:R-:W-:Y:S05]  /*2a760*/  BRA `(.L_x_933) ;  /* 0xffffffc800907947 */ /* 0x000fea000383ffff */
.L_x_794:
[----:B----4-:R4:W0:Y:S02]  /*2a770*/  SYNCS.PHASECHK.TRANS64.TRYWAIT P0, [R4+URZ+0x29880], R5 ;  /* 0x02988005040075a7 */ /* 0x010824000800017f */
[----:B0-----:R-:W-:Y:S05]  /*2a780*/  @!P0 NANOSLEEP.SYNCS 0x989680 ;  /* 0x009896800000895d */ /* 0x001fea0003900000 */
[----:B------:R-:W0:Y:S02]  /*2a790*/  @!P0 SYNCS.PHASECHK.TRANS64 P0, [R4+URZ+0x29880], R5 ;  /* 0x02988005040085a7 */ /* 0x000e24000800007f */
[----:B0-----:R-:W-:Y:S05]  /*2a7a0*/  @!P0 BRA `(.L_x_794) ;  /* 0xfffffffc00f08947 */ /* 0x001fea000383ffff */
[----:B------:R-:W-:Y:S05]  /*2a7b0*/  BRA `(.L_x_795) ;  /* 0xffffffc8008c7947 */ /* 0x000fea000383ffff */
.L_x_934:
        /* <DEDUP_REMOVED lines=12> */
.L_x_2852:


//--------------------- .text._ZN7cutlass13device_kernelIN5flash11enable_sm90INS1_16FlashAttnFwdSm90INS1_25CollectiveMainloopFwdSm90ILi2EN4cute5tupleIJNS5_1CILi1EEES8_S8_EEENS6_IJNS7_ILi128EEENS7_ILi160EEENS7_ILi192EEEEEELi128ENS_12float_e4m3_tEfNS_4arch4Sm90ELb0ELb1ELb0ELb0ELb0ELb0ELb0ELb1ELb1ELb1ELb0ELb0EEENS1_21CollectiveEpilogueFwdINS6_IJSA_SA_SB_EEES9_NS_10bfloat16_tESG_Li256ELb0ELb1ELb0ELb1EEENS1_30DynamicPersistentTileSchedulerILi256ELi128ELb0ELb1ELb1EEEEEEEEEvNT_6ParamsE --------------------------
	.section	.text._ZN7cutlass13device_kernelIN5flash11enable_sm90INS1_16FlashAttnFwdSm90INS1_25CollectiveMainloopFwdSm90ILi2EN4cute5tupleIJNS5_1CILi1EEES8_S8_EEENS6_IJNS7_ILi128EEENS7_ILi160EEENS7_ILi192EEEEEELi128ENS_12float_e4m3_tEfNS_4arch4Sm90ELb0ELb1ELb0ELb0ELb0ELb0ELb0ELb1ELb1ELb1ELb0ELb0EEENS1_21CollectiveEpilogueFwdINS6_IJSA_SA_SB_EEES9_NS_10bfloat16_tESG_Li256ELb0ELb1ELb0ELb1EEENS1_30DynamicPersistentTileSchedulerILi256ELi128ELb0ELb1ELb1EEEEEEEEEvNT_6ParamsE,"ax",@progbits
	.align	128
.text._ZN7cutlass13device_kernelIN5flash11enable_sm90INS1_16FlashAttnFwdSm90INS1_25CollectiveMainloopFwdSm90ILi2EN4cute5tupleIJNS5_1CILi1EEES8_S8_EEENS6_IJNS7_ILi128EEENS7_ILi160EEENS7_ILi192EEEEEELi128ENS_12float_e4m3_tEfNS_4arch4Sm90ELb0ELb1ELb0ELb0ELb0ELb0ELb0ELb1ELb1ELb1ELb0ELb0EEENS1_21CollectiveEpilogueFwdINS6_IJSA_SA_SB_EEES9_NS_10bfloat16_tESG_Li256ELb0ELb1ELb0ELb1EEENS1_30DynamicPersistentTileSchedulerILi256ELi128ELb0ELb1ELb1EEEEEEEEEvNT_6ParamsE:
        .type           _ZN7cutlass13device_kernelIN5flash11enable_sm90INS1_16FlashAttnFwdSm90INS1_25CollectiveMainloopFwdSm90ILi2EN4cute5tupleIJNS5_1CILi1EEES8_S8_EEENS6_IJNS7_ILi128EEENS7_ILi160EEENS7_ILi192EEEEEELi128ENS_12float_e4m3_tEfNS_4arch4Sm90ELb0ELb1ELb0ELb0ELb0ELb0ELb0ELb1ELb1ELb1ELb0ELb0EEENS1_21CollectiveEpilogueFwdINS6_IJSA_SA_SB_EEES9_NS_10bfloat16_tESG_Li256ELb0ELb1ELb0ELb1EEENS1_30DynamicPersistentTileSchedulerILi256ELi128ELb0ELb1ELb1EEEEEEEEEvNT_6ParamsE,@function
        .size           _ZN7cutlass13device_kernelIN5flash11enable_sm90INS1_16FlashAttnFwdSm90INS1_25CollectiveMainloopFwdSm90ILi2EN4cute5tupleIJNS5_1CILi1EEES8_S8_EEENS6_IJNS7_ILi128EEENS7_ILi160EEENS7_ILi192EEEEEELi128ENS_12float_e4m3_tEfNS_4arch4Sm90ELb0ELb1ELb0ELb0ELb0ELb0ELb0ELb1ELb1ELb1ELb0ELb0EEENS1_21CollectiveEpilogueFwdINS6_IJSA_SA_SB_EEES9_NS_10bfloat16_tESG_Li256ELb0ELb1ELb0ELb1EEENS1_30DynamicPersistentTileSchedulerILi256ELi128ELb0ELb1ELb1EEEEEEEEEvNT_6ParamsE,(.L_x_2853 - _ZN7cutlass13device_kernelIN5flash11enable_sm90INS1_16FlashAttnFwdSm90INS1_25CollectiveMainloopFwdSm90ILi2EN4cute5tupleIJNS5_1CILi1EEES8_S8_EEENS6_IJNS7_ILi128EEENS7_ILi160EEENS7_ILi192EEEEEELi128ENS_12float_e4m3_tEfNS_4arch4Sm90ELb0ELb1ELb0ELb0ELb0ELb0ELb0ELb1ELb1ELb1ELb0ELb0EEENS1_21CollectiveEpilogueFwdINS6_IJSA_SA_SB_EEES9_NS_10bfloat16_tESG_Li256ELb0ELb1ELb0ELb1EEENS1_30DynamicPersistentTileSchedulerILi256ELi128ELb0ELb1ELb1EEEEEEEEEvNT_6ParamsE)
        .other          _ZN7cutlass13device_kernelIN5flash11enable_sm90INS1_16FlashAttnFwdSm90INS1_25CollectiveMainloopFwdSm90ILi2EN4cute5tupleIJNS5_1CILi1EEES8_S8_EEENS6_IJNS7_ILi128EEENS7_ILi160EEENS7_ILi192EEEEEELi128ENS_12float_e4m3_tEfNS_4arch4Sm90ELb0ELb1ELb0ELb0ELb0ELb0ELb0ELb1ELb1ELb1ELb0ELb0EEENS1_21CollectiveEpilogueFwdINS6_IJSA_SA_SB_EEES9_NS_10bfloat16_tESG_Li256ELb0ELb1ELb0ELb1EEENS1_30DynamicPersistentTileSchedulerILi256ELi128ELb0ELb1ELb1EEEEEEEEEvNT_6ParamsE,@"STO_CUDA_ENTRY STV_DEFAULT"
_ZN7cutlass13device_kernelIN5flash11enable_sm90INS1_16FlashAttnFwdSm90INS1_25CollectiveMainloopFwdSm90ILi2EN4cute5tupleIJNS5_1CILi1EEES8_S8_EEENS6_IJNS7_ILi128EEENS7_ILi160EEENS7_ILi192EEEEEELi128ENS_12float_e4m3_tEfNS_4arch4Sm90ELb0ELb1ELb0ELb0ELb0ELb0ELb0ELb1ELb1ELb1ELb0ELb0EEENS1_21CollectiveEpilogueFwdINS6_IJSA_SA_SB_EEES9_NS_10bfloat16_tESG_Li256ELb0ELb1ELb0ELb1EEENS1_30DynamicPersistentTileSchedulerILi256ELi128ELb0ELb1ELb1EEEEEEEEEvNT_6ParamsE:
        /* <DEDUP_REMOVED lines=18> */
.L_x_936:
[----:B------:R-:W-:Y:S05]  /*0120*/  BSYNC B0 ;  /* 0x0000000000007941 */ /* 0x000fea0003800000 */
.L_x_935:
        /* <DEDUP_REMOVED lines=41> */
.L_x_937:
        /* <DEDUP_REMOVED lines=22> */
.L_x_938:
        /* <DEDUP_REMOVED lines=18> */
.L_x_939:
        /* <DEDUP_REMOVED lines=22> */
.L_x_940:
        /* <DEDUP_REMOVED lines=22> */
.L_x_941:
[----:B------:R-:W-:Y:S01]  /*0900*/  PLOP3.LUT P0, PT, PT, PT, UP0, 0x80, 0x0 ;  /* 0x000000000000781c */ /* 0x000fe20003f0f008 */
[----:B------:R-:W-:Y:S01]  /*0910*/  UMOV UR38, 0x1 ;  /* 0x0000000100267882 */ /* 0x000fe20000000000 */
[----:B------:R-:W-:Y:S01]  /*0920*/  NOP ;  /* 0x0000000000007918 */ /* 0x000fe20000000000 */
[----:B------:R-:W-:Y:S01]  /*0930*/  USEL UR38, UR38, 0x2, !UP0 ;  /* 0x0000000226267887 */ /* 0x000fe2000c000000 */
[----:B------:R-:W-:Y:S01]  /*0940*/  ULDC.64 UR50, c[0x0][0x208] ;  /* 0x0000820000327ab9 */ /* 0x000fe20000000a00 */
[----:B012-4-:R-:W-:Y:S08]  /*0950*/  BAR.SYNC.DEFER_BLOCKING 0x0 ;  /* 0x0000000000007b1d */ /* 0x017ff00000010000 */
[----:B------:R-:W-:Y:S05]  /*0960*/  @!P0 BRA `(.L_x_942) ;  /* 0x00000144001c8947 */ /* 0x000fea0003800000 */
.L_x_943:
[----:B------:R-:W-:-:S08]  /*0970*/  NOP ;  /* 0x0000000000007918 */ /* 0x000fd00000000000 */
[----:B------:R-:W0:Y:S02]  /*0980*/  USETMAXREG.TRY_ALLOC.CTAPOOL UP0, 0xf0 ;  /* 0x000000f0000079c8 */ /* 0x000e240008000600 */
[----:B0-----:R-:W-:-:S13]  /*0990*/  PLOP3.LUT P0, PT, PT, PT, UP0, 0x80, 0x0 ;  /* 0x000000000000781c */ /* 0x001fda0003f0f008 */
[----:B------:R-:W-:Y:S05]  /*09a0*/  @!P0 BRA `(.L_x_943) ;  /* 0xfffffffc00f08947 */ /* 0x000fea000383ffff */
[----:B------:R-:W0:Y:S01]  /*09b0*/  S2R R2, SR_TID.X ;  /* 0x0000000000027919 */ /* 0x000e220000002100 */
[----:B------:R-:W1:Y:S08]  /*09c0*/  S2UR UR4, SR_CTAID.X ;  /* 0x00000000000479c3 */ /* 0x000e700000002500 */
[----:B------:R-:W-:Y:S08]  /*09d0*/  BAR.ARV 0x4, 0x180 ;  /* 0x0106000000007b1d */ /* 0x000ff00000002000 */
        /* <DEDUP_REMOVED lines=14> */
[-C--:B------:R-:W-:Y:S02]  /*0ac0*/  LEA.HI R4, R0, R195.reuse, RZ, 0x5 ;  /* 0x000000c300047211 */ /* 0x080fe400078f28ff */
[----:B------:R-:W-:Y:S02]  /*0ad0*/  LOP3.LUT R2, R3, 0xffffff80, RZ, 0xc0, !PT ;  /* 0xffffff8003027812 */ /* 0x000fe400078ec0ff */
[----:B------:R-:W-:Y:S01]  /*0ae0*/  SHF.R.S32.HI R190, RZ, 0x7, R3 ;  /* 0x00000007ffbe7819 */ /* 0x000fe20000011403 */
[----:B------:R-:W-:Y:S02]  /*0af0*/  IMAD.SHL.U32 R6, R4, 0x20, RZ ;  /* 0x0000002004067824 */ /* 0x000fe400078e00ff */
[----:B------:R-:W-:Y:S01]  /*0b00*/  IMAD.IADD R189, R195, 0x1, -R2 ;  /* 0x00000001c3bd7824 */ /* 0x000fe200078e0a02 */
[----:B------:R-:W-:-:S02]  /*0b10*/  LEA.HI R2, R0, R195, RZ, 0x4 ;  /* 0x000000c300027211 */ /* 0x000fc400078f20ff */
[----:B------:R-:W-:Y:S02]  /*0b20*/  LOP3.LUT R7, R6, 0xfffffc00, RZ, 0xc0, !PT ;  /* 0xfffffc0006077812 */ /* 0x000fe400078ec0ff */
[C---:B------:R-:W-:Y:S02]  /*0b30*/  LOP3.LUT R4, R2.reuse, 0x3fffff0, RZ, 0xc0, !PT ;  /* 0x03fffff002047812 */ /* 0x040fe400078ec0ff */
[----:B------:R-:W-:Y:S02]  /*0b40*/  SHF.R.S32.HI R5, RZ, 0x4, R2 ;  /* 0x00000004ff057819 */ /* 0x000fe40000011402 */
[----:B------:R-:W-:Y:S01]  /*0b50*/  SHF.R.S32.HI R8, RZ, 0x1f, R189 ;  /* 0x0000001fff087819 */ /* 0x000fe200000114bd */
[----:B------:R-:W-:Y:S01]  /*0b60*/  IMAD.IADD R4, R195, 0x1, -R4 ;  /* 0x00000001c3047824 */ /* 0x000fe200078e0a04 */
[----:B------:R-:W-:Y:S02]  /*0b70*/  LEA.HI R2, R2, R5, RZ, 0x1 ;  /* 0x0000000502027211 */ /* 0x000fe400078f08ff */
[----:B------:R-:W-:Y:S01]  /*0b80*/  LEA.HI R9, R8, R189, RZ, 0x2 ;  /* 0x000000bd08097211 */ /* 0x000fe200078f10ff */
[----:B------:R-:W-:Y:S01]  /*0b90*/  IMAD R7, R4, 0x40, R7 ;  /* 0x0000004004077824 */ /* 0x000fe200078e0207 */
[----:B------:R-:W-:-:S02]  /*0ba0*/  LOP3.LUT R2, R2, 0x1ffffffe, RZ, 0xc0, !PT ;  /* 0x1ffffffe02027812 */ /* 0x000fc400078ec0ff */
[-C--:B------:R-:W-:Y:S02]  /*0bb0*/  LEA.HI R4, R0, R195.reuse, RZ, 0x2 ;  /* 0x000000c300047211 */ /* 0x080fe400078f10ff */
[--C-:B------:R-:W-:Y:S01]  /*0bc0*/  SHF.R.S32.HI R6, RZ, 0x2, R9.reuse ;  /* 0x00000002ff067819 */ /* 0x100fe20000011409 */
[----:B------:R-:W-:Y:S01]  /*0bd0*/  IMAD.IADD R2, R5, 0x1, -R2 ;  /* 0x0000000105027824 */ /* 0x000fe200078e0a02 */
[----:B------:R-:W-:Y:S02]  /*0be0*/  SHF.R.S32.HI R11, RZ, 0x1f, R9 ;  /* 0x0000001fff0b7819 */ /* 0x000fe40000011409 */
[----:B------:R-:W-:Y:S01]  /*0bf0*/  LOP3.LUT R4, R4, 0xfffffffc, RZ, 0xc0, !PT ;  /* 0xfffffffc04047812 */ /* 0x000fe200078ec0ff */
[----:B------:R-:W-:Y:S01]  /*0c00*/  IMAD R192, R2, 0x8, R7 ;  /* 0x0000000802c07824 */ /* 0x000fe200078e0207 */
[----:B------:R-:W-:Y:S02]  /*0c10*/  LEA.HI R0, R0, R195, RZ, 0x3 ;  /* 0x000000c300007211 */ /* 0x000fe400078f18ff */
[----:B------:R-:W-:Y:S01]  /*0c20*/  LEA.HI R11, R11, R6, RZ, 0x3 ;  /* 0x000000060b0b7211 */ /* 0x000fe200078f18ff */
[----:B------:R-:W-:Y:S01]  /*0c30*/  IMAD.IADD R4, R195, 0x1, -R4 ;  /* 0x00000001c3047824 */ /* 0x000fe200078e0a04 */
[----:B------:R-:W-:-:S02]  /*0c40*/  LOP3.LUT R2, R0, 0xfffffff8, RZ, 0xc0, !PT ;  /* 0xfffffff800027812 */ /* 0x000fc400078ec0ff */
[----:B------:R-:W-:Y:S02]  /*0c50*/  LOP3.LUT R11, R11, 0xfffffff8, RZ, 0xc0, !PT ;  /* 0xfffffff80b0b7812 */ /* 0x000fe400078ec0ff */
        /* <DEDUP_REMOVED lines=16> */
[----:B------:R-:W-:Y:S01]  /*0d60*/  IMAD R191, R3, 0x40, R8 ;  /* 0x0000004003bf7824 */ /* 0x000fe200078e0208 */
[----:B------:R-:W-:Y:S01]  /*0d70*/  SHF.R.S32.HI R193, RZ, 0x1f, R22 ;  /* 0x0000001fffc17819 */ /* 0x000fe20000011416 */
[----:B------:R-:W-:-:S02]  /*0d80*/  IMAD.IADD R17, R189, 0x1, -R2 ;  /* 0x00000001bd117824 */ /* 0x000fc400078e0a02 */
[----:B------:R-:W-:-:S07]  /*0d90*/  IMAD R18, R18, 0x8, R191 ;  /* 0x0000000812127824 */ /* 0x000fce00078e02bf */
.L_x_1044:
[----:B------:R-:W-:Y:S01]  /*0da0*/  ULDC UR5, c[0x0][0xc60] ;  /* 0x0003180000057ab9 */ /* 0x000fe20000000800 */
[----:B------:R-:W-:Y:S01]  /*0db0*/  UMOV UR9, UR4 ;  /* 0x0000000400097c82 */ /* 0x000fe20008000000 */
[----:B------:R-:W-:-:S11]  /*0dc0*/  UISETP.NE.AND UP0, UPT, UR5, 0x1, UPT ;  /* 0x000000010500788c */ /* 0x000fd6000bf05270 */
[----:B------:R-:W-:Y:S01]  /*0dd0*/  @UP0 ULDC UR6, c[0x0][0xc64] ;  /* 0x0003190000060ab9 */ /* 0x000fe20000000800 */
[----:B------:R-:W-:Y:S01]  /*0de0*/  @UP0 ULDC UR8, c[0x0][0xc68] ;  /* 0x00031a0000080ab9 */ /* 0x000fe20000000800 */
[----:B------:R-:W-:-:S04]  /*0df0*/  UIMAD.WIDE.U32 UR6, UR4, UR6, URZ ;  /* 0x00000006040672a5 */ /* 0x000fc8000f8e003f */
[----:B------:R-:W-:-:S03]  /*0e00*/  @UP0 USHF.R.U32.HI UR9, URZ, UR8, UR7 ;  /* 0x000000083f090299 */ /* 0x000fc60008011607 */
[----:B------:R-:W-:Y:S02]  /*0e10*/  ULDC UR6, c[0x0][0xc78] ;  /* 0x00031e0000067ab9 */ /* 0x000fe40000000800 */
[----:B------:R-:W-:Y:S02]  /*0e20*/  UISETP.GE.AND UP0, UPT, UR9, UR6, UPT ;  /* 0x000000060900728c */ /* 0x000fe4000bf06270 */
[----:B------:R-:W-:-:S04]  /*0e30*/  UIADD3 UR6, -UR9, URZ, URZ ;  /* 0x0000003f09067290 */ /* 0x000fc8000fffe13f */
[----:B------:R-:W-:Y:S01]  /*0e40*/  PLOP3.LUT P0, PT, PT, PT, UP0, 0x80, 0x0 ;  /* 0x000000000000781c */ /* 0x000fe20003f0f008 */
[----:B------:R-:W-:-:S12]  /*0e50*/  UIMAD UR7, UR5, UR6, UR4 ;  /* 0x00000006050772a4 */ /* 0x000fd8000f8e0204 */
[----:B012345:R-:W-:Y:S05]  /*0e60*/  @!P0 BRA `(.L_x_944) ;  /* 0x0000000000208947 */ /* 0x03ffea0003800000 */
[----:B------:R-:W-:Y:S01]  /*0e70*/  ULDC UR6, c[0x0][0xc6c] ;  /* 0x00031b0000067ab9 */ /* 0x000fe20000000800 */
[----:B------:R-:W-:Y:S01]  /*0e80*/  UMOV UR8, UR7 ;  /* 0x0000000700087c82 */ /* 0x000fe20008000000 */
[----:B------:R-:W-:-:S11]  /*0e90*/  UISETP.NE.AND UP0, UPT, UR6, 0x1, UPT ;  /* 0x000000010600788c */ /* 0x000fd6000bf05270 */
[----:B------:R-:W-:Y:S02]  /*0ea0*/  @UP0 ULDC.64 UR10, c[0x0][0xc70] ;  /* 0x00031c00000a0ab9 */ /* 0x000fe40000000a00 */
[----:B------:R-:W-:-:S04]  /*0eb0*/  UIMAD.WIDE.U32 UR4, UR7, UR10, URZ ;  /* 0x0000000a070472a5 */ /* 0x000fc8000f8e003f */
[----:B------:R-:W-:-:S04]  /*0ec0*/  @UP0 USHF.R.U32.HI UR8, URZ, UR11, UR5 ;  /* 0x0000000b3f080299 */ /* 0x000fc80008011605 */
[----:B------:R-:W-:Y:S01]  /*0ed0*/  UIMAD UR4, UR8, UR6, URZ ;  /* 0x00000006080472a4 */ /* 0x000fe2000f8e023f */
[----:B------:R-:W-:Y:S11]  /*0ee0*/  BRA `(.L_x_945) ;  /* 0x00000000001c7947 */ /* 0x000ff60003800000 */
.L_x_944:
[----:B------:R-:W-:Y:S01]  /*0ef0*/  ULDC UR6, c[0x0][0xc54] ;  /* 0x0003150000067ab9 */ /* 0x000fe20000000800 */
[----:B------:R-:W-:Y:S01]  /*0f00*/  UMOV UR8, UR7 ;  /* 0x0000000700087c82 */ /* 0x000fe20008000000 */
[----:B------:R-:W-:-:S11]  /*0f10*/  UISETP.NE.AND UP0, UPT, UR6, 0x1, UPT ;  /* 0x000000010600788c */ /* 0x000fd6000bf05270 */
[----:B------:R-:W-:Y:S02]  /*0f20*/  @UP0 ULDC.64 UR10, c[0x0][0xc58] ;  /* 0x00031600000a0ab9 */ /* 0x000fe40000000a00 */
[----:B------:R-:W-:-:S04]  /*0f30*/  UIMAD.WIDE.U32 UR4, UR7, UR10, URZ ;  /* 0x0000000a070472a5 */ /* 0x000fc8000f8e003f */
[----:B------:R-:W-:-:S04]  /*0f40*/  @UP0 USHF.R.U32.HI UR8, URZ, UR11, UR5 ;  /* 0x0000000b3f080299 */ /* 0x000fc80008011605 */
[----:B------:R-:W-:-:S12]  /*0f50*/  UIMAD UR4, UR8, UR6, URZ ;  /* 0x00000006080472a4 */ /* 0x000fd8000f8e023f */
.L_x_945:
[----:B------:R-:W-:Y:S01]  /*0f60*/  ULDC UR42, c[0x0][0xc48] ;  /* 0x00031200002a7ab9 */ /* 0x000fe20000000800 */
[----:B------:R-:W-:Y:S01]  /*0f70*/  UIADD3 UR6, UR7, -UR4, URZ ;  /* 0x8000000407067290 */ /* 0x000fe2000fffe03f */
[----:B------:R-:W-:Y:S01]  /*0f80*/  IMAD.MOV.U32 R7, RZ, RZ, 0x3f800000 ;  /* 0x3f800000ff077424 */ /* 0x000fe200078e00ff */
[----:B------:R-:W-:Y:S01]  /*0f90*/  UISETP.NE.AND UP2, UPT, UR42, 0x1, UPT ;  /* 0x000000012a00788c */ /* 0x000fe2000bf45270 */
[----:B------:R-:W-:Y:S01]  /*0fa0*/  IMAD.MOV.U32 R0, RZ, RZ, 0x3f800000 ;  /* 0x3f800000ff007424 */ /* 0x000fe200078e00ff */
[----:B------:R-:W-:Y:S01]  /*0fb0*/  ULDC.64 UR4, c[0x0][0x990] ;  /* 0x0002640000047ab9 */ /* 0x000fe20000000a00 */
[----:B------:R-:W-:Y:S01]  /*0fc0*/  ULDC UR18, c[0x0][0xc54] ;  /* 0x0003150000127ab9 */ /* 0x000fe20000000800 */
[----:B------:R-:W-:Y:S01]  /*0fd0*/  UISETP.NE.U32.AND UP0, UPT, UR4, URZ, UPT ;  /* 0x0000003f0400728c */ /* 0x000fe2000bf05070 */
[----:B------:R-:W0:Y:S01]  /*0fe0*/  LDC R6, c[0x0][0x448] ;  /* 0x00011200ff067b82 */ /* 0x000e220000000800 */
[----:B------:R-:W-:Y:S02]  /*0ff0*/  UIMAD UR18, UR9, UR18, UR6 ;  /* 0x00000012091272a4 */ /* 0x000fe4000f8e0206 */
[----:B------:R-:W-:Y:S01]  /*1000*/  UISETP.NE.AND.EX UP0, UPT, UR5, URZ, UPT, UP0 ;  /* 0x0000003f0500728c */ /* 0x000fe2000bf05300 */
[----:B------:R-:W-:-:S02]  /*1010*/  ULDC.64 UR6, c[0x0][0x998] ;  /* 0x0002660000067ab9 */ /* 0x000fc40000000a00 */
[----:B------:R-:W-:Y:S01]  /*1020*/  @UP2 ULDC UR10, c[0x0][0xc4c] ;  /* 0x00031300000a2ab9 */ /* 0x000fe20000000800 */
[----:B------:R-:W-:Y:S01]  /*1030*/  UISETP.NE.U32.AND UP1, UPT, UR6, URZ, UPT ;  /* 0x0000003f0600728c */ /* 0x000fe2000bf25070 */
[----:B------:R-:W1:Y:S01]  /*1040*/  LDC.64 R12, c[0x0][0x9e0] ;  /* 0x00027800ff0c7b82 */ /* 0x000e620000000a00 */
[----:B------:R-:W-:Y:S01]  /*1050*/  UIMAD.WIDE.U32 UR10, UR18, UR10, URZ ;  /* 0x0000000a120a72a5 */ /* 0x000fe2000f8e003f */
[----:B------:R-:W-:Y:S01]  /*1060*/  PLOP3.LUT P0, PT, PT, PT, UP0, 0x80, 0x0 ;  /* 0x000000000000781c */ /* 0x000fe20003f0f008 */
[----:B------:R-:W-:Y:S01]  /*1070*/  @UP2 ULDC UR9, c[0x0][0xc50] ;  /* 0x0003140000092ab9 */ /* 0x000fe20000000800 */
[----:B------:R-:W-:Y:S01]  /*1080*/  UISETP.NE.AND.EX UP1, UPT, UR7, URZ, UPT, UP1 ;  /* 0x0000003f0700728c */ /* 0x000fe2000bf25310 */
[----:B------:R-:W-:Y:S01]  /*1090*/  UMOV UR44, UR18 ;  /* 0x00000012002c7c82 */ /* 0x000fe20008000000 */
[----:B------:R-:W-:Y:S02]  /*10a0*/  @UP2 USHF.R.U32.HI UR44, URZ, UR9, UR11 ;  /* 0x000000093f2c2299 */ /* 0x000fe4000801160b */
[----:B------:R-:W2:Y:S01]  /*10b0*/  LDC R104, c[0x0][0x288] ;  /* 0x0000a200ff687b82 */ /* 0x000ea20000000800 */
[----:B------:R-:W-:Y:S01]  /*10c0*/  @UP0 ULDC.64 UR10, c[0x0][0x9a8] ;  /* 0x00026a00000a0ab9 */ /* 0x000fe20000000a00 */
[----:B------:R-:W-:Y:S01]  /*10d0*/  @UP0 USHF.R.S32.HI UR9, URZ, 0x1f, UR44 ;  /* 0x0000001f3f090899 */ /* 0x000fe2000801142c */
[----:B------:R-:W-:Y:S01]  /*10e0*/  PLOP3.LUT P1, PT, PT, PT, UP1, 0x80, 0x0 ;  /* 0x000000000000781c */ /* 0x000fe20003f2f018 */
[----:B------:R-:W-:-:S02]  /*10f0*/  @UP0 UIMAD.WIDE.U32 UR12, UR44, UR10, URZ ;  /* 0x0000000a2c0c02a5 */ /* 0x000fc4000f8e003f */
[----:B------:R-:W-:Y:S02]  /*1100*/  @UP0 UIMAD UR9, UR9, UR10, URZ ;  /* 0x0000000a090902a4 */ /* 0x000fe4000f8e023f */
[----:B------:R-:W3:Y:S01]  /*1110*/  LDC R9, c[0x0][0x2f0] ;  /* 0x0000bc00ff097b82 */ /* 0x000ee20000000800 */
[----:B------:R-:W-:Y:S02]  /*1120*/  @UP1 USHF.R.S32.HI UR10, URZ, 0x1f, UR44 ;  /* 0x0000001f3f0a1899 */ /* 0x000fe4000801142c */
[----:B------:R-:W-:Y:S01]  /*1130*/  UIADD3 UR15, -UR44, URZ, URZ ;  /* 0x0000003f2c0f7290 */ /* 0x000fe2000fffe13f */
[----:B------:R-:W-:Y:S01]  /*1140*/  @UP1 ULDC.64 UR16, c[0x0][0x9b8] ;  /* 0x00026e0000101ab9 */ /* 0x000fe20000000a00 */
[----:B------:R-:W-:Y:S02]  /*1150*/  @UP0 UIMAD UR14, UR44, UR11, UR9 ;  /* 0x0000000b2c0e02a4 */ /* 0x000fe4000f8e0209 */
[----:B------:R-:W-:Y:S02]  /*1160*/  @UP1 UIMAD UR9, UR10, UR16, URZ ;  /* 0x000000100a0912a4 */ /* 0x000fe4000f8e023f */
[----:B------:R-:W-:-:S02]  /*1170*/  UIMAD UR42, UR42, UR15, UR18 ;  /* 0x0000000f2a2a72a4 */ /* 0x000fc4000f8e0212 */
[----:B------:R-:W-:Y:S02]  /*1180*/  @UP1 UIMAD UR15, UR44, UR17, UR9 ;  /* 0x000000112c0f12a4 */ /* 0x000fe4000f8e0209 */
[----:B------:R-:W-:Y:S02]  /*1190*/  @UP0 USHF.R.S32.HI UR9, URZ, 0x1f, UR42 ;  /* 0x0000001f3f090899 */ /* 0x000fe4000801142a */
[----:B------:R-:W-:Y:S02]  /*11a0*/  @UP1 UIMAD.WIDE.U32 UR10, UR44, UR16, URZ ;  /* 0x000000102c0a12a5 */ /* 0x000fe4000f8e003f */
[----:B------:R-:W-:Y:S01]  /*11b0*/  @UP1 USHF.R.S32.HI UR20, URZ, 0x1f, UR42 ;  /* 0x0000001f3f141899 */ /* 0x000fe2000801142a */
[----:B------:R-:W-:Y:S01]  /*11c0*/  @UP0 ULDC.64 UR16, c[0x0][0x9b0] ;  /* 0x00026c0000100ab9 */ /* 0x000fe20000000a00 */
[----:B------:R-:W-:Y:S01]  /*11d0*/  @UP1 ULDC.64 UR18, c[0x0][0x9c0] ;  /* 0x0002700000121ab9 */ /* 0x000fe20000000a00 */
[----:B------:R-:W-:Y:S02]  /*11e0*/  @UP0 UIADD3 UR13, UR13, UR14, URZ ;  /* 0x0000000e0d0d0290 */ /* 0x000fe4000fffe03f */
[----:B------:R-:W-:-:S02]  /*11f0*/  @UP0 UIMAD UR9, UR9, UR16, URZ ;  /* 0x00000010090902a4 */ /* 0x000fc4000f8e023f */
[----:B------:R-:W-:Y:S02]  /*1200*/  @UP1 UIADD3 UR11, UR11, UR15, URZ ;  /* 0x0000000f0b0b1290 */ /* 0x000fe4000fffe03f */
[----:B------:R-:W-:Y:S02]  /*1210*/  @UP1 UIMAD UR14, UR20, UR18, URZ ;  /* 0x00000012140e12a4 */ /* 0x000fe4000f8e023f */
        /* <DEDUP_REMOVED lines=9> */
[----:B------:R-:W-:Y:S01]  /*12b0*/  IMAD.U32 R2, RZ, RZ, UR4 ;  /* 0x00000004ff027e24 */ /* 0x000fe2000f8e00ff */
[----:B------:R-:W-:-:S02]  /*12c0*/  @UP1 ULEA.HI.X UR7, UR10, UR7, UR9, 0x2, UP3 ;  /* 0x000000070a071291 */ /* 0x000fc400098f1409 */
[----:B------:R-:W-:Y:S01]  /*12d0*/  IMAD.U32 R4, RZ, RZ, UR6 ;  /* 0x00000006ff047e24 */ /* 0x000fe2000f8e00ff */
[----:B------:R-:W-:Y:S01]  /*12e0*/  ULOP3.LUT UR8, UR8, 0x1ffffff, URZ, 0x3c, !UPT ;  /* 0x01ffffff08087892 */ /* 0x000fe2000f8e3c3f */
[----:B------:R-:W-:Y:S01]  /*12f0*/  IMAD.U32 R3, RZ, RZ, UR5 ;  /* 0x00000005ff037e24 */ /* 0x000fe2000f8e00ff */
[----:B------:R-:W-:Y:S01]  /*1300*/  ULDC UR4, c[0x0][0xc3c] ;  /* 0x00030f0000047ab9 */ /* 0x000fe20000000800 */
[----:B------:R-:W-:Y:S01]  /*1310*/  IMAD.U32 R5, RZ, RZ, UR7 ;  /* 0x00000007ff057e24 */ /* 0x000fe2000f8e00ff */
[----:B------:R-:W-:Y:S02]  /*1320*/  ULDC UR5, c[0x0][0x988] ;  /* 0x0002620000057ab9 */ /* 0x000fe40000000800 */
[----:B------:R-:W4:Y:S01]  /*1330*/  @P0 LDG.E R7, desc[UR50][R2.64] ;  /* 0x0000003202070981 */ /* 0x000f22000c1e1900 */
[----:B------:R-:W-:Y:S01]  /*1340*/  UIADD3 UR4, UR8, UR4, URZ ;  /* 0x0000000408047290 */ /* 0x000fe2000fffe03f */
[----:B------:R-:W-:Y:S02]  /*1350*/  ULDC.64 UR6, c[0x0][0x418] ;  /* 0x0001060000067ab9 */ /* 0x000fe40000000a00 */
[----:B------:R2:W4:Y:S01]  /*1360*/  @P1 LDG.E R0, desc[UR50][R4.64] ;  /* 0x0000003204001981 */ /* 0x000522000c1e1900 */
[----:B0-----:R-:W-:Y:S01]  /*1370*/  ISETP.NE.AND P1, PT, R6, 0x1, PT ;  /* 0x000000010600780c */ /* 0x001fe20003f25270 */
[----:B------:R-:W-:Y:S01]  /*1380*/  USHF.L.U32 UR36, UR4, 0x7, URZ ;  /* 0x0000000704247899 */ /* 0x000fe2000800063f */
[----:B------:R-:W0:Y:S01]  /*1390*/  LDC R6, c[0x0][0x424] ;  /* 0x00010900ff067b82 */ /* 0x000e220000000800 */
[----:B------:R-:W-:-:S02]  /*13a0*/  ISETP.NE.U32.AND P0, PT, RZ, UR6, PT ;  /* 0x00000006ff007c0c */ /* 0x000fc4000bf05070 */
[----:B------:R-:W-:Y:S01]  /*13b0*/  UIADD3 UR4, UR36, 0x7f, URZ ;  /* 0x0000007f24047890 */ /* 0x000fe2000fffe03f */
[----:B-1----:R-:W-:Y:S02]  /*13c0*/  ISETP.GE.AND P2, PT, R13, 0x1, PT ;  /* 0x000000010d00780c */ /* 0x002fe40003f46270 */
[----:B------:R-:W-:Y:S02]  /*13d0*/  ISETP.NE.AND.EX P0, PT, RZ, UR7, PT, P0 ;  /* 0x00000007ff007c0c */ /* 0x000fe4000bf05300 */
[----:B--2---:R-:W-:Y:S01]  /*13e0*/  IADD3 R5, -R104, 0x1, RZ ;  /* 0x0000000168057810 */ /* 0x004fe20007ffe1ff */
[----:B------:R-:W-:Y:S02]  /*13f0*/  IMAD.U32 R2, RZ, RZ, UR4 ;  /* 0x00000004ff027e24 */ /* 0x000fe4000f8e00ff */
[----:B------:R-:W1:Y:S08]  /*1400*/  @P1 LDC R8, c[0x0][0x44c] ;  /* 0x00011300ff081b82 */ /* 0x000e700000000800 */
[----:B------:R-:W2:Y:S01]  /*1410*/  @P1 LDC R10, c[0x0][0x450] ;  /* 0x00011400ff0a1b82 */ /* 0x000ea20000000800 */
[----:B-1----:R-:W-:-:S05]  /*1420*/  @P1 IMAD.HI.U32 R3, R8, UR4, RZ ;  /* 0x0000000408031c27 */ /* 0x002fca000f8e00ff */
[----:B--2---:R-:W-:Y:S01]  /*1430*/  @P1 SHF.R.U32.HI R2, RZ, R10, R3 ;  /* 0x0000000aff021219 */ /* 0x004fe20000011603 */
[----:B----4-:R-:W-:-:S04]  /*1440*/  FMUL.FTZ R0, R7, R0 ;  /* 0x0000000007007220 */ /* 0x010fc80000410000 */
[----:B------:R-:W-:Y:S01]  /*1450*/  FMUL.FTZ R4, R0, UR5 ;  /* 0x0000000500047c20 */ /* 0x000fe20008410000 */
[----:B0-----:R-:W-:-:S04]  /*1460*/  SEL R0, R6, 0x1, P0 ;  /* 0x0000000106007807 */ /* 0x001fc80000000000 */
[----:B------:R-:W-:Y:S01]  /*1470*/  R2UR UR37, R4 ;  /* 0x00000000042572ca */ /* 0x000fe200000e0000 */
[CC--:B---3--:R-:W-:Y:S02]  /*1480*/  IMAD R5, R0.reuse, R9.reuse, R5 ;  /* 0x0000000900057224 */ /* 0x0c8fe400078e0205 */
[----:B------:R-:W-:Y:S02]  /*1490*/  IMAD R16, R0, R9, RZ ;  /* 0x0000000900107224 */ /* 0x000fe400078e02ff */
[----:B------:R-:W-:-:S04]  /*14a0*/  IMAD.IADD R7, R5, 0x1, R2 ;  /* 0x0000000105077824 */ /* 0x000fc800078e0202 */
[----:B------:R-:W-:Y:S01]  /*14b0*/  IMAD.IADD R2, R7, 0x1, R12 ;  /* 0x0000000107027824 */ /* 0x000fe200078e020c */
[----:B------:R-:W-:Y:S06]  /*14c0*/  @!P2 BRA `(.L_x_946) ;  /* 0x000000000040a947 */ /* 0x000fec0003800000 */
[C---:B------:R-:W-:Y:S01]  /*14d0*/  ISETP.GT.AND P0, PT, R7.reuse, RZ, PT ;  /* 0x000000ff0700720c */ /* 0x040fe20003f04270 */
[----:B------:R-:W-:-:S12]  /*14e0*/  VIADD R3, R7, 0xffffffff ;  /* 0xffffffff07037836 */ /* 0x000fd80000000000 */
[----:B------:R-:W-:Y:S05]  /*14f0*/  @P0 BRA `(.L_x_947) ;  /* 0x00000000001c0947 */ /* 0x000fea0003800000 */
[----:B------:R-:W-:Y:S01]  /*1500*/  ISETP.NE.AND P0, PT, R13, 0x1, PT ;  /* 0x000000010d00780c */ /* 0x000fe20003f05270 */
[----:B------:R-:W-:-:S12]  /*1510*/  IMAD.MOV R3, RZ, RZ, -R7 ;  /* 0x000000ffff037224 */ /* 0x000fd800078e0a07 */
[----:B------:R-:W0:Y:S02]  /*1520*/  @P0 LDC.64 R4, c[0x0][0x9e8] ;  /* 0x00027a00ff040b82 */ /* 0x000e240000000a00 */
[----:B0-----:R-:W-:-:S05]  /*1530*/  @P0 IMAD.HI.U32 R4, R3, R4, RZ ;  /* 0x0000000403040227 */ /* 0x001fca00078e00ff */
[----:B------:R-:W-:-:S04]  /*1540*/  @P0 SHF.R.U32.HI R3, RZ, R5, R4 ;  /* 0x00000005ff030219 */ /* 0x000fc80000011604 */
[----:B------:R-:W-:Y:S01]  /*1550*/  LOP3.LUT R3, RZ, R3, RZ, 0x33, !PT ;  /* 0x00000003ff037212 */ /* 0x000fe200078e33ff */
[----:B------:R-:W-:Y:S06]  /*1560*/  BRA `(.L_x_948) ;  /* 0x0000000000107947 */ /* 0x000fec0003800000 */
.L_x_947:
[----:B------:R-:W-:-:S13]  /*1570*/  ISETP.NE.AND P0, PT, R13, 0x1, PT ;  /* 0x000000010d00780c */ /* 0x000fda0003f05270 */
[----:B------:R-:W0:Y:S02]  /*1580*/  @P0 LDC.64 R4, c[0x0][0x9e8] ;  /* 0x00027a00ff040b82 */ /* 0x000e240000000a00 */
[----:B0-----:R-:W-:-:S05]  /*1590*/  @P0 IMAD.HI.U32 R4, R3, R4, RZ ;  /* 0x0000000403040227 */ /* 0x001fca00078e00ff */
[----:B------:R-:W-:-:S07]  /*15a0*/  @P0 SHF.R.U32.HI R3, RZ, R5, R4 ;  /* 0x00000005ff030219 */ /* 0x000fce0000011604 */
.L_x_948:
[----:B------:R-:W-:-:S05]  /*15b0*/  IMAD R3, R3, R13, R13 ;  /* 0x0000000d03037224 */ /* 0x000fca00078e020d */
[----:B------:R-:W-:-:S07]  /*15c0*/  VIMNMX R2, R2, R3, PT ;  /* 0x0000000302027248 */ /* 0x000fce0003fe0100 */
.L_x_946:
[----:B------:R-:W0:Y:S01]  /*15d0*/  @P1 LDC R4, c[0x0][0x44c] ;  /* 0x00011300ff041b82 */ /* 0x000e220000000800 */
[----:B------:R-:W-:Y:S01]  /*15e0*/  IMAD.U32 R3, RZ, RZ, UR36 ;  /* 0x00000024ff037e24 */ /* 0x000fe2000f8e00ff */
[----:B------:R-:W-:Y:S01]  /*15f0*/  ULDC UR4, c[0x0][0x9dc] ;  /* 0x0002770000047ab9 */ /* 0x000fe20000000800 */
[-C--:B------:R-:W-:Y:S02]  /*1600*/  IMAD R104, R0, R9.reuse, -R104 ;  /* 0x0000000900687224 */ /* 0x080fe400078e0a68 */
[----:B------:R-:W-:Y:S02]  /*1610*/  VIADD R2, R2, 0x9f ;  /* 0x0000009f02027836 */ /* 0x000fe40000000000 */
[----:B------:R-:W-:Y:S01]  /*1620*/  IMAD R0, R0, R9, 0x9f ;  /* 0x0000009f00007424 */ /* 0x000fe200078e0209 */
[----:B------:R-:W1:Y:S01]  /*1630*/  @P1 LDC R5, c[0x0][0x450] ;  /* 0x00011400ff051b82 */ /* 0x000e620000000800 */
[----:B------:R-:W-:-:S04]  /*1640*/  IMAD.HI R2, R2, 0x66666667, RZ ;  /* 0x6666666702027827 */ /* 0x000fc800078e02ff */
[----:B------:R-:W-:-:S04]  /*1650*/  IMAD.HI R0, R0, 0x66666667, RZ ;  /* 0x6666666700007827 */ /* 0x000fc800078e02ff */
[----:B0-----:R-:W-:-:S05]  /*1660*/  @P1 IMAD.HI.U32 R4, R4, UR36, RZ ;  /* 0x0000002404041c27 */ /* 0x001fca000f8e00ff */
[----:B-1----:R-:W-:Y:S02]  /*1670*/  @P1 SHF.R.U32.HI R3, RZ, R5, R4 ;  /* 0x00000005ff031219 */ /* 0x002fe40000011604 */
[----:B------:R-:W-:-:S03]  /*1680*/  SHF.R.U32.HI R5, RZ, 0x1f, R2 ;  /* 0x0000001fff057819 */ /* 0x000fc60000011602 */
[----:B------:R-:W-:Y:S01]  /*1690*/  IMAD.IADD R4, R104, 0x1, R3 ;  /* 0x0000000168047824 */ /* 0x000fe200078e0203 */
[----:B------:R-:W-:Y:S02]  /*16a0*/  SHF.R.U32.HI R3, RZ, 0x1f, R0 ;  /* 0x0000001fff037819 */ /* 0x000fe40000011600 */
[----:B------:R-:W-:Y:S01]  /*16b0*/  LEA.HI.SX32 R2, R2, R5, 0x1a ;  /* 0x0000000502027211 */ /* 0x000fe200078fd2ff */
[----:B------:R-:W-:Y:S01]  /*16c0*/  VIADD R6, R4, -UR4 ;  /* 0x8000000404067c36 */ /* 0x000fe20008000000 */
[----:B------:R-:W-:-:S04]  /*16d0*/  LEA.HI.SX32 R3, R0, R3, 0x1a ;  /* 0x0000000300037211 */ /* 0x000fc800078fd2ff */
[----:B------:R-:W-:Y:S02]  /*16e0*/  R2UR UR4, R6 ;  /* 0x00000000060472ca */ /* 0x000fe400000e0000 */
[----:B------:R-:W-:Y:S01]  /*16f0*/  VIMNMX R105, R3, R2, PT ;  /* 0x0000000203697248 */ /* 0x000fe20003fe0100 */
[----:B------:R-:W-:-:S12]  /*1700*/  @!P2 BRA `(.L_x_949) ;  /* 0x000000000044a947 */ /* 0x000fd80003800000 */
[----:B------:R-:W-:-:S13]  /*1710*/  ISETP.GT.AND P0, PT, R4, -0x1, PT ;  /* 0xffffffff0400780c */ /* 0x000fda0003f04270 */
[----:B------:R-:W-:Y:S05]  /*1720*/  @P0 BRA `(.L_x_950) ;  /* 0x00000000001c0947 */ /* 0x000fea0003800000 */
[----:B------:R-:W-:Y:S02]  /*1730*/  ISETP.NE.AND P0, PT, R13, 0x1, PT ;  /* 0x000000010d00780c */ /* 0x000fe40003f05270 */
[----:B------:R-:W-:-:S11]  /*1740*/  LOP3.LUT R3, RZ, R4, RZ, 0x33, !PT ;  /* 0x00000004ff037212 */ /* 0x000fd600078e33ff */
[----:B------:R-:W0:Y:S02]  /*1750*/  @P0 LDC.64 R6, c[0x0][0x9e8] ;  /* 0x00027a00ff060b82 */ /* 0x000e240000000a00 */
[----:B0-----:R-:W-:-:S05]  /*1760*/  @P0 IMAD.HI.U32 R0, R3, R6, RZ ;  /* 0x0000000603000227 */ /* 0x001fca00078e00ff */
[----:B------:R-:W-:-:S04]  /*1770*/  @P0 SHF.R.U32.HI R3, RZ, R7, R0 ;  /* 0x00000007ff030219 */ /* 0x000fc80000011600 */
[----:B------:R-:W-:Y:S01]  /*1780*/  LOP3.LUT R4, RZ, R3, RZ, 0x33, !PT ;  /* 0x00000003ff047212 */ /* 0x000fe200078e33ff */
[----:B------:R-:W-:Y:S06]  /*1790*/  BRA `(.L_x_951) ;  /* 0x0000000000107947 */ /* 0x000fec0003800000 */
.L_x_950:
[----:B------:R-:W-:-:S13]  /*17a0*/  ISETP.NE.AND P0, PT, R13, 0x1, PT ;  /* 0x000000010d00780c */ /* 0x000fda0003f05270 */
[----:B------:R-:W0:Y:S02]  /*17b0*/  @P0 LDC.64 R2, c[0x0][0x9e8] ;  /* 0x00027a00ff020b82 */ /* 0x000e240000000a00 */
[----:B0-----:R-:W-:-:S05]  /*17c0*/  @P0 IMAD.HI.U32 R0, R4, R2, RZ ;  /* 0x0000000204000227 */ /* 0x001fca00078e00ff */
[----:B------:R-:W-:-:S07]  /*17d0*/  @P0 SHF.R.U32.HI R4, RZ, R3, R0 ;  /* 0x00000003ff040219 */ /* 0x000fce0000011600 */
.L_x_951:
[----:B------:R-:W-:-:S05]  /*17e0*/  IMAD R4, R4, R13, RZ ;  /* 0x0000000d04047224 */ /* 0x000fca00078e02ff */
[----:B------:R-:W-:-:S13]  /*17f0*/  R2UR UR5, R4 ;  /* 0x00000000040572ca */ /* 0x000fda00000e0000 */
[----:B------:R-:W-:-:S04]  /*1800*/  UISETP.LT.AND UP0, UPT, UR4, UR5, UPT ;  /* 0x000000050400728c */ /* 0x000fc8000bf01270 */
[----:B------:R-:W-:-:S12]  /*1810*/  USEL UR4, UR4, UR5, !UP0 ;  /* 0x0000000504047287 */ /* 0x000fd8000c000000 */
.L_x_949:
[----:B------:R-:W-:Y:S01]  /*1820*/  UIMAD.WIDE UR4, UR4, 0x66666667, URZ ;  /* 0x66666667040478a5 */ /* 0x000fe2000f8e023f */
[----:B------:R-:W-:Y:S01]  /*1830*/  PLOP3.LUT P0, PT, PT, PT, PT, 0x80, 0x0 ;  /* 0x000000000000781c */ /* 0x000fe20003f0f070 */
[----:B------:R-:W-:Y:S01]  /*1840*/  IMAD.MOV.U32 R3, RZ, RZ, RZ ;  /* 0x000000ffff037224 */ /* 0x000fe200078e00ff */
[----:B------:R-:W-:Y:S01]  /*1850*/  CS2R R4, SRZ ;  /* 0x0000000000047805 */ /* 0x000fe2000001ff00 */
[----:B------:R-:W-:Y:S01]  /*1860*/  USHF.R.U32.HI UR4, URZ, 0x1f, UR5 ;  /* 0x0000001f3f047899 */ /* 0x000fe20008011605 */
[----:B------:R-:W-:Y:S02]  /*1870*/  CS2R R86, SRZ ;  /* 0x0000000000567805 */ /* 0x000fe4000001ff00 */
[----:B------:R-:W-:Y:S02]  /*1880*/  CS2R R8, SRZ ;  /* 0x0000000000087805 */ /* 0x000fe4000001ff00 */
[----:B------:R-:W-:Y:S01]  /*1890*/  CS2R R84, SRZ ;  /* 0x0000000000547805 */ /* 0x000fe2000001ff00 */
[----:B------:R-:W-:Y:S01]  /*18a0*/  ULEA.HI.SX32 UR4, UR5, UR4, 0x1a ;  /* 0x0000000405047291 */ /* 0x000fe2000f8fd23f */
[----:B------:R-:W-:-:S02]  /*18b0*/  CS2R R10, SRZ ;  /* 0x00000000000a7805 */ /* 0x000fc4000001ff00 */
[----:B------:R-:W-:Y:S02]  /*18c0*/  CS2R R78, SRZ ;  /* 0x00000000004e7805 */ /* 0x000fe4000001ff00 */
[----:B------:R-:W-:Y:S01]  /*18d0*/  CS2R R12, SRZ ;  /* 0x00000000000c7805 */ /* 0x000fe2000001ff00 */
[----:B------:R-:W-:Y:S01]  /*18e0*/  UISETP.LT.AND UP0, UPT, URZ, UR4, UPT ;  /* 0x000000043f00728c */ /* 0x000fe2000bf01270 */
[----:B------:R-:W-:Y:S02]  /*18f0*/  CS2R R76, SRZ ;  /* 0x00000000004c7805 */ /* 0x000fe4000001ff00 */
[----:B------:R-:W-:Y:S02]  /*1900*/  CS2R R14, SRZ ;  /* 0x00000000000e7805 */ /* 0x000fe4000001ff00 */
[----:B------:R-:W-:Y:S01]  /*1910*/  CS2R R70, SRZ ;  /* 0x0000000000467805 */ /* 0x000fe2000001ff00 */
[----:B------:R-:W-:Y:S01]  /*1920*/  USEL UR39, URZ, UR4, !UP0 ;  /* 0x000000043f277287 */ /* 0x000fe2000c000000 */
[----:B------:R-:W-:-:S02]  /*1930*/  CS2R R20, SRZ ;  /* 0x0000000000147805 */ /* 0x000fc4000001ff00 */
[----:B------:R-:W-:Y:S02]  /*1940*/  CS2R R68, SRZ ;  /* 0x0000000000447805 */ /* 0x000fe4000001ff00 */
[----:B------:R-:W-:Y:S02]  /*1950*/  CS2R R24, SRZ ;  /* 0x0000000000187805 */ /* 0x000fe4000001ff00 */
[----:B------:R-:W-:Y:S02]  /*1960*/  CS2R R62, SRZ ;  /* 0x00000000003e7805 */ /* 0x000fe4000001ff00 */
[----:B------:R-:W-:Y:S02]  /*1970*/  CS2R R26, SRZ ;  /* 0x00000000001a7805 */ /* 0x000fe4000001ff00 */
[----:B------:R-:W-:Y:S02]  /*1980*/  ISETP.GT.AND P1, PT, R105, UR39, PT ;  /* 0x0000002769007c0c */ /* 0x000fe4000bf24270 */
[----:B------:R-:W-:-:S02]  /*1990*/  CS2R R60, SRZ ;  /* 0x00000000003c7805 */ /* 0x000fc4000001ff00 */
[----:B------:R-:W-:Y:S02]  /*19a0*/  CS2R R28, SRZ ;  /* 0x00000000001c7805 */ /* 0x000fe4000001ff00 */
[----:B------:R-:W-:Y:S02]  /*19b0*/  CS2R R54, SRZ ;  /* 0x0000000000367805 */ /* 0x000fe4000001ff00 */
[----:B------:R-:W-:Y:S02]  /*19c0*/  CS2R R30, SRZ ;  /* 0x00000000001e7805 */ /* 0x000fe4000001ff00 */
[----:B------:R-:W-:Y:S02]  /*19d0*/  CS2R R52, SRZ ;  /* 0x0000000000347805 */ /* 0x000fe4000001ff00 */
[----:B------:R-:W-:Y:S02]  /*19e0*/  CS2R R32, SRZ ;  /* 0x0000000000207805 */ /* 0x000fe4000001ff00 */
[----:B------:R-:W-:Y:S01]  /*19f0*/  CS2R R46, SRZ ;  /* 0x00000000002e7805 */ /* 0x000fe2000001ff00 */
[----:B------:R-:W-:Y:S01]  /*1a00*/  IMAD.MOV.U32 R34, RZ, RZ, RZ ;  /* 0x000000ffff227224 */ /* 0x000fe200078e00ff */
        /* <DEDUP_REMOVED lines=9> */
[----:B------:R-:W-:Y:S01]  /*1aa0*/  CS2R R94, SRZ ;  /* 0x00000000005e7805 */ /* 0x000fe2000001ff00 */
[----:B------:R-:W-:Y:S06]  /*1ab0*/  @!P1 BRA `(.L_x_952) ;  /* 0x0000010c00e89947 */ /* 0x000fec0003800000 */
        /* <DEDUP_REMOVED lines=31> */
.L_x_953:
[----:B------:R-:W-:Y:S01]  /*1cb0*/  ULEA.HI UR4, UR46, UR46, URZ, 0x1 ;  /* 0x0000002e2e047291 */ /* 0x000fe2000f8f083f */
[----:B------:R-:W-:-:S03]  /*1cc0*/  IMAD.U32 R2, RZ, RZ, UR47 ;  /* 0x0000002fff027e24 */ /* 0x000fc6000f8e00ff */
[----:B------:R-:W-:Y:S02]  /*1cd0*/  ULOP3.LUT UR4, UR4, 0xfffffffe, URZ, 0xc0, !UPT ;  /* 0xfffffffe04047892 */ /* 0x000fe4000f8ec03f */
[----:B------:R-:W-:Y:S02]  /*1ce0*/  ISETP.NE.AND P0, PT, R2, 0x3, PT ;  /* 0x000000030200780c */ /* 0x000fe40003f05270 */
[----:B------:R-:W-:-:S06]  /*1cf0*/  UIADD3 UR4, UR46, -UR4, URZ ;  /* 0x800000042e047290 */ /* 0x000fcc000fffe03f */
[----:B------:R-:W-:-:S05]  /*1d00*/  IMAD.U32 R0, RZ, RZ, UR4 ;  /* 0x00000004ff007e24 */ /* 0x000fca000f8e00ff */
[----:B------:R-:W-:-:S04]  /*1d10*/  SHF.L.U32 R0, R0, 0x1f, RZ ;  /* 0x0000001f00007819 */ /* 0x000fc800000006ff */
[----:B------:R-:W0:Y:S02]  /*1d20*/  SYNCS.PHASECHK.TRANS64.TRYWAIT P1, [UR41+0x29800], R0 ;  /* 0x02980000ff0075a7 */ /* 0x000e240008020169 */
[----:B0-----:R-:W-:Y:S05]  /*1d30*/  @!P1 BRA `(.L_x_954) ;  /* 0x0000017000f09947 */ /* 0x001fea0003800000 */
.L_x_1131:
[----:B------:R-:W-:Y:S05]  /*1d40*/  @!P0 BRA `(.L_x_955) ;  /* 0x0000000000048947 */ /* 0x000fea0003800000 */
[----:B------:R-:W-:Y:S01]  /*1d50*/  BPT.TRAP 0x1 ;  /* 0x000000040000795c */ /* 0x000fe20000300000 */
.L_x_955:
[----:B0-----:R-:W-:Y:S02]  /*1d60*/  IMAD.U32 R3, RZ, RZ, UR49 ;  /* 0x00000031ff037e24 */ /* 0x001fe4000f8e00ff */
[----:B------:R-:W-:-:S03]  /*1d70*/  IMAD.U32 R0, RZ, RZ, UR45 ;  /* 0x0000002dff007e24 */ /* 0x000fc6000f8e00ff */
[----:B------:R-:W-:Y:S02]  /*1d80*/  LEA R3, R3, UR41, 0x3 ;  /* 0x0000002903037c11 */ /* 0x000fe4000f8e18ff */
[----:B------:R-:W-:-:S04]  /*1d90*/  SHF.L.U32 R0, R0, 0x1f, RZ ;  /* 0x0000001f00007819 */ /* 0x000fc800000006ff */
[----:B------:R0:W1:Y:S01]  /*1da0*/  SYNCS.PHASECHK.TRANS64.TRYWAIT P1, [R3+URZ+0x29830], R0 ;  /* 0x02983000030075a7 */ /* 0x000062000802017f */
[----:B------:R-:W-:Y:S05]  /*1db0*/  @!P0 BRA `(.L_x_956) ;  /* 0x0000000000048947 */ /* 0x000fea0003800000 */
[----:B------:R-:W-:Y:S01]  /*1dc0*/  BPT.TRAP 0x1 ;  /* 0x000000040000795c */ /* 0x000fe20000300000 */
.L_x_956:
[----:B------:R-:W2:Y:S02]  /*1dd0*/  S2R R2, SR_TID.X ;  /* 0x0000000000027919 */ /* 0x000ea40000002100 */
[----:B--2---:R-:W-:Y:S01]  /*1de0*/  LOP3.LUT P2, RZ, R2, 0x7f, RZ, 0xc0, !PT ;  /* 0x0000007f02ff7812 */ /* 0x004fe2000784c0ff */
[----:B-1----:R-:W-:-:S12]  /*1df0*/  @P1 BRA `(.L_x_957) ;  /* 0x0000000000081947 */ /* 0x002fd80003800000 */
[----:B------:R-:W1:Y:S02]  /*1e00*/  SYNCS.PHASECHK.TRANS64.TRYWAIT P1, [R3+URZ+0x29830], R0 ;  /* 0x02983000030075a7 */ /* 0x000e64000802017f */
[----:B-1----:R-:W-:Y:S05]  /*1e10*/  @!P1 BRA `(.L_x_958) ;  /* 0x0000017000d09947 */ /* 0x002fea0003800000 */
.L_x_957:
[----:B------:R-:W-:Y:S05]  /*1e20*/  WARPSYNC.ALL ;  /* 0x0000000000007948 */ /* 0x000fea0003800000 */
[----:B------:R-:W-:Y:S01]  /*1e30*/  UIADD3 UR4, UR41, 0x1a400, URZ ;  /* 0x0001a40029047890 */ /* 0x000fe2000fffe03f */
[----:B------:R-:W-:Y:S01]  /*1e40*/  WARPGROUP.ARRIVE ;  /* 0x00000000000079c5 */ /* 0x000fe20000000000 */
[----:B------:R-:W-:-:S05]  /*1e50*/  ULOP3.LUT UR20, UR52, 0x10000, URZ, 0xfc, !UPT ;  /* 0x0001000034147892 */ /* 0x000fca000f8efc3f */
[----:B------:R-:W2:Y:S01]  /*1e60*/  S2R R5, SR_TID.X ;  /* 0x0000000000057919 */ /* 0x000ea20000002100 */
[----:B------:R-:W-:Y:S01]  /*1e70*/  USHF.R.U32.HI UR4, URZ, 0x4, UR4 ;  /* 0x000000043f047899 */ /* 0x000fe20008011604 */
[----:B01----:R-:W-:Y:S01]  /*1e80*/  VIADD R0, R18, UR36 ;  /* 0x0000002412007c36 */ /* 0x003fe20008000000 */
[----:B------:R-:W-:Y:S01]  /*1e90*/  UMOV UR25, 0x80000020 ;  /* 0x8000002000197882 */ /* 0x000fe20000000000 */
[----:B------:R-:W-:Y:S01]  /*1ea0*/  UMOV UR27, 0x80000020 ;  /* 0x80000020001b7882 */ /* 0x000fe20000000000 */
[----:B------:R-:W-:Y:S01]  /*1eb0*/  ULOP3.LUT UR4, UR4, 0x3fff, URZ, 0xc0, !UPT ;  /* 0x00003fff04047892 */ /* 0x000fe2000f8ec03f */
[----:B------:R-:W0:Y:S01]  /*1ec0*/  LDC R6, c[0x0][0x288] ;  /* 0x0000a200ff067b82 */ /* 0x000e220000000800 */
[----:B------:R-:W-:Y:S01]  /*1ed0*/  UMOV UR24, UR20 ;  /* 0x0000001400187c82 */ /* 0x000fe20008000000 */
[----:B------:R-:W-:Y:S01]  /*1ee0*/  UMOV UR7, 0x80000020 ;  /* 0x8000002000077882 */ /* 0x000fe20000000000 */
[----:B------:R-:W-:Y:S01]  /*1ef0*/  ULOP3.LUT UR48, UR4, 0x10000, URZ, 0xfc, !UPT ;  /* 0x0001000004307892 */ /* 0x000fe2000f8efc3f */
[----:B------:R-:W-:Y:S01]  /*1f00*/  IMAD.MOV.U32 R2, RZ, RZ, R0 ;  /* 0x000000ffff027224 */ /* 0x000fe200078e0000 */
[----:B------:R-:W-:Y:S01]  /*1f10*/  UMOV UR11, 0x80000020 ;  /* 0x80000020000b7882 */ /* 0x000fe20000000000 */
[----:B------:R-:W-:-:S02]  /*1f20*/  UIADD3 UR12, UR20, 0x202, URZ ;  /* 0x00000202140c7890 */ /* 0x000fc4000fffe03f */
[----:B------:R-:W-:Y:S01]  /*1f30*/  UIMAD UR28, UR49, 0x780, UR48 ;  /* 0x00000780311c78a4 */ /* 0x000fe2000f8e0230 */
[----:B------:R-:W-:Y:S01]  /*1f40*/  UMOV UR13, 0x80000020 ;  /* 0x80000020000d7882 */ /* 0x000fe20000000000 */
[----:B------:R-:W-:Y:S02]  /*1f50*/  UMOV UR15, 0x80000020 ;  /* 0x80000020000f7882 */ /* 0x000fe40000000000 */
[----:B------:R-:W-:Y:S02]  /*1f60*/  UIADD3 UR4, UR28, 0x80, URZ ;  /* 0x000000801c047890 */ /* 0x000fe4000fffe03f */
[----:B------:R-:W-:Y:S02]  /*1f70*/  UIADD3 UR5, UR28, 0x100, URZ ;  /* 0x000001001c057890 */ /* 0x000fe4000fffe03f */
[----:B------:R-:W-:Y:S01]  /*1f80*/  UMOV UR26, UR28 ;  /* 0x0000001c001a7c82 */ /* 0x000fe20008000000 */
[----:B------:R-:W-:Y:S01]  /*1f90*/  UIADD3 UR6, UR28, 0x2, URZ ;  /* 0x000000021c067890 */ /* 0x000fe2000fffe03f */
[----:B------:R-:W-:Y:S01]  /*1fa0*/  QGMMA.64x32x32.F32.E4M3.E4M3 R88, gdesc[UR24], RZ, !UPT, gsb0 ;  /* 0x00600000185879f3 */ /* 0x000fe2000c0008ff */
[----:B------:R-:W-:Y:S01]  /*1fb0*/  UMOV UR26, UR4 ;  /* 0x00000004001a7c82 */ /* 0x000fe20008000000 */
[----:B------:R-:W-:Y:S01]  /*1fc0*/  UMOV UR27, 0x80000020 ;  /* 0x80000020001b7882 */ /* 0x000fe20000000000 */
[----:B------:R-:W-:-:S02]  /*1fd0*/  UIADD3 UR4, UR28, 0x180, URZ ;  /* 0x000001801c047890 */ /* 0x000fc4000fffe03f */
[----:B------:R-:W-:Y:S02]  /*1fe0*/  UIADD3 UR8, UR28, 0x82, URZ ;  /* 0x000000821c087890 */ /* 0x000fe4000fffe03f */
[----:B------:R-:W-:Y:S01]  /*1ff0*/  UIADD3 UR9, UR28, 0x102, URZ ;  /* 0x000001021c097890 */ /* 0x000fe2000fffe03f */
[----:B--2---:R-:W-:Y:S01]  /*2000*/  LOP3.LUT P3, RZ, R5, 0x7f, RZ, 0xc0, !PT ;  /* 0x0000007f05ff7812 */ /* 0x004fe2000786c0ff */
[----:B------:R-:W-:Y:S02]  /*2010*/  UIADD3 UR10, UR28, 0x280, URZ ;  /* 0x000002801c0a7890 */ /* 0x000fe4000fffe03f */
[----:B------:R-:W-:Y:S02]  /*2020*/  UIADD3 UR14, UR28, 0x282, URZ ;  /* 0x000002821c0e7890 */ /* 0x000fe4000fffe03f */
[----:B------:R-:W-:Y:S02]  /*2030*/  UIADD3 UR16, UR20, 0x400, URZ ;  /* 0x0000040014107890 */ /* 0x000fe4000fffe03f */
[----:B------:R-:W-:Y:S01]  /*2040*/  UIADD3 UR18, UR28, 0x500, URZ ;  /* 0x000005001c127890 */ /* 0x000fe2000fffe03f */
[----:B------:R-:W-:Y:S01]  /*2050*/  UMOV UR17, 0x80000020 ;  /* 0x8000002000117882 */ /* 0x000fe20000000000 */
[----:B------:R-:W-:Y:S01]  /*2060*/  UMOV UR19, 0x80000020 ;  /* 0x8000002000137882 */ /* 0x000fe20000000000 */
[----:B------:R-:W-:Y:S01]  /*2070*/  UIADD3 UR22, UR28, 0x502, URZ ;  /* 0x000005021c167890 */ /* 0x000fe2000fffe03f */
[----:B------:R-:W-:Y:S01]  /*2080*/  UMOV UR21, 0x80000020 ;  /* 0x8000002000157882 */ /* 0x000fe20000000000 */
[----:B------:R-:W-:Y:S01]  /*2090*/  UMOV UR23, 0x80000020 ;  /* 0x8000002000177882 */ /* 0x000fe20000000000 */
[----:B------:R-:W-:Y:S01]  /*20a0*/  ULDC UR53, c[0x0][0x9dc] ;  /* 0x0002770000357ab9 */ /* 0x000fe20000000800 */
[----:B------:R-:W-:-:S02]  /*20b0*/  WARPGROUP.DEPBAR.LE gsb0, 0x0 ;  /* 0x00008000000079c5 */ /* 0x000fc40000010000 */
[----:B------:R-:W-:-:S06]  /*20c0*/  WARPGROUP.ARRIVE ;  /* 0x00000000000079c5 */ /* 0x000fcc0000000000 */
[----:B------:R-:W-:Y:S01]  /*20d0*/  QGMMA.64x32x32.F32.E4M3.E4M3 R72, gdesc[UR24], RZ, !UPT, gsb0 ;  /* 0x00600000184879f3 */ /* 0x000fe2000c0008ff */
[----:B------:R-:W-:Y:S01]  /*20e0*/  UMOV UR26, UR5 ;  /* 0x00000005001a7c82 */ /* 0x000fe20008000000 */
[----:B------:R-:W-:Y:S01]  /*20f0*/  UMOV UR27, 0x80000020 ;  /* 0x80000020001b7882 */ /* 0x000fe20000000000 */
[----:B------:R-:W-:Y:S01]  /*2100*/  UIADD3 UR5, UR28, 0x200, URZ ;  /* 0x000002001c057890 */ /* 0x000fe2000fffe03f */
        /* <DEDUP_REMOVED lines=11> */
[----:B------:R-:W-:Y:S01]  /*21c0*/  UMOV UR5, 0x80000020 ;  /* 0x8000002000057882 */ /* 0x000fe20000000000 */
        /* <DEDUP_REMOVED lines=20> */
[----:B------:R-:W-:Y:S02]  /*2310*/  UIADD3 UR8, UR20, 0x200, URZ ;  /* 0x0000020014087890 */ /* 0x000fe4000fffe03f */
[----:B------:R-:W-:Y:S01]  /*2320*/  UIADD3 UR20, UR20, 0x402, URZ ;  /* 0x0000040214147890 */ /* 0x000fe2000fffe03f */
[----:B------:R-:W-:Y:S02]  /*2330*/  WARPGROUP.DEPBAR.LE gsb0, 0x0 ;  /* 0x00008000000079c5 */ /* 0x000fe40000010000 */
[----:B------:R-:W-:-:S06]  /*2340*/  WARPGROUP.ARRIVE ;  /* 0x00000000000079c5 */ /* 0x000fcc0000000000 */
[----:B------:R-:W-:Y:S01]  /*2350*/  QGMMA.64x32x32.F32.E4M3.E4M3 R40, gdesc[UR4], R40, gsb0 ;  /* 0x00600000042879f3 */ /* 0x000fe20008000828 */
[----:B------:R-:W-:Y:S01]  /*2360*/  UMOV UR6, UR9 ;  /* 0x0000000900067c82 */ /* 0x000fe20008000000 */
[----:B------:R-:W-:Y:S01]  /*2370*/  UMOV UR7, 0x80000020 ;  /* 0x8000002000077882 */ /* 0x000fe20000000000 */
[----:B------:R-:W-:Y:S01]  /*2380*/  UMOV UR9, 0x80000020 ;  /* 0x8000002000097882 */ /* 0x000fe20000000000 */
        /* <DEDUP_REMOVED lines=32> */
[----:B------:R-:W-:Y:S02]  /*2590*/  ULDC UR10, c[0x0][0x448] ;  /* 0x00011200000a7ab9 */ /* 0x000fe40000000800 */
[----:B------:R-:W-:Y:S02]  /*25a0*/  UISETP.NE.AND UP0, UPT, UR10, 0x1, UPT ;  /* 0x000000010a00788c */ /* 0x000fe4000bf05270 */
[----:B------:R-:W-:-:S04]  /*25b0*/  ULOP3.LUT UR10, URZ, UR53, URZ, 0x33, !UPT ;  /* 0x000000353f0a7292 */ /* 0x000fc8000f8e333f */
[----:B------:R-:W-:Y:S02]  /*25c0*/  PLOP3.LUT P1, PT, PT, PT, UP0, 0x80, 0x0 ;  /* 0x000000000000781c */ /* 0x000fe40003f2f008 */
[----:B------:R-:W-:Y:S01]  /*25d0*/  PLOP3.LUT P2, PT, PT, PT, UP0, 0x80, 0x0 ;  /* 0x000000000000781c */ /* 0x000fe20003f4f008 */
        /* <DEDUP_REMOVED lines=71> */
[----:B------:R-:W-:Y:S02]  /*2a50*/  @UP0 ULDC UR6, c[0x0][0x44c] ;  /* 0x0001130000060ab9 */ /* 0x000fe40000000800 */
[----:B------:R-:W-:Y:S01]  /*2a60*/  @P1 IMAD.HI.U32 R4, R0, UR6, RZ ;  /* 0x0000000600041c27 */ /* 0x000fe2000f8e00ff */
[----:B------:R-:W-:-:S03]  /*2a70*/  @UP0 ULDC UR6, c[0x0][0x450] ;  /* 0x0001140000060ab9 */ /* 0x000fc60000000800 */
[----:B------:R-:W-:Y:S01]  /*2a80*/  @!P3 VIADD R0, R3, 0x29840 ;  /* 0x000298400300b836 */ /* 0x000fe20000000000 */
[----:B------:R-:W-:Y:S01]  /*2a90*/  @P2 SHF.R.U32.HI R2, RZ, UR6, R4 ;  /* 0x00000006ff022c19 */ /* 0x000fe20008011604 */
[----:B------:R-:W-:Y:S01]  /*2aa0*/  IMAD.MOV.U32 R4, RZ, RZ, -0xa0 ;  /* 0xffffff60ff047424 */ /* 0x000fe200078e00ff */
[----:B------:R-:W-:Y:S02]  /*2ab0*/  ULDC.64 UR6, c[0x0][0x9e0] ;  /* 0x0002780000067ab9 */ /* 0x000fe40000000a00 */
[----:B------:R-:W-:Y:S01]  /*2ac0*/  UISETP.GE.AND UP1, UPT, UR7, 0x1, UPT ;  /* 0x000000010700788c */ /* 0x000fe2000bf26270 */
[----:B------:R-:W1:Y:S01]  /*2ad0*/  SHFL.IDX PT, R13, R2, RZ, 0x1c1f ;  /* 0x001c1fff020d7589 */ /* 0x000e6200000e0000 */
[----:B------:R-:W-:Y:S01]  /*2ae0*/  IMAD R4, R105, R4, 0xa1 ;  /* 0x000000a169047424 */ /* 0x000fe200078e0204 */
[----:B------:R-:W-:-:S03]  /*2af0*/  @!P3 PRMT R0, RZ, 0x654, R0 ;  /* 0x00000654ff00b816 */ /* 0x000fc60000000000 */
[----:B------:R-:W-:Y:S01]  /*2b00*/  IMAD R3, R17, -0x2, R4 ;  /* 0xfffffffe11037824 */ /* 0x000fe200078e0204 */
[----:B------:R-:W-:Y:S01]  /*2b10*/  PLOP3.LUT P1, PT, PT, PT, UP1, 0x40, 0x0 ;  /* 0x000000000000781c */ /* 0x000fe20003f2e818 */
[----:B------:R-:W-:Y:S02]  /*2b20*/  VIADD R9, R4, 0xffffffff ;  /* 0xffffffff04097836 */ /* 0x000fe40000000000 */
[C---:B------:R-:W-:Y:S01]  /*2b30*/  VIADD R11, R3.reuse, 0xffffffff ;  /* 0xffffffff030b7836 */ /* 0x040fe20000000000 */
[----:B0-----:R-:W-:-:S05]  /*2b40*/  IADD3 R5, R3, -R6, R16 ;  /* 0x8000000603057210 */ /* 0x001fca0007ffe010 */
[C---:B------:R-:W-:Y:S02]  /*2b50*/  VIADD R8, R5.reuse, UR6 ;  /* 0x0000000605087c36 */ /* 0x040fe40008000000 */
[----:B------:R-:W-:-:S04]  /*2b60*/  VIADD R5, R5, UR10 ;  /* 0x0000000a05057c36 */ /* 0x000fc80008000000 */
[----:B-1----:R-:W-:Y:S01]  /*2b70*/  IMAD.IADD R3, R5, 0x1, R13 ;  /* 0x0000000105037824 */ /* 0x002fe200078e020d */
        /* <DEDUP_REMOVED lines=9> */
[----:B------:R0:W-:Y:S02]  /*2c10*/  @!P3 SYNCS.ARRIVE.TRANS64.RED.A1T0 RZ, [R0+URZ], RZ ;  /* 0x000000ff00ffb9a7 */ /* 0x0001e4000810043f */
[----:B0-----:R-:W-:-:S04]  /*2c20*/  IMAD R0, R105, -0xa0, R16 ;  /* 0xffffff6069007824 */ /* 0x001fc800078e0210 */
[----:B------:R-:W-:-:S04]  /*2c30*/  VIADD R0, R0, 0xa0 ;  /* 0x000000a000007836 */ /* 0x000fc80000000000 */
[----:B------:R-:W-:-:S05]  /*2c40*/  IMAD R7, R17, -0x2, R0 ;  /* 0xfffffffe11077824 */ /* 0x000fca00078e0200 */
[----:B------:R-:W-:Y:S01]  /*2c50*/  VIADDMNMX R0, R13, R8, R7, PT ;  /* 0x000000080d007246 */ /* 0x000fe20003800107 */
[----:B------:R-:W-:Y:S06]  /*2c60*/  @P1 BRA `(.L_x_959) ;  /* 0x0000000000541947 */ /* 0x000fec0003800000 */
[----:B------:R-:W-:Y:S01]  /*2c70*/  IADD3 R4, R16, -R6, R13 ;  /* 0x8000000610047210 */ /* 0x000fe20007ffe00d */
[----:B------:R-:W-:Y:S03]  /*2c80*/  BSSY B0, `(.L_x_960) ;  /* 0x0000010000007945 */ /* 0x000fe60003800000 */
[----:B------:R-:W-:-:S13]  /*2c90*/  ISETP.GT.AND P1, PT, R4, -0x1, PT ;  /* 0xffffffff0400780c */ /* 0x000fda0003f24270 */
[----:B------:R-:W-:Y:S05]  /*2ca0*/  @P1 BRA `(.L_x_961) ;  /* 0x0000000000201947 */ /* 0x000fea0003800000 */
[----:B------:R-:W-:Y:S01]  /*2cb0*/  UISETP.NE.AND UP2, UPT, UR7, 0x1, UPT ;  /* 0x000000010700788c */ /* 0x000fe2000bf45270 */
[----:B------:R-:W-:-:S05]  /*2cc0*/  LOP3.LUT R4, RZ, R4, RZ, 0x33, !PT ;  /* 0x00000004ff047212 */ /* 0x000fca00078e33ff */
[----:B------:R-:W-:-:S05]  /*2cd0*/  PLOP3.LUT P1, PT, PT, PT, UP2, 0x80, 0x0 ;  /* 0x000000000000781c */ /* 0x000fca0003f2f028 */
[----:B------:R-:W-:-:S08]  /*2ce0*/  @UP2 ULDC.64 UR10, c[0x0][0x9e8] ;  /* 0x00027a00000a2ab9 */ /* 0x000fd00000000a00 */
[----:B------:R-:W-:-:S05]  /*2cf0*/  @P1 IMAD.HI.U32 R10, R4, UR10, RZ ;  /* 0x0000000a040a1c27 */ /* 0x000fca000f8e00ff */
[----:B------:R-:W-:-:S04]  /*2d00*/  @P1 SHF.R.U32.HI R4, RZ, UR11, R10 ;  /* 0x0000000bff041c19 */ /* 0x000fc8000801160a */
[----:B------:R-:W-:Y:S01]  /*2d10*/  LOP3.LUT R4, RZ, R4, RZ, 0x33, !PT ;  /* 0x00000004ff047212 */ /* 0x000fe200078e33ff */
[----:B------:R-:W-:Y:S06]  /*2d20*/  BRA `(.L_x_962) ;  /* 0x0000000000147947 */ /* 0x000fec0003800000 */
.L_x_961:
[----:B------:R-:W-:-:S06]  /*2d30*/  UISETP.NE.AND UP2, UPT, UR7, 0x1, UPT ;  /* 0x000000010700788c */ /* 0x000fcc000bf45270 */
[----:B------:R-:W-:-:S05]  /*2d40*/  PLOP3.LUT P1, PT, PT, PT, UP2, 0x80, 0x0 ;  /* 0x000000000000781c */ /* 0x000fca0003f2f028 */
[----:B------:R-:W-:-:S08]  /*2d50*/  @UP2 ULDC.64 UR10, c[0x0][0x9e8] ;  /* 0x00027a00000a2ab9 */ /* 0x000fd00000000a00 */
[----:B------:R-:W-:-:S05]  /*2d60*/  @P1 IMAD.HI.U32 R10, R4, UR10, RZ ;  /* 0x0000000a040a1c27 */ /* 0x000fca000f8e00ff */
[----:B------:R-:W-:-:S07]  /*2d70*/  @P1 SHF.R.U32.HI R4, RZ, UR11, R10 ;  /* 0x0000000bff041c19 */ /* 0x000fce000801160a */
.L_x_962:
[----:B------:R-:W-:Y:S05]  /*2d80*/  BSYNC B0 ;  /* 0x0000000000007941 */ /* 0x000fea0003800000 */
.L_x_960:
[----:B------:R-:W-:-:S05]  /*2d90*/  IMAD R4, R4, UR7, R11 ;  /* 0x0000000704047c24 */ /* 0x000fca000f8e020b */
[----:B------:R-:W-:Y:S02]  /*2da0*/  VIMNMX R3, R3, R4, !PT ;  /* 0x0000000403037248 */ /* 0x000fe40007fe0100 */
[----:B------:R-:W-:-:S07]  /*2db0*/  VIADDMNMX R0, R4, UR7, R0, PT ;  /* 0x0000000704007c46 */ /* 0x000fce000b800100 */
.L_x_959:
[C---:B------:R-:W-:Y:S02]  /*2dc0*/  ISETP.GE.AND P1, PT, R9.reuse, 0x2, PT ;  /* 0x000000020900780c */ /* 0x040fe40003f26270 */
[----:B------:R-:W-:Y:S02]  /*2dd0*/  ISETP.GE.AND P3, PT, R9, 0xa, PT ;  /* 0x0000000a0900780c */ /* 0x000fe40003f66270 */
[----:B------:R-:W-:Y:S02]  /*2de0*/  P2R R10, PR, RZ, 0x2 ;  /* 0x00000002ff0a7803 */ /* 0x000fe40000000000 */
[----:B------:R-:W-:Y:S02]  /*2df0*/  ISETP.GT.AND P1, PT, R3, 0x1, !P1 ;  /* 0x000000010300780c */ /* 0x000fe40004f24270 */
[----:B------:R-:W-:Y:S02]  /*2e00*/  ISETP.GE.AND P2, PT, R9, 0x9, PT ;  /* 0x000000090900780c */ /* 0x000fe40003f46270 */
[----:B------:R-:W-:-:S02]  /*2e10*/  ISETP.LT.OR P1, PT, R0, 0x2, P1 ;  /* 0x000000020000780c */ /* 0x000fc40000f21670 */
[----:B------:R-:W-:Y:S02]  /*2e20*/  P2R R12, PR, RZ, 0x4 ;  /* 0x00000004ff0c7803 */ /* 0x000fe40000000000 */
[----:B------:R-:W-:Y:S02]  /*2e30*/  FSEL R89, R89, -INF , !P1 ;  /* 0xff80000059597808 */ /* 0x000fe40004800000 */
[C---:B------:R-:W-:Y:S02]  /*2e40*/  ISETP.GT.AND P1, PT, R3.reuse, 0x9, !P3 ;  /* 0x000000090300780c */ /* 0x040fe40005f24270 */
[----:B------:R-:W-:Y:S02]  /*2e50*/  P2R R14, PR, RZ, 0x8 ;  /* 0x00000008ff0e7803 */ /* 0x000fe40000000000 */
[----:B------:R-:W-:Y:S02]  /*2e60*/  ISETP.LT.OR P1, PT, R0, 0xa, P1 ;  /* 0x0000000a0000780c */ /* 0x000fe40000f21670 */
[----:B------:R-:W-:-:S02]  /*2e70*/  ISETP.GT.AND P2, PT, R3, 0x8, !P2 ;  /* 0x000000080300780c */ /* 0x000fc40005744270 */
[----:B------:R-:W-:Y:S02]  /*2e80*/  ISETP.GE.AND P3, PT, R9, 0x11, PT ;  /* 0x000000110900780c */ /* 0x000fe40003f66270 */
[----:B------:R-:W-:Y:S02]  /*2e90*/  FSEL R93, R93, -INF , !P1 ;  /* 0xff8000005d5d7808 */ /* 0x000fe40004800000 */
[----:B------:R-:W-:Y:S02]  /*2ea0*/  ISETP.LT.OR P2, PT, R0, 0x9, P2 ;  /* 0x000000090000780c */ /* 0x000fe40001741670 */
[----:B------:R-:W-:Y:S02]  /*2eb0*/  ISETP.GT.AND P1, PT, R3, 0x10, !P3 ;  /* 0x000000100300780c */ /* 0x000fe40005f24270 */
[----:B------:R-:W-:Y:S02]  /*2ec0*/  FSEL R92, R92, -INF , !P2 ;  /* 0xff8000005c5c7808 */ /* 0x000fe40005000000 */
[----:B------:R-:W-:-:S02]  /*2ed0*/  ISETP.LT.OR P1, PT, R0, 0x11, P1 ;  /* 0x000000110000780c */ /* 0x000fc40000f21670 */
[----:B------:R-:W-:Y:S02]  /*2ee0*/  ISETP.GE.AND P2, PT, R9, 0x12, PT ;  /* 0x000000120900780c */ /* 0x000fe40003f46270 */
[----:B------:R-:W-:Y:S02]  /*2ef0*/  FSEL R96, R96, -INF , !P1 ;  /* 0xff80000060607808 */ /* 0x000fe40004800000 */
[----:B------:R-:W-:Y:S02]  /*2f00*/  ISETP.GT.AND P1, PT, R3, 0x11, !P2 ;  /* 0x000000110300780c */ /* 0x000fe40005724270 */
[----:B------:R-:W-:Y:S02]  /*2f10*/  P2R R20, PR, RZ, 0x4 ;  /* 0x00000004ff147803 */ /* 0x000fe40000000000 */
[----:B------:R-:W-:Y:S02]  /*2f20*/  ISETP.LT.OR P1, PT, R0, 0x12, P1 ;  /* 0x000000120000780c */ /* 0x000fe40000f21670 */
[----:B------:R-:W-:-:S02]  /*2f30*/  ISETP.GE.AND P2, PT, R9, 0x19, PT ;  /* 0x000000190900780c */ /* 0x000fc40003f46270 */
[----:B------:R-:W-:Y:S02]  /*2f40*/  FSEL R97, R97, -INF , !P1 ;  /* 0xff80000061617808 */ /* 0x000fe40004800000 */
[----:B------:R-:W-:Y:S02]  /*2f50*/  ISETP.GT.AND P1, PT, R3, 0x18, !P2 ;  /* 0x000000180300780c */ /* 0x000fe40005724270 */
[----:B------:R-:W-:Y:S02]  /*2f60*/  P2R R21, PR, RZ, 0x4 ;  /* 0x00000004ff157803 */ /* 0x000fe40000000000 */
[----:B------:R-:W-:Y:S02]  /*2f70*/  ISETP.LT.OR P1, PT, R0, 0x19, P1 ;  /* 0x000000190000780c */ /* 0x000fe40000f21670 */
[----:B------:R-:W-:Y:S02]  /*2f80*/  ISETP.GE.AND P2, PT, R9, 0x1a, PT ;  /* 0x0000001a0900780c */ /* 0x000fe40003f46270 */
[----:B------:R-:W-:-:S02]  /*2f90*/  FSEL R100, R100, -INF , !P1 ;  /* 0xff80000064647808 */ /* 0x000fc40004800000 */
[----:B------:R-:W-:Y:S02]  /*2fa0*/  ISETP.GT.AND P1, PT, R3, 0x19, !P2 ;  /* 0x000000190300780c */ /* 0x000fe40005724270 */
[----:B------:R-:W-:Y:S02]  /*2fb0*/  P2R R106, PR, RZ, 0x4 ;  /* 0x00000004ff6a7803 */ /* 0x000fe40000000000 */
[----:B------:R-:W-:Y:S02]  /*2fc0*/  ISETP.LT.OR P1, PT, R0, 0x1a, P1 ;  /* 0x0000001a0000780c */ /* 0x000fe40000f21670 */
[----:B------:R-:W-:Y:S02]  /*2fd0*/  P2R R15, PR, RZ, 0x8 ;  /* 0x00000008ff0f7803 */ /* 0x000fe40000000000 */
[----:B------:R-:W-:Y:S02]  /*2fe0*/  FSEL R101, R101, -INF , !P1 ;  /* 0xff80000065657808 */ /* 0x000fe40004800000 */
[----:B------:R-:W-:-:S02]  /*2ff0*/  ISETP.GE.AND P1, PT, R9, 0x21, PT ;  /* 0x000000210900780c */ /* 0x000fc40003f26270 */
[----:B------:R-:W-:Y:S02]  /*3000*/  ISETP.GE.AND P3, PT, R9, 0x22, PT ;  /* 0x000000220900780c */ /* 0x000fe40003f66270 */
[----:B------:R-:W-:Y:S02]  /*3010*/  ISETP.GT.AND P2, PT, R3, 0x20, !P1 ;  /* 0x000000200300780c */ /* 0x000fe40004f44270 */
[----:B------:R-:W-:Y:S02]  /*3020*/  P2R R107, PR, RZ, 0x8 ;  /* 0x00000008ff6b7803 */ /* 0x000fe40000000000 */
[----:B------:R-:W-:Y:S02]  /*3030*/  ISETP.LT.OR P2, PT, R0, 0x21, P2 ;  /* 0x000000210000780c */ /* 0x000fe40001741670 */
[----:B------:R-:W-:Y:S02]  /*3040*/  ISETP.GE.AND P4, PT, R9, 0x31, PT ;  /* 0x000000310900780c */ /* 0x000fe40003f86270 */
[----:B------:R-:W-:-:S02]  /*3050*/  FSEL R72, R72, -INF , !P2 ;  /* 0xff80000048487808 */ /* 0x000fc40005000000 */
[----:B------:R-:W-:Y:S02]  /*3060*/  ISETP.GT.AND P2, PT, R3, 0x21, !P3 ;  /* 0x000000210300780c */ /* 0x000fe40005f44270 */
[----:B------:R-:W-:Y:S02]  /*3070*/  ISETP.GE.AND P3, PT, R9, 0x29, PT ;  /* 0x000000290900780c */ /* 0x000fe40003f66270 */
[----:B------:R-:W-:Y:S02]  /*3080*/  ISETP.LT.OR P2, PT, R0, 0x22, P2 ;  /* 0x000000220000780c */ /* 0x000fe40001741670 */
[----:B------:R-:W-:Y:S02]  /*3090*/  P2R R108, PR, RZ, 0x8 ;  /* 0x00000008ff6c7803 */ /* 0x000fe40000000000 */
[----:B------:R-:W-:Y:S02]  /*30a0*/  FSEL R73, R73, -INF , !P2 ;  /* 0xff80000049497808 */ /* 0x000fe40005000000 */
[----:B------:R-:W-:-:S02]  /*30b0*/  ISETP.GT.AND P2, PT, R3, 0x28, !P3 ;  /* 0x000000280300780c */ /* 0x000fc40005f44270 */
[----:B------:R-:W-:Y:S02]  /*30c0*/  P2R R109, PR, RZ, 0x10 ;  /* 0x00000010ff6d7803 */ /* 0x000fe40000000000 */
[----:B------:R-:W-:-:S04]  /*30d0*/  ISETP.LT.OR P2, PT, R0, 0x29, P2 ;  /* 0x000000290000780c */ /* 0x000fc80001741670 */
[----:B------:R-:W-:Y:S02]  /*30e0*/  FSEL R76, R76, -INF , !P2 ;  /* 0xff8000004c4c7808 */ /* 0x000fe40005000000 */
[----:B------:R-:W-:-:S04]  /*30f0*/  ISETP.GE.AND P2, PT, R9, 0x2a, PT ;  /* 0x0000002a0900780c */ /* 0x000fc80003f46270 */
[----:B------:R-:W-:-:S04]  /*3100*/  ISETP.GT.AND P3, PT, R3, 0x29, !P2 ;  /* 0x000000290300780c */ /* 0x000fc80005764270 */
[----:B------:R-:W-:-:S04]  /*3110*/  ISETP.LT.OR P3, PT, R0, 0x2a, P3 ;  /* 0x0000002a0000780c */ /* 0x000fc80001f61670 */
[----:B------:R-:W-:Y:S02]  /*3120*/  FSEL R77, R77, -INF , !P3 ;  /* 0xff8000004d4d7808 */ /* 0x000fe40005800000 */
[----:B------:R-:W-:Y:S02]  /*3130*/  ISETP.GT.AND P3, PT, R3, 0x30, !P4 ;  /* 0x000000300300780c */ /* 0x000fe40006764270 */
[----:B------:R-:W-:Y:S02]  /*3140*/  ISETP.GE.AND P4, PT, R9, 0x32, PT ;  /* 0x000000320900780c */ /* 0x000fe40003f86270 */
[----:B------:R-:W-:Y:S02]  /*3150*/  ISETP.LT.OR P3, PT, R0, 0x31, P3 ;  /* 0x000000310000780c */ /* 0x000fe40001f61670 */
[----:B------:R-:W-:Y:S02]  /*3160*/  P2R R110, PR, RZ, 0x10 ;  /* 0x00000010ff6e7803 */ /* 0x000fe40000000000 */
[----:B------:R-:W-:-:S02]  /*3170*/  FSEL R80, R80, -INF , !P3 ;  /* 0xff80000050507808 */ /* 0x000fc40005800000 */
[----:B------:R-:W-:Y:S02]  /*3180*/  ISETP.GT.AND P3, PT, R3, 0x31, !P4 ;  /* 0x000000310300780c */ /* 0x000fe40006764270 */
[----:B------:R-:W-:Y:S02]  /*3190*/  ISETP.GE.AND P4, PT, R9, 0x39, PT ;  /* 0x000000390900780c */ /* 0x000fe40003f86270 */
[----:B------:R-:W-:Y:S02]  /*31a0*/  ISETP.LT.OR P3, PT, R0, 0x32, P3 ;  /* 0x000000320000780c */ /* 0x000fe40001f61670 */
[----:B------:R-:W-:Y:S02]  /*31b0*/  P2R R111, PR, RZ, 0x10 ;  /* 0x00000010ff6f7803 */ /* 0x000fe40000000000 */
[----:B------:R-:W-:Y:S02]  /*31c0*/  FSEL R81, R81, -INF , !P3 ;  /* 0xff80000051517808 */ /* 0x000fe40005800000 */
[----:B------:R-:W-:-:S02]  /*31d0*/  ISETP.GT.AND P3, PT, R3, 0x38, !P4 ;  /* 0x000000380300780c */ /* 0x000fc40006764270 */
[----:B------:R-:W-:Y:S02]  /*31e0*/  ISETP.GE.AND P4, PT, R9, 0x3a, PT ;  /* 0x0000003a0900780c */ /* 0x000fe40003f86270 */
[----:B------:R-:W-:Y:S02]  /*31f0*/  ISETP.LT.OR P3, PT, R0, 0x39, P3 ;  /* 0x000000390000780c */ /* 0x000fe40001f61670 */
[----:B------:R-:W-:Y:S02]  /*3200*/  P2R R112, PR, RZ, 0x10 ;  /* 0x00000010ff707803 */ /* 0x000fe40000000000 */
[----:B------:R-:W-:Y:S02]  /*3210*/  FSEL R84, R84, -INF , !P3 ;  /* 0xff80000054547808 */ /* 0x000fe40005800000 */
[----:B------:R-:W-:Y:S02]  /*3220*/  ISETP.GT.AND P3, PT, R3, 0x39, !P4 ;  /* 0x000000390300780c */ /* 0x000fe40006764270 */
[----:B------:R-:W-:-:S02]  /*3230*/  ISETP.GE.AND P4, PT, R9, 0x41, PT ;  /* 0x000000410900780c */ /* 0x000fc40003f86270 */
[C---:B------:R-:W-:Y:S02]  /*3240*/  ISETP.LT.OR P3, PT, R0.reuse, 0x3a, P3 ;  /* 0x0000003a0000780c */ /* 0x040fe40001f61670 */
[----:B------:R-:W-:Y:S02]  /*3250*/  P2R R113, PR, RZ, 0x10 ;  /* 0x00000010ff717803 */ /* 0x000fe40000000000 */
[----:B------:R-:W-:Y:S02]  /*3260*/  FSEL R85, R85, -INF , !P3 ;  /* 0xff80000055557808 */ /* 0x000fe40005800000 */
[----:B------:R-:W-:Y:S02]  /*3270*/  ISETP.GT.AND P3, PT, R3, 0x40, !P4 ;  /* 0x000000400300780c */ /* 0x000fe40006764270 */
[----:B------:R-:W-:Y:S02]  /*3280*/  ISETP.GE.AND P4, PT, R9, 0x42, PT ;  /* 0x000000420900780c */ /* 0x000fe40003f86270 */
[----:B------:R-:W-:-:S02]  /*3290*/  ISETP.LT.OR P3, PT, R0, 0x41, P3 ;  /* 0x000000410000780c */ /* 0x000fc40001f61670 */
[----:B------:R-:W-:Y:S02]  /*32a0*/  P2R R114, PR, RZ, 0x10 ;  /* 0x00000010ff727803 */ /* 0x000fe40000000000 */
[----:B------:R-:W-:Y:S02]  /*32b0*/  FSEL R56, R56, -INF , !P3 ;  /* 0xff80000038387808 */ /* 0x000fe40005800000 */
[----:B------:R-:W-:Y:S02]  /*32c0*/  ISETP.GT.AND P3, PT, R3, 0x41, !P4 ;  /* 0x000000410300780c */ /* 0x000fe40006764270 */
[----:B------:R-:W-:Y:S02]  /*32d0*/  ISETP.GE.AND P4, PT, R9, 0x49, PT ;  /* 0x000000490900780c */ /* 0x000fe40003f86270 */
[----:B------:R-:W-:Y:S02]  /*32e0*/  ISETP.LT.OR P3, PT, R0, 0x42, P3 ;  /* 0x000000420000780c */ /* 0x000fe40001f61670 */
[----:B------:R-:W-:-:S02]  /*32f0*/  P2R R115, PR, RZ, 0x10 ;  /* 0x00000010ff737803 */ /* 0x000fc40000000000 */
        /* <DEDUP_REMOVED lines=86> */
[----:B------:R-:W-:-:S04]  /*3860*/  ISETP.GT.AND P3, PT, R3, 0x89, !P4 ;  /* 0x000000890300780c */ /* 0x000fc80006764270 */
[----:B------:R-:W-:-:S04]  /*3870*/  ISETP.LT.OR P3, PT, R0, 0x8a, P3 ;  /* 0x0000008a0000780c */ /* 0x000fc80001f61670 */
[----:B------:R-:W-:Y:S02]  /*3880*/  FSEL R29, R29, -INF , !P3 ;  /* 0xff8000001d1d7808 */ /* 0x000fe40005800000 */
[----:B------:R-:W-:-:S04]  /*3890*/  ISETP.GE.AND P3, PT, R9, 0x91, PT ;  /* 0x000000910900780c */ /* 0x000fc80003f66270 */
        /* <DEDUP_REMOVED lines=12> */
[----:B------:R-:W-:Y:S02]  /*3960*/  P2R R4, PR, RZ, 0x40 ;  /* 0x00000040ff047803 */ /* 0x000fe40000000000 */
[----:B------:R-:W-:-:S04]  /*3970*/  ISETP.GT.AND P6, PT, R3, RZ, !P6 ;  /* 0x000000ff0300720c */ /* 0x000fc800077c4270 */
[----:B------:R-:W-:-:S04]  /*3980*/  ISETP.LT.OR P6, PT, R0, 0x1, P6 ;  /* 0x000000010000780c */ /* 0x000fc800037c1670 */
[----:B------:R-:W-:Y:S02]  /*3990*/  FSEL R13, R88, -INF , !P6 ;  /* 0xff800000580d7808 */ /* 0x000fe40007000000 */
[----:B------:R-:W-:Y:S02]  /*39a0*/  ISETP.GE.AND P6, PT, R9, 0x9a, PT ;  /* 0x0000009a0900780c */ /* 0x000fe40003fc6270 */
[----:B------:R-:W0:Y:S02]  /*39b0*/  SHFL.IDX PT, R9, R2, 0x1, 0x1c1f ;  /* 0x003c1f0002097f89 */ /* 0x000e2400000e0000 */
[----:B------:R-:W-:Y:S02]  /*39c0*/  P2R R133, PR, RZ, 0x40 ;  /* 0x00000040ff857803 */ /* 0x000fe40000000000 */
[----:B------:R-:W-:-:S04]  /*39d0*/  ISETP.GT.AND P6, PT, R3, 0x99, !P6 ;  /* 0x000000990300780c */ /* 0x000fc800077c4270 */
[----:B------:R-:W-:-:S04]  /*39e0*/  ISETP.LT.OR P6, PT, R0, 0x9a, P6 ;  /* 0x0000009a0000780c */ /* 0x000fc800037c1670 */
[----:B------:R-:W-:Y:S02]  /*39f0*/  FSEL R37, R37, -INF , !P6 ;  /* 0xff80000025257808 */ /* 0x000fe40007000000 */
[----:B------:R-:W-:Y:S02]  /*3a00*/  PLOP3.LUT P6, PT, PT, PT, UP1, 0x40, 0x0 ;  /* 0x000000000000781c */ /* 0x000fe40003fce818 */
[----:B0-----:R-:W-:Y:S01]  /*3a10*/  VIADDMNMX R0, R9, R8, R7, PT ;  /* 0x0000000809007246 */ /* 0x001fe20003800107 */
[----:B------:R-:W-:-:S10]  /*3a20*/  IMAD.IADD R3, R5, 0x1, R9 ;  /* 0x0000000105037824 */ /* 0x000fd400078e0209 */
[----:B------:R-:W-:Y:S05]  /*3a30*/  @P6 BRA `(.L_x_963) ;  /* 0x00000000005c6947 */ /* 0x000fea0003800000 */
        /* <DEDUP_REMOVED lines=8> */
[----:B------:R-:W-:Y:S01]  /*3ac0*/  @P6 IMAD.HI.U32 R5, R2, UR10, RZ ;  /* 0x0000000a02056c27 */ /* 0x000fe2000f8e00ff */
[----:B------:R-:W-:-:S13]  /*3ad0*/  PLOP3.LUT P6, PT, PT, PT, UP2, 0x80, 0x0 ;  /* 0x000000000000781c */ /* 0x000fda0003fcf028 */
[----:B------:R-:W-:-:S04]  /*3ae0*/  @P6 SHF.R.U32.HI R2, RZ, UR11, R5 ;  /* 0x0000000bff026c19 */ /* 0x000fc80008011605 */
[----:B------:R-:W-:Y:S01]  /*3af0*/  LOP3.LUT R2, RZ, R2, RZ, 0x33, !PT ;  /* 0x00000002ff027212 */ /* 0x000fe200078e33ff */
[----:B------:R-:W-:Y:S06]  /*3b00*/  BRA `(.L_x_966) ;  /* 0x0000000000187947 */ /* 0x000fec0003800000 */
.L_x_965:
[----:B------:R-:W-:-:S06]  /*3b10*/  UISETP.NE.AND UP2, UPT, UR7, 0x1, UPT ;  /* 0x000000010700788c */ /* 0x000fcc000bf45270 */
[----:B------:R-:W-:-:S05]  /*3b20*/  PLOP3.LUT P6, PT, PT, PT, UP2, 0x80, 0x0 ;  /* 0x000000000000781c */ /* 0x000fca0003fcf028 */
[----:B------:R-:W-:-:S08]  /*3b30*/  @UP2 ULDC.64 UR10, c[0x0][0x9e8] ;  /* 0x00027a00000a2ab9 */ /* 0x000fd00000000a00 */
[----:B------:R-:W-:Y:S01]  /*3b40*/  @P6 IMAD.HI.U32 R5, R2, UR10, RZ ;  /* 0x0000000a02056c27 */ /* 0x000fe2000f8e00ff */
[----:B------:R-:W-:-:S13]  /*3b50*/  PLOP3.LUT P6, PT, PT, PT, UP2, 0x80, 0x0 ;  /* 0x000000000000781c */ /* 0x000fda0003fcf028 */
[----:B------:R-:W-:-:S07]  /*3b60*/  @P6 SHF.R.U32.HI R2, RZ, UR11, R5 ;  /* 0x0000000bff026c19 */ /* 0x000fce0008011605 */
.L_x_966:
[----:B------:R-:W-:Y:S05]  /*3b70*/  BSYNC B0 ;  /* 0x0000000000007941 */ /* 0x000fea0003800000 */
.L_x_964:
[----:B------:R-:W-:-:S05]  /*3b80*/  IMAD R2, R2, UR7, R11 ;  /* 0x0000000702027c24 */ /* 0x000fca000f8e020b */
[----:B------:R-:W-:Y:S02]  /*3b90*/  VIMNMX R3, R3, R2, !PT ;  /* 0x0000000203037248 */ /* 0x000fe40007fe0100 */
[----:B------:R-:W-:-:S07]  /*3ba0*/  VIADDMNMX R0, R2, UR7, R0, PT ;  /* 0x0000000702007c46 */ /* 0x000fce000b800100 */
.L_x_963:
[C---:B------:R-:W-:Y:S01]  /*3bb0*/  ISETP.GT.AND P1, PT, R3.reuse, 0x20, !P1 ;  /* 0x000000200300780c */ /* 0x040fe20004f24270 */
[----:B------:R-:W-:Y:S01]  /*3bc0*/  IMAD.U32 R7, RZ, RZ, UR37 ;  /* 0x00000025ff077e24 */ /* 0x000fe2000f8e00ff */
[----:B------:R-:W-:Y:S01]  /*3bd0*/  ISETP.GT.AND P2, PT, R3, 0x29, !P2 ;  /* 0x000000290300780c */ /* 0x000fe20005744270 */
[----:B------:R-:W-:Y:S01]  /*3be0*/  @UP0 ULDC UR10, c[0x0][0x44c] ;  /* 0x00011300000a0ab9 */ /* 0x000fe20000000800 */
[C---:B------:R-:W-:Y:S01]  /*3bf0*/  ISETP.LT.OR P1, PT, R0.reuse, 0x21, P1 ;  /* 0x000000210000780c */ /* 0x040fe20000f21670 */
[----:B------:R-:W-:Y:S01]  /*3c00*/  UIMAD.WIDE.U32 UR10, UR36, UR10, URZ ;  /* 0x0000000a240a72a5 */ /* 0x000fe2000f8e003f */
[----:B------:R-:W-:Y:S01]  /*3c10*/  ISETP.LT.OR P2, PT, R0, 0x2a, P2 ;  /* 0x0000002a0000780c */ /* 0x000fe20001741670 */
[----:B------:R-:W-:Y:S01]  /*3c20*/  @UP0 ULDC UR18, c[0x0][0x450] ;  /* 0x0001140000120ab9 */ /* 0x000fe20000000800 */
[----:B------:R-:W-:Y:S01]  /*3c30*/  FSEL R74, R74, -INF , !P1 ;  /* 0xff8000004a4a7808 */ /* 0x000fe20004800000 */
[----:B------:R-:W-:Y:S01]  /*3c40*/  UMOV UR14, UR36 ;  /* 0x00000024000e7c82 */ /* 0x000fe20008000000 */
[----:B------:R-:W-:Y:S01]  /*3c50*/  ISETP.NE.AND P1, PT, R107, RZ, PT ;  /* 0x000000ff6b00720c */ /* 0x000fe20003f25270 */
[----:B------:R-:W-:Y:S01]  /*3c60*/  @UP0 USHF.R.U32.HI UR14, URZ, UR18, UR11 ;  /* 0x000000123f0e0299 */ /* 0x000fe2000801160b */
[----:B------:R-:W-:-:S02]  /*3c70*/  FSEL R79, R79, -INF , !P2 ;  /* 0xff8000004f4f7808 */ /* 0x000fc40005000000 */
[----:B------:R-:W-:Y:S02]  /*3c80*/  ISETP.GT.AND P1, PT, R3, 0x21, !P1 ;  /* 0x000000210300780c */ /* 0x000fe40004f24270 */
[----:B------:R-:W-:Y:S02]  /*3c90*/  ISETP.NE.AND P2, PT, R115, RZ, PT ;  /* 0x000000ff7300720c */ /* 0x000fe40003f45270 */
[----:B------:R-:W-:Y:S02]  /*3ca0*/  ISETP.LT.OR P1, PT, R0, 0x22, P1 ;  /* 0x000000220000780c */ /* 0x000fe40000f21670 */
[----:B------:R-:W-:Y:S02]  /*3cb0*/  ISETP.NE.AND P6, PT, R116, RZ, PT ;  /* 0x000000ff7400720c */ /* 0x000fe40003fc5270 */
[----:B------:R-:W-:Y:S02]  /*3cc0*/  FSEL R75, R75, -INF , !P1 ;  /* 0xff8000004b4b7808 */ /* 0x000fe40004800000 */
[----:B------:R-:W-:-:S02]  /*3cd0*/  ISETP.NE.AND P1, PT, R108, RZ, PT ;  /* 0x000000ff6c00720c */ /* 0x000fc40003f25270 */
[----:B------:R-:W-:Y:S02]  /*3ce0*/  FMNMX.FTZ R5, R13, R89, !PT ;  /* 0x000000590d057209 */ /* 0x000fe40007810000 */
[----:B------:R-:W-:Y:S02]  /*3cf0*/  ISETP.GT.AND P1, PT, R3, 0x28, !P1 ;  /* 0x000000280300780c */ /* 0x000fe40004f24270 */
[----:B------:R-:W-:Y:S02]  /*3d00*/  FMNMX.FTZ R2, R92, R5, !PT ;  /* 0x000000055c027209 */ /* 0x000fe40007810000 */
[----:B------:R-:W-:Y:S02]  /*3d10*/  ISETP.LT.OR P1, PT, R0, 0x29, P1 ;  /* 0x000000290000780c */ /* 0x000fe40000f21670 */
[----:B------:R-:W-:Y:S02]  /*3d20*/  FMNMX.FTZ R5, R93, R2, !PT ;  /* 0x000000025d057209 */ /* 0x000fe40007810000 */
[----:B------:R-:W-:-:S02]  /*3d30*/  FSEL R78, R78, -INF , !P1 ;  /* 0xff8000004e4e7808 */ /* 0x000fc40004800000 */
[----:B------:R-:W-:Y:S02]  /*3d40*/  ISETP.NE.AND P1, PT, R109, RZ, PT ;  /* 0x000000ff6d00720c */ /* 0x000fe40003f25270 */
[----:B------:R-:W-:Y:S02]  /*3d50*/  FMNMX.FTZ R2, R96, R5, !PT ;  /* 0x0000000560027209 */ /* 0x000fe40007810000 */
[----:B------:R-:W-:Y:S02]  /*3d60*/  ISETP.GT.AND P1, PT, R3, 0x30, !P1 ;  /* 0x000000300300780c */ /* 0x000fe40004f24270 */
[----:B------:R-:W-:Y:S02]  /*3d70*/  FMNMX.FTZ R5, R97, R2, !PT ;  /* 0x0000000261057209 */ /* 0x000fe40007810000 */
[----:B------:R-:W-:Y:S02]  /*3d80*/  ISETP.LT.OR P1, PT, R0, 0x31, P1 ;  /* 0x000000310000780c */ /* 0x000fe40000f21670 */
[----:B------:R-:W-:-:S02]  /*3d90*/  FMNMX.FTZ R2, R100, R5, !PT ;  /* 0x0000000564027209 */ /* 0x000fc40007810000 */
[----:B------:R-:W-:Y:S02]  /*3da0*/  FSEL R82, R82, -INF , !P1 ;  /* 0xff80000052527808 */ /* 0x000fe40004800000 */
[----:B------:R-:W-:Y:S02]  /*3db0*/  ISETP.NE.AND P1, PT, R110, RZ, PT ;  /* 0x000000ff6e00720c */ /* 0x000fe40003f25270 */
[----:B------:R-:W-:Y:S02]  /*3dc0*/  FMNMX.FTZ R5, R101, R2, !PT ;  /* 0x0000000265057209 */ /* 0x000fe40007810000 */
[----:B------:R-:W-:Y:S02]  /*3dd0*/  ISETP.GT.AND P1, PT, R3, 0x31, !P1 ;  /* 0x000000310300780c */ /* 0x000fe40004f24270 */
[----:B------:R-:W-:Y:S02]  /*3de0*/  FMNMX.FTZ R2, R72, R5, !PT ;  /* 0x0000000548027209 */ /* 0x000fe40007810000 */
[----:B------:R-:W-:-:S02]  /*3df0*/  ISETP.LT.OR P1, PT, R0, 0x32, P1 ;  /* 0x000000320000780c */ /* 0x000fc40000f21670 */
[----:B------:R-:W-:Y:S02]  /*3e00*/  FMNMX.FTZ R5, R73, R2, !PT ;  /* 0x0000000249057209 */ /* 0x000fe40007810000 */
[----:B------:R-:W-:Y:S02]  /*3e10*/  FSEL R83, R83, -INF , !P1 ;  /* 0xff80000053537808 */ /* 0x000fe40004800000 */
[----:B------:R-:W-:Y:S02]  /*3e20*/  ISETP.NE.AND P1, PT, R111, RZ, PT ;  /* 0x000000ff6f00720c */ /* 0x000fe40003f25270 */
[----:B------:R-:W-:Y:S02]  /*3e30*/  FMNMX.FTZ R2, R76, R5, !PT ;  /* 0x000000054c027209 */ /* 0x000fe40007810000 */
[----:B------:R-:W-:Y:S02]  /*3e40*/  ISETP.GT.AND P1, PT, R3, 0x38, !P1 ;  /* 0x000000380300780c */ /* 0x000fe40004f24270 */
[----:B------:R-:W-:-:S02]  /*3e50*/  FMNMX.FTZ R5, R77, R2, !PT ;  /* 0x000000024d057209 */ /* 0x000fc40007810000 */
[----:B------:R-:W-:Y:S02]  /*3e60*/  ISETP.LT.OR P1, PT, R0, 0x39, P1 ;  /* 0x000000390000780c */ /* 0x000fe40000f21670 */
[----:B------:R-:W-:Y:S02]  /*3e70*/  FMNMX.FTZ R2, R80, R5, !PT ;  /* 0x0000000550027209 */ /* 0x000fe40007810000 */
[----:B------:R-:W-:Y:S02]  /*3e80*/  FSEL R86, R86, -INF , !P1 ;  /* 0xff80000056567808 */ /* 0x000fe40004800000 */
[----:B------:R-:W-:Y:S02]  /*3e90*/  ISETP.NE.AND P1, PT, R112, RZ, PT ;  /* 0x000000ff7000720c */ /* 0x000fe40003f25270 */
[----:B------:R-:W-:Y:S02]  /*3ea0*/  FMNMX.FTZ R5, R81, R2, !PT ;  /* 0x0000000251057209 */ /* 0x000fe40007810000 */
[----:B------:R-:W-:-:S02]  /*3eb0*/  ISETP.GT.AND P1, PT, R3, 0x39, !P1 ;  /* 0x000000390300780c */ /* 0x000fc40004f24270 */
[----:B------:R-:W-:Y:S02]  /*3ec0*/  FMNMX.FTZ R2, R84, R5, !PT ;  /* 0x0000000554027209 */ /* 0x000fe40007810000 */
[----:B------:R-:W-:Y:S02]  /*3ed0*/  ISETP.LT.OR P1, PT, R0, 0x3a, P1 ;  /* 0x0000003a0000780c */ /* 0x000fe40000f21670 */
[----:B------:R-:W-:Y:S02]  /*3ee0*/  FMNMX.FTZ R5, R85, R2, !PT ;  /* 0x0000000255057209 */ /* 0x000fe40007810000 */
[----:B------:R-:W-:Y:S02]  /*3ef0*/  FSEL R87, R87, -INF , !P1 ;  /* 0xff80000057577808 */ /* 0x000fe40004800000 */
[----:B------:R-:W-:Y:S02]  /*3f00*/  ISETP.NE.AND P1, PT, R113, RZ, PT ;  /* 0x000000ff7100720c */ /* 0x000fe40003f25270 */
[----:B------:R-:W-:-:S02]  /*3f10*/  FMNMX.FTZ R2, R56, R5, !PT ;  /* 0x0000000538027209 */ /* 0x000fc40007810000 */
[----:B------:R-:W-:Y:S02]  /*3f20*/  ISETP.GT.AND P1, PT, R3, 0x40, !P1 ;  /* 0x000000400300780c */ /* 0x000fe40004f24270 */
[----:B------:R-:W-:Y:S02]  /*3f30*/  FMNMX.FTZ R5, R57, R2, !PT ;  /* 0x0000000239057209 */ /* 0x000fe40007810000 */
[----:B------:R-:W-:Y:S02]  /*3f40*/  ISETP.LT.OR P1, PT, R0, 0x41, P1 ;  /* 0x000000410000780c */ /* 0x000fe40000f21670 */
[----:B------:R-:W-:Y:S02]  /*3f50*/  FMNMX.FTZ R2, R60, R5, !PT ;  /* 0x000000053c027209 */ /* 0x000fe40007810000 */
        /* <DEDUP_REMOVED lines=8> */
[C---:B------:R-:W-:Y:S02]  /*3fe0*/  ISETP.GT.AND P1, PT, R3.reuse, 0x48, !P2 ;  /* 0x000000480300780c */ /* 0x040fe40005724270 */
[----:B------:R-:W-:Y:S02]  /*3ff0*/  ISETP.NE.AND P2, PT, R126, RZ, PT ;  /* 0x000000ff7e00720c */ /* 0x000fe40003f45270 */
[----:B------:R-:W-:Y:S02]  /*4000*/  ISETP.LT.OR P1, PT, R0, 0x49, P1 ;  /* 0x000000490000780c */ /* 0x000fe40000f21670 */
[----:B------:R-:W-:Y:S02]  /*4010*/  FMNMX.FTZ R2, R68, R5, !PT ;  /* 0x0000000544027209 */ /* 0x000fe40007810000 */
[----:B------:R-:W-:Y:S02]  /*4020*/  FSEL R62, R62, -INF , !P1 ;  /* 0xff8000003e3e7808 */ /* 0x000fe40004800000 */
[----:B------:R-:W-:-:S02]  /*4030*/  ISETP.GT.AND P1, PT, R3, 0x49, !P6 ;  /* 0x000000490300780c */ /* 0x000fc40007724270 */
[----:B------:R-:W-:Y:S02]  /*4040*/  ISETP.NE.AND P6, PT, R127, RZ, PT ;  /* 0x000000ff7f00720c */ /* 0x000fe40003fc5270 */
        /* <DEDUP_REMOVED lines=39> */
[C---:B------:R-:W-:Y:S02]  /*42c0*/  ISETP.GT.AND P3, PT, R3.reuse, 0x90, !P3 ;  /* 0x000000900300780c */ /* 0x040fe40005f64270 */
[----:B------:R-:W-:-:S02]  /*42d0*/  ISETP.GT.AND P1, PT, R3, 0x61, !P1 ;  /* 0x000000610300780c */ /* 0x000fc40004f24270 */
[C---:B------:R-:W-:Y:S02]  /*42e0*/  ISETP.GT.AND P4, PT, R3.reuse, 0x91, !P4 ;  /* 0x000000910300780c */ /* 0x040fe40006784270 */
[C---:B------:R-:W-:Y:S02]  /*42f0*/  ISETP.LT.OR P1, PT, R0.reuse, 0x62, P1 ;  /* 0x000000620000780c */ /* 0x040fe40000f21670 */
[----:B------:R-:W-:Y:S02]  /*4300*/  ISETP.GT.AND P5, PT, R3, 0x98, !P5 ;  /* 0x000000980300780c */ /* 0x000fe40006fa4270 */
[----:B------:R-:W-:Y:S02]  /*4310*/  FSEL R43, R43, -INF , !P1 ;  /* 0xff8000002b2b7808 */ /* 0x000fe40004800000 */
[----:B------:R-:W-:Y:S02]  /*4320*/  ISETP.NE.AND P1, PT, R123, RZ, PT ;  /* 0x000000ff7b00720c */ /* 0x000fe40003f25270 */
[----:B------:R-:W-:-:S02]  /*4330*/  ISETP.LT.OR P3, PT, R0, 0x91, P3 ;  /* 0x000000910000780c */ /* 0x000fc40001f61670 */
[----:B------:R-:W-:Y:S02]  /*4340*/  ISETP.GT.AND P1, PT, R3, 0x68, !P1 ;  /* 0x000000680300780c */ /* 0x000fe40004f24270 */
[C---:B------:R-:W-:Y:S02]  /*4350*/  ISETP.LT.OR P4, PT, R0.reuse, 0x92, P4 ;  /* 0x000000920000780c */ /* 0x040fe40002781670 */
[----:B------:R-:W-:Y:S02]  /*4360*/  ISETP.LT.OR P1, PT, R0, 0x69, P1 ;  /* 0x000000690000780c */ /* 0x000fe40000f21670 */
[----:B------:R-:W-:Y:S02]  /*4370*/  FSEL R34, R34, -INF , !P3 ;  /* 0xff80000022227808 */ /* 0x000fe40005800000 */
[----:B------:R-:W-:Y:S02]  /*4380*/  FSEL R46, R46, -INF , !P1 ;  /* 0xff8000002e2e7808 */ /* 0x000fe40004800000 */
[----:B------:R-:W-:-:S02]  /*4390*/  ISETP.NE.AND P1, PT, R124, RZ, PT ;  /* 0x000000ff7c00720c */ /* 0x000fc40003f25270 */
[C---:B------:R-:W-:Y:S02]  /*43a0*/  ISETP.LT.OR P5, PT, R0.reuse, 0x99, P5 ;  /* 0x000000990000780c */ /* 0x040fe40002fa1670 */
[----:B------:R-:W-:Y:S02]  /*43b0*/  ISETP.GT.AND P1, PT, R3, 0x69, !P1 ;  /* 0x000000690300780c */ /* 0x000fe40004f24270 */
[----:B------:R-:W-:Y:S02]  /*43c0*/  FSEL R35, R35, -INF , !P4 ;  /* 0xff80000023237808 */ /* 0x000fe40006000000 */
[----:B------:R-:W-:Y:S02]  /*43d0*/  ISETP.LT.OR P1, PT, R0, 0x6a, P1 ;  /* 0x0000006a0000780c */ /* 0x000fe40000f21670 */
[----:B------:R-:W-:Y:S02]  /*43e0*/  R2UR UR15, R104 ;  /* 0x00000000680f72ca */ /* 0x000fe400000e0000 */
[----:B------:R-:W-:-:S02]  /*43f0*/  FSEL R47, R47, -INF , !P1 ;  /* 0xff8000002f2f7808 */ /* 0x000fc40004800000 */
[----:B------:R-:W-:-:S04]  /*4400*/  ISETP.NE.AND P1, PT, R125, RZ, PT ;  /* 0x000000ff7d00720c */ /* 0x000fc80003f25270 */
[----:B------:R-:W-:-:S04]  /*4410*/  ISETP.GT.AND P1, PT, R3, 0x70, !P1 ;  /* 0x000000700300780c */ /* 0x000fc80004f24270 */
[----:B------:R-:W-:Y:S01]  /*4420*/  ISETP.LT.OR P1, PT, R0, 0x71, P1 ;  /* 0x000000710000780c */ /* 0x000fe20000f21670 */
[----:B------:R-:W-:-:S03]  /*4430*/  UIADD3 UR10, UR15, UR14, URZ ;  /* 0x0000000e0f0a7290 */ /* 0x000fc6000fffe03f */
[----:B------:R-:W-:Y:S01]  /*4440*/  FSEL R50, R50, -INF , !P1 ;  /* 0xff80000032327808 */ /* 0x000fe20004800000 */
[----:B------:R-:W-:Y:S01]  /*4450*/  UIADD3 UR6, UR10, UR6, URZ ;  /* 0x000000060a067290 */ /* 0x000fe2000fffe03f */
[----:B------:R-:W-:Y:S02]  /*4460*/  ISETP.GT.AND P1, PT, R3, 0x71, !P2 ;  /* 0x000000710300780c */ /* 0x000fe40005724270 */
[----:B------:R-:W-:Y:S02]  /*4470*/  ISETP.NE.AND P2, PT, R129, RZ, PT ;  /* 0x000000ff8100720c */ /* 0x000fe40003f45270 */
[----:B------:R-:W-:-:S04]  /*4480*/  ISETP.LT.OR P1, PT, R0, 0x72, P1 ;  /* 0x000000720000780c */ /* 0x000fc80000f21670 */
[----:B------:R-:W-:Y:S02]  /*4490*/  FSEL R51, R51, -INF , !P1 ;  /* 0xff80000033337808 */ /* 0x000fe40004800000 */
[----:B------:R-:W-:Y:S02]  /*44a0*/  ISETP.GT.AND P1, PT, R3, 0x78, !P6 ;  /* 0x000000780300780c */ /* 0x000fe40007724270 */
[----:B------:R-:W-:Y:S02]  /*44b0*/  ISETP.NE.AND P6, PT, R130, RZ, PT ;  /* 0x000000ff8200720c */ /* 0x000fe40003fc5270 */
[----:B------:R-:W-:-:S04]  /*44c0*/  ISETP.LT.OR P1, PT, R0, 0x79, P1 ;  /* 0x000000790000780c */ /* 0x000fc80000f21670 */
[----:B------:R-:W-:Y:S02]  /*44d0*/  FSEL R54, R54, -INF , !P1 ;  /* 0xff80000036367808 */ /* 0x000fe40004800000 */
[----:B------:R-:W-:-:S04]  /*44e0*/  ISETP.NE.AND P1, PT, R128, RZ, PT ;  /* 0x000000ff8000720c */ /* 0x000fc80003f25270 */
[----:B------:R-:W-:-:S04]  /*44f0*/  ISETP.GT.AND P1, PT, R3, 0x79, !P1 ;  /* 0x000000790300780c */ /* 0x000fc80004f24270 */
        /* <DEDUP_REMOVED lines=30> */
[----:B------:R-:W-:Y:S02]  /*46e0*/  ISETP.NE.AND P1, PT, R4, RZ, PT ;  /* 0x000000ff0400720c */ /* 0x000fe40003f25270 */
[----:B------:R-:W-:Y:S02]  /*46f0*/  FMNMX.FTZ R4, R37, R2, !PT ;  /* 0x0000000225047209 */ /* 0x000fe40007810000 */
[----:B------:R-:W-:-:S03]  /*4700*/  ISETP.GT.AND P1, PT, R3, RZ, !P1 ;  /* 0x000000ff0300720c */ /* 0x000fc60004f24270 */
[----:B------:R-:W0:Y:S01]  /*4710*/  SHFL.BFLY PT, R5, R4, 0x2, 0x1f ;  /* 0x0c401f0004057f89 */ /* 0x000e2200000e0000 */
[----:B------:R-:W-:-:S04]  /*4720*/  ISETP.LT.OR P1, PT, R0, 0x1, P1 ;  /* 0x000000010000780c */ /* 0x000fc80000f21670 */
[----:B------:R-:W-:Y:S02]  /*4730*/  FSEL R90, R90, -INF , !P1 ;  /* 0xff8000005a5a7808 */ /* 0x000fe40004800000 */
[----:B------:R-:W-:Y:S02]  /*4740*/  ISETP.GT.AND P1, PT, R3, 0x80, !P2 ;  /* 0x000000800300780c */ /* 0x000fe40005724270 */
[----:B------:R-:W-:Y:S02]  /*4750*/  ISETP.NE.AND P2, PT, R132, RZ, PT ;  /* 0x000000ff8400720c */ /* 0x000fe40003f45270 */
[----:B------:R-:W-:-:S04]  /*4760*/  ISETP.LT.OR P1, PT, R0, 0x81, P1 ;  /* 0x000000810000780c */ /* 0x000fc80000f21670 */
[----:B------:R-:W-:Y:S02]  /*4770*/  FSEL R26, R26, -INF , !P1 ;  /* 0xff8000001a1a7808 */ /* 0x000fe40004800000 */
[----:B------:R-:W-:Y:S02]  /*4780*/  ISETP.GT.AND P1, PT, R3, 0x81, !P6 ;  /* 0x000000810300780c */ /* 0x000fe40007724270 */
[----:B------:R-:W-:Y:S02]  /*4790*/  ISETP.NE.AND P6, PT, R131, RZ, PT ;  /* 0x000000ff8300720c */ /* 0x000fe40003fc5270 */
[----:B------:R-:W-:Y:S02]  /*47a0*/  ISETP.LT.OR P1, PT, R0, 0x82, P1 ;  /* 0x000000820000780c */ /* 0x000fe40000f21670 */
[----:B0-----:R-:W-:Y:S02]  /*47b0*/  FMNMX.FTZ R5, R4, R5, !PT ;  /* 0x0000000504057209 */ /* 0x001fe40007810000 */
[----:B------:R-:W-:-:S03]  /*47c0*/  FSEL R27, R27, -INF , !P1 ;  /* 0xff8000001b1b7808 */ /* 0x000fc60004800000 */
[----:B------:R-:W0:Y:S02]  /*47d0*/  SHFL.BFLY PT, R2, R5, 0x1, 0x1f ;  /* 0x0c201f0005027f89 */ /* 0x000e2400000e0000 */
[----:B0-----:R-:W-:-:S04]  /*47e0*/  FMNMX.FTZ R2, R5, R2, !PT ;  /* 0x0000000205027209 */ /* 0x001fc80007810000 */
[C---:B------:R-:W-:Y:S01]  /*47f0*/  FSETP.NEU.FTZ.AND P1, PT, R2.reuse, -INF , PT ;  /* 0xff8000000200780b */ /* 0x040fe20003f3d000 */
[----:B------:R-:W-:-:S05]  /*4800*/  FFMA.FTZ R7, R2, R7, -8 ;  /* 0xc100000002077423 */ /* 0x000fca0000010007 */
[----:B------:R-:W-:Y:S02]  /*4810*/  FSEL R88, R7, RZ, P1 ;  /* 0x000000ff07587208 */ /* 0x000fe40000800000 */
[----:B------:R-:W-:Y:S02]  /*4820*/  ISETP.GT.AND P1, PT, R3, 0x88, !P6 ;  /* 0x000000880300780c */ /* 0x000fe40007724270 */
[----:B------:R-:W-:Y:S01]  /*4830*/  ISETP.NE.AND P6, PT, R133, RZ, PT ;  /* 0x000000ff8500720c */ /* 0x000fe20003fc5270 */
[----:B------:R-:W-:-:S01]  /*4840*/  FFMA.FTZ R4, R13, UR37, -R88 ;  /* 0x000000250d047c23 */ /* 0x000fc20008010858 */
[----:B------:R-:W-:Y:S01]  /*4850*/  FMNMX.FTZ R13, R90, R91, !PT ;  /* 0x0000005b5a0d7209 */ /* 0x000fe20007810000 */
[----:B------:R-:W-:-:S01]  /*4860*/  FFMA.FTZ R72, R72, UR37, -R88 ;  /* 0x0000002548487c23 */ /* 0x000fc20008010858 */
[--C-:B------:R-:W-:Y:S01]  /*4870*/  FFMA.FTZ R76, R76, UR37, -R88.reuse ;  /* 0x000000254c4c7c23 */ /* 0x100fe20008010858 */
[----:B------:R-:W-:-:S01]  /*4880*/  FFMA.FTZ R80, R80, UR37, -R88 ;  /* 0x0000002550507c23 */ /* 0x000fc20008010858 */
[----:B------:R-:W-:Y:S01]  /*4890*/  FMNMX.FTZ R14, R94, R13, !PT ;  /* 0x0000000d5e0e7209 */ /* 0x000fe20007810000 */
[----:B------:R-:W-:-:S01]  /*48a0*/  FFMA.FTZ R84, R84, UR37, -R88 ;  /* 0x0000002554547c23 */ /* 0x000fc20008010858 */
[----:B------:R0:W-:Y:S01]  /*48b0*/  MUFU.EX2 R13, R72 ;  /* 0x00000048000d7308 */ /* 0x0001e20000000800 */
[----:B------:R-:W-:Y:S01]  /*48c0*/  ISETP.LT.OR P1, PT, R0, 0x89, P1 ;  /* 0x000000890000780c */ /* 0x000fe20000f21670 */
[--C-:B------:R-:W-:Y:S01]  /*48d0*/  FFMA.FTZ R5, R89, UR37, -R88.reuse ;  /* 0x0000002559057c23 */ /* 0x100fe20008010858 */
[----:B------:R-:W-:Y:S01]  /*48e0*/  FMNMX.FTZ R15, R95, R14, !PT ;  /* 0x0000000e5f0f7209 */ /* 0x000fe20007810000 */
[--C-:B------:R-:W-:Y:S01]  /*48f0*/  FFMA.FTZ R14, R73, UR37, -R88.reuse ;  /* 0x00000025490e7c23 */ /* 0x100fe20008010858 */
[----:B------:R-:W-:Y:S01]  /*4900*/  FSEL R30, R30, -INF , !P1 ;  /* 0xff8000001e1e7808 */ /* 0x000fe20004800000 */
[--C-:B------:R-:W-:Y:S01]  /*4910*/  FFMA.FTZ R7, R92, UR37, -R88.reuse ;  /* 0x000000255c077c23 */ /* 0x100fe20008010858 */
[----:B------:R-:W-:Y:S01]  /*4920*/  FMNMX.FTZ R20, R98, R15, !PT ;  /* 0x0000000f62147209 */ /* 0x000fe20007810000 */
[----:B------:R-:W-:Y:S01]  /*4930*/  MUFU.EX2 R4, R4 ;  /* 0x0000000400047308 */ /* 0x000fe20000000800 */
[----:B------:R-:W-:Y:S01]  /*4940*/  ISETP.GT.AND P1, PT, R3, 0x89, !P2 ;  /* 0x000000890300780c */ /* 0x000fe20005724270 */
[--C-:B------:R-:W-:Y:S01]  /*4950*/  FFMA.FTZ R8, R93, UR37, -R88.reuse ;  /* 0x000000255d087c23 */ /* 0x100fe20008010858 */
[----:B------:R-:W-:Y:S01]  /*4960*/  FMNMX.FTZ R15, R99, R20, !PT ;  /* 0x00000014630f7209 */ /* 0x000fe20007810000 */
[--C-:B------:R-:W-:Y:S01]  /*4970*/  FFMA.FTZ R9, R96, UR37, -R88.reuse ;  /* 0x0000002560097c23 */ /* 0x100fe20008010858 */
[----:B------:R-:W-:Y:S01]  /*4980*/  ISETP.GT.AND P2, PT, R3, 0x99, !P6 ;  /* 0x000000990300780c */ /* 0x000fe20007744270 */
[--C-:B------:R-:W-:Y:S01]  /*4990*/  FFMA.FTZ R10, R97, UR37, -R88.reuse ;  /* 0x00000025610a7c23 */ /* 0x100fe20008010858 */
[----:B------:R-:W-:Y:S01]  /*49a0*/  FMNMX.FTZ R20, R102, R15, !PT ;  /* 0x0000000f66147209 */ /* 0x000fe20007810000 */
[----:B------:R-:W1:Y:S01]  /*49b0*/  MUFU.EX2 R5, R5 ;  /* 0x0000000500057308 */ /* 0x000e620000000800 */
[----:B------:R-:W-:Y:S01]  /*49c0*/  ISETP.LT.OR P1, PT, R0, 0x8a, P1 ;  /* 0x0000008a0000780c */ /* 0x000fe20000f21670 */
[--C-:B------:R-:W-:Y:S01]  /*49d0*/  FFMA.FTZ R11, R100, UR37, -R88.reuse ;  /* 0x00000025640b7c23 */ /* 0x100fe20008010858 */
[----:B------:R-:W-:Y:S01]  /*49e0*/  FMNMX.FTZ R21, R103, R20, !PT ;  /* 0x0000001467157209 */ /* 0x000fe20007810000 */
[--C-:B------:R-:W-:Y:S01]  /*49f0*/  FFMA.FTZ R20, R77, UR37, -R88.reuse ;  /* 0x000000254d147c23 */ /* 0x100fe20008010858 */
[----:B------:R-:W-:Y:S01]  /*4a00*/  FSEL R31, R31, -INF , !P1 ;  /* 0xff8000001f1f7808 */ /* 0x000fe20004800000 */
[--C-:B------:R-:W-:Y:S01]  /*4a10*/  FFMA.FTZ R12, R101, UR37, -R88.reuse ;  /* 0x00000025650c7c23 */ /* 0x100fe20008010858 */
[----:B0-----:R-:W-:Y:S01]  /*4a20*/  FMNMX.FTZ R72, R74, R21, !PT ;  /* 0x000000154a487209 */ /* 0x001fe20007810000 */
[----:B------:R0:W-:Y:S01]  /*4a30*/  MUFU.EX2 R15, R76 ;  /* 0x0000004c000f7308 */ /* 0x0001e20000000800 */
[----:B------:R-:W-:Y:S01]  /*4a40*/  ISETP.LT.OR P2, PT, R0, 0x9a, P2 ;  /* 0x0000009a0000780c */ /* 0x000fe20001741670 */
[--C-:B------:R-:W-:Y:S01]  /*4a50*/  FFMA.FTZ R56, R56, UR37, -R88.reuse ;  /* 0x0000002538387c23 */ /* 0x100fe20008010858 */
[----:B------:R-:W-:Y:S01]  /*4a60*/  FMNMX.FTZ R21, R75, R72, !PT ;  /* 0x000000484b157209 */ /* 0x000fe20007810000 */
[--C-:B------:R-:W-:Y:S01]  /*4a70*/  FFMA.FTZ R57, R57, UR37, -R88.reuse ;  /* 0x0000002539397c23 */ /* 0x100fe20008010858 */
[----:B------:R-:W-:-:S01]  /*4a80*/  FFMA.FTZ R60, R60, UR37, -R88 ;  /* 0x000000253c3c7c23 */ /* 0x000fc20008010858 */
[--C-:B------:R-:W-:Y:S01]  /*4a90*/  FFMA.FTZ R64, R64, UR37, -R88.reuse ;  /* 0x0000002540407c23 */ /* 0x100fe20008010858 */
[----:B------:R-:W-:Y:S01]  /*4aa0*/  FMNMX.FTZ R72, R78, R21, !PT ;  /* 0x000000154e487209 */ /* 0x000fe20007810000 */
[----:B------:R-:W2:Y:S01]  /*4ab0*/  MUFU.EX2 R7, R7 ;  /* 0x0000000700077308 */ /* 0x000ea20000000800 */
[----:B------:R-:W-:-:S01]  /*4ac0*/  FFMA.FTZ R65, R65, UR37, -R88 ;  /* 0x0000002541417c23 */ /* 0x000fc20008010858 */
[--C-:B------:R-:W-:Y:S01]  /*4ad0*/  FFMA.FTZ R24, R24, UR37, -R88.reuse ;  /* 0x0000002518187c23 */ /* 0x100fe20008010858 */
[----:B------:R-:W-:Y:S01]  /*4ae0*/  FMNMX.FTZ R73, R79, R72, !PT ;  /* 0x000000484f497209 */ /* 0x000fe20007810000 */
[--C-:B------:R-:W-:Y:S01]  /*4af0*/  FFMA.FTZ R72, R81, UR37, -R88.reuse ;  /* 0x0000002551487c23 */ /* 0x100fe20008010858 */
[----:B------:R-:W-:-:S01]  /*4b00*/  FFMA.FTZ R81, R61, UR37, -R88 ;  /* 0x000000253d517c23 */ /* 0x000fc20008010858 */
[--C-:B------:R-:W-:Y:S01]  /*4b10*/  FFMA.FTZ R25, R25, UR37, -R88.reuse ;  /* 0x0000002519197c23 */ /* 0x100fe20008010858 */
[----:B0-----:R-:W-:Y:S01]  /*4b20*/  FMNMX.FTZ R76, R82, R73, !PT ;  /* 0x00000049524c7209 */ /* 0x001fe20007810000 */
        /* <DEDUP_REMOVED lines=9> */
[----:B------:R-:W-:-:S02]  /*4bc0*/  FFMA.FTZ R37, R37, UR37, -R88 ;  /* 0x0000002525257c23 */ /* 0x000fc40008010858 */
[----:B------:R-:W-:Y:S01]  /*4bd0*/  FMNMX.FTZ R77, R87, R76, !PT ;  /* 0x0000004c574d7209 */ /* 0x000fe20007810000 */
[----:B------:R-:W-:-:S03]  /*4be0*/  FFMA.FTZ R76, R85, UR37, -R88 ;  /* 0x00000025554c7c23 */ /* 0x000fc60008010858 */
[----:B0-----:R-:W-:Y:S01]  /*4bf0*/  FMNMX.FTZ R80, R58, R77, !PT ;  /* 0x0000004d3a507209 */ /* 0x001fe20007810000 */
[----:B------:R0:W-:Y:S03]  /*4c00*/  MUFU.EX2 R73, R84 ;  /* 0x0000005400497308 */ /* 0x0001e60000000800 */
[----:B------:R-:W-:-:S04]  /*4c10*/  FMNMX.FTZ R77, R59, R80, !PT ;  /* 0x000000503b4d7209 */ /* 0x000fc80007810000 */
[----:B------:R-:W-:Y:S01]  /*4c20*/  FMNMX.FTZ R80, R62, R77, !PT ;  /* 0x0000004d3e507209 */ /* 0x000fe20007810000 */
[----:B------:R-:W4:Y:S01]  /*4c30*/  MUFU.EX2 R9, R9 ;  /* 0x0000000900097308 */ /* 0x000f220000000800 */
[----:B0-----:R-:W-:-:S02]  /*4c40*/  FFMA.FTZ R84, R68, UR37, -R88 ;  /* 0x0000002544547c23 */ /* 0x001fc40008010858 */
[----:B------:R-:W-:-:S04]  /*4c50*/  FMNMX.FTZ R77, R63, R80, !PT ;  /* 0x000000503f4d7209 */ /* 0x000fc80007810000 */
[----:B------:R-:W-:Y:S01]  /*4c60*/  FMNMX.FTZ R80, R66, R77, !PT ;  /* 0x0000004d42507209 */ /* 0x000fe20007810000 */
[----:B------:R-:W0:Y:S03]  /*4c70*/  MUFU.EX2 R10, R10 ;  /* 0x0000000a000a7308 */ /* 0x000e260000000800 */
[----:B------:R-:W-:-:S04]  /*4c80*/  FMNMX.FTZ R77, R67, R80, !PT ;  /* 0x00000050434d7209 */ /* 0x000fc80007810000 */
[----:B------:R-:W-:Y:S01]  /*4c90*/  FMNMX.FTZ R80, R70, R77, !PT ;  /* 0x0000004d46507209 */ /* 0x000fe20007810000 */
[----:B------:R-:W5:Y:S03]  /*4ca0*/  MUFU.EX2 R11, R11 ;  /* 0x0000000b000b7308 */ /* 0x000f660000000800 */
[----:B------:R-:W-:-:S04]  /*4cb0*/  FMNMX.FTZ R77, R71, R80, !PT ;  /* 0x00000050474d7209 */ /* 0x000fc80007810000 */
[----:B------:R-:W-:Y:S01]  /*4cc0*/  FMNMX.FTZ R80, R42, R77, !PT ;  /* 0x0000004d2a507209 */ /* 0x000fe20007810000 */
[----:B------:R-:W5:Y:S03]  /*4cd0*/  MUFU.EX2 R12, R12 ;  /* 0x0000000c000c7308 */ /* 0x000f660000000800 */
[----:B------:R-:W-:-:S04]  /*4ce0*/  FMNMX.FTZ R61, R43, R80, !PT ;  /* 0x000000502b3d7209 */ /* 0x000fc80007810000 */
[----:B------:R-:W-:Y:S01]  /*4cf0*/  FMNMX.FTZ R80, R46, R61, !PT ;  /* 0x0000003d2e507209 */ /* 0x000fe20007810000 */
[----:B------:R1:W-:Y:S03]  /*4d00*/  MUFU.EX2 R77, R81 ;  /* 0x00000051004d7308 */ /* 0x0003e60000000800 */
[----:B------:R-:W-:-:S04]  /*4d10*/  FMNMX.FTZ R61, R47, R80, !PT ;  /* 0x000000502f3d7209 */ /* 0x000fc80007810000 */
[----:B------:R-:W-:Y:S01]  /*4d20*/  FMNMX.FTZ R80, R50, R61, !PT ;  /* 0x0000003d32507209 */ /* 0x000fe20007810000 */
[----:B------:R-:W-:Y:S03]  /*4d30*/  MUFU.EX2 R14, R14 ;  /* 0x0000000e000e7308 */ /* 0x000fe60000000800 */
[----:B------:R-:W-:-:S04]  /*4d40*/  FMNMX.FTZ R61, R51, R80, !PT ;  /* 0x00000050333d7209 */ /* 0x000fc80007810000 */
[----:B------:R-:W-:Y:S01]  /*4d50*/  FMNMX.FTZ R68, R54, R61, !PT ;  /* 0x0000003d36447209 */ /* 0x000fe20007810000 */
[----:B------:R-:W-:Y:S03]  /*4d60*/  MUFU.EX2 R20, R20 ;  /* 0x0000001400147308 */ /* 0x000fe60000000800 */
[----:B-1----:R-:W-:Y:S01]  /*4d70*/  FMNMX.FTZ R81, R55, R68, !PT ;  /* 0x0000004437517209 */ /* 0x002fe20007810000 */
[----:B------:R-:W-:-:S03]  /*4d80*/  FFMA.FTZ R68, R69, UR37, -R88 ;  /* 0x0000002545447c23 */ /* 0x000fc60008010858 */
[----:B------:R-:W-:Y:S01]  /*4d90*/  FMNMX.FTZ R80, R26, R81, !PT ;  /* 0x000000511a507209 */ /* 0x000fe20007810000 */
[----:B------:R-:W-:-:S01]  /*4da0*/  FFMA.FTZ R81, R40, UR37, -R88 ;  /* 0x0000002528517c23 */ /* 0x000fc20008010858 */
[----:B------:R1:W-:Y:S02]  /*4db0*/  MUFU.EX2 R61, R84 ;  /* 0x00000054003d7308 */ /* 0x0003e40000000800 */
[----:B------:R-:W-:-:S04]  /*4dc0*/  FMNMX.FTZ R3, R27, R80, !PT ;  /* 0x000000501b037209 */ /* 0x000fc80007810000 */
[----:B------:R-:W-:Y:S02]  /*4dd0*/  FMNMX.FTZ R40, R30, R3, !PT ;  /* 0x000000031e287209 */ /* 0x000fe40007810000 */
[----:B------:R2:W-:Y:S01]  /*4de0*/  MUFU.EX2 R3, R81 ;  /* 0x0000005100037308 */ /* 0x0005e20000000800 */
[----:B-1----:R-:W-:-:S01]  /*4df0*/  FFMA.FTZ R84, R41, UR37, -R88 ;  /* 0x0000002529547c23 */ /* 0x002fc20008010858 */
[----:B------:R-:W-:Y:S02]  /*4e00*/  FMNMX.FTZ R69, R31, R40, !PT ;  /* 0x000000281f457209 */ /* 0x000fe40007810000 */
[----:B------:R-:W-:Y:S02]  /*4e10*/  FSEL R40, R38, -INF , !P5 ;  /* 0xff80000026287808 */ /* 0x000fe40006800000 */
[----:B------:R-:W-:Y:S02]  /*4e20*/  FMNMX.FTZ R80, R34, R69, !PT ;  /* 0x0000004522507209 */ /* 0x000fe40007810000 */
[----:B------:R-:W-:Y:S01]  /*4e30*/  FSEL R41, R39, -INF , !P2 ;  /* 0xff80000027297808 */ /* 0x000fe20005000000 */
        /* <DEDUP_REMOVED lines=8> */
[----:B------:R-:W-:Y:S01]  /*4ec0*/  IMAD.U32 R53, RZ, RZ, UR37 ;  /* 0x00000025ff357e24 */ /* 0x000fe2000f8e00ff */
[----:B------:R-:W-:Y:S01]  /*4ed0*/  FMNMX.FTZ R0, R41, R0, !PT ;  /* 0x0000000029007209 */ /* 0x000fe20007810000 */
[----:B------:R1:W-:Y:S04]  /*4ee0*/  MUFU.EX2 R38, R84 ;  /* 0x0000005400267308 */ /* 0x0003e80000000800 */
[----:B------:R-:W3:Y:S04]  /*4ef0*/  SHFL.BFLY PT, R69, R0, 0x2, 0x1f ;  /* 0x0c401f0000457f89 */ /* 0x000ee800000e0000 */
[----:B------:R-:W-:Y:S08]  /*4f00*/  MUFU.EX2 R72, R72 ;  /* 0x0000004800487308 */ /* 0x000ff00000000800 */
[----:B------:R-:W-:Y:S08]  /*4f10*/  MUFU.EX2 R76, R76 ;  /* 0x0000004c004c7308 */ /* 0x000ff00000000800 */
[----:B------:R-:W-:Y:S01]  /*4f20*/  MUFU.EX2 R56, R56 ;  /* 0x0000003800387308 */ /* 0x000fe20000000800 */
[----:B---3--:R-:W-:-:S07]  /*4f30*/  FMNMX.FTZ R69, R0, R69, !PT ;  /* 0x0000004500457209 */ /* 0x008fce0007810000 */
[----:B------:R-:W-:Y:S01]  /*4f40*/  MUFU.EX2 R57, R57 ;  /* 0x0000003900397308 */ /* 0x000fe20000000800 */
[----:B------:R-:W3:Y:S07]  /*4f50*/  SHFL.BFLY PT, R0, R69, 0x1, 0x1f ;  /* 0x0c201f0045007f89 */ /* 0x000eee00000e0000 */
[----:B------:R-:W-:Y:S08]  /*4f60*/  MUFU.EX2 R60, R60 ;  /* 0x0000003c003c7308 */ /* 0x000ff00000000800 */
[----:B------:R-:W-:Y:S08]  /*4f70*/  MUFU.EX2 R64, R64 ;  /* 0x0000004000407308 */ /* 0x000ff00000000800 */
[----:B------:R-:W-:Y:S01]  /*4f80*/  MUFU.EX2 R65, R65 ;  /* 0x0000004100417308 */ /* 0x000fe20000000800 */
[----:B---3--:R-:W-:-:S04]  /*4f90*/  FMNMX.FTZ R0, R69, R0, !PT ;  /* 0x0000000045007209 */ /* 0x008fc80007810000 */
[C---:B------:R-:W-:Y:S01]  /*4fa0*/  FSETP.NEU.FTZ.AND P1, PT, R0.reuse, -INF , PT ;  /* 0xff8000000000780b */ /* 0x040fe20003f3d000 */
[----:B------:R-:W-:-:S02]  /*4fb0*/  FFMA.FTZ R53, R0, R53, -8 ;  /* 0xc100000000357423 */ /* 0x000fc40000010035 */
[----:B------:R-:W-:Y:S03]  /*4fc0*/  MUFU.EX2 R68, R68 ;  /* 0x0000004400447308 */ /* 0x000fe60000000800 */
[----:B--2---:R-:W-:Y:S02]  /*4fd0*/  FSEL R81, R53, RZ, P1 ;  /* 0x000000ff35517208 */ /* 0x004fe40000800000 */
[----:B------:R-:W-:-:S03]  /*4fe0*/  PLOP3.LUT P1, PT, PT, PT, UP1, 0x40, 0x0 ;  /* 0x000000000000781c */ /* 0x000fc60003f2e818 */
[--C-:B------:R-:W-:Y:S01]  /*4ff0*/  FFMA.FTZ R53, R90, UR37, -R81.reuse ;  /* 0x000000255a357c23 */ /* 0x100fe20008010851 */
[----:B------:R-:W-:-:S01]  /*5000*/  FFMA.FTZ R80, R91, UR37, -R81 ;  /* 0x000000255b507c23 */ /* 0x000fc20008010851 */
[--C-:B------:R-:W-:Y:S01]  /*5010*/  FFMA.FTZ R85, R78, UR37, -R81.reuse ;  /* 0x000000254e557c23 */ /* 0x100fe20008010851 */
[----:B------:R-:W-:-:S01]  /*5020*/  FFMA.FTZ R78, R82, UR37, -R81 ;  /* 0x00000025524e7c23 */ /* 0x000fc20008010851 */
[----:B------:R-:W-:Y:S01]  /*5030*/  FADD.FTZ R82, R4, R5 ;  /* 0x0000000504527221 */ /* 0x000fe20000010000 */
[----:B------:R-:W-:-:S01]  /*5040*/  FFMA.FTZ R94, R94, UR37, -R81 ;  /* 0x000000255e5e7c23 */ /* 0x000fc20008010851 */
[--C-:B------:R-:W-:Y:S01]  /*5050*/  FFMA.FTZ R88, R79, UR37, -R81.reuse ;  /* 0x000000254f587c23 */ /* 0x100fe20008010851 */
[----:B------:R-:W-:-:S01]  /*5060*/  FFMA.FTZ R79, R83, UR37, -R81 ;  /* 0x00000025534f7c23 */ /* 0x000fc20008010851 */
[----:B------:R-:W-:Y:S01]  /*5070*/  MUFU.EX2 R53, R53 ;  /* 0x0000003500357308 */ /* 0x000fe20000000800 */
[----:B------:R-:W-:-:S01]  /*5080*/  FADD.FTZ R83, R7, R82 ;  /* 0x0000005207537221 */ /* 0x000fc20000010000 */
[--C-:B------:R-:W-:Y:S01]  /*5090*/  FFMA.FTZ R95, R95, UR37, -R81.reuse ;  /* 0x000000255f5f7c23 */ /* 0x100fe20008010851 */
[----:B------:R-:W-:-:S01]  /*50a0*/  FFMA.FTZ R69, R98, UR37, -R81 ;  /* 0x0000002562457c23 */ /* 0x000fc20008010851 */
[----:B-1----:R-:W-:Y:S01]  /*50b0*/  FFMA.FTZ R84, R99, UR37, -R81 ;  /* 0x0000002563547c23 */ /* 0x002fe20008010851 */
[----:B------:R-:W-:-:S01]  /*50c0*/  FADD.FTZ R82, R8, R83 ;  /* 0x0000005308527221 */ /* 0x000fc20000010000 */
[--C-:B------:R-:W-:Y:S01]  /*50d0*/  FFMA.FTZ R102, R102, UR37, -R81.reuse ;  /* 0x0000002566667c23 */ /* 0x100fe20008010851 */
[----:B------:R-:W-:-:S01]  /*50e0*/  FFMA.FTZ R103, R103, UR37, -R81 ;  /* 0x0000002567677c23 */ /* 0x000fc20008010851 */
[----:B------:R-:W1:Y:S01]  /*50f0*/  MUFU.EX2 R80, R80 ;  /* 0x0000005000507308 */ /* 0x000e620000000800 */
[----:B----4-:R-:W-:-:S01]  /*5100*/  FADD.FTZ R83, R9, R82 ;  /* 0x0000005209537221 */ /* 0x010fc20000010000 */
[--C-:B------:R-:W-:Y:S01]  /*5110*/  FFMA.FTZ R74, R74, UR37, -R81.reuse ;  /* 0x000000254a4a7c23 */ /* 0x100fe20008010851 */
[----:B------:R-:W-:-:S01]  /*5120*/  FFMA.FTZ R75, R75, UR37, -R81 ;  /* 0x000000254b4b7c23 */ /* 0x000fc20008010851 */
[----:B------:R-:W-:Y:S01]  /*5130*/  FFMA.FTZ R86, R86, UR37, -R81 ;  /* 0x0000002556567c23 */ /* 0x000fe20008010851 */
[----:B0-----:R-:W-:-:S01]  /*5140*/  FADD.FTZ R82, R10, R83 ;  /* 0x000000530a527221 */ /* 0x001fc20000010000 */
[--C-:B------:R-:W-:Y:S01]  /*5150*/  FFMA.FTZ R87, R87, UR37, -R81.reuse ;  /* 0x0000002557577c23 */ /* 0x100fe20008010851 */
[----:B------:R-:W-:-:S01]  /*5160*/  FFMA.FTZ R58, R58, UR37, -R81 ;  /* 0x000000253a3a7c23 */ /* 0x000fc20008010851 */
[----:B------:R-:W0:Y:S01]  /*5170*/  MUFU.EX2 R94, R94 ;  /* 0x0000005e005e7308 */ /* 0x000e220000000800 */
[----:B-----5:R-:W-:-:S01]  /*5180*/  FADD.FTZ R89, R11, R82 ;  /* 0x000000520b597221 */ /* 0x020fc20000010000 */
[----:B------:R-:W-:Y:S01]  /*5190*/  F2FP.SATFINITE.E4M3.F32.PACK_AB_MERGE_C R11, R12, R11, RZ ;  /* 0x0000000b0c0b723e */ /* 0x000fe200048070ff */
[----:B------:R-:W-:-:S01]  /*51a0*/  FFMA.FTZ R59, R59, UR37, -R81 ;  /* 0x000000253b3b7c23 */ /* 0x000fc20008010851 */
[----:B------:R-:W-:Y:S01]  /*51b0*/  FFMA.FTZ R62, R62, UR37, -R81 ;  /* 0x000000253e3e7c23 */ /* 0x000fe20008010851 */
[----:B------:R-:W-:-:S01]  /*51c0*/  FADD.FTZ R90, R12, R89 ;  /* 0x000000590c5a7221 */ /* 0x000fc20000010000 */
[----:B------:R-:W-:Y:S01]  /*51d0*/  F2FP.SATFINITE.E4M3.F32.PACK_AB_MERGE_C R89, R8, R7, RZ ;  /* 0x000000070859723e */ /* 0x000fe200048070ff */
[----:B------:R-:W-:-:S01]  /*51e0*/  FFMA.FTZ R63, R63, UR37, -R81 ;  /* 0x000000253f3f7c23 */ /* 0x000fc20008010851 */
[----:B------:R-:W2:Y:S01]  /*51f0*/  MUFU.EX2 R95, R95 ;  /* 0x0000005f005f7308 */ /* 0x000ea20000000800 */
[----:B-1----:R-:W-:-:S01]  /*5200*/  FADD.FTZ R83, R53, R80 ;  /* 0x0000005035537221 */ /* 0x002fc20000010000 */
[----:B------:R-:W-:Y:S01]  /*5210*/  F2FP.SATFINITE.E4M3.F32.PACK_AB_MERGE_C R184, R5, R4, R89 ;  /* 0x0000000405b8723e */ /* 0x000fe20004807059 */
[----:B------:R-:W-:-:S01]  /*5220*/  FFMA.FTZ R66, R66, UR37, -R81 ;  /* 0x0000002542427c23 */ /* 0x000fc20008010851 */
[--C-:B------:R-:W-:Y:S01]  /*5230*/  FFMA.FTZ R67, R67, UR37, -R81.reuse ;  /* 0x0000002543437c23 */ /* 0x100fe20008010851 */
[----:B------:R-:W-:-:S01]  /*5240*/  FFMA.FTZ R70, R70, UR37, -R81 ;  /* 0x0000002546467c23 */ /* 0x000fc20008010851 */
[--C-:B------:R-:W-:Y:S01]  /*5250*/  FFMA.FTZ R71, R71, UR37, -R81.reuse ;  /* 0x0000002547477c23 */ /* 0x100fe20008010851 */
[----:B------:R-:W-:-:S01]  /*5260*/  FFMA.FTZ R42, R42, UR37, -R81 ;  /* 0x000000252a2a7c23 */ /* 0x000fc20008010851 */
[----:B------:R-:W1:Y:S01]  /*5270*/  MUFU.EX2 R69, R69 ;  /* 0x0000004500457308 */ /* 0x000e620000000800 */
[----:B0-----:R-:W-:-:S01]  /*5280*/  FADD.FTZ R82, R94, R83 ;  /* 0x000000535e527221 */ /* 0x001fc20000010000 */
[----:B------:R-:W-:Y:S01]  /*5290*/  FADD.FTZ R83, R13, R90 ;  /* 0x0000005a0d537221 */ /* 0x000fe20000010000 */
[----:B------:R-:W-:-:S01]  /*52a0*/  FFMA.FTZ R43, R43, UR37, -R81 ;  /* 0x000000252b2b7c23 */ /* 0x000fc20008010851 */
[--C-:B------:R-:W-:Y:S01]  /*52b0*/  FFMA.FTZ R46, R46, UR37, -R81.reuse ;  /* 0x000000252e2e7c23 */ /* 0x100fe20008010851 */
[----:B------:R-:W-:-:S01]  /*52c0*/  FFMA.FTZ R47, R47, UR37, -R81 ;  /* 0x000000252f2f7c23 */ /* 0x000fc20008010851 */
[----:B------:R-:W-:Y:S01]  /*52d0*/  FADD.FTZ R90, R14, R83 ;  /* 0x000000530e5a7221 */ /* 0x000fe20000010000 */
[----:B------:R-:W-:-:S01]  /*52e0*/  FFMA.FTZ R50, R50, UR37, -R81 ;  /* 0x0000002532327c23 */ /* 0x000fc20008010851 */
[----:B------:R-:W0:Y:S01]  /*52f0*/  MUFU.EX2 R84, R84 ;  /* 0x0000005400547308 */ /* 0x000e220000000800 */
[----:B--2---:R-:W-:-:S01]  /*5300*/  FADD.FTZ R82, R95, R82 ;  /* 0x000000525f527221 */ /* 0x004fc20000010000 */
[----:B------:R-:W-:Y:S01]  /*5310*/  FADD.FTZ R83, R15, R90 ;  /* 0x0000005a0f537221 */ /* 0x000fe20000010000 */
[----:B------:R-:W-:-:S01]  /*5320*/  FFMA.FTZ R51, R51, UR37, -R81 ;  /* 0x0000002533337c23 */ /* 0x000fc20008010851 */
[--C-:B------:R-:W-:Y:S01]  /*5330*/  FFMA.FTZ R54, R54, UR37, -R81.reuse ;  /* 0x0000002536367c23 */ /* 0x100fe20008010851 */
[----:B------:R-:W-:-:S01]  /*5340*/  FFMA.FTZ R55, R55, UR37, -R81 ;  /* 0x0000002537377c23 */ /* 0x000fc20008010851 */
[----:B------:R-:W-:Y:S01]  /*5350*/  FADD.FTZ R12, R20, R83 ;  /* 0x00000053140c7221 */ /* 0x000fe20000010000 */
[----:B------:R-:W-:-:S01]  /*5360*/  FFMA.FTZ R26, R26, UR37, -R81 ;  /* 0x000000251a1a7c23 */ /* 0x000fc20008010851 */
[----:B------:R-:W2:Y:S01]  /*5370*/  MUFU.EX2 R102, R102 ;  /* 0x0000006600667308 */ /* 0x000ea20000000800 */
[----:B-1----:R-:W-:-:S01]  /*5380*/  FADD.FTZ R7, R69, R82 ;  /* 0x0000005245077221 */ /* 0x002fc20000010000 */
[--C-:B------:R-:W-:Y:S01]  /*5390*/  FFMA.FTZ R27, R27, UR37, -R81.reuse ;  /* 0x000000251b1b7c23 */ /* 0x100fe20008010851 */
[----:B------:R-:W-:-:S01]  /*53a0*/  FFMA.FTZ R30, R30, UR37, -R81 ;  /* 0x000000251e1e7c23 */ /* 0x000fc20008010851 */
[--C-:B------:R-:W-:Y:S01]  /*53b0*/  FFMA.FTZ R31, R31, UR37, -R81.reuse ;  /* 0x000000251f1f7c23 */ /* 0x100fe20008010851 */
[----:B------:R-:W-:-:S01]  /*53c0*/  FFMA.FTZ R34, R34, UR37, -R81 ;  /* 0x0000002522227c23 */ /* 0x000fc20008010851 */
[--C-:B------:R-:W-:Y:S01]  /*53d0*/  FFMA.FTZ R35, R35, UR37, -R81.reuse ;  /* 0x0000002523237c23 */ /* 0x100fe20008010851 */
[----:B------:R-:W-:-:S01]  /*53e0*/  FFMA.FTZ R40, R40, UR37, -R81 ;  /* 0x0000002528287c23 */ /* 0x000fc20008010851 */
[----:B------:R-:W1:Y:S01]  /*53f0*/  MUFU.EX2 R103, R103 ;  /* 0x0000006700677308 */ /* 0x000e620000000800 */
[----:B0-----:R-:W-:-:S01]  /*5400*/  FADD.FTZ R7, R84, R7 ;  /* 0x0000000754077221 */ /* 0x001fc20000010000 */
[----:B------:R-:W-:Y:S01]  /*5410*/  FFMA.FTZ R41, R41, UR37, -R81 ;  /* 0x0000002529297c23 */ /* 0x000fe20008010851 */
[----:B------:R-:W-:-:S02]  /*5420*/  F2FP.SATFINITE.E4M3.F32.PACK_AB_MERGE_C R15, R20, R15, RZ ;  /* 0x0000000f140f723e */ /* 0x000fc400048070ff */
[----:B------:R-:W-:Y:S02]  /*5430*/  F2FP.SATFINITE.E4M3.F32.PACK_AB_MERGE_C R94, R95, R94, RZ ;  /* 0x0000005e5f5e723e */ /* 0x000fe400048070ff */
[----:B------:R-:W-:Y:S01]  /*5440*/  F2FP.SATFINITE.E4M3.F32.PACK_AB_MERGE_C R186, R10, R9, R11 ;  /* 0x000000090aba723e */ /* 0x000fe2000480700b */
[----:B------:R-:W0:Y:S01]  /*5450*/  MUFU.EX2 R74, R74 ;  /* 0x0000004a004a7308 */ /* 0x000e220000000800 */
[----:B--2---:R-:W-:-:S01]  /*5460*/  FADD.FTZ R8, R102, R7 ;  /* 0x0000000766087221 */ /* 0x004fc20000010000 */
[----:B------:R-:W-:Y:S01]  /*5470*/  FADD.FTZ R7, R21, R12 ;  /* 0x0000000c15077221 */ /* 0x000fe20000010000 */
[----:B------:R-:W-:Y:S02]  /*5480*/  F2FP.SATFINITE.E4M3.F32.PACK_AB_MERGE_C R180, R14, R13, R15 ;  /* 0x0000000d0eb4723e */ /* 0x000fe4000480700f */
[----:B------:R-:W-:-:S03]  /*5490*/  F2FP.SATFINITE.E4M3.F32.PACK_AB_MERGE_C R185, R80, R53, R94 ;  /* 0x0000003550b9723e */ /* 0x000fc6000480705e */
[----:B------:R-:W2:Y:S01]  /*54a0*/  MUFU.EX2 R75, R75 ;  /* 0x0000004b004b7308 */ /* 0x000ea20000000800 */
[----:B-1----:R-:W-:-:S01]  /*54b0*/  FADD.FTZ R5, R103, R8 ;  /* 0x0000000867057221 */ /* 0x002fc20000010000 */
[----:B------:R-:W-:Y:S01]  /*54c0*/  FADD.FTZ R8, R72, R7 ;  /* 0x0000000748087221 */ /* 0x000fe20000010000 */
[----:B------:R-:W-:-:S04]  /*54d0*/  F2FP.SATFINITE.E4M3.F32.PACK_AB_MERGE_C R102, R103, R102, RZ ;  /* 0x000000666766723e */ /* 0x000fc800048070ff */
[----:B------:R-:W-:Y:S01]  /*54e0*/  F2FP.SATFINITE.E4M3.F32.PACK_AB_MERGE_C R187, R84, R69, R102 ;  /* 0x0000004554bb723e */ /* 0x000fe20004807066 */
[----:B------:R-:W1:Y:S01]  /*54f0*/  MUFU.EX2 R85, R85 ;  /* 0x0000005500557308 */ /* 0x000e620000000800 */
[----:B0-----:R-:W-:-:S01]  /*5500*/  FADD.FTZ R4, R74, R5 ;  /* 0x000000054a047221 */ /* 0x001fc20000010000 */
[----:B------:R-:W-:Y:S01]  /*5510*/  FADD.FTZ R5, R73, R8 ;  /* 0x0000000849057221 */ /* 0x000fe20000010000 */
[----:B------:R-:W-:Y:S02]  /*5520*/  F2FP.SATFINITE.E4M3.F32.PACK_AB_MERGE_C R8, R77, R60, RZ ;  /* 0x0000003c4d08723e */ /* 0x000fe400048070ff */
[C---:B------:R-:W-:Y:S01]  /*5530*/  F2FP.SATFINITE.E4M3.F32.PACK_AB_MERGE_C R73, R76.reuse, R73, RZ ;  /* 0x000000494c49723e */ /* 0x040fe200048070ff */
[----:B------:R-:W-:-:S01]  /*5540*/  FADD.FTZ R7, R76, R5 ;  /* 0x000000054c077221 */ /* 0x000fc20000010000 */
[----:B------:R-:W-:Y:S01]  /*5550*/  F2FP.SATFINITE.E4M3.F32.PACK_AB_MERGE_C R176, R57, R56, R8 ;  /* 0x0000003839b0723e */ /* 0x000fe20004807008 */
[----:B------:R-:W0:Y:S01]  /*5560*/  MUFU.EX2 R88, R88 ;  /* 0x0000005800587308 */ /* 0x000e220000000800 */
[----:B--2---:R-:W-:-:S01]  /*5570*/  FADD.FTZ R4, R75, R4 ;  /* 0x000000044b047221 */ /* 0x004fc20000010000 */
[----:B------:R-:W-:-:S06]  /*5580*/  F2FP.SATFINITE.E4M3.F32.PACK_AB_MERGE_C R182, R72, R21, R73 ;  /* 0x0000001548b6723e */ /* 0x000fcc0004807049 */
[----:B------:R-:W2:Y:S01]  /*5590*/  MUFU.EX2 R78, R78 ;  /* 0x0000004e004e7308 */ /* 0x000ea20000000800 */
[----:B-1----:R-:W-:-:S01]  /*55a0*/  FADD.FTZ R5, R85, R4 ;  /* 0x0000000455057221 */ /* 0x002fc20000010000 */
[----:B------:R-:W-:-:S04]  /*55b0*/  FADD.FTZ R4, R56, R7 ;  /* 0x0000000738047221 */ /* 0x000fc80000010000 */
[----:B------:R-:W-:Y:S02]  /*55c0*/  FADD.FTZ R7, R57, R4 ;  /* 0x0000000439077221 */ /* 0x000fe40000010000 */
[----:B------:R-:W1:Y:S01]  /*55d0*/  MUFU.EX2 R79, R79 ;  /* 0x0000004f004f7308 */ /* 0x000e620000000800 */
[----:B0-----:R-:W-:-:S01]  /*55e0*/  FADD.FTZ R5, R88, R5 ;  /* 0x0000000558057221 */ /* 0x001fc20000010000 */
[----:B------:R-:W-:Y:S01]  /*55f0*/  FADD.FTZ R60, R60, R7 ;  /* 0x000000073c3c7221 */ /* 0x000fe20000010000 */
[----:B------:R-:W-:Y:S02]  /*5600*/  F2FP.SATFINITE.E4M3.F32.PACK_AB_MERGE_C R7, R68, R61, RZ ;  /* 0x0000003d4407723e */ /* 0x000fe400048070ff */
[----:B------:R-:W-:Y:S01]  /*5610*/  F2FP.SATFINITE.E4M3.F32.PACK_AB_MERGE_C R85, R88, R85, RZ ;  /* 0x000000555855723e */ /* 0x000fe200048070ff */
[----:B------:R-:W-:-:S01]  /*5620*/  FADD.FTZ R77, R77, R60 ;  /* 0x0000003c4d4d7221 */ /* 0x000fc20000010000 */
[----:B------:R-:W-:Y:S01]  /*5630*/  F2FP.SATFINITE.E4M3.F32.PACK_AB_MERGE_C R178, R65, R64, R7 ;  /* 0x0000004041b2723e */ /* 0x000fe20004807007 */
[----:B------:R-:W0:Y:S01]  /*5640*/  MUFU.EX2 R86, R86 ;  /* 0x0000005600567308 */ /* 0x000e220000000800 */
[----:B--2---:R-:W-:-:S01]  /*5650*/  FADD.FTZ R4, R78, R5 ;  /* 0x000000054e047221 */ /* 0x004fc20000010000 */
[----:B------:R-:W-:Y:S01]  /*5660*/  FADD.FTZ R8, R64, R77 ;  /* 0x0000004d40087221 */ /* 0x000fe20000010000 */
[----:B------:R-:W-:-:S03]  /*5670*/  F2FP.SATFINITE.E4M3.F32.PACK_AB_MERGE_C R181, R75, R74, R85 ;  /* 0x0000004a4bb5723e */ /* 0x000fc60004807055 */
[----:B------:R-:W-:Y:S02]  /*5680*/  FADD.FTZ R8, R65, R8 ;  /* 0x0000000841087221 */ /* 0x000fe40000010000 */
[----:B------:R-:W2:Y:S01]  /*5690*/  MUFU.EX2 R87, R87 ;  /* 0x0000005700577308 */ /* 0x000ea20000000800 */
[----:B-1----:R-:W-:-:S01]  /*56a0*/  FADD.FTZ R5, R79, R4 ;  /* 0x000000044f057221 */ /* 0x002fc20000010000 */
[----:B------:R-:W-:-:S04]  /*56b0*/  FADD.FTZ R61, R61, R8 ;  /* 0x000000083d3d7221 */ /* 0x000fc80000010000 */
[----:B------:R-:W-:Y:S02]  /*56c0*/  FADD.FTZ R68, R68, R61 ;  /* 0x0000003d44447221 */ /* 0x000fe40000010000 */
[----:B------:R-:W1:Y:S01]  /*56d0*/  MUFU.EX2 R58, R58 ;  /* 0x0000003a003a7308 */ /* 0x000e620000000800 */
[----:B0-----:R-:W-:-:S07]  /*56e0*/  FADD.FTZ R4, R86, R5 ;  /* 0x0000000556047221 */ /* 0x001fce0000010000 */
[----:B------:R-:W0:Y:S01]  /*56f0*/  MUFU.EX2 R59, R59 ;  /* 0x0000003b003b7308 */ /* 0x000e220000000800 */
[----:B--2---:R-:W-:-:S01]  /*5700*/  FADD.FTZ R5, R87, R4 ;  /* 0x0000000457057221 */ /* 0x004fc20000010000 */
[----:B------:R-:W-:-:S04]  /*5710*/  F2FP.SATFINITE.E4M3.F32.PACK_AB_MERGE_C R86, R87, R86, RZ ;  /* 0x000000565756723e */ /* 0x000fc800048070ff */
[----:B------:R-:W-:Y:S02]  /*5720*/  F2FP.SATFINITE.E4M3.F32.PACK_AB_MERGE_C R183, R79, R78, R86 ;  /* 0x0000004e4fb7723e */ /* 0x000fe40004807056 */
[----:B------:R-:W2:Y:S01]  /*5730*/  MUFU.EX2 R62, R62 ;  /* 0x0000003e003e7308 */ /* 0x000ea20000000800 */
[----:B-1----:R-:W-:-:S07]  /*5740*/  FADD.FTZ R4, R58, R5 ;  /* 0x000000053a047221 */ /* 0x002fce0000010000 */
[----:B------:R-:W1:Y:S01]  /*5750*/  MUFU.EX2 R63, R63 ;  /* 0x0000003f003f7308 */ /* 0x000e620000000800 */
[----:B0-----:R-:W-:-:S07]  /*5760*/  FADD.FTZ R5, R59, R4 ;  /* 0x000000043b057221 */ /* 0x001fce0000010000 */
[----:B------:R-:W0:Y:S01]  /*5770*/  MUFU.EX2 R66, R66 ;  /* 0x0000004200427308 */ /* 0x000e220000000800 */
[----:B--2---:R-:W-:-:S07]  /*5780*/  FADD.FTZ R4, R62, R5 ;  /* 0x000000053e047221 */ /* 0x004fce0000010000 */
[----:B------:R-:W-:Y:S01]  /*5790*/  MUFU.EX2 R39, R39 ;  /* 0x0000002700277308 */ /* 0x000fe20000000800 */
[----:B-1----:R-:W-:-:S01]  /*57a0*/  FADD.FTZ R5, R63, R4 ;  /* 0x000000043f057221 */ /* 0x002fc20000010000 */
[----:B------:R-:W-:-:S04]  /*57b0*/  F2FP.SATFINITE.E4M3.F32.PACK_AB_MERGE_C R62, R63, R62, RZ ;  /* 0x0000003e3f3e723e */ /* 0x000fc800048070ff */
[----:B------:R-:W-:Y:S02]  /*57c0*/  F2FP.SATFINITE.E4M3.F32.PACK_AB_MERGE_C R177, R59, R58, R62 ;  /* 0x0000003a3bb1723e */ /* 0x000fe4000480703e */
[----:B------:R-:W1:Y:S01]  /*57d0*/  MUFU.EX2 R44, R44 ;  /* 0x0000002c002c7308 */ /* 0x000e620000000800 */
[----:B0-----:R-:W-:-:S07]  /*57e0*/  FADD.FTZ R4, R66, R5 ;  /* 0x0000000542047221 */ /* 0x001fce0000010000 */
[----:B------:R-:W0:Y:S08]  /*57f0*/  MUFU.EX2 R67, R67 ;  /* 0x0000004300437308 */ /* 0x000e300000000800 */
[----:B------:R-:W2:Y:S01]  /*5800*/  MUFU.EX2 R70, R70 ;  /* 0x0000004600467308 */ /* 0x000ea20000000800 */
[----:B-1----:R-:W-:-:S04]  /*5810*/  F2FP.SATFINITE.E4M3.F32.PACK_AB_MERGE_C R7, R44, R39, RZ ;  /* 0x000000272c07723e */ /* 0x002fc800048070ff */
[----:B------:R-:W-:Y:S01]  /*5820*/  F2FP.SATFINITE.E4M3.F32.PACK_AB_MERGE_C R172, R38, R3, R7 ;  /* 0x0000000326ac723e */ /* 0x000fe20004807007 */
[----:B------:R-:W-:-:S02]  /*5830*/  FADD.FTZ R3, R3, R68 ;  /* 0x0000004403037221 */ /* 0x000fc40000010000 */
[----:B------:R-:W1:Y:S01]  /*5840*/  MUFU.EX2 R71, R71 ;  /* 0x0000004700477308 */ /* 0x000e620000000800 */
[----:B0-----:R-:W-:-:S01]  /*5850*/  FADD.FTZ R5, R67, R4 ;  /* 0x0000000443057221 */ /* 0x001fc20000010000 */
[----:B------:R-:W-:-:S04]  /*5860*/  FADD.FTZ R38, R38, R3 ;  /* 0x0000000326267221 */ /* 0x000fc80000010000 */
[----:B------:R-:W-:Y:S02]  /*5870*/  FADD.FTZ R39, R39, R38 ;  /* 0x0000002627277221 */ /* 0x000fe40000010000 */
[----:B------:R-:W0:Y:S01]  /*5880*/  MUFU.EX2 R42, R42 ;  /* 0x0000002a002a7308 */ /* 0x000e220000000800 */
[----:B--2---:R-:W-:-:S01]  /*5890*/  FADD.FTZ R4, R70, R5 ;  /* 0x0000000546047221 */ /* 0x004fc20000010000 */
[----:B------:R-:W-:-:S06]  /*58a0*/  FADD.FTZ R44, R44, R39 ;  /* 0x000000272c2c7221 */ /* 0x000fcc0000010000 */
[----:B------:R-:W2:Y:S01]  /*58b0*/  MUFU.EX2 R43, R43 ;  /* 0x0000002b002b7308 */ /* 0x000ea20000000800 */
[----:B-1----:R-:W-:-:S01]  /*58c0*/  FADD.FTZ R3, R71, R4 ;  /* 0x0000000447037221 */ /* 0x002fc20000010000 */
[----:B------:R-:W-:-:S04]  /*58d0*/  F2FP.SATFINITE.E4M3.F32.PACK_AB_MERGE_C R70, R71, R70, RZ ;  /* 0x000000464746723e */ /* 0x000fc800048070ff */
[----:B------:R-:W-:Y:S02]  /*58e0*/  F2FP.SATFINITE.E4M3.F32.PACK_AB_MERGE_C R179, R67, R66, R70 ;  /* 0x0000004243b3723e */ /* 0x000fe40004807046 */
[----:B------:R-:W1:Y:S01]  /*58f0*/  MUFU.EX2 R46, R46 ;  /* 0x0000002e002e7308 */ /* 0x000e620000000800 */
[----:B0-----:R-:W-:-:S07]  /*5900*/  FADD.FTZ R4, R42, R3 ;  /* 0x000000032a047221 */ /* 0x001fce0000010000 */
[----:B------:R-:W-:Y:S01]  /*5910*/  MUFU.EX2 R49, R49 ;  /* 0x0000003100317308 */ /* 0x000fe20000000800 */
[----:B--2---:R-:W-:-:S07]  /*5920*/  FADD.FTZ R3, R43, R4 ;  /* 0x000000042b037221 */ /* 0x004fce0000010000 */
[----:B------:R-:W0:Y:S01]  /*5930*/  MUFU.EX2 R52, R52 ;  /* 0x0000003400347308 */ /* 0x000e220000000800 */
[----:B-1----:R-:W-:-:S07]  /*5940*/  FADD.FTZ R4, R46, R3 ;  /* 0x000000032e047221 */ /* 0x002fce0000010000 */
[----:B------:R-:W1:Y:S08]  /*5950*/  MUFU.EX2 R47, R47 ;  /* 0x0000002f002f7308 */ /* 0x000e700000000800 */
[----:B------:R-:W-:Y:S01]  /*5960*/  MUFU.EX2 R45, R45 ;  /* 0x0000002d002d7308 */ /* 0x000fe20000000800 */
[----:B0-----:R-:W-:-:S07]  /*5970*/  F2FP.SATFINITE.E4M3.F32.PACK_AB_MERGE_C R5, R52, R49, RZ ;  /* 0x000000313405723e */ /* 0x001fce00048070ff */
[----:B------:R-:W0:Y:S01]  /*5980*/  MUFU.EX2 R48, R48 ;  /* 0x0000003000307308 */ /* 0x000e220000000800 */
[C---:B-1----:R-:W-:Y:S01]  /*5990*/  F2FP.SATFINITE.E4M3.F32.PACK_AB_MERGE_C R46, R47.reuse, R46, RZ ;  /* 0x0000002e2f2e723e */ /* 0x042fe200048070ff */
[----:B------:R-:W-:-:S03]  /*59a0*/  FADD.FTZ R47, R47, R4 ;  /* 0x000000042f2f7221 */ /* 0x000fc60000010000 */
[----:B------:R-:W-:-:S03]  /*59b0*/  F2FP.SATFINITE.E4M3.F32.PACK_AB_MERGE_C R173, R43, R42, R46 ;  /* 0x0000002a2bad723e */ /* 0x000fc6000480702e */
[----:B------:R-:W-:Y:S08]  /*59c0*/  MUFU.EX2 R28, R28 ;  /* 0x0000001c001c7308 */ /* 0x000ff00000000800 */
[----:B------:R-:W1:Y:S01]  /*59d0*/  MUFU.EX2 R29, R29 ;  /* 0x0000001d001d7308 */ /* 0x000e620000000800 */
[----:B0-----:R-:W-:Y:S01]  /*59e0*/  F2FP.SATFINITE.E4M3.F32.PACK_AB_MERGE_C R174, R48, R45, R5 ;  /* 0x0000002d30ae723e */ /* 0x001fe20004807005 */
[----:B------:R-:W-:-:S04]  /*59f0*/  FADD.FTZ R45, R45, R44 ;  /* 0x0000002c2d2d7221 */ /* 0x000fc80000010000 */
[----:B------:R-:W-:Y:S02]  /*5a00*/  FADD.FTZ R48, R48, R45 ;  /* 0x0000002d30307221 */ /* 0x000fe40000010000 */
[----:B------:R-:W0:Y:S02]  /*5a10*/  MUFU.EX2 R50, R50 ;  /* 0x0000003200327308 */ /* 0x000e240000000800 */
[----:B------:R-:W-:-:S04]  /*5a20*/  FADD.FTZ R49, R49, R48 ;  /* 0x0000003031317221 */ /* 0x000fc80000010000 */
[----:B------:R-:W-:Y:S02]  /*5a30*/  FADD.FTZ R49, R52, R49 ;  /* 0x0000003134317221 */ /* 0x000fe40000010000 */
[----:B------:R-:W-:Y:S01]  /*5a40*/  MUFU.EX2 R24, R24 ;  /* 0x0000001800187308 */ /* 0x000fe20000000800 */
[----:B-1----:R-:W-:-:S07]  /*5a50*/  F2FP.SATFINITE.E4M3.F32.PACK_AB_MERGE_C R3, R29, R28, RZ ;  /* 0x0000001c1d03723e */ /* 0x002fce00048070ff */
[----:B------:R-:W1:Y:S01]  /*5a60*/  MUFU.EX2 R25, R25 ;  /* 0x0000001900197308 */ /* 0x000e620000000800 */
[----:B0-----:R-:W-:-:S07]  /*5a70*/  FADD.FTZ R4, R50, R47 ;  /* 0x0000002f32047221 */ /* 0x001fce0000010000 */
[----:B------:R-:W0:Y:S08]  /*5a80*/  MUFU.EX2 R51, R51 ;  /* 0x0000003300337308 */ /* 0x000e300000000800 */
[----:B------:R-:W2:Y:S01]  /*5a90*/  MUFU.EX2 R54, R54 ;  /* 0x0000003600367308 */ /* 0x000ea20000000800 */
[----:B-1----:R-:W-:Y:S01]  /*5aa0*/  F2FP.SATFINITE.E4M3.F32.PACK_AB_MERGE_C R168, R25, R24, R3 ;  /* 0x0000001819a8723e */ /* 0x002fe20004807003 */
[----:B------:R-:W-:-:S04]  /*5ab0*/  FADD.FTZ R24, R24, R49 ;  /* 0x0000003118187221 */ /* 0x000fc80000010000 */
[----:B------:R-:W-:Y:S02]  /*5ac0*/  FADD.FTZ R25, R25, R24 ;  /* 0x0000001819197221 */ /* 0x000fe40000010000 */
[----:B------:R-:W1:Y:S01]  /*5ad0*/  MUFU.EX2 R55, R55 ;  /* 0x0000003700377308 */ /* 0x000e620000000800 */
[----:B0-----:R-:W-:-:S01]  /*5ae0*/  FADD.FTZ R3, R51, R4 ;  /* 0x0000000433037221 */ /* 0x001fc20000010000 */
[----:B------:R-:W-:-:S04]  /*5af0*/  FADD.FTZ R28, R28, R25 ;  /* 0x000000191c1c7221 */ /* 0x000fc80000010000 */
[----:B------:R-:W-:Y:S02]  /*5b00*/  FADD.FTZ R29, R29, R28 ;  /* 0x0000001c1d1d7221 */ /* 0x000fe40000010000 */
[----:B------:R-:W0:Y:S01]  /*5b10*/  MUFU.EX2 R26, R26 ;  /* 0x0000001a001a7308 */ /* 0x000e220000000800 */
[----:B--2---:R-:W-:-:S07]  /*5b20*/  FADD.FTZ R4, R54, R3 ;  /* 0x0000000336047221 */ /* 0x004fce0000010000 */
[----:B------:R-:W2:Y:S01]  /*5b30*/  MUFU.EX2 R27, R27 ;  /* 0x0000001b001b7308 */ /* 0x000ea20000000800 */
[C---:B-1----:R-:W-:Y:S01]  /*5b40*/  F2FP.SATFINITE.E4M3.F32.PACK_AB_MERGE_C R54, R55.reuse, R54, RZ ;  /* 0x000000363736723e */ /* 0x042fe200048070ff */
[----:B------:R-:W-:-:S03]  /*5b50*/  FADD.FTZ R55, R55, R4 ;  /* 0x0000000437377221 */ /* 0x000fc60000010000 */
[----:B------:R-:W-:-:S03]  /*5b60*/  F2FP.SATFINITE.E4M3.F32.PACK_AB_MERGE_C R175, R51, R50, R54 ;  /* 0x0000003233af723e */ /* 0x000fc60004807036 */
        /* <DEDUP_REMOVED lines=13> */
[----:B------:R-:W1:Y:S08]  /*5c40*/  MUFU.EX2 R34, R34 ;  /* 0x0000002200227308 */ /* 0x000e700000000800 */
[----:B------:R-:W2:Y:S01]  /*5c50*/  MUFU.EX2 R35, R35 ;  /* 0x0000002300237308 */ /* 0x000ea20000000800 */
[----:B0-----:R-:W-:Y:S01]  /*5c60*/  F2FP.SATFINITE.E4M3.F32.PACK_AB_MERGE_C R170, R33, R32, R5 ;  /* 0x0000002021aa723e */ /* 0x001fe20004807005 */
[----:B------:R-:W-:-:S04]  /*5c70*/  FADD.FTZ R32, R32, R29 ;  /* 0x0000001d20207221 */ /* 0x000fc80000010000 */
[----:B------:R-:W-:Y:S02]  /*5c80*/  FADD.FTZ R33, R33, R32 ;  /* 0x0000002021217221 */ /* 0x000fe40000010000 */
[----:B------:R-:W0:Y:S01]  /*5c90*/  MUFU.EX2 R40, R40 ;  /* 0x0000002800287308 */ /* 0x000e220000000800 */
[----:B-1----:R-:W-:-:S01]  /*5ca0*/  FADD.FTZ R4, R34, R31 ;  /* 0x0000001f22047221 */ /* 0x002fc20000010000 */
[----:B------:R-:W-:-:S06]  /*5cb0*/  FADD.FTZ R36, R36, R33 ;  /* 0x0000002124247221 */ /* 0x000fcc0000010000 */
[----:B------:R-:W1:Y:S01]  /*5cc0*/  MUFU.EX2 R41, R41 ;  /* 0x0000002900297308 */ /* 0x000e620000000800 */
[----:B--2---:R-:W-:-:S04]  /*5cd0*/  FADD.FTZ R3, R35, R4 ;  /* 0x0000000423037221 */ /* 0x004fc80000010000 */
[----:B0-----:R-:W-:Y:S01]  /*5ce0*/  FADD.FTZ R4, R40, R3 ;  /* 0x0000000328047221 */ /* 0x001fe20000010000 */
[----:B------:R-:W-:Y:S01]  /*5cf0*/  VIADD R3, R105, 0xfffffffe ;  /* 0xfffffffe69037836 */ /* 0x000fe20000000000 */
[C---:B-1----:R-:W-:Y:S02]  /*5d00*/  F2FP.SATFINITE.E4M3.F32.PACK_AB_MERGE_C R5, R41.reuse, R40, RZ ;  /* 0x000000282905723e */ /* 0x042fe400048070ff */
[----:B------:R-:W-:-:S02]  /*5d10*/  FADD.FTZ R4, R41, R4 ;  /* 0x0000000429047221 */ /* 0x000fc40000010000 */
[----:B------:R-:W-:Y:S01]  /*5d20*/  F2FP.SATFINITE.E4M3.F32.PACK_AB_MERGE_C R171, R35, R34, R5 ;  /* 0x0000002223ab723e */ /* 0x000fe20004807005 */
[----:B------:R-:W-:-:S01]  /*5d30*/  FADD.FTZ R5, R37, R36 ;  /* 0x0000002425057221 */ /* 0x000fc20000010000 */
[----:B------:R-:W-:Y:S06]  /*5d40*/  @P1 BRA `(.L_x_967) ;  /* 0x0000000000441947 */ /* 0x000fec0003800000 */
[----:B------:R-:W-:Y:S01]  /*5d50*/  ISETP.LT.AND P1, PT, RZ, UR10, PT ;  /* 0x0000000aff007c0c */ /* 0x000fe2000bf21270 */
[----:B------:R-:W-:-:S12]  /*5d60*/  UIADD3 UR14, UR10, -0x1, URZ ;  /* 0xffffffff0a0e7890 */ /* 0x000fd8000fffe03f */
[----:B------:R-:W-:Y:S05]  /*5d70*/  @P1 BRA `(.L_x_968) ;  /* 0x00000000001c1947 */ /* 0x000fea0003800000 */
[----:B------:R-:W-:Y:S02]  /*5d80*/  UISETP.NE.AND UP2, UPT, UR7, 0x1, UPT ;  /* 0x000000010700788c */ /* 0x000fe4000bf45270 */
[----:B------:R-:W-:-:S09]  /*5d90*/  UIADD3 UR14, -UR10, URZ, URZ ;  /* 0x0000003f0a0e7290 */ /* 0x000fd2000fffe13f */
[----:B------:R-:W-:Y:S02]  /*5da0*/  @UP2 ULDC.64 UR18, c[0x0][0x9e8] ;  /* 0x00027a0000122ab9 */ /* 0x000fe40000000a00 */
[----:B------:R-:W-:-:S04]  /*5db0*/  UIMAD.WIDE.U32 UR10, UR14, UR18, URZ ;  /* 0x000000120e0a72a5 */ /* 0x000fc8000f8e003f */
[----:B------:R-:W-:-:S04]  /*5dc0*/  @UP2 USHF.R.U32.HI UR14, URZ, UR19, UR11 ;  /* 0x000000133f0e2299 */ /* 0x000fc8000801160b */
[----:B------:R-:W-:Y:S01]  /*5dd0*/  ULOP3.LUT UR14, URZ, UR14, URZ, 0x33, !UPT ;  /* 0x0000000e3f0e7292 */ /* 0x000fe2000f8e333f */
[----:B------:R-:W-:Y:S11]  /*5de0*/  BRA `(.L_x_969) ;  /* 0x0000000000107947 */ /* 0x000ff60003800000 */
.L_x_968:
[----:B------:R-:W-:-:S11]  /*5df0*/  UISETP.NE.AND UP2, UPT, UR7, 0x1, UPT ;  /* 0x000000010700788c */ /* 0x000fd6000bf45270 */
[----:B------:R-:W-:Y:S02]  /*5e00*/  @UP2 ULDC.64 UR18, c[0x0][0x9e8] ;  /* 0x00027a0000122ab9 */ /* 0x000fe40000000a00 */
[----:B------:R-:W-:-:S04]  /*5e10*/  UIMAD.WIDE.U32 UR10, UR14, UR18, URZ ;  /* 0x000000120e0a72a5 */ /* 0x000fc8000f8e003f */
[----:B------:R-:W-:-:S12]  /*5e20*/  @UP2 USHF.R.U32.HI UR14, URZ, UR19, UR11 ;  /* 0x000000133f0e2299 */ /* 0x000fd8000801160b */
.L_x_969:
[----:B------:R-:W-:-:S04]  /*5e30*/  UIMAD UR7, UR14, UR7, UR7 ;  /* 0x000000070e0772a4 */ /* 0x000fc8000f8e0207 */
[----:B------:R-:W-:-:S04]  /*5e40*/  UISETP.LT.AND UP2, UPT, UR6, UR7, UPT ;  /* 0x000000070600728c */ /* 0x000fc8000bf41270 */
[----:B------:R-:W-:-:S12]  /*5e50*/  USEL UR6, UR6, UR7, UP2 ;  /* 0x0000000706067287 */ /* 0x000fd80009000000 */
.L_x_967:
[----:B------:R-:W-:Y:S01]  /*5e60*/  UIMAD.WIDE UR6, UR6, 0x66666667, URZ ;  /* 0x66666667060678a5 */ /* 0x000fe2000f8e023f */
[----:B------:R-:W-:Y:S02]  /*5e70*/  CS2R R86, SRZ ;  /* 0x0000000000567805 */ /* 0x000fe4000001ff00 */
[----:B------:R-:W-:Y:S02]  /*5e80*/  CS2R R84, SRZ ;  /* 0x0000000000547805 */ /* 0x000fe4000001ff00 */
        /* <DEDUP_REMOVED lines=9> */
[----:B------:R-:W-:Y:S01]  /*5f20*/  UISETP.LT.AND UP2, UPT, UR39, UR6, UPT ;  /* 0x000000062700728c */ /* 0x000fe2000bf41270 */
[----:B------:R-:W-:Y:S02]  /*5f30*/  CS2R R68, SRZ ;  /* 0x0000000000447805 */ /* 0x000fe4000001ff00 */
[----:B------:R-:W-:Y:S02]  /*5f40*/  CS2R R66, SRZ ;  /* 0x0000000000427805 */ /* 0x000fe4000001ff00 */
[----:B------:R-:W-:Y:S01]  /*5f50*/  CS2R R64, SRZ ;  /* 0x0000000000407805 */ /* 0x000fe2000001ff00 */
[----:B------:R-:W-:Y:S01]  /*5f60*/  USEL UR57, UR39, UR6, !UP2 ;  /* 0x0000000627397287 */ /* 0x000fe2000d000000 */
[----:B------:R-:W-:-:S02]  /*5f70*/  CS2R R62, SRZ ;  /* 0x00000000003e7805 */ /* 0x000fc4000001ff00 */
[----:B------:R-:W-:Y:S02]  /*5f80*/  CS2R R60, SRZ ;  /* 0x00000000003c7805 */ /* 0x000fe4000001ff00 */
[----:B------:R-:W-:Y:S02]  /*5f90*/  CS2R R58, SRZ ;  /* 0x00000000003a7805 */ /* 0x000fe4000001ff00 */
[----:B------:R-:W-:Y:S02]  /*5fa0*/  CS2R R56, SRZ ;  /* 0x0000000000387805 */ /* 0x000fe4000001ff00 */
[----:B------:R-:W-:Y:S02]  /*5fb0*/  CS2R R54, SRZ ;  /* 0x0000000000367805 */ /* 0x000fe4000001ff00 */
[----:B------:R-:W-:Y:S02]  /*5fc0*/  ISETP.GE.AND P1, PT, R3, UR57, PT ;  /* 0x0000003903007c0c */ /* 0x000fe4000bf26270 */
        /* <DEDUP_REMOVED lines=15> */
[----:B------:R-:W-:Y:S06]  /*60c0*/  @!P1 BRA `(.L_x_970) ;  /* 0x0000004400d89947 */ /* 0x000fec0003800000 */
[----:B------:R-:W-:Y:S01]  /*60d0*/  IMAD.MOV.U32 R87, RZ, RZ, RZ ;  /* 0x000000ffff577224 */ /* 0x000fe200078e00ff */
[----:B------:R-:W-:Y:S01]  /*60e0*/  ULDC UR52, c[0x0][0x9e4] ;  /* 0x0002790000347ab9 */ /* 0x000fe20000000800 */
[----:B------:R-:W-:Y:S01]  /*60f0*/  ULDC UR53, c[0x0][0x9dc] ;  /* 0x0002770000357ab9 */ /* 0x000fe20000000800 */
[----:B------:R-:W-:-:S05]  /*6100*/  ULDC UR54, c[0x0][0x9e0] ;  /* 0x0002780000367ab9 */ /* 0x000fca0000000800 */
.L_x_988:
[----:B------:R-:W-:Y:S01]  /*6110*/  UIADD3 UR56, UR49, 0x1, URZ ;  /* 0x0000000131387890 */ /* 0x000fe2000fffe03f */
[----:B------:R-:W-:-:S03]  /*6120*/  ISETP.NE.AND P2, PT, RZ, UR43, PT ;  /* 0x0000002bff007c0c */ /* 0x000fc6000bf45270 */
[----:B------:R-:W-:-:S04]  /*6130*/  UISETP.NE.AND UP2, UPT, UR56, 0x2, UPT ;  /* 0x000000023800788c */ /* 0x000fc8000bf45270 */
[----:B------:R-:W-:Y:S02]  /*6140*/  USEL UR55, URZ, 0x1, UP2 ;  /* 0x000000013f377887 */ /* 0x000fe40009000000 */
[----:B------:R-:W-:Y:S02]  /*6150*/  USEL UR56, UR56, URZ, UP2 ;  /* 0x0000003f38387287 */ /* 0x000fe40009000000 */
[----:B------:R-:W-:Y:S02]  /*6160*/  ULOP3.LUT UR55, UR45, UR55, URZ, 0x3c, !UPT ;  /* 0x000000372d377292 */ /* 0x000fe4000f8e3c3f */
[----:B------:R-:W-:Y:S10]  /*6170*/  @P2 BRA `(.L_x_971) ;  /* 0x00000000002c2947 */ /* 0x000ff40003800000 */
[----:B------:R-:W-:Y:S05]  /*6180*/  @!P0 BRA `(.L_x_972) ;  /* 0x0000000000048947 */ /* 0x000fea0003800000 */
[----:B------:R-:W-:Y:S01]  /*6190*/  BPT.TRAP 0x1 ;  /* 0x000000040000795c */ /* 0x000fe20000300000 */
.L_x_972:
[----:B------:R-:W-:Y:S01]  /*61a0*/  ULEA UR6, UR56, UR41, 0x3 ;  /* 0x0000002938067291 */ /* 0x000fe2000f8e183f */
[----:B------:R-:W-:-:S05]  /*61b0*/  IMAD.U32 R6, RZ, RZ, UR55 ;  /* 0x00000037ff067e24 */ /* 0x000fca000f8e00ff */
[----:B------:R-:W-:-:S04]  /*61c0*/  SHF.L.U32 R6, R6, 0x1f, RZ ;  /* 0x0000001f06067819 */ /* 0x000fc800000006ff */
[----:B------:R0:W1:Y:S01]  /*61d0*/  SYNCS.PHASECHK.TRANS64.TRYWAIT P1, [UR6+0x29830], R6 ;  /* 0x02983006ff0075a7 */ /* 0x0000620008020146 */
[----:B------:R-:W-:Y:S05]  /*61e0*/  @!P0 BRA `(.L_x_973) ;  /* 0x0000000000048947 */ /* 0x000fea0003800000 */
[----:B------:R-:W-:Y:S01]  /*61f0*/  BPT.TRAP 0x1 ;  /* 0x000000040000795c */ /* 0x000fe20000300000 */
.L_x_973:
[----:B-1----:R-:W-:Y:S05]  /*6200*/  @P1 BRA `(.L_x_971) ;  /* 0x0000000000081947 */ /* 0x002fea0003800000 */
[----:B------:R-:W1:Y:S02]  /*6210*/  SYNCS.PHASECHK.TRANS64.TRYWAIT P1, [UR6+0x29830], R6 ;  /* 0x02983006ff0075a7 */ /* 0x000e640008020146 */
[----:B-1----:R-:W-:Y:S05]  /*6220*/  @!P1 BRA `(.L_x_974) ;  /* 0x0000012c00e09947 */ /* 0x002fea0003800000 */
.L_x_971:
[----:B-1----:R-:W1:Y:S01]  /*6230*/  S2R R7, SR_TID.X ;  /* 0x0000000000077919 */ /* 0x002e620000002100 */
[----:B------:R-:W-:Y:S01]  /*6240*/  UIMAD UR58, UR56, 0x780, UR48 ;  /* 0x00000780383a78a4 */ /* 0x000fe2000f8e0230 */
[----:B------:R-:W-:Y:S01]  /*6250*/  UMOV UR27, 0x80000020 ;  /* 0x80000020001b7882 */ /* 0x000fe20000000000 */
[----:B------:R-:W-:Y:S02]  /*6260*/  UMOV UR28, UR24 ;  /* 0x00000018001c7c82 */ /* 0x000fe40008000000 */
[----:B------:R-:W-:Y:S01]  /*6270*/  UIADD3 UR30, UR58, 0x80, URZ ;  /* 0x000000803a1e7890 */ /* 0x000fe2000fffe03f */
[----:B------:R-:W-:Y:S02]  /*6280*/  UMOV UR29, UR25 ;  /* 0x00000019001d7c82 */ /* 0x000fe40008000000 */
[----:B------:R-:W-:Y:S01]  /*6290*/  UMOV UR26, UR58 ;  /* 0x0000003a001a7c82 */ /* 0x000fe20008000000 */
[----:B------:R-:W-:Y:S01]  /*62a0*/  UMOV UR31, 0x80000020 ;  /* 0x80000020001f7882 */ /* 0x000fe20000000000 */
[----:B------:R-:W-:Y:S01]  /*62b0*/  UIADD3 UR34, UR58, 0x100, URZ ;  /* 0x000001003a227890 */ /* 0x000fe2000fffe03f */
[----:B------:R-:W-:Y:S01]  /*62c0*/  UMOV UR32, UR24 ;  /* 0x0000001800207c82 */ /* 0x000fe20008000000 */
[----:B------:R-:W-:Y:S01]  /*62d0*/  UMOV UR33, UR25 ;  /* 0x0000001900217c82 */ /* 0x000fe20008000000 */
[----:B------:R-:W-:Y:S01]  /*62e0*/  UMOV UR35, 0x80000020 ;  /* 0x8000002000237882 */ /* 0x000fe20000000000 */
[----:B------:R-:W-:Y:S01]  /*62f0*/  UIADD3 UR6, UR58, 0x200, URZ ;  /* 0x000002003a067890 */ /* 0x000fe2000fffe03f */
        /* <DEDUP_REMOVED lines=9> */
[----:B-1----:R-:W-:-:S05]  /*6390*/  SHF.R.U32.HI R7, RZ, 0x7, R7 ;  /* 0x00000007ff077819 */ /* 0x002fca0000011607 */
        /* <DEDUP_REMOVED lines=165> */
.L_x_976:
[----:B------:R-:W-:Y:S01]  /*6df0*/  ULEA UR6, UR49, UR41, 0x3 ;  /* 0x0000002931067291 */ /* 0x000fe2000f8e183f */
[----:B------:R-:W-:-:S05]  /*6e00*/  IMAD.U32 R6, RZ, RZ, UR45 ;  /* 0x0000002dff067e24 */ /* 0x000fca000f8e00ff */
[----:B------:R-:W-:-:S04]  /*6e10*/  SHF.L.U32 R6, R6, 0x1f, RZ ;  /* 0x0000001f06067819 */ /* 0x000fc800000006ff */
[----:B------:R0:W1:Y:S01]  /*6e20*/  SYNCS.PHASECHK.TRANS64.TRYWAIT P1, [UR6+0x29850], R6 ;  /* 0x02985006ff0075a7 */ /* 0x0000620008020146 */
[----:B------:R-:W-:Y:S05]  /*6e30*/  @!P0 BRA `(.L_x_977) ;  /* 0x0000000000048947 */ /* 0x000fea0003800000 */
[----:B------:R-:W-:Y:S01]  /*6e40*/  BPT.TRAP 0x1 ;  /* 0x000000040000795c */ /* 0x000fe20000300000 */
.L_x_977:
[----:B-1----:R-:W-:Y:S05]  /*6e50*/  @P1 BRA `(.L_x_975) ;  /* 0x0000000000081947 */ /* 0x002fea0003800000 */
[----:B------:R-:W1:Y:S02]  /*6e60*/  SYNCS.PHASECHK.TRANS64.TRYWAIT P1, [UR6+0x29850], R6 ;  /* 0x02985006ff0075a7 */ /* 0x000e640008020146 */
[----:B-1----:R-:W-:Y:S05]  /*6e70*/  @!P1 BRA `(.L_x_978) ;  /* 0x0000012000e49947 */ /* 0x002fea0003800000 */
.L_x_975:
[----:B------:R-:W-:Y:S01]  /*6e80*/  UIADD3 UR6, UR41, 0x400, URZ ;  /* 0x0000040029067890 */ /* 0x000fe2000fffe03f */
[----:B------:R-:W-:Y:S01]  /*6e90*/  WARPGROUP.ARRIVE ;  /* 0x00000000000079c5 */ /* 0x000fe20000000000 */
[----:B------:R-:W-:-:S05]  /*6ea0*/  UMOV UR7, 0xc0000010 ;  /* 0xc000001000077882 */ /* 0x000fca0000000000 */
[----:B------:R-:W2:Y:S01]  /*6eb0*/  S2R R10, SR_TID.X ;  /* 0x00000000000a7919 */ /* 0x000ea20000002100 */
[----:B------:R-:W-:Y:S01]  /*6ec0*/  USHF.R.U32.HI UR6, URZ, 0x4, UR6 ;  /* 0x000000043f067899 */ /* 0x000fe20008011606 */
[----:B------:R-:W-:Y:S01]  /*6ed0*/  PLOP3.LUT P1, PT, PT, PT, UP0, 0x80, 0x0 ;  /* 0x000000000000781c */ /* 0x000fe20003f2f008 */
[----:B------:R-:W-:Y:S01]  /*6ee0*/  VIADD R9, R18, UR36 ;  /* 0x0000002412097c36 */ /* 0x000fe20008000000 */
[----:B------:R-:W-:Y:S01]  /*6ef0*/  PLOP3.LUT P2, PT, PT, PT, UP0, 0x80, 0x0 ;  /* 0x000000000000781c */ /* 0x000fe20003f4f008 */
[----:B------:R-:W-:Y:S01]  /*6f00*/  ULOP3.LUT UR6, UR6, 0x3fff, URZ, 0xc0, !UPT ;  /* 0x00003fff06067892 */ /* 0x000fe2000f8ec03f */
[----:B-1----:R-:W-:Y:S01]  /*6f10*/  IMAD.U32 R7, RZ, RZ, UR56 ;  /* 0x00000038ff077e24 */ /* 0x002fe2000f8e00ff */
[----:B0-----:R-:W0:Y:S01]  /*6f20*/  LDC R6, c[0x0][0x288] ;  /* 0x0000a200ff067b82 */ /* 0x001e220000000800 */
[----:B------:R-:W-:Y:S01]  /*6f30*/  IMAD R197, R3, -0xa0, RZ ;  /* 0xffffff6003c57824 */ /* 0x000fe200078e02ff */
[----:B------:R-:W-:-:S04]  /*6f40*/  ULOP3.LUT UR6, UR6, 0x10000, URZ, 0xfc, !UPT ;  /* 0x0001000006067892 */ /* 0x000fc8000f8efc3f */
[----:B------:R-:W-:-:S07]  /*6f50*/  UIMAD UR10, UR49, 0x500, UR6 ;  /* 0x00000500310a78a4 */ /* 0x000fce000f8e0206 */
[----:B------:R-:W-:Y:S02]  /*6f60*/  UMOV UR6, UR10 ;  /* 0x0000000a00067c82 */ /* 0x000fe40008000000 */
[----:B------:R-:W-:Y:S01]  /*6f70*/  QGMMA.64x128x32.F32.E4M3.E4M3 R24, R184, gdesc[UR4], R24, gsb0 ;  /* 0x01e00004b8187df3 */ /* 0x000fe20008000818 */
[----:B------:R-:W-:Y:S01]  /*6f80*/  UIADD3 UR6, UR10, 0x100, URZ ;  /* 0x000001000a067890 */ /* 0x000fe2000fffe03f */
[----:B------:R-:W-:Y:S01]  /*6f90*/  UMOV UR7, 0xc0000010 ;  /* 0xc000001000077882 */ /* 0x000fe20000000000 */
[----:B--2---:R-:W-:Y:S02]  /*6fa0*/  LOP3.LUT P3, RZ, R10, 0x7f, RZ, 0xc0, !PT ;  /* 0x0000007f0aff7812 */ /* 0x004fe4000786c0ff */
[----:B------:R-:W-:-:S04]  /*6fb0*/  SHF.R.U32.HI R10, RZ, 0x7, R10 ;  /* 0x00000007ff0a7819 */ /* 0x000fc8000001160a */
[----:B------:R-:W-:-:S07]  /*6fc0*/  IADD3 R11, -R10, 0xb, RZ ;  /* 0x0000000b0a0b7810 */ /* 0x000fce0007ffe1ff */
[----:B------:R-:W-:-:S05]  /*6fd0*/  @!P3 LEA R7, R7, UR41, 0x3 ;  /* 0x000000290707bc11 */ /* 0x000fca000f8e18ff */
[----:B------:R-:W-:-:S05]  /*6fe0*/  @!P3 VIADD R7, R7, 0x29840 ;  /* 0x000298400707b836 */ /* 0x000fca0000000000 */
[----:B------:R-:W-:Y:S01]  /*6ff0*/  @!P3 PRMT R7, RZ, 0x654, R7 ;  /* 0x00000654ff07b816 */ /* 0x000fe20000000007 */
        /* <DEDUP_REMOVED lines=18> */
[----:B------:R-:W-:Y:S01]  /*7120*/  @UP0 ULDC UR6, c[0x0][0x44c] ;  /* 0x0001130000060ab9 */ /* 0x000fe20000000800 */
[----:B------:R-:W-:Y:S01]  /*7130*/  @UP0 ULDC UR7, c[0x0][0x450] ;  /* 0x0001140000070ab9 */ /* 0x000fe20000000800 */
[----:B------:R-:W-:Y:S01]  /*7140*/  @P1 IMAD.HI.U32 R8, R9, UR6, RZ ;  /* 0x0000000609081c27 */ /* 0x000fe2000f8e00ff */
[----:B------:R-:W-:Y:S01]  /*7150*/  PLOP3.LUT P1, PT, PT, PT, UP1, 0x40, 0x0 ;  /* 0x000000000000781c */ /* 0x000fe20003f2e818 */
[----:B------:R-:W-:-:S03]  /*7160*/  ULOP3.LUT UR6, URZ, UR53, URZ, 0x33, !UPT ;  /* 0x000000353f067292 */ /* 0x000fc6000f8e333f */
[----:B------:R-:W-:Y:S01]  /*7170*/  @P2 SHF.R.U32.HI R9, RZ, UR7, R8 ;  /* 0x00000007ff092c19 */ /* 0x000fe20008011608 */
[----:B------:R-:W-:-:S04]  /*7180*/  VIADD R8, R197, 0x1 ;  /* 0x00000001c5087836 */ /* 0x000fc80000000000 */
[----:B------:R-:W1:Y:S01]  /*7190*/  SHFL.IDX PT, R13, R9, RZ, 0x1c1f ;  /* 0x001c1fff090d7589 */ /* 0x000e6200000e0000 */
[----:B------:R-:W-:Y:S02]  /*71a0*/  WARPGROUP.DEPBAR.LE gsb0, 0x0 ;  /* 0x00008000000079c5 */ /* 0x000fe40000010000 */
[----:B------:R2:W-:Y:S06]  /*71b0*/  BAR.ARV R11, 0x100 ;  /* 0x0004000b0000751d */ /* 0x0005ec0000002000 */
[----:B------:R3:W-:Y:S02]  /*71c0*/  @!P3 SYNCS.ARRIVE.TRANS64.RED.A1T0 RZ, [R7+URZ], RZ ;  /* 0x000000ff07ffb9a7 */ /* 0x0007e4000810043f */
[----:B---3--:R-:W-:-:S05]  /*71d0*/  IMAD R7, R17, -0x2, R8 ;  /* 0xfffffffe11077824 */ /* 0x008fca00078e0208 */
[C---:B0-----:R-:W-:Y:S01]  /*71e0*/  IADD3 R8, R7.reuse, -R6, R16 ;  /* 0x8000000607087210 */ /* 0x041fe20007ffe010 */
[----:B------:R-:W-:-:S04]  /*71f0*/  VIADD R7, R7, 0xffffffff ;  /* 0xffffffff07077836 */ /* 0x000fc80000000000 */
[C---:B------:R-:W-:Y:S02]  /*7200*/  VIADD R10, R8.reuse, UR54 ;  /* 0x00000036080a7c36 */ /* 0x040fe40008000000 */
[----:B------:R-:W-:Y:S02]  /*7210*/  VIADD R8, R8, UR6 ;  /* 0x0000000608087c36 */ /* 0x000fe40008000000 */
[--C-:B-1----:R-:W-:Y:S02]  /*7220*/  IMAD.IADD R12, R10, 0x1, R13.reuse ;  /* 0x000000010a0c7824 */ /* 0x102fe400078e020d */
[----:B--2---:R-:W-:Y:S01]  /*7230*/  IMAD.IADD R11, R8, 0x1, R13 ;  /* 0x00000001080b7824 */ /* 0x004fe200078e020d */
[----:B------:R-:W-:Y:S06]  /*7240*/  @P1 BRA `(.L_x_979) ;  /* 0x0000000000541947 */ /* 0x000fec0003800000 */
[----:B------:R-:W-:Y:S01]  /*7250*/  IADD3 R13, R16, -R6, R13 ;  /* 0x80000006100d7210 */ /* 0x000fe20007ffe00d */
[----:B------:R-:W-:Y:S03]  /*7260*/  BSSY B0, `(.L_x_980) ;  /* 0x0000010000007945 */ /* 0x000fe60003800000 */
[----:B------:R-:W-:-:S13]  /*7270*/  ISETP.GT.AND P1, PT, R13, -0x1, PT ;  /* 0xffffffff0d00780c */ /* 0x000fda0003f24270 */
[----:B------:R-:W-:Y:S05]  /*7280*/  @P1 BRA `(.L_x_981) ;  /* 0x0000000000201947 */ /* 0x000fea0003800000 */
[----:B------:R-:W-:Y:S01]  /*7290*/  IMAD.U32 R20, RZ, RZ, UR52 ;  /* 0x00000034ff147e24 */ /* 0x000fe2000f8e00ff */
[----:B------:R-:W-:-:S04]  /*72a0*/  LOP3.LUT R13, RZ, R13, RZ, 0x33, !PT ;  /* 0x0000000dff0d7212 */ /* 0x000fc800078e33ff */
[----:B------:R-:W-:-:S13]  /*72b0*/  ISETP.NE.AND P1, PT, R20, 0x1, PT ;  /* 0x000000011400780c */ /* 0x000fda0003f25270 */
[----:B------:R-:W0:Y:S02]  /*72c0*/  @P1 LDC.64 R14, c[0x0][0x9e8] ;  /* 0x00027a00ff0e1b82 */ /* 0x000e240000000a00 */
[----:B0-----:R-:W-:-:S05]  /*72d0*/  @P1 IMAD.HI.U32 R14, R13, R14, RZ ;  /* 0x0000000e0d0e1227 */ /* 0x001fca00078e00ff */
[----:B------:R-:W-:-:S04]  /*72e0*/  @P1 SHF.R.U32.HI R13, RZ, R15, R14 ;  /* 0x0000000fff0d1219 */ /* 0x000fc8000001160e */
[----:B------:R-:W-:Y:S01]  /*72f0*/  LOP3.LUT R13, RZ, R13, RZ, 0x33, !PT ;  /* 0x0000000dff0d7212 */ /* 0x000fe200078e33ff */
[----:B------:R-:W-:Y:S06]  /*7300*/  BRA `(.L_x_982) ;  /* 0x0000000000147947 */ /* 0x000fec0003800000 */
.L_x_981:
[----:B------:R-:W-:-:S05]  /*7310*/  IMAD.U32 R20, RZ, RZ, UR52 ;  /* 0x00000034ff147e24 */ /* 0x000fca000f8e00ff */
[----:B------:R-:W-:-:S13]  /*7320*/  ISETP.NE.AND P1, PT, R20, 0x1, PT ;  /* 0x000000011400780c */ /* 0x000fda0003f25270 */
[----:B------:R-:W0:Y:S02]  /*7330*/  @P1 LDC.64 R14, c[0x0][0x9e8] ;  /* 0x00027a00ff0e1b82 */ /* 0x000e240000000a00 */
[----:B0-----:R-:W-:-:S05]  /*7340*/  @P1 IMAD.HI.U32 R14, R13, R14, RZ ;  /* 0x0000000e0d0e1227 */ /* 0x001fca00078e00ff */
[----:B------:R-:W-:-:S07]  /*7350*/  @P1 SHF.R.U32.HI R13, RZ, R15, R14 ;  /* 0x0000000fff0d1219 */ /* 0x000fce000001160e */
.L_x_982:
[----:B------:R-:W-:Y:S05]  /*7360*/  BSYNC B0 ;  /* 0x0000000000007941 */ /* 0x000fea0003800000 */
.L_x_980:
[----:B------:R-:W-:-:S05]  /*7370*/  IMAD R13, R13, R20, R7 ;  /* 0x000000140d0d7224 */ /* 0x000fca00078e0207 */
[----:B------:R-:W-:Y:S02]  /*7380*/  VIADDMNMX R12, R13, R20, R12, PT ;  /* 0x000000140d0c7246 */ /* 0x000fe4000380010c */
[----:B------:R-:W-:-:S07]  /*7390*/  VIMNMX R11, R11, R13, !PT ;  /* 0x0000000d0b0b7248 */ /* 0x000fce0007fe0100 */
.L_x_979:
[C---:B------:R-:W-:Y:S01]  /*73a0*/  ISETP.GE.AND P1, PT, R197.reuse, 0x2, PT ;  /* 0x00000002c500780c */ /* 0x040fe20003f26270 */
[----:B------:R-:W0:Y:S01]  /*73b0*/  SHFL.IDX PT, R9, R9, 0x1, 0x1c1f ;  /* 0x003c1f0009097f89 */ /* 0x000e2200000e0000 */
        /* <DEDUP_REMOVED lines=11> */
[----:B------:R-:W-:Y:S01]  /*7470*/  ISETP.GE.AND P3, PT, R197, 0x11, PT ;  /* 0x00000011c500780c */ /* 0x000fe20003f66270 */
[----:B0-----:R-:W-:Y:S01]  /*7480*/  IMAD.IADD R10, R10, 0x1, R9 ;  /* 0x000000010a0a7824 */ /* 0x001fe200078e0209 */
        /* <DEDUP_REMOVED lines=45> */
[----:B------:R-:W-:Y:S02]  /*7760*/  ISETP.LT.OR P2, PT, R12, 0x31, P2 ;  /* 0x000000310c00780c */ /* 0x000fe40001741670 */
        /* <DEDUP_REMOVED lines=131> */
[----:B------:R-:W-:-:S04]  /*7fa0*/  ISETP.GE.AND P6, PT, R197, 0x9a, PT ;  /* 0x0000009ac500780c */ /* 0x000fc80003fc6270 */
[----:B------:R-:W-:Y:S02]  /*7fb0*/  P2R R152, PR, RZ, 0x40 ;  /* 0x00000040ff987803 */ /* 0x000fe40000000000 */
[----:B------:R-:W-:Y:S01]  /*7fc0*/  ISETP.GT.AND P6, PT, R11, 0x99, !P6 ;  /* 0x000000990b00780c */ /* 0x000fe200077c4270 */
[----:B------:R-:W-:-:S03]  /*7fd0*/  IMAD.IADD R11, R8, 0x1, R9 ;  /* 0x00000001080b7824 */ /* 0x000fc600078e0209 */
[----:B------:R-:W-:-:S04]  /*7fe0*/  ISETP.LT.OR P6, PT, R12, 0x9a, P6 ;  /* 0x0000009a0c00780c */ /* 0x000fc800037c1670 */
[----:B------:R-:W-:Y:S02]  /*7ff0*/  FSEL R101, R101, -INF , !P6 ;  /* 0xff80000065657808 */ /* 0x000fe40007000000 */
[----:B------:R-:W-:-:S13]  /*8000*/  PLOP3.LUT P6, PT, PT, PT, UP1, 0x40, 0x0 ;  /* 0x000000000000781c */ /* 0x000fda0003fce818 */
[----:B------:R-:W-:Y:S05]  /*8010*/  @P6 BRA `(.L_x_983) ;  /* 0x0000000000546947 */ /* 0x000fea0003800000 */
        /* <DEDUP_REMOVED lines=12> */
.L_x_985:
[----:B------:R-:W-:-:S05]  /*80e0*/  IMAD.U32 R207, RZ, RZ, UR52 ;  /* 0x00000034ffcf7e24 */ /* 0x000fca000f8e00ff */
[----:B------:R-:W-:-:S13]  /*80f0*/  ISETP.NE.AND P6, PT, R207, 0x1, PT ;  /* 0x00000001cf00780c */ /* 0x000fda0003fc5270 */
[----:B------:R-:W0:Y:S02]  /*8100*/  @P6 LDC.64 R8, c[0x0][0x9e8] ;  /* 0x00027a00ff086b82 */ /* 0x000e240000000a00 */
[----:B0-----:R-:W-:-:S05]  /*8110*/  @P6 IMAD.HI.U32 R8, R12, R8, RZ ;  /* 0x000000080c086227 */ /* 0x001fca00078e00ff */
[----:B------:R-:W-:-:S07]  /*8120*/  @P6 SHF.R.U32.HI R12, RZ, R9, R8 ;  /* 0x00000009ff0c6219 */ /* 0x000fce0000011608 */
.L_x_986:
[----:B------:R-:W-:Y:S05]  /*8130*/  BSYNC B0 ;  /* 0x0000000000007941 */ /* 0x000fea0003800000 */
.L_x_984:
[----:B------:R-:W-:-:S05]  /*8140*/  IMAD R7, R12, R207, R7 ;  /* 0x000000cf0c077224 */ /* 0x000fca00078e0207 */
[----:B------:R-:W-:Y:S02]  /*8150*/  VIADDMNMX R10, R7, R207, R10, PT ;  /* 0x000000cf070a7246 */ /* 0x000fe4000380010a */
[----:B------:R-:W-:-:S07]  /*8160*/  VIMNMX R11, R11, R7, !PT ;  /* 0x000000070b0b7248 */ /* 0x000fce0007fe0100 */
.L_x_983:
[----:B------:R-:W-:Y:S02]  /*8170*/  ISETP.GT.AND P1, PT, R11, 0x20, !P1 ;  /* 0x000000200b00780c */ /* 0x000fe40004f24270 */
[----:B------:R-:W-:Y:S02]  /*8180*/  ISETP.NE.AND P6, PT, R205, RZ, PT ;  /* 0x000000ffcd00720c */ /* 0x000fe40003fc5270 */
        /* <DEDUP_REMOVED lines=73> */
[----:B------:R-:W-:Y:S02]  /*8620*/  ISETP.GT.AND P1, PT, R11, 0x49, !P6 ;  /* 0x000000490b00780c */ /* 0x000fe40007724270 */
[----:B------:R-:W-:Y:S02]  /*8630*/  ISETP.NE.AND P6, PT, R206, RZ, PT ;  /* 0x000000ffce00720c */ /* 0x000fe40003fc5270 */
        /* <DEDUP_REMOVED lines=22> */
[----:B------:R-:W-:Y:S01]  /*87a0*/  ISETP.GT.AND P2, PT, R11, 0x89, !P2 ;  /* 0x000000890b00780c */ /* 0x000fe20005744270 */
[----:B------:R-:W0:Y:S01]  /*87b0*/  SHFL.BFLY PT, R7, R8, 0x2, 0x1f ;  /* 0x0c401f0008077f89 */ /* 0x000e2200000e0000 */
[----:B------:R-:W-:Y:S02]  /*87c0*/  FSEL R134, R134, -INF , !P1 ;  /* 0xff80000086867808 */ /* 0x000fe40004800000 */
[----:B------:R-:W-:-:S02]  /*87d0*/  ISETP.NE.AND P1, PT, R175, RZ, PT ;  /* 0x000000ffaf00720c */ /* 0x000fc40003f25270 */
[C---:B------:R-:W-:Y:S02]  /*87e0*/  ISETP.LT.OR P2, PT, R10.reuse, 0x8a, P2 ;  /* 0x0000008a0a00780c */ /* 0x040fe40001741670 */
[C---:B------:R-:W-:Y:S02]  /*87f0*/  ISETP.GT.AND P1, PT, R11.reuse, 0x59, !P1 ;  /* 0x000000590b00780c */ /* 0x040fe40004f24270 */
[----:B------:R-:W-:Y:S02]  /*8800*/  ISETP.GT.AND P3, PT, R11, 0x90, !P3 ;  /* 0x000000900b00780c */ /* 0x000fe40005f64270 */
[----:B------:R-:W-:Y:S02]  /*8810*/  ISETP.LT.OR P1, PT, R10, 0x5a, P1 ;  /* 0x0000005a0a00780c */ /* 0x000fe40000f21670 */
[----:B------:R-:W-:Y:S02]  /*8820*/  FSEL R95, R95, -INF , !P2 ;  /* 0xff8000005f5f7808 */ /* 0x000fe40005000000 */
[----:B------:R-:W-:-:S02]  /*8830*/  FSEL R135, R135, -INF , !P1 ;  /* 0xff80000087877808 */ /* 0x000fc40004800000 */
[----:B------:R-:W-:Y:S02]  /*8840*/  ISETP.NE.AND P1, PT, R174, RZ, PT ;  /* 0x000000ffae00720c */ /* 0x000fe40003f25270 */
[C---:B------:R-:W-:Y:S02]  /*8850*/  ISETP.GT.AND P4, PT, R11.reuse, 0x91, !P4 ;  /* 0x000000910b00780c */ /* 0x040fe40006784270 */
[----:B------:R-:W-:Y:S02]  /*8860*/  ISETP.GT.AND P1, PT, R11, 0x60, !P1 ;  /* 0x000000600b00780c */ /* 0x000fe40004f24270 */
[C---:B------:R-:W-:Y:S02]  /*8870*/  ISETP.LT.OR P3, PT, R10.reuse, 0x91, P3 ;  /* 0x000000910a00780c */ /* 0x040fe40001f61670 */
[----:B------:R-:W-:Y:S02]  /*8880*/  ISETP.LT.OR P1, PT, R10, 0x61, P1 ;  /* 0x000000610a00780c */ /* 0x000fe40000f21670 */
[----:B0-----:R-:W-:-:S02]  /*8890*/  FMNMX.FTZ R9, R8, R7, !PT ;  /* 0x0000000708097209 */ /* 0x001fc40007810000 */
[----:B------:R-:W-:Y:S02]  /*88a0*/  FSEL R106, R106, -INF , !P1 ;  /* 0xff8000006a6a7808 */ /* 0x000fe40004800000 */
[----:B------:R-:W-:Y:S01]  /*88b0*/  ISETP.NE.AND P1, PT, R173, RZ, PT ;  /* 0x000000ffad00720c */ /* 0x000fe20003f25270 */
[----:B------:R-:W0:Y:S01]  /*88c0*/  SHFL.BFLY PT, R12, R9, 0x1, 0x1f ;  /* 0x0c201f00090c7f89 */ /* 0x000e2200000e0000 */
[C---:B------:R-:W-:Y:S02]  /*88d0*/  ISETP.GT.AND P5, PT, R11.reuse, 0x98, !P5 ;  /* 0x000000980b00780c */ /* 0x040fe40006fa4270 */
[----:B------:R-:W-:Y:S02]  /*88e0*/  ISETP.GT.AND P1, PT, R11, 0x61, !P1 ;  /* 0x000000610b00780c */ /* 0x000fe40004f24270 */
[C---:B------:R-:W-:Y:S02]  /*88f0*/  ISETP.LT.OR P4, PT, R10.reuse, 0x92, P4 ;  /* 0x000000920a00780c */ /* 0x040fe40002781670 */
[----:B------:R-:W-:-:S02]  /*8900*/  ISETP.LT.OR P1, PT, R10, 0x62, P1 ;  /* 0x000000620a00780c */ /* 0x000fc40000f21670 */
[----:B------:R-:W-:Y:S02]  /*8910*/  FSEL R98, R98, -INF , !P3 ;  /* 0xff80000062627808 */ /* 0x000fe40005800000 */
[----:B------:R-:W-:Y:S02]  /*8920*/  FSEL R107, R107, -INF , !P1 ;  /* 0xff8000006b6b7808 */ /* 0x000fe40004800000 */
[----:B------:R-:W-:Y:S02]  /*8930*/  ISETP.NE.AND P1, PT, R172, RZ, PT ;  /* 0x000000ffac00720c */ /* 0x000fe40003f25270 */
[----:B------:R-:W-:Y:S02]  /*8940*/  ISETP.LT.OR P5, PT, R10, 0x99, P5 ;  /* 0x000000990a00780c */ /* 0x000fe40002fa1670 */
[----:B------:R-:W-:Y:S02]  /*8950*/  ISETP.GT.AND P1, PT, R11, 0x68, !P1 ;  /* 0x000000680b00780c */ /* 0x000fe40004f24270 */
[----:B------:R-:W-:-:S02]  /*8960*/  FSEL R99, R99, -INF , !P4 ;  /* 0xff80000063637808 */ /* 0x000fc40006000000 */
[----:B------:R-:W-:Y:S02]  /*8970*/  ISETP.LT.OR P1, PT, R10, 0x69, P1 ;  /* 0x000000690a00780c */ /* 0x000fe40000f21670 */
[----:B------:R-:W-:Y:S02]  /*8980*/  FSEL R102, R102, -INF , !P5 ;  /* 0xff80000066667808 */ /* 0x000fe40006800000 */
[----:B------:R-:W-:Y:S02]  /*8990*/  FSEL R110, R110, -INF , !P1 ;  /* 0xff8000006e6e7808 */ /* 0x000fe40004800000 */
[----:B------:R-:W-:Y:S02]  /*89a0*/  ISETP.NE.AND P1, PT, R171, RZ, PT ;  /* 0x000000ffab00720c */ /* 0x000fe40003f25270 */
[----:B0-----:R-:W-:Y:S02]  /*89b0*/  FMNMX.FTZ R7, R9, R12, !PT ;  /* 0x0000000c09077209 */ /* 0x001fe40007810000 */
        /* <DEDUP_REMOVED lines=59> */
[C---:B------:R-:W-:Y:S02]  /*8d70*/  ISETP.GT.AND P1, PT, R11.reuse, RZ, !P6 ;  /* 0x000000ff0b00720c */ /* 0x040fe40007724270 */
[----:B------:R-:W-:Y:S01]  /*8d80*/  ISETP.NE.AND P6, PT, R152, RZ, PT ;  /* 0x000000ff9800720c */ /* 0x000fe20003fc5270 */
[----:B------:R-:W-:Y:S01]  /*8d90*/  IMAD.U32 R152, RZ, RZ, UR37 ;  /* 0x00000025ff987e24 */ /* 0x000fe2000f8e00ff */
[----:B------:R-:W-:Y:S02]  /*8da0*/  ISETP.LT.OR P1, PT, R10, 0x1, P1 ;  /* 0x000000010a00780c */ /* 0x000fe40000f21670 */
[----:B------:R-:W-:Y:S01]  /*8db0*/  ISETP.GT.AND P2, PT, R11, 0x99, !P6 ;  /* 0x000000990b00780c */ /* 0x000fe20007744270 */
[----:B------:R-:W-:-:S01]  /*8dc0*/  FFMA.FTZ R152, R7, R152, -8 ;  /* 0xc100000007987423 */ /* 0x000fc20000010098 */
[----:B------:R-:W-:-:S02]  /*8dd0*/  FSEL R169, R154, -INF , !P1 ;  /* 0xff8000009aa97808 */ /* 0x000fc40004800000 */
[----:B------:R-:W-:Y:S02]  /*8de0*/  FSETP.NEU.FTZ.AND P1, PT, R7, -INF , PT ;  /* 0xff8000000700780b */ /* 0x000fe40003f3d000 */
[----:B------:R-:W-:Y:S02]  /*8df0*/  FMNMX.FTZ R154, R169, R0, !PT ;  /* 0x00000000a99a7209 */ /* 0x000fe40007810000 */
[----:B------:R-:W-:Y:S02]  /*8e00*/  FSEL R152, R152, RZ, P1 ;  /* 0x000000ff98987208 */ /* 0x000fe40000800000 */
[----:B------:R-:W-:-:S03]  /*8e10*/  ISETP.LT.OR P2, PT, R10, 0x9a, P2 ;  /* 0x0000009a0a00780c */ /* 0x000fc60001741670 */
[--C-:B------:R-:W-:Y:S01]  /*8e20*/  FFMA.FTZ R9, R153, UR37, -R152.reuse ;  /* 0x0000002599097c23 */ /* 0x100fe20008010898 */
[----:B------:R-:W-:Y:S01]  /*8e30*/  FMNMX.FTZ R153, R155, R154, !PT ;  /* 0x0000009a9b997209 */ /* 0x000fe20007810000 */
[--C-:B------:R-:W-:Y:S01]  /*8e40*/  FFMA.FTZ R12, R156, UR37, -R152.reuse ;  /* 0x000000259c0c7c23 */ /* 0x100fe20008010898 */
[----:B------:R-:W-:-:S01]  /*8e50*/  FFMA.FTZ R156, R105, UR37, -R152 ;  /* 0x00000025699c7c23 */ /* 0x000fc20008010898 */
[--C-:B------:R-:W-:Y:S01]  /*8e60*/  FFMA.FTZ R10, R109, UR37, -R152.reuse ;  /* 0x000000256d0a7c23 */ /* 0x100fe20008010898 */
[----:B------:R-:W-:Y:S01]  /*8e70*/  FMNMX.FTZ R154, R158, R153, !PT ;  /* 0x000000999e9a7209 */ /* 0x000fe20007810000 */
[--C-:B------:R-:W-:Y:S01]  /*8e80*/  FFMA.FTZ R8, R13, UR37, -R152.reuse ;  /* 0x000000250d087c23 */ /* 0x100fe20008010898 */
[----:B------:R-:W-:Y:S01]  /*8e90*/  FSEL R103, R103, -INF , !P2 ;  /* 0xff80000067677808 */ /* 0x000fe20005000000 */
[----:B------:R0:W-:Y:S01]  /*8ea0*/  MUFU.EX2 R11, R156 ;  /* 0x0000009c000b7308 */ /* 0x0001e20000000800 */
        /* <DEDUP_REMOVED lines=9> */
[--C-:B0-----:R-:W-:Y:S01]  /*8f40*/  FFMA.FTZ R156, R112, UR37, -R152.reuse ;  /* 0x00000025709c7c23 */ /* 0x101fe20008010898 */
        /* <DEDUP_REMOVED lines=31> */
[----:B------:R-:W-:Y:S01]  /*9140*/  FFMA.FTZ R100, R100, UR37, -R152 ;  /* 0x0000002564647c23 */ /* 0x000fe20008010898 */
        /* <DEDUP_REMOVED lines=31> */
[----:B------:R-:W-:Y:S01]  /*9340*/  FMNMX.FTZ R154, R94, R105, !PT ;  /* 0x000000695e9a7209 */ /* 0x000fe20007810000 */
[----:B------:R-:W-:-:S03]  /*9350*/  FFMA.FTZ R105, R108, UR37, -R152 ;  /* 0x000000256c697c23 */ /* 0x000fc60008010898 */
[----:B------:R-:W-:Y:S02]  /*9360*/  FMNMX.FTZ R153, R95, R154, !PT ;  /* 0x0000009a5f997209 */ /* 0x000fe40007810000 */
[----:B------:R-:W-:Y:S02]  /*9370*/  MUFU.EX2 R141, R141 ;  /* 0x0000008d008d7308 */ /* 0x000fe40000000800 */
[----:B------:R-:W-:-:S04]  /*9380*/  FMNMX.FTZ R108, R98, R153, !PT ;  /* 0x00000099626c7209 */ /* 0x000fc80007810000 */
[----:B------:R-:W-:Y:S02]  /*9390*/  FMNMX.FTZ R109, R99, R108, !PT ;  /* 0x0000006c636d7209 */ /* 0x000fe40007810000 */
[----:B------:R-:W-:Y:S02]  /*93a0*/  MUFU.EX2 R144, R144 ;  /* 0x0000009000907308 */ /* 0x000fe40000000800 */
[----:B------:R-:W-:Y:S01]  /*93b0*/  FMNMX.FTZ R108, R102, R109, !PT ;  /* 0x0000006d666c7209 */ /* 0x000fe20007810000 */
[--C-:B------:R-:W-:Y:S01]  /*93c0*/  FFMA.FTZ R109, R113, UR37, -R152.reuse ;  /* 0x00000025716d7c23 */ /* 0x100fe20008010898 */
[----:B------:R-:W-:-:S02]  /*93d0*/  FFMA.FTZ R113, R117, UR37, -R152 ;  /* 0x0000002575717c23 */ /* 0x000fc40008010898 */
[----:B------:R-:W-:Y:S02]  /*93e0*/  FMNMX.FTZ R153, R103, R108, !PT ;  /* 0x0000006c67997209 */ /* 0x000fe40007810000 */
[----:B------:R0:W-:Y:S03]  /*93f0*/  MUFU.EX2 R108, R156 ;  /* 0x0000009c006c7308 */ /* 0x0001e60000000800 */
[----:B------:R-:W1:Y:S05]  /*9400*/  SHFL.BFLY PT, R154, R153, 0x2, 0x1f ;  /* 0x0c401f00999a7f89 */ /* 0x000e6a00000e0000 */
[----:B------:R-:W-:Y:S01]  /*9410*/  MUFU.EX2 R145, R145 ;  /* 0x0000009100917308 */ /* 0x000fe20000000800 */
[----:B0-----:R-:W-:-:S01]  /*9420*/  FFMA.FTZ R156, R101, UR37, -R152 ;  /* 0x00000025659c7c23 */ /* 0x001fc20008010898 */
[----:B------:R-:W-:-:S05]  /*9430*/  FSEL R101, R7, RZ, P1 ;  /* 0x000000ff07657208 */ /* 0x000fca0000800000 */
[----:B------:R-:W-:Y:S01]  /*9440*/  FADD.FTZ R2, -R101, R2 ;  /* 0x0000000265027221 */ /* 0x000fe20000010100 */
[----:B------:R-:W-:Y:S08]  /*9450*/  MUFU.EX2 R148, R148 ;  /* 0x0000009400947308 */ /* 0x000ff00000000800 */
[----:B------:R0:W-:Y:S01]  /*9460*/  MUFU.EX2 R101, R156 ;  /* 0x0000009c00657308 */ /* 0x0001e20000000800 */
[----:B-1----:R-:W-:-:S05]  /*9470*/  FMNMX.FTZ R154, R153, R154, !PT ;  /* 0x0000009a999a7209 */ /* 0x002fca0007810000 */
[----:B------:R-:W1:Y:S02]  /*9480*/  SHFL.BFLY PT, R117, R154, 0x1, 0x1f ;  /* 0x0c201f009a757f89 */ /* 0x000e6400000e0000 */
[----:B------:R-:W-:Y:S08]  /*9490*/  MUFU.EX2 R149, R149 ;  /* 0x0000009500957308 */ /* 0x000ff00000000800 */
[----:B------:R-:W-:Y:S08]  /*94a0*/  MUFU.EX2 R120, R120 ;  /* 0x0000007800787308 */ /* 0x000ff00000000800 */
[----:B------:R-:W-:Y:S01]  /*94b0*/  MUFU.EX2 R121, R121 ;  /* 0x0000007900797308 */ /* 0x000fe20000000800 */
[----:B-1----:R-:W-:Y:S01]  /*94c0*/  FMNMX.FTZ R88, R154, R117, !PT ;  /* 0x000000759a587209 */ /* 0x002fe20007810000 */
[----:B------:R-:W-:-:S06]  /*94d0*/  IMAD.U32 R117, RZ, RZ, UR37 ;  /* 0x00000025ff757e24 */ /* 0x000fcc000f8e00ff */
[----:B------:R-:W-:Y:S01]  /*94e0*/  MUFU.EX2 R124, R124 ;  /* 0x0000007c007c7308 */ /* 0x000fe20000000800 */
[C---:B------:R-:W-:Y:S01]  /*94f0*/  FSETP.NEU.FTZ.AND P1, PT, R88.reuse, -INF , PT ;  /* 0xff8000005800780b */ /* 0x040fe20003f3d000 */
[----:B------:R-:W-:Y:S01]  /*9500*/  FFMA.FTZ R152, R88, R117, -8 ;  /* 0xc100000058987423 */ /* 0x000fe20000010075 */
[----:B------:R-:W-:Y:S02]  /*9510*/  FMUL.FTZ R117, R2, UR37 ;  /* 0x0000002502757c20 */ /* 0x000fe40008410000 */
[----:B------:R-:W-:Y:S02]  /*9520*/  FSEL R161, R88, RZ, P1 ;  /* 0x000000ff58a17208 */ /* 0x000fe40000800000 */
[----:B------:R-:W-:Y:S01]  /*9530*/  FSEL R2, R152, RZ, P1 ;  /* 0x000000ff98027208 */ /* 0x000fe20000800000 */
[----:B------:R-:W-:Y:S02]  /*9540*/  MUFU.EX2 R125, R125 ;  /* 0x0000007d007d7308 */ /* 0x000fe40000000800 */
[----:B------:R-:W-:-:S02]  /*9550*/  FADD.FTZ R161, -R161, R0 ;  /* 0x00000000a1a17221 */ /* 0x000fc40000010100 */
[--C-:B------:R-:W-:Y:S01]  /*9560*/  FFMA.FTZ R160, R126, UR37, -R2.reuse ;  /* 0x000000257ea07c23 */ /* 0x100fe20008010802 */
[----:B------:R-:W-:-:S01]  /*9570*/  FFMA.FTZ R153, R169, UR37, -R2 ;  /* 0x00000025a9997c23 */ /* 0x000fc20008010802 */
[----:B------:R-:W-:Y:S01]  /*9580*/  FMUL.FTZ R126, R161, UR37 ;  /* 0x00000025a17e7c20 */ /* 0x000fe20008410000 */
[----:B------:R-:W-:-:S01]  /*9590*/  FFMA.FTZ R152, R155, UR37, -R2 ;  /* 0x000000259b987c23 */ /* 0x000fc20008010802 */
[----:B------:R-:W1:Y:S01]  /*95a0*/  MUFU.EX2 R117, R117 ;  /* 0x0000007500757308 */ /* 0x000e620000000800 */
[----:B------:R-:W-:-:S01]  /*95b0*/  FFMA.FTZ R154, R158, UR37, -R2 ;  /* 0x000000259e9a7c23 */ /* 0x000fc20008010802 */
[--C-:B------:R-:W-:Y:S01]  /*95c0*/  FFMA.FTZ R155, R159, UR37, -R2.reuse ;  /* 0x000000259f9b7c23 */ /* 0x100fe20008010802 */
[----:B0-----:R-:W-:-:S01]  /*95d0*/  FFMA.FTZ R156, R162, UR37, -R2 ;  /* 0x00000025a29c7c23 */ /* 0x001fc20008010802 */
        /* <DEDUP_REMOVED lines=29> */
[----:B0-----:R-:W-:-:S01]  /*97b0*/  FFMA.FTZ R5, R126, R4, R153 ;  /* 0x000000047e057223 */ /* 0x001fc20000010099 */
[----:B------:R-:W-:Y:S01]  /*97c0*/  FADD.FTZ R4, R12, R161 ;  /* 0x000000a10c047221 */ /* 0x000fe20000010000 */
[----:B------:R-:W-:-:S01]  /*97d0*/  FFMA.FTZ R115, R115, UR37, -R2 ;  /* 0x0000002573737c23 */ /* 0x000fc20008010802 */
[--C-:B------:R-:W-:Y:S01]  /*97e0*/  FFMA.FTZ R118, R118, UR37, -R2.reuse ;  /* 0x0000002576767c23 */ /* 0x100fe20008010802 */
[----:B------:R-:W-:-:S01]  /*97f0*/  FFMA.FTZ R119, R119, UR37, -R2 ;  /* 0x0000002577777c23 */ /* 0x000fc20008010802 */
[--C-:B------:R-:W-:Y:S01]  /*9800*/  FFMA.FTZ R90, R90, UR37, -R2.reuse ;  /* 0x000000255a5a7c23 */ /* 0x100fe20008010802 */
[----:B------:R-:W-:-:S01]  /*9810*/  FFMA.FTZ R94, R94, UR37, -R2 ;  /* 0x000000255e5e7c23 */ /* 0x000fc20008010802 */
[----:B------:R-:W0:Y:S01]  /*9820*/  MUFU.EX2 R155, R155 ;  /* 0x0000009b009b7308 */ /* 0x000e220000000800 */
[----:B-1----:R-:W-:-:S01]  /*9830*/  FADD.FTZ R5, R152, R5 ;  /* 0x0000000598057221 */ /* 0x002fc20000010000 */
[--C-:B------:R-:W-:Y:S01]  /*9840*/  FFMA.FTZ R91, R91, UR37, -R2.reuse ;  /* 0x000000255b5b7c23 */ /* 0x100fe20008010802 */
[----:B------:R-:W-:-:S01]  /*9850*/  FFMA.FTZ R95, R95, UR37, -R2 ;  /* 0x000000255f5f7c23 */ /* 0x000fc20008010802 */
[--C-:B------:R-:W-:Y:S01]  /*9860*/  FFMA.FTZ R98, R98, UR37, -R2.reuse ;  /* 0x0000002562627c23 */ /* 0x100fe20008010802 */
[----:B------:R-:W-:-:S01]  /*9870*/  FFMA.FTZ R99, R99, UR37, -R2 ;  /* 0x0000002563637c23 */ /* 0x000fc20008010802 */
[--C-:B------:R-:W-:Y:S01]  /*9880*/  FFMA.FTZ R102, R102, UR37, -R2.reuse ;  /* 0x0000002566667c23 */ /* 0x100fe20008010802 */
[----:B------:R-:W-:-:S01]  /*9890*/  FFMA.FTZ R2, R103, UR37, -R2 ;  /* 0x0000002567027c23 */ /* 0x000fc20008010802 */
[----:B------:R-:W1:Y:S08]  /*98a0*/  MUFU.EX2 R156, R156 ;  /* 0x0000009c009c7308 */ /* 0x000e700000000800 */
[----:B------:R-:W3:Y:S08]  /*98b0*/  MUFU.EX2 R157, R157 ;  /* 0x0000009d009d7308 */ /* 0x000ef00000000800 */
[----:B------:R-:W4:Y:S08]  /*98c0*/  MUFU.EX2 R158, R158 ;  /* 0x0000009e009e7308 */ /* 0x000f300000000800 */
[----:B------:R2:W-:Y:S08]  /*98d0*/  MUFU.EX2 R0, R160 ;  /* 0x000000a000007308 */ /* 0x0005f00000000800 */
[----:B------:R-:W5:Y:S01]  /*98e0*/  MUFU.EX2 R159, R159 ;  /* 0x0000009f009f7308 */ /* 0x000f620000000800 */
[----:B--2---:R-:W-:-:S01]  /*98f0*/  FADD.FTZ R160, R154, R5 ;  /* 0x000000059aa07221 */ /* 0x004fc20000010000 */
[----:B------:R-:W-:-:S03]  /*9900*/  FADD.FTZ R5, R13, R4 ;  /* 0x000000040d057221 */ /* 0x000fc60000010000 */
[----:B0-----:R-:W-:Y:S01]  /*9910*/  FADD.FTZ R161, R155, R160 ;  /* 0x000000a09ba17221 */ /* 0x001fe20000010000 */
[----:B------:R-:W-:-:S02]  /*9920*/  FADD.FTZ R4, R14, R5 ;  /* 0x000000050e047221 */ /* 0x000fc40000010000 */
[----:B------:R-:W0:Y:S01]  /*9930*/  MUFU.EX2 R138, R138 ;  /* 0x0000008a008a7308 */ /* 0x000e220000000800 */
[----:B-1----:R-:W-:-:S01]  /*9940*/  FADD.FTZ R160, R156, R161 ;  /* 0x000000a19ca07221 */ /* 0x002fc20000010000 */
[----:B------:R-:W-:-:S03]  /*9950*/  FADD.FTZ R5, R15, R4 ;  /* 0x000000040f057221 */ /* 0x000fc60000010000 */
[----:B---3--:R-:W-:Y:S01]  /*9960*/  FADD.FTZ R161, R157, R160 ;  /* 0x000000a09da17221 */ /* 0x008fe20000010000 */
[----:B------:R-:W-:-:S02]  /*9970*/  FADD.FTZ R4, R20, R5 ;  /* 0x0000000514047221 */ /* 0x000fc40000010000 */
[----:B------:R-:W1:Y:S01]  /*9980*/  MUFU.EX2 R139, R139 ;  /* 0x0000008b008b7308 */ /* 0x000e620000000800 */
[----:B----4-:R-:W-:-:S01]  /*9990*/  FADD.FTZ R160, R158, R161 ;  /* 0x000000a19ea07221 */ /* 0x010fc20000010000 */
[----:B------:R-:W-:-:S03]  /*99a0*/  FADD.FTZ R5, R21, R4 ;  /* 0x0000000415057221 */ /* 0x000fc60000010000 */
[----:B-----5:R-:W-:Y:S01]  /*99b0*/  FADD.FTZ R161, R159, R160 ;  /* 0x000000a09fa17221 */ /* 0x020fe20000010000 */
[----:B------:R-:W-:-:S02]  /*99c0*/  FADD.FTZ R4, R136, R5 ;  /* 0x0000000588047221 */ /* 0x000fc40000010000 */
[----:B------:R-:W2:Y:S01]  /*99d0*/  MUFU.EX2 R142, R142 ;  /* 0x0000008e008e7308 */ /* 0x000ea20000000800 */
[----:B0-----:R-:W-:-:S01]  /*99e0*/  FADD.FTZ R160, R138, R161 ;  /* 0x000000a18aa07221 */ /* 0x001fc20000010000 */
[----:B------:R-:W-:-:S04]  /*99f0*/  FADD.FTZ R5, R137, R4 ;  /* 0x0000000489057221 */ /* 0x000fc80000010000 */
[----:B------:R-:W-:Y:S02]  /*9a00*/  FADD.FTZ R4, R140, R5 ;  /* 0x000000058c047221 */ /* 0x000fe40000010000 */
[----:B------:R-:W0:Y:S01]  /*9a10*/  MUFU.EX2 R143, R143 ;  /* 0x0000008f008f7308 */ /* 0x000e220000000800 */
[----:B-1----:R-:W-:-:S01]  /*9a20*/  FADD.FTZ R161, R139, R160 ;  /* 0x000000a08ba17221 */ /* 0x002fc20000010000 */
[----:B------:R-:W-:-:S04]  /*9a30*/  FADD.FTZ R5, R141, R4 ;  /* 0x000000048d057221 */ /* 0x000fc80000010000 */
[----:B------:R-:W-:Y:S02]  /*9a40*/  FADD.FTZ R4, R144, R5 ;  /* 0x0000000590047221 */ /* 0x000fe40000010000 */
[----:B------:R-:W1:Y:S01]  /*9a50*/  MUFU.EX2 R146, R146 ;  /* 0x0000009200927308 */ /* 0x000e620000000800 */
[----:B--2---:R-:W-:-:S01]  /*9a60*/  FADD.FTZ R160, R142, R161 ;  /* 0x000000a18ea07221 */ /* 0x004fc20000010000 */
[----:B------:R-:W-:-:S04]  /*9a70*/  FADD.FTZ R5, R145, R4 ;  /* 0x0000000491057221 */ /* 0x000fc80000010000 */
[----:B------:R-:W-:Y:S02]  /*9a80*/  FADD.FTZ R4, R148, R5 ;  /* 0x0000000594047221 */ /* 0x000fe40000010000 */
        /* <DEDUP_REMOVED lines=18> */
[----:B0-----:R-:W-:-:S04]  /*9bb0*/  FADD.FTZ R161, R123, R160 ;  /* 0x000000a07ba17221 */ /* 0x001fc80000010000 */
[----:B------:R-:W-:-:S03]  /*9bc0*/  FADD.FTZ R160, R0, R161 ;  /* 0x000000a100a07221 */ /* 0x000fc60000010000 */
        /* <DEDUP_REMOVED lines=33> */
[----:B------:R-:W-:-:S06]  /*9de0*/  FADD.FTZ R4, R108, R161 ;  /* 0x000000a16c047221 */ /* 0x000fcc0000010000 */
[----:B------:R-:W1:Y:S08]  /*9df0*/  MUFU.EX2 R115, R115 ;  /* 0x0000007300737308 */ /* 0x000e700000000800 */
[----:B------:R-:W3:Y:S08]  /*9e00*/  MUFU.EX2 R112, R112 ;  /* 0x0000007000707308 */ /* 0x000ef00000000800 */
[----:B------:R-:W4:Y:S08]  /*9e10*/  MUFU.EX2 R118, R118 ;  /* 0x0000007600767308 */ /* 0x000f300000000800 */
[----:B------:R-:W5:Y:S08]  /*9e20*/  MUFU.EX2 R113, R113 ;  /* 0x0000007100717308 */ /* 0x000f700000000800 */
[----:B------:R-:W-:Y:S08]  /*9e30*/  MUFU.EX2 R119, R119 ;  /* 0x0000007700777308 */ /* 0x000ff00000000800 */
[----:B------:R-:W5:Y:S08]  /*9e40*/  MUFU.EX2 R116, R116 ;  /* 0x0000007400747308 */ /* 0x000f700000000800 */
[----:B------:R-:W-:Y:S08]  /*9e50*/  MUFU.EX2 R90, R90 ;  /* 0x0000005a005a7308 */ /* 0x000ff00000000800 */
[----:B------:R2:W-:Y:S08]  /*9e60*/  MUFU.EX2 R163, R94 ;  /* 0x0000005e00a37308 */ /* 0x0005f00000000800 */
[----:B------:R-:W5:Y:S01]  /*9e70*/  MUFU.EX2 R89, R89 ;  /* 0x0000005900597308 */ /* 0x000f620000000800 */
[----:B--2---:R-:W-:-:S01]  /*9e80*/  FADD.FTZ R94, R114, R5 ;  /* 0x00000005725e7221 */ /* 0x004fc20000010000 */
[----:B0-----:R-:W-:-:S03]  /*9e90*/  FADD.FTZ R5, R109, R4 ;  /* 0x000000046d057221 */ /* 0x001fc60000010000 */
[----:B-1----:R-:W-:Y:S01]  /*9ea0*/  FADD.FTZ R161, R115, R94 ;  /* 0x0000005e73a17221 */ /* 0x002fe20000010000 */
[----:B---3--:R-:W-:-:S02]  /*9eb0*/  FADD.FTZ R4, R112, R5 ;  /* 0x0000000570047221 */ /* 0x008fc40000010000 */
[----:B------:R-:W-:Y:S01]  /*9ec0*/  MUFU.EX2 R91, R91 ;  /* 0x0000005b005b7308 */ /* 0x000fe20000000800 */
[----:B----4-:R-:W-:-:S01]  /*9ed0*/  FADD.FTZ R94, R118, R161 ;  /* 0x000000a1765e7221 */ /* 0x010fc20000010000 */
[----:B-----5:R-:W-:-:S04]  /*9ee0*/  FADD.FTZ R5, R113, R4 ;  /* 0x0000000471057221 */ /* 0x020fc80000010000 */
[----:B------:R-:W-:Y:S02]  /*9ef0*/  FADD.FTZ R4, R116, R5 ;  /* 0x0000000574047221 */ /* 0x000fe40000010000 */
[----:B------:R-:W0:Y:S02]  /*9f00*/  MUFU.EX2 R92, R92 ;  /* 0x0000005c005c7308 */ /* 0x000e240000000800 */
[----:B------:R-:W-:-:S06]  /*9f10*/  FADD.FTZ R5, R89, R4 ;  /* 0x0000000459057221 */ /* 0x000fcc0000010000 */
[----:B------:R-:W1:Y:S08]  /*9f20*/  MUFU.EX2 R93, R93 ;  /* 0x0000005d005d7308 */ /* 0x000e700000000800 */
[----:B------:R2:W3:Y:S01]  /*9f30*/  MUFU.EX2 R160, R95 ;  /* 0x0000005f00a07308 */ /* 0x0004e20000000800 */
[----:B0-----:R-:W-:-:S07]  /*9f40*/  FADD.FTZ R4, R92, R5 ;  /* 0x000000055c047221 */ /* 0x001fce0000010000 */
[----:B------:R-:W0:Y:S01]  /*9f50*/  MUFU.EX2 R96, R96 ;  /* 0x0000006000607308 */ /* 0x000e220000000800 */
[----:B--2---:R-:W-:-:S01]  /*9f60*/  FADD.FTZ R95, R119, R94 ;  /* 0x0000005e775f7221 */ /* 0x004fc20000010000 */
[----:B-1----:R-:W-:-:S03]  /*9f70*/  FADD.FTZ R5, R93, R4 ;  /* 0x000000045d057221 */ /* 0x002fc60000010000 */
[----:B------:R-:W-:-:S03]  /*9f80*/  FADD.FTZ R94, R90, R95 ;  /* 0x0000005f5a5e7221 */ /* 0x000fc60000010000 */
[----:B------:R-:W1:Y:S01]  /*9f90*/  MUFU.EX2 R98, R98 ;  /* 0x0000006200627308 */ /* 0x000e620000000800 */
[----:B------:R-:W-:-:S04]  /*9fa0*/  FADD.FTZ R94, R91, R94 ;  /* 0x0000005e5b5e7221 */ /* 0x000fc80000010000 */
[----:B------:R-:W-:-:S03]  /*9fb0*/  FADD.FTZ R94, R163, R94 ;  /* 0x0000005ea35e7221 */ /* 0x000fc60000010000 */
[----:B------:R-:W2:Y:S01]  /*9fc0*/  MUFU.EX2 R97, R97 ;  /* 0x0000006100617308 */ /* 0x000ea20000000800 */
[----:B---3--:R-:W-:-:S01]  /*9fd0*/  FADD.FTZ R94, R160, R94 ;  /* 0x0000005ea05e7221 */ /* 0x008fc20000010000 */
[----:B0-----:R-:W-:-:S06]  /*9fe0*/  FADD.FTZ R4, R96, R5 ;  /* 0x0000000560047221 */ /* 0x001fcc0000010000 */
        /* <DEDUP_REMOVED lines=8> */
[----:B------:R-:W-:Y:S01]  /*a070*/  FADD.FTZ R5, R101, R4 ;  /* 0x0000000465057221 */ /* 0x000fe20000010000 */
[----:B--2---:R-:W-:-:S04]  /*a080*/  FADD.FTZ R94, R95, R94 ;  /* 0x0000005e5f5e7221 */ /* 0x004fc80000010000 */
[----:B0-----:R-:W-:Y:S01]  /*a090*/  FADD.FTZ R4, R103, R94 ;  /* 0x0000005e67047221 */ /* 0x001fe20000010000 */
[----:B------:R-:W-:Y:S06]  /*a0a0*/  @!P0 BRA `(.L_x_987) ;  /* 0x0000000000048947 */ /* 0x000fec0003800000 */
[----:B------:R-:W-:Y:S01]  /*a0b0*/  BPT.TRAP 0x1 ;  /* 0x000000040000795c */ /* 0x000fe20000300000 */
.L_x_987:
[----:B------:R-:W-:Y:S01]  /*a0c0*/  ULEA UR6, UR49, UR41, 0x3 ;  /* 0x0000002931067291 */ /* 0x000fe2000f8e183f */
[----:B------:R-:W-:Y:S01]  /*a0d0*/  ISETP.GT.AND P1, PT, R3, UR57, PT ;  /* 0x0000003903007c0c */ /* 0x000fe2000bf24270 */
[----:B------:R-:W-:Y:S01]  /*a0e0*/  UMOV UR45, UR55 ;  /* 0x00000037002d7c82 */ /* 0x000fe20008000000 */
[----:B------:R-:W-:Y:S01]  /*a0f0*/  F2FP.SATFINITE.E4M3.F32.PACK_AB_MERGE_C R12, R13, R12, RZ ;  /* 0x0000000c0d0c723e */ /* 0x000fe200048070ff */
[----:B------:R-:W-:Y:S01]  /*a100*/  UIADD3 UR6, UR6, 0x29860, URZ ;  /* 0x0002986006067890 */ /* 0x000fe2000fffe03f */
[----:B------:R-:W-:Y:S01]  /*a110*/  F2FP.SATFINITE.E4M3.F32.PACK_AB_MERGE_C R0, R127, R0, RZ ;  /* 0x000000007f00723e */ /* 0x000fe200048070ff */
[----:B------:R-:W-:Y:S01]  /*a120*/  UMOV UR49, UR56 ;  /* 0x0000003800317c82 */ /* 0x000fe20008000000 */
[----:B------:R-:W-:Y:S01]  /*a130*/  F2FP.SATFINITE.E4M3.F32.PACK_AB_MERGE_C R2, R160, R163, RZ ;  /* 0x000000a3a002723e */ /* 0x000fe200048070ff */
[----:B------:R-:W-:Y:S01]  /*a140*/  UPRMT UR6, UR40, 0x654, UR6 ;  /* 0x0000065428067896 */ /* 0x000fe20008000006 */
        /* <DEDUP_REMOVED lines=34> */
[----:B------:R-:W-:Y:S01]  /*a370*/  F2FP.SATFINITE.E4M3.F32.PACK_AB_MERGE_C R177, R123, R122, R0 ;  /* 0x0000007a7bb1723e */ /* 0x000fe20004807000 */
[-C--:B------:R-:W-:Y:S01]  /*a380*/  FMUL.FTZ R56, R56, R117.reuse ;  /* 0x0000007538387220 */ /* 0x080fe20000410000 */
[----:B------:R-:W-:Y:S01]  /*a390*/  F2FP.SATFINITE.E4M3.F32.PACK_AB_MERGE_C R169, R91, R90, R2 ;  /* 0x0000005a5ba9723e */ /* 0x000fe20004807002 */
[-C--:B------:R-:W-:Y:S01]  /*a3a0*/  FMUL.FTZ R57, R57, R117.reuse ;  /* 0x0000007539397220 */ /* 0x080fe20000410000 */
[----:B------:R-:W-:Y:S01]  /*a3b0*/  F2FP.SATFINITE.E4M3.F32.PACK_AB_MERGE_C R184, R9, R8, R12 ;  /* 0x0000000809b8723e */ /* 0x000fe2000480700c */
[----:B------:R-:W-:Y:S01]  /*a3c0*/  FMUL.FTZ R60, R60, R117 ;  /* 0x000000753c3c7220 */ /* 0x000fe20000410000 */
[----:B------:R-:W-:Y:S01]  /*a3d0*/  F2FP.SATFINITE.E4M3.F32.PACK_AB_MERGE_C R185, R152, R153, R154 ;  /* 0x0000009998b9723e */ /* 0x000fe2000480709a */
[-C--:B------:R-:W-:Y:S01]  /*a3e0*/  FMUL.FTZ R61, R61, R117.reuse ;  /* 0x000000753d3d7220 */ /* 0x080fe20000410000 */
        /* <DEDUP_REMOVED lines=25> */
[----:B------:R-:W-:Y:S01]  /*a580*/  VIADD R3, R3, 0xffffffff ;  /* 0xffffffff03037836 */ /* 0x000fe20000000000 */
[----:B------:R-:W-:Y:S01]  /*a590*/  F2FP.SATFINITE.E4M3.F32.PACK_AB_MERGE_C R168, R89, R116, R92 ;  /* 0x0000007459a8723e */ /* 0x000fe2000480705c */
[----:B------:R-:W-:Y:S01]  /*a5a0*/  FMUL.FTZ R26, R26, R126 ;  /* 0x0000007e1a1a7220 */ /* 0x000fe20000410000 */
[----:B------:R-:W-:Y:S01]  /*a5b0*/  F2FP.SATFINITE.E4M3.F32.PACK_AB_MERGE_C R170, R97, R96, R100 ;  /* 0x0000006061aa723e */ /* 0x000fe20004807064 */
[----:B------:R-:W-:Y:S01]  /*a5c0*/  FMUL.FTZ R27, R27, R126 ;  /* 0x0000007e1b1b7220 */ /* 0x000fe20000410000 */
[----:B------:R-:W-:Y:S01]  /*a5d0*/  F2FP.SATFINITE.E4M3.F32.PACK_AB_MERGE_C R171, R99, R98, R13 ;  /* 0x0000006263ab723e */ /* 0x000fe2000480700d */
        /* <DEDUP_REMOVED lines=30> */
[----:B------:R-:W-:-:S02]  /*a7c0*/  IMAD.MOV.U32 R0, RZ, RZ, R88 ;  /* 0x000000ffff007224 */ /* 0x000fc400078e0058 */
[----:B------:R-:W-:Y:S01]  /*a7d0*/  IMAD.MOV.U32 R2, RZ, RZ, R7 ;  /* 0x000000ffff027224 */ /* 0x000fe200078e0007 */
[----:B------:R-:W-:Y:S06]  /*a7e0*/  @P1 BRA `(.L_x_988) ;  /* 0xffffffb800481947 */ /* 0x000fec000383ffff */
[----:B------:R-:W-:Y:S01]  /*a7f0*/  IMAD.MOV.U32 R0, RZ, RZ, R88 ;  /* 0x000000ffff007224 */ /* 0x000fe200078e0058 */
[----:B------:R-:W-:Y:S01]  /*a800*/  UMOV UR49, UR56 ;  /* 0x0000003800317c82 */ /* 0x000fe20008000000 */
[----:B------:R-:W-:Y:S01]  /*a810*/  IMAD.MOV.U32 R2, RZ, RZ, R7 ;  /* 0x000000ffff027224 */ /* 0x000fe200078e0007 */
[----:B------:R-:W-:-:S06]  /*a820*/  UMOV UR45, UR55 ;  /* 0x00000037002d7c82 */ /* 0x000fcc0008000000 */
.L_x_970:
[----:B------:R-:W-:Y:S01]  /*a830*/  ULDC UR6, c[0x0][0x448] ;  /* 0x0001120000067ab9 */ /* 0x000fe20000000800 */
[----:B------:R-:W-:Y:S01]  /*a840*/  IADD3 R6, R16, 0x1, -R6 ;  /* 0x0000000110067810 */ /* 0x000fe20007ffe806 */
[----:B------:R-:W-:Y:S01]  /*a850*/  UISETP.NE.AND UP0, UPT, UR6, 0x1, UPT ;  /* 0x000000010600788c */ /* 0x000fe2000bf05270 */
[----:B------:R-:W-:Y:S02]  /*a860*/  ULDC UR11, c[0x0][0x9e4] ;  /* 0x00027900000b7ab9 */ /* 0x000fe40000000800 */
[----:B------:R-:W-:Y:S01]  /*a870*/  R2UR UR14, R6 ;  /* 0x00000000060e72ca */ /* 0x000fe200000e0000 */
[----:B------:R-:W-:Y:S02]  /*a880*/  UISETP.GE.AND UP1, UPT, UR11, 0x1, UPT ;  /* 0x000000010b00788c */ /* 0x000fe4000bf26270 */
[----:B------:R-:W-:-:S04]  /*a890*/  UIADD3 UR10, UR36, 0x7f, URZ ;  /* 0x0000007f240a7890 */ /* 0x000fc8000fffe03f */
[----:B------:R-:W-:Y:S01]  /*a8a0*/  PLOP3.LUT P1, PT, PT, PT, UP1, 0x40, 0x0 ;  /* 0x000000000000781c */ /* 0x000fe20003f2e818 */
[----:B------:R-:W-:Y:S01]  /*a8b0*/  @UP0 ULDC UR6, c[0x0][0x44c] ;  /* 0x0001130000060ab9 */ /* 0x000fe20000000800 */
[----:B------:R-:W-:Y:S01]  /*a8c0*/  @UP0 ULDC UR15, c[0x0][0x450] ;  /* 0x00011400000f0ab9 */ /* 0x000fe20000000800 */
[----:B------:R-:W-:-:S04]  /*a8d0*/  UIMAD.WIDE.U32 UR6, UR10, UR6, URZ ;  /* 0x000000060a0672a5 */ /* 0x000fc8000f8e003f */
[----:B------:R-:W-:-:S04]  /*a8e0*/  @UP0 USHF.R.U32.HI UR10, URZ, UR15, UR7 ;  /* 0x0000000f3f0a0299 */ /* 0x000fc80008011607 */
[----:B------:R-:W-:-:S04]  /*a8f0*/  UIADD3 UR10, UR14, UR10, URZ ;  /* 0x0000000a0e0a7290 */ /* 0x000fc8000fffe03f */
[----:B------:R-:W-:Y:S01]  /*a900*/  UIADD3 UR53, UR10, -UR53, URZ ;  /* 0x800000350a357290 */ /* 0x000fe2000fffe03f */
[----:B------:R-:W-:Y:S11]  /*a910*/  @P1 BRA `(.L_x_989) ;  /* 0x0000000000441947 */ /* 0x000ff60003800000 */
[----:B------:R-:W-:-:S06]  /*a920*/  UISETP.GT.AND UP2, UPT, UR10, -0x1, UPT ;  /* 0xffffffff0a00788c */ /* 0x000fcc000bf44270 */
[----:B------:R-:W-:-:S13]  /*a930*/  PLOP3.LUT P1, PT, PT, PT, UP2, 0x80, 0x0 ;  /* 0x000000000000781c */ /* 0x000fda0003f2f028 */
[----:B------:R-:W-:Y:S05]  /*a940*/  @P1 BRA `(.L_x_990) ;  /* 0x00000000001c1947 */ /* 0x000fea0003800000 */
[----:B------:R-:W-:Y:S02]  /*a950*/  UISETP.NE.AND UP2, UPT, UR11, 0x1, UPT ;  /* 0x000000010b00788c */ /* 0x000fe4000bf45270 */
[----:B------:R-:W-:-:S09]  /*a960*/  ULOP3.LUT UR10, URZ, UR10, URZ, 0x33, !UPT ;  /* 0x0000000a3f0a7292 */ /* 0x000fd2000f8e333f */
[----:B------:R-:W-:Y:S02]  /*a970*/  @UP2 ULDC.64 UR14, c[0x0][0x9e8] ;  /* 0x00027a00000e2ab9 */ /* 0x000fe40000000a00 */
[----:B------:R-:W-:-:S04]  /*a980*/  UIMAD.WIDE.U32 UR6, UR10, UR14, URZ ;  /* 0x0000000e0a0672a5 */ /* 0x000fc8000f8e003f */
[----:B------:R-:W-:-:S04]  /*a990*/  @UP2 USHF.R.U32.HI UR10, URZ, UR15, UR7 ;  /* 0x0000000f3f0a2299 */ /* 0x000fc80008011607 */
[----:B------:R-:W-:Y:S01]  /*a9a0*/  ULOP3.LUT UR10, URZ, UR10, URZ, 0x33, !UPT ;  /* 0x0000000a3f0a7292 */ /* 0x000fe2000f8e333f */
[----:B------:R-:W-:Y:S11]  /*a9b0*/  BRA `(.L_x_991) ;  /* 0x0000000000107947 */ /* 0x000ff60003800000 */
.L_x_990:
[----:B------:R-:W-:-:S11]  /*a9c0*/  UISETP.NE.AND UP2, UPT, UR11, 0x1, UPT ;  /* 0x000000010b00788c */ /* 0x000fd6000bf45270 */
[----:B------:R-:W-:Y:S02]  /*a9d0*/  @UP2 ULDC.64 UR14, c[0x0][0x9e8] ;  /* 0x00027a00000e2ab9 */ /* 0x000fe40000000a00 */
[----:B------:R-:W-:-:S04]  /*a9e0*/  UIMAD.WIDE.U32 UR6, UR10, UR14, URZ ;  /* 0x0000000e0a0672a5 */ /* 0x000fc8000f8e003f */
[----:B------:R-:W-:-:S12]  /*a9f0*/  @UP2 USHF.R.U32.HI UR10, URZ, UR15, UR7 ;  /* 0x0000000f3f0a2299 */ /* 0x000fd80008011607 */
.L_x_991:
[----:B------:R-:W-:-:S04]  /*aa00*/  UIMAD UR10, UR10, UR11, URZ ;  /* 0x0000000b0a0a72a4 */ /* 0x000fc8000f8e023f */
[----:B------:R-:W-:-:S04]  /*aa10*/  UISETP.LT.AND UP2, UPT, UR53, UR10, UPT ;  /* 0x0000000a3500728c */ /* 0x000fc8000bf41270 */
[----:B------:R-:W-:-:S12]  /*aa20*/  USEL UR53, UR53, UR10, !UP2 ;  /* 0x0000000a35357287 */ /* 0x000fd8000d000000 */
.L_x_989:
[----:B------:R-:W-:-:S04]  /*aa30*/  UIADD3 UR6, UR53, 0x9f, URZ ;  /* 0x0000009f35067890 */ /* 0x000fc8000fffe03f */
[----:B------:R-:W-:-:S04]  /*aa40*/  UIMAD.WIDE UR6, UR6, 0x66666667, URZ ;  /* 0x66666667060678a5 */ /* 0x000fc8000f8e023f */
[----:B------:R-:W-:-:S04]  /*aa50*/  USHF.R.U32.HI UR6, URZ, 0x1f, UR7 ;  /* 0x0000001f3f067899 */ /* 0x000fc80008011607 */
[----:B------:R-:W-:-:S04]  /*aa60*/  ULEA.HI.SX32 UR6, UR7, UR6, 0x1a ;  /* 0x0000000607067291 */ /* 0x000fc8000f8fd23f */
[----:B------:R-:W-:-:S04]  /*aa70*/  UISETP.LT.AND UP2, UPT, UR39, UR6, UPT ;  /* 0x000000062700728c */ /* 0x000fc8000bf41270 */
[----:B------:R-:W-:-:S06]  /*aa80*/  USEL UR52, UR39, UR6, !UP2 ;  /* 0x0000000627347287 */ /* 0x000fcc000d000000 */
[----:B------:R-:W-:-:S13]  /*aa90*/  ISETP.GE.AND P1, PT, R3, UR52, PT ;  /* 0x0000003403007c0c */ /* 0x000fda000bf26270 */
[----:B------:R-:W-:Y:S05]  /*aaa0*/  @!P1 BRA `(.L_x_992) ;  /* 0x0000002c003c9947 */ /* 0x000fea0003800000 */
[----:B------:R-:W-:Y:S01]  /*aab0*/  IMAD.MOV.U32 R9, RZ, RZ, R0 ;  /* 0x000000ffff097224 */ /* 0x000fe200078e0000 */
[----:B------:R-:W-:Y:S01]  /*aac0*/  UMOV UR54, UR45 ;  /* 0x0000002d00367c82 */ /* 0x000fe20008000000 */
[----:B------:R-:W-:Y:S01]  /*aad0*/  IMAD.MOV.U32 R7, RZ, RZ, R2 ;  /* 0x000000ffff077224 */ /* 0x000fe200078e0002 */
[----:B------:R-:W-:-:S06]  /*aae0*/  UMOV UR53, UR49 ;  /* 0x0000003100357c82 */ /* 0x000fcc0008000000 */
.L_x_1002:
[----:B------:R-:W-:Y:S01]  /*aaf0*/  ISETP.NE.AND P2, PT, RZ, UR43, PT ;  /* 0x0000002bff007c0c */ /* 0x000fe2000bf45270 */
[----:B------:R-:W-:-:S04]  /*ab00*/  UISETP.NE.AND UP2, UPT, UR53, 0x1, UPT ;  /* 0x000000013500788c */ /* 0x000fc8000bf45270 */
[----:B------:R-:W-:-:S04]  /*ab10*/  USEL UR45, URZ, 0x1, UP2 ;  /* 0x000000013f2d7887 */ /* 0x000fc80009000000 */
[----:B------:R-:W-:-:S04]  /*ab20*/  ULOP3.LUT UR45, UR54, UR45, URZ, 0x3c, !UPT ;  /* 0x0000002d362d7292 */ /* 0x000fc8000f8e3c3f */
[----:B------:R-:W-:Y:S08]  /*ab30*/  @P2 BRA `(.L_x_993) ;  /* 0x0000000000382947 */ /* 0x000ff00003800000 */
[----:B------:R-:W-:Y:S05]  /*ab40*/  @!P0 BRA `(.L_x_994) ;  /* 0x0000000000048947 */ /* 0x000fea0003800000 */
[----:B------:R-:W-:Y:S01]  /*ab50*/  BPT.TRAP 0x1 ;  /* 0x000000040000795c */ /* 0x000fe20000300000 */
.L_x_994:
        /* <DEDUP_REMOVED lines=9> */
.L_x_995:
[----:B-1----:R-:W-:Y:S05]  /*abf0*/  @P1 BRA `(.L_x_993) ;  /* 0x0000000000081947 */ /* 0x002fea0003800000 */
[----:B------:R-:W1:Y:S02]  /*ac00*/  SYNCS.PHASECHK.TRANS64.TRYWAIT P1, [UR6+0x29830], R0 ;  /* 0x02983000ff0075a7 */ /* 0x000e640008020146 */
[----:B-1----:R-:W-:Y:S05]  /*ac10*/  @!P1 BRA `(.L_x_996) ;  /* 0x000000e400949947 */ /* 0x002fea0003800000 */
.L_x_993:
[----:B------:R-:W2:Y:S01]  /*ac20*/  S2R R2, SR_TID.X ;  /* 0x0000000000027919 */ /* 0x000ea20000002100 */
        /* <DEDUP_REMOVED lines=21> */
[----:B--2---:R-:W-:Y:S01]  /*ad80*/  SHF.R.U32.HI R2, RZ, 0x7, R2 ;  /* 0x00000007ff027819 */ /* 0x004fe20000011602 */
[----:B------:R-:W-:Y:S01]  /*ad90*/  UMOV UR19, 0x80000020 ;  /* 0x8000002000137882 */ /* 0x000fe20000000000 */
[----:B------:R-:W-:Y:S01]  /*ada0*/  UIADD3 UR22, UR55, 0x502, URZ ;  /* 0x0000050237167890 */ /* 0x000fe2000fffe03f */
[----:B------:R-:W-:-:S02]  /*adb0*/  UMOV UR23, 0x80000020 ;  /* 0x8000002000177882 */ /* 0x000fc40000000000 */
[----:B01----:R-:W-:-:S05]  /*adc0*/  VIADD R0, R2, 0x8 ;  /* 0x0000000802007836 */ /* 0x003fca0000000000 */
        /* <DEDUP_REMOVED lines=164> */
.L_x_998:
[----:B------:R-:W-:Y:S01]  /*b810*/  ULEA UR6, UR53, UR41, 0x3 ;  /* 0x0000002935067291 */ /* 0x000fe2000f8e183f */
[----:B------:R-:W-:-:S05]  /*b820*/  IMAD.U32 R0, RZ, RZ, UR54 ;  /* 0x00000036ff007e24 */ /* 0x000fca000f8e00ff */
[----:B------:R-:W-:-:S04]  /*b830*/  SHF.L.U32 R0, R0, 0x1f, RZ ;  /* 0x0000001f00007819 */ /* 0x000fc800000006ff */
[----:B------:R0:W1:Y:S01]  /*b840*/  SYNCS.PHASECHK.TRANS64.TRYWAIT P1, [UR6+0x29850], R0 ;  /* 0x02985000ff0075a7 */ /* 0x0000620008020146 */
[----:B------:R-:W-:Y:S05]  /*b850*/  @!P0 BRA `(.L_x_999) ;  /* 0x0000000000048947 */ /* 0x000fea0003800000 */
[----:B------:R-:W-:Y:S01]  /*b860*/  BPT.TRAP 0x1 ;  /* 0x000000040000795c */ /* 0x000fe20000300000 */
.L_x_999:
[----:B-1----:R-:W-:Y:S05]  /*b870*/  @P1 BRA `(.L_x_997) ;  /* 0x0000000000081947 */ /* 0x002fea0003800000 */
[----:B------:R-:W1:Y:S02]  /*b880*/  SYNCS.PHASECHK.TRANS64.TRYWAIT P1, [UR6+0x29850], R0 ;  /* 0x02985000ff0075a7 */ /* 0x000e640008020146 */
[----:B-1----:R-:W-:Y:S05]  /*b890*/  @!P1 BRA `(.L_x_1000) ;  /* 0x000000d8008c9947 */ /* 0x002fea0003800000 */
.L_x_997:
[----:B------:R-:W-:Y:S01]  /*b8a0*/  UIADD3 UR6, UR41, 0x400, URZ ;  /* 0x0000040029067890 */ /* 0x000fe2000fffe03f */
[----:B------:R-:W-:Y:S01]  /*b8b0*/  WARPGROUP.ARRIVE ;  /* 0x00000000000079c5 */ /* 0x000fe20000000000 */
[----:B------:R-:W-:Y:S01]  /*b8c0*/  UMOV UR7, 0xc0000010 ;  /* 0xc000001000077882 */ /* 0x000fe20000000000 */
[----:B01----:R-:W-:Y:S01]  /*b8d0*/  FMNMX.FTZ R0, R152, R7, !PT ;  /* 0x0000000798007209 */ /* 0x003fe20007810000 */
[----:B------:R-:W-:-:S03]  /*b8e0*/  USHF.R.U32.HI UR6, URZ, 0x4, UR6 ;  /* 0x000000043f067899 */ /* 0x000fc60008011606 */
[----:B------:R-:W0:Y:S01]  /*b8f0*/  S2R R197, SR_TID.X ;  /* 0x0000000000c57919 */ /* 0x000e220000002100 */
[----:B------:R-:W-:Y:S01]  /*b900*/  FMNMX.FTZ R11, R153, R0, !PT ;  /* 0x00000000990b7209 */ /* 0x000fe20007810000 */
[----:B------:R-:W-:Y:S01]  /*b910*/  ULOP3.LUT UR6, UR6, 0x3fff, URZ, 0xc0, !UPT ;  /* 0x00003fff06067892 */ /* 0x000fe2000f8ec03f */
[----:B------:R-:W-:Y:S02]  /*b920*/  FMNMX.FTZ R0, R154, R9, !PT ;  /* 0x000000099a007209 */ /* 0x000fe40007810000 */
[----:B------:R-:W-:Y:S01]  /*b930*/  FMNMX.FTZ R2, R156, R11, !PT ;  /* 0x0000000b9c027209 */ /* 0x000fe20007810000 */
[----:B------:R-:W-:Y:S01]  /*b940*/  ULOP3.LUT UR6, UR6, 0x10000, URZ, 0xfc, !UPT ;  /* 0x0001000006067892 */ /* 0x000fe2000f8efc3f */
[----:B------:R-:W-:Y:S02]  /*b950*/  FMNMX.FTZ R11, R155, R0, !PT ;  /* 0x000000009b0b7209 */ /* 0x000fe40007810000 */
[----:B------:R-:W-:Y:S01]  /*b960*/  FMNMX.FTZ R13, R157, R2, !PT ;  /* 0x000000029d0d7209 */ /* 0x000fe20007810000 */
[----:B------:R-:W-:Y:S01]  /*b970*/  UIMAD UR10, UR53, 0x500, UR6 ;  /* 0x00000500350a78a4 */ /* 0x000fe2000f8e0206 */
[----:B------:R-:W-:-:S02]  /*b980*/  FMNMX.FTZ R0, R158, R11, !PT ;  /* 0x0000000b9e007209 */ /* 0x000fc40007810000 */
[----:B------:R-:W-:Y:S02]  /*b990*/  FMNMX.FTZ R2, R160, R13, !PT ;  /* 0x0000000da0027209 */ /* 0x000fe40007810000 */
[----:B------:R-:W-:Y:S02]  /*b9a0*/  FMNMX.FTZ R11, R159, R0, !PT ;  /* 0x000000009f0b7209 */ /* 0x000fe40007810000 */
[----:B------:R-:W-:Y:S01]  /*b9b0*/  UMOV UR6, UR10 ;  /* 0x0000000a00067c82 */ /* 0x000fe20008000000 */
[----:B------:R-:W-:Y:S01]  /*b9c0*/  FMNMX.FTZ R13, R161, R2, !PT ;  /* 0x00000002a10d7209 */ /* 0x000fe20007810000 */
[----:B------:R-:W-:Y:S01]  /*b9d0*/  QGMMA.64x128x32.F32.E4M3.E4M3 R24, R184, gdesc[UR4], R24, gsb0 ;  /* 0x01e00004b8187df3 */ /* 0x000fe20008000818 */
[----:B------:R-:W-:Y:S01]  /*b9e0*/  UIADD3 UR6, UR10, 0x100, URZ ;  /* 0x000001000a067890 */ /* 0x000fe2000fffe03f */
[----:B------:R-:W-:Y:S01]  /*b9f0*/  FMNMX.FTZ R0, R162, R11, !PT ;  /* 0x0000000ba2007209 */ /* 0x000fe20007810000 */
[----:B------:R-:W-:Y:S01]  /*ba00*/  UMOV UR7, 0xc0000010 ;  /* 0xc000001000077882 */ /* 0x000fe20000000000 */
        /* <DEDUP_REMOVED lines=68> */
[----:B0-----:R-:W-:Y:S01]  /*be50*/  SHF.R.U32.HI R197, RZ, 0x7, R197 ;  /* 0x00000007ffc57819 */ /* 0x001fe200000116c5 */
[----:B------:R-:W0:Y:S01]  /*be60*/  SHFL.BFLY PT, R11, R6, 0x2, 0x1f ;  /* 0x0c401f00060b7f89 */ /* 0x000e2200000e0000 */
[----:B------:R-:W-:Y:S02]  /*be70*/  WARPGROUP.DEPBAR.LE gsb0, 0x0 ;  /* 0x00008000000079c5 */ /* 0x000fe40000010000 */
        /* <DEDUP_REMOVED lines=11> */
[----:B------:R-:W-:-:S04]  /*bf30*/  FADD.FTZ R7, -R2, R7 ;  /* 0x0000000702077221 */ /* 0x000fc80000010100 */
[----:B------:R-:W-:Y:S01]  /*bf40*/  FMUL.FTZ R6, R7, UR37 ;  /* 0x0000002507067c20 */ /* 0x000fe20008410000 */
[----:B-1----:R-:W-:-:S05]  /*bf50*/  FMNMX.FTZ R0, R13, R0, !PT ;  /* 0x000000000d007209 */ /* 0x002fca0007810000 */
[----:B------:R-:W-:Y:S01]  /*bf60*/  MUFU.EX2 R6, R6 ;  /* 0x0000000600067308 */ /* 0x000fe20000000800 */
[----:B------:R-:W-:-:S01]  /*bf70*/  FADD.FTZ R7, -R0, R9 ;  /* 0x0000000900077221 */ /* 0x000fc20000010100 */
[----:B------:R-:W-:-:S03]  /*bf80*/  IMAD.U32 R9, RZ, RZ, UR37 ;  /* 0x00000025ff097e24 */ /* 0x000fc6000f8e00ff */
[----:B------:R-:W-:Y:S01]  /*bf90*/  FMUL.FTZ R7, R7, UR37 ;  /* 0x0000002507077c20 */ /* 0x000fe20008410000 */
[----:B------:R-:W-:-:S04]  /*bfa0*/  FFMA.FTZ R196, R2, R9, -8 ;  /* 0xc100000002c47423 */ /* 0x000fc80000010009 */
[--C-:B------:R-:W-:Y:S01]  /*bfb0*/  FFMA.FTZ R8, R153, UR37, -R196.reuse ;  /* 0x0000002599087c23 */ /* 0x100fe200080108c4 */
[----:B------:R-:W-:-:S01]  /*bfc0*/  FFMA.FTZ R21, R137, UR37, -R196 ;  /* 0x0000002589157c23 */ /* 0x000fc200080108c4 */
[--C-:B------:R-:W-:Y:S01]  /*bfd0*/  FFMA.FTZ R137, R141, UR37, -R196.reuse ;  /* 0x000000258d897c23 */ /* 0x100fe200080108c4 */
[----:B------:R-:W-:Y:S02]  /*bfe0*/  IMAD.U32 R153, RZ, RZ, UR37 ;  /* 0x00000025ff997e24 */ /* 0x000fe4000f8e00ff */
[--C-:B------:R-:W-:Y:S01]  /*bff0*/  FFMA.FTZ R141, R145, UR37, -R196.reuse ;  /* 0x00000025918d7c23 */ /* 0x100fe200080108c4 */
[----:B------:R-:W-:-:S01]  /*c000*/  FFMA.FTZ R145, R149, UR37, -R196 ;  /* 0x0000002595917c23 */ /* 0x000fc200080108c4 */
[--C-:B------:R-:W-:Y:S01]  /*c010*/  FFMA.FTZ R149, R101, UR37, -R196.reuse ;  /* 0x0000002565957c23 */ /* 0x100fe200080108c4 */
[----:B------:R-:W-:-:S01]  /*c020*/  FFMA.FTZ R20, R136, UR37, -R196 ;  /* 0x0000002588147c23 */ /* 0x000fc200080108c4 */
[----:B------:R-:W-:Y:S01]  /*c030*/  FFMA.FTZ R101, R0, R153, -8 ;  /* 0xc100000000657423 */ /* 0x000fe20000010099 */
[----:B------:R-:W-:-:S01]  /*c040*/  FFMA.FTZ R136, R140, UR37, -R196 ;  /* 0x000000258c887c23 */ /* 0x000fc200080108c4 */
[--C-:B------:R-:W-:Y:S01]  /*c050*/  FFMA.FTZ R140, R144, UR37, -R196.reuse ;  /* 0x00000025908c7c23 */ /* 0x100fe200080108c4 */
[----:B------:R-:W-:-:S01]  /*c060*/  FFMA.FTZ R9, R152, UR37, -R196 ;  /* 0x0000002598097c23 */ /* 0x000fc200080108c4 */
[----:B------:R-:W-:Y:S01]  /*c070*/  FFMA.FTZ R144, R148, UR37, -R196 ;  /* 0x0000002594907c23 */ /* 0x000fe200080108c4 */
[----:B------:R-:W-:-:S01]  /*c080*/  FFMA.FTZ R148, R154, UR37, -R101 ;  /* 0x000000259a947c23 */ /* 0x000fc20008010865 */
[----:B------:R-:W-:Y:S01]  /*c090*/  FFMA.FTZ R153, R155, UR37, -R101 ;  /* 0x000000259b997c23 */ /* 0x000fe20008010865 */
        /* <DEDUP_REMOVED lines=9> */
[----:B------:R-:W-:-:S01]  /*c130*/  FFMA.FTZ R157, R163, UR37, -R101 ;  /* 0x00000025a39d7c23 */ /* 0x000fc20008010865 */
[----:B------:R-:W-:Y:S01]  /*c140*/  FFMA.FTZ R14, R164, UR37, -R196 ;  /* 0x00000025a40e7c23 */ /* 0x000fe200080108c4 */
[----:B------:R-:W-:-:S01]  /*c150*/  FFMA.FTZ R156, R166, UR37, -R101 ;  /* 0x00000025a69c7c23 */ /* 0x000fc20008010865 */
[----:B------:R-:W-:Y:S01]  /*c160*/  FFMA.FTZ R15, R165, UR37, -R196 ;  /* 0x00000025a50f7c23 */ /* 0x000fe200080108c4 */
        /* <DEDUP_REMOVED lines=40> */
[----:B------:R-:W-:Y:S01]  /*c3f0*/  IADD3 R164, -R197, 0xb, RZ ;  /* 0x0000000bc5a47810 */ /* 0x000fe20007ffe1ff */
[----:B------:R-:W-:Y:S01]  /*c400*/  FFMA.FTZ R109, R109, UR37, -R196 ;  /* 0x000000256d6d7c23 */ /* 0x000fe200080108c4 */
[----:B------:R-:W0:Y:S01]  /*c410*/  S2R R197, SR_TID.X ;  /* 0x0000000000c57919 */ /* 0x000e220000002100 */
[----:B------:R-:W3:Y:S01]  /*c420*/  MUFU.EX2 R11, R11 ;  /* 0x0000000b000b7308 */ /* 0x000ee20000000800 */
[----:B-1----:R-:W-:-:S01]  /*c430*/  FADD.FTZ R4, R10, R5 ;  /* 0x000000050a047221 */ /* 0x002fc20000010000 */
[----:B------:R-:W-:-:S02]  /*c440*/  WARPGROUP.DEPBAR.LE gsb0, 0x0 ;  /* 0x00008000000079c5 */ /* 0x000fc40000010000 */
[----:B------:R-:W-:Y:S01]  /*c450*/  WARPGROUP.ARRIVE ;  /* 0x00000000000079c5 */ /* 0x000fe20000000000 */
[----:B------:R-:W-:Y:S01]  /*c460*/  FFMA.FTZ R111, R111, UR37, -R101 ;  /* 0x000000256f6f7c23 */ /* 0x000fe20008010865 */
[----:B------:R-:W-:-:S01]  /*c470*/  FFMA.FTZ R112, R112, UR37, -R196 ;  /* 0x0000002570707c23 */ /* 0x000fc200080108c4 */
[----:B------:R-:W-:Y:S01]  /*c480*/  FFMA.FTZ R114, R114, UR37, -R101 ;  /* 0x0000002572727c23 */ /* 0x000fe20008010865 */
[----:B------:R-:W1:Y:S01]  /*c490*/  MUFU.EX2 R155, R155 ;  /* 0x0000009b009b7308 */ /* 0x000e620000000800 */
[----:B--2---:R-:W-:-:S01]  /*c4a0*/  FADD.FTZ R158, R152, R161 ;  /* 0x000000a1989e7221 */ /* 0x004fc20000010000 */
[----:B------:R-:W-:Y:S01]  /*c4b0*/  QGMMA.64x128x32.F32.E4M3.E4M3 R24, R176, gdesc[UR4], R24, gsb0 ;  /* 0x01e00004b0187df3 */ /* 0x000fe20008000818 */
[----:B------:R-:W-:Y:S01]  /*c4c0*/  UIADD3 UR6, UR10, 0x300, URZ ;  /* 0x000003000a067890 */ /* 0x000fe2000fffe03f */
[--C-:B------:R-:W-:Y:S01]  /*c4d0*/  FFMA.FTZ R113, R113, UR37, -R196.reuse ;  /* 0x0000002571717c23 */ /* 0x100fe200080108c4 */
[----:B------:R-:W-:Y:S01]  /*c4e0*/  UMOV UR7, 0xc0000010 ;  /* 0xc000001000077882 */ /* 0x000fe20000000000 */
[----:B------:R-:W-:Y:S01]  /*c4f0*/  FFMA.FTZ R115, R115, UR37, -R101 ;  /* 0x0000002573737c23 */ /* 0x000fe20008010865 */
[----:B------:R-:W-:-:S01]  /*c500*/  FFMA.FTZ R116, R116, UR37, -R196 ;  /* 0x0000002574747c23 */ /* 0x000fc200080108c4 */
[----:B------:R-:W2:Y:S01]  /*c510*/  MUFU.EX2 R12, R12 ;  /* 0x0000000c000c7308 */ /* 0x000ea20000000800 */
[----:B---3--:R-:W-:-:S01]  /*c520*/  FADD.FTZ R5, R11, R4 ;  /* 0x000000040b057221 */ /* 0x008fc20000010000 */
[----:B------:R-:W-:Y:S01]  /*c530*/  FFMA.FTZ R118, R118, UR37, -R101 ;  /* 0x0000002576767c23 */ /* 0x000fe20008010865 */
[----:B------:R-:W-:-:S01]  /*c540*/  FFMA.FTZ R117, R117, UR37, -R196 ;  /* 0x0000002575757c23 */ /* 0x000fc200080108c4 */
[----:B------:R-:W-:Y:S01]  /*c550*/  FFMA.FTZ R119, R119, UR37, -R101 ;  /* 0x0000002577777c23 */ /* 0x000fe20008010865 */
[----:B------:R-:W-:-:S01]  /*c560*/  FFMA.FTZ R88, R88, UR37, -R196 ;  /* 0x0000002558587c23 */ /* 0x000fc200080108c4 */
[----:B------:R-:W-:Y:S01]  /*c570*/  FFMA.FTZ R90, R90, UR37, -R101 ;  /* 0x000000255a5a7c23 */ /* 0x000fe20008010865 */
[----:B------:R-:W-:-:S01]  /*c580*/  FFMA.FTZ R89, R89, UR37, -R196 ;  /* 0x0000002559597c23 */ /* 0x000fc200080108c4 */
[----:B------:R-:W3:Y:S01]  /*c590*/  MUFU.EX2 R154, R154 ;  /* 0x0000009a009a7308 */ /* 0x000ee20000000800 */
[----:B-1----:R-:W-:-:S01]  /*c5a0*/  FADD.FTZ R161, R155, R158 ;  /* 0x0000009e9ba17221 */ /* 0x002fc20000010000 */
[----:B------:R-:W-:Y:S01]  /*c5b0*/  FFMA.FTZ R91, R91, UR37, -R101 ;  /* 0x000000255b5b7c23 */ /* 0x000fe20008010865 */
[----:B------:R-:W-:-:S01]  /*c5c0*/  FFMA.FTZ R92, R92, UR37, -R196 ;  /* 0x000000255c5c7c23 */ /* 0x000fc200080108c4 */
[----:B------:R-:W-:Y:S01]  /*c5d0*/  FFMA.FTZ R94, R94, UR37, -R101 ;  /* 0x000000255e5e7c23 */ /* 0x000fe20008010865 */
[----:B------:R-:W-:-:S01]  /*c5e0*/  FFMA.FTZ R93, R93, UR37, -R196 ;  /* 0x000000255d5d7c23 */ /* 0x000fc200080108c4 */
[----:B------:R-:W-:Y:S01]  /*c5f0*/  FFMA.FTZ R95, R95, UR37, -R101 ;  /* 0x000000255f5f7c23 */ /* 0x000fe20008010865 */
[----:B0-----:R-:W-:Y:S01]  /*c600*/  LOP3.LUT P1, RZ, R197, 0x7f, RZ, 0xc0, !PT ;  /* 0x0000007fc5ff7812 */ /* 0x001fe2000782c0ff */
[----:B------:R-:W0:Y:S01]  /*c610*/  MUFU.EX2 R13, R13 ;  /* 0x0000000d000d7308 */ /* 0x000e220000000800 */
[----:B--2---:R-:W-:-:S01]  /*c620*/  FADD.FTZ R4, R12, R5 ;  /* 0x000000050c047221 */ /* 0x004fc20000010000 */
[----:B------:R-:W-:Y:S01]  /*c630*/  FFMA.FTZ R96, R96, UR37, -R196 ;  /* 0x0000002560607c23 */ /* 0x000fe200080108c4 */
[----:B------:R-:W-:-:S01]  /*c640*/  FFMA.FTZ R98, R98, UR37, -R101 ;  /* 0x0000002562627c23 */ /* 0x000fc20008010865 */
[----:B------:R-:W-:Y:S01]  /*c650*/  FFMA.FTZ R97, R97, UR37, -R196 ;  /* 0x0000002561617c23 */ /* 0x000fe200080108c4 */
[----:B------:R-:W-:-:S01]  /*c660*/  FFMA.FTZ R99, R99, UR37, -R101 ;  /* 0x0000002563637c23 */ /* 0x000fc20008010865 */
[----:B------:R-:W-:Y:S01]  /*c670*/  FFMA.FTZ R100, R100, UR37, -R196 ;  /* 0x0000002564647c23 */ /* 0x000fe200080108c4 */
[----:B------:R-:W-:-:S01]  /*c680*/  FFMA.FTZ R102, R102, UR37, -R101 ;  /* 0x0000002566667c23 */ /* 0x000fc20008010865 */
[----:B------:R-:W1:Y:S01]  /*c690*/  MUFU.EX2 R157, R157 ;  /* 0x0000009d009d7308 */ /* 0x000e620000000800 */
[----:B---3--:R-:W-:-:S01]  /*c6a0*/  FADD.FTZ R158, R154, R161 ;  /* 0x000000a19a9e7221 */ /* 0x008fc20000010000 */
        /* <DEDUP_REMOVED lines=33> */
[----:B--2---:R-:W-:-:S04]  /*c8c0*/  FADD.FTZ R4, R140, R5 ;  /* 0x000000058c047221 */ /* 0x004fc80000010000 */
[----:B------:R-:W1:Y:S01]  /*c8d0*/  MUFU.EX2 R141, R141 ;  /* 0x0000008d008d7308 */ /* 0x000e620000000800 */
[----:B------:R-:W-:-:S07]  /*c8e0*/  UMOV UR7, 0xc0000010 ;  /* 0xc000001000077882 */ /* 0x000fce0000000000 */
        /* <DEDUP_REMOVED lines=77> */
[----:B0-----:R-:W-:-:S01]  /*cdc0*/  FADD.FTZ R158, R118, R161 ;  /* 0x000000a1769e7221 */ /* 0x001fc20000010000 */
[----:B------:R-:W-:-:S06]  /*cdd0*/  IMAD.U32 R161, RZ, RZ, UR49 ;  /* 0x00000031ffa17e24 */ /* 0x000fcc000f8e00ff */
[----:B------:R-:W-:Y:S01]  /*cde0*/  MUFU.EX2 R88, R88 ;  /* 0x0000005800587308 */ /* 0x000fe20000000800 */
[----:B-1----:R-:W-:-:S01]  /*cdf0*/  FADD.FTZ R5, R117, R4 ;  /* 0x0000000475057221 */ /* 0x002fc20000010000 */
[----:B------:R-:W-:-:S05]  /*ce00*/  @!P1 LEA R4, R161, UR41, 0x3 ;  /* 0x00000029a1049c11 */ /* 0x000fca000f8e18ff */
[----:B------:R-:W-:Y:S01]  /*ce10*/  @!P1 VIADD R4, R4, 0x29840 ;  /* 0x0002984004049836 */ /* 0x000fe20000000000 */
[----:B------:R-:W0:Y:S04]  /*ce20*/  MUFU.EX2 R90, R90 ;  /* 0x0000005a005a7308 */ /* 0x000e280000000800 */
[----:B------:R-:W-:Y:S01]  /*ce30*/  @!P1 PRMT R4, RZ, 0x654, R4 ;  /* 0x00000654ff049816 */ /* 0x000fe20000000004 */
[----:B------:R1:W-:Y:S06]  /*ce40*/  BAR.ARV R164, 0x100 ;  /* 0x000400a40000751d */ /* 0x0003ec0000002000 */
[----:B------:R-:W-:Y:S01]  /*ce50*/  MUFU.EX2 R89, R89 ;  /* 0x0000005900597308 */ /* 0x000fe20000000800 */
[----:B------:R3:W-:Y:S07]  /*ce60*/  @!P1 SYNCS.ARRIVE.TRANS64.RED.A1T0 RZ, [R4+URZ], RZ ;  /* 0x000000ff04ff99a7 */ /* 0x0007ee000810043f */
[----:B------:R-:W4:Y:S08]  /*ce70*/  MUFU.EX2 R91, R91 ;  /* 0x0000005b005b7308 */ /* 0x000f300000000800 */
[----:B------:R-:W-:Y:S08]  /*ce80*/  MUFU.EX2 R92, R92 ;  /* 0x0000005c005c7308 */ /* 0x000ff00000000800 */
[----:B------:R-:W5:Y:S08]  /*ce90*/  MUFU.EX2 R163, R94 ;  /* 0x0000005e00a37308 */ /* 0x000f700000000800 */
[----:B------:R-:W-:Y:S08]  /*cea0*/  MUFU.EX2 R93, R93 ;  /* 0x0000005d005d7308 */ /* 0x000ff00000000800 */
[----:B------:R2:W1:Y:S08]  /*ceb0*/  MUFU.EX2 R160, R95 ;  /* 0x0000005f00a07308 */ /* 0x0004700000000800 */
[----:B------:R-:W-:Y:S01]  /*cec0*/  MUFU.EX2 R96, R96 ;  /* 0x0000006000607308 */ /* 0x000fe20000000800 */
[----:B--2---:R-:W-:-:S04]  /*ced0*/  FADD.FTZ R95, R119, R158 ;  /* 0x0000009e775f7221 */ /* 0x004fc80000010000 */
[----:B0-----:R-:W-:-:S03]  /*cee0*/  FADD.FTZ R158, R90, R95 ;  /* 0x0000005f5a9e7221 */ /* 0x001fc60000010000 */
[----:B------:R0:W2:Y:S01]  /*cef0*/  MUFU.EX2 R94, R98 ;  /* 0x00000062005e7308 */ /* 0x0000a20000000800 */
[----:B----4-:R-:W-:-:S04]  /*cf00*/  FADD.FTZ R158, R91, R158 ;  /* 0x0000009e5b9e7221 */ /* 0x010fc80000010000 */
[----:B-----5:R-:W-:-:S03]  /*cf10*/  FADD.FTZ R158, R163, R158 ;  /* 0x0000009ea39e7221 */ /* 0x020fc60000010000 */
[----:B------:R-:W4:Y:S01]  /*cf20*/  MUFU.EX2 R97, R97 ;  /* 0x0000006100617308 */ /* 0x000f220000000800 */
[----:B0-----:R-:W-:-:S01]  /*cf30*/  FADD.FTZ R98, R88, R5 ;  /* 0x0000000558627221 */ /* 0x001fc20000010000 */
[----:B-1----:R-:W-:-:S03]  /*cf40*/  FADD.FTZ R95, R160, R158 ;  /* 0x0000009ea05f7221 */ /* 0x002fc60000010000 */
[----:B------:R-:W-:-:S03]  /*cf50*/  FADD.FTZ R5, R89, R98 ;  /* 0x0000006259057221 */ /* 0x000fc60000010000 */
[----:B------:R-:W0:Y:S01]  /*cf60*/  MUFU.EX2 R162, R99 ;  /* 0x0000006300a27308 */ /* 0x000e220000000800 */
[----:B------:R-:W-:-:S01]  /*cf70*/  FADD.FTZ R98, R92, R5 ;  /* 0x000000055c627221 */ /* 0x000fc20000010000 */
[----:B--2---:R-:W-:-:S03]  /*cf80*/  FADD.FTZ R95, R94, R95 ;  /* 0x0000005f5e5f7221 */ /* 0x004fc60000010000 */
[----:B------:R-:W-:-:S03]  /*cf90*/  FADD.FTZ R5, R93, R98 ;  /* 0x000000625d057221 */ /* 0x000fc60000010000 */
[----:B------:R-:W1:Y:S01]  /*cfa0*/  MUFU.EX2 R100, R100 ;  /* 0x0000006400647308 */ /* 0x000e620000000800 */
[----:B---3--:R-:W-:-:S04]  /*cfb0*/  FADD.FTZ R4, R96, R5 ;  /* 0x0000000560047221 */ /* 0x008fc80000010000 */
[----:B----4-:R-:W-:-:S03]  /*cfc0*/  FADD.FTZ R5, R97, R4 ;  /* 0x0000000461057221 */ /* 0x010fc60000010000 */
[----:B------:R-:W2:Y:S01]  /*cfd0*/  MUFU.EX2 R102, R102 ;  /* 0x0000006600667308 */ /* 0x000ea20000000800 */
[----:B0-----:R-:W-:-:S07]  /*cfe0*/  FADD.FTZ R95, R162, R95 ;  /* 0x0000005fa25f7221 */ /* 0x001fce0000010000 */
[----:B------:R-:W0:Y:S01]  /*cff0*/  MUFU.EX2 R149, R149 ;  /* 0x0000009500957308 */ /* 0x000e220000000800 */
[----:B-1----:R-:W-:-:S07]  /*d000*/  FADD.FTZ R4, R100, R5 ;  /* 0x0000000564047221 */ /* 0x002fce0000010000 */
[----:B------:R-:W1:Y:S01]  /*d010*/  MUFU.EX2 R101, R101 ;  /* 0x0000006500657308 */ /* 0x000e620000000800 */
[----:B--2---:R-:W-:-:S01]  /*d020*/  FADD.FTZ R95, R102, R95 ;  /* 0x0000005f665f7221 */ /* 0x004fc20000010000 */
[----:B0-----:R-:W-:-:S03]  /*d030*/  FADD.FTZ R5, R149, R4 ;  /* 0x0000000495057221 */ /* 0x001fc60000010000 */
[----:B-1----:R-:W-:Y:S01]  /*d040*/  FADD.FTZ R4, R101, R95 ;  /* 0x0000005f65047221 */ /* 0x002fe20000010000 */
[----:B------:R-:W-:Y:S06]  /*d050*/  @!P0 BRA `(.L_x_1001) ;  /* 0x0000000000048947 */ /* 0x000fec0003800000 */
[----:B------:R-:W-:Y:S01]  /*d060*/  BPT.TRAP 0x1 ;  /* 0x000000040000795c */ /* 0x000fe20000300000 */
.L_x_1001:
        /* <DEDUP_REMOVED lines=111> */
[----:B------:R-:W-:-:S02]  /*d760*/  VIADD R3, R3, 0xffffffff ;  /* 0xffffffff03037836 */ /* 0x000fc40000000000 */
[----:B------:R-:W-:Y:S02]  /*d770*/  IMAD.MOV.U32 R9, RZ, RZ, R0 ;  /* 0x000000ffff097224 */ /* 0x000fe400078e0000 */
[----:B------:R-:W-:Y:S01]  /*d780*/  IMAD.MOV.U32 R7, RZ, RZ, R2 ;  /* 0x000000ffff077224 */ /* 0x000fe200078e0002 */
[----:B------:R-:W-:Y:S06]  /*d790*/  @P1 BRA `(.L_x_1002) ;  /* 0xffffffd000d41947 */ /* 0x000fec000383ffff */
.L_x_992:
[----:B------:R-:W-:-:S13]  /*d7a0*/  ISETP.GE.AND P1, PT, R3, UR39, PT ;  /* 0x0000002703007c0c */ /* 0x000fda000bf26270 */
[----:B------:R-:W-:Y:S05]  /*d7b0*/  @!P1 BRA `(.L_x_1003) ;  /* 0x0000004400e89947 */ /* 0x000fea0003800000 */
[----:B------:R-:W-:Y:S01]  /*d7c0*/  IMAD.MOV.U32 R7, RZ, RZ, R0 ;  /* 0x000000ffff077224 */ /* 0x000fe200078e0000 */
[----:B------:R-:W-:Y:S01]  /*d7d0*/  UMOV UR56, UR49 ;  /* 0x0000003100387c82 */ /* 0x000fe20008000000 */
[----:B------:R-:W-:Y:S01]  /*d7e0*/  IMAD.MOV.U32 R6, RZ, RZ, R2 ;  /* 0x000000ffff067224 */ /* 0x000fe200078e0002 */
[----:B------:R-:W-:Y:S01]  /*d7f0*/  UMOV UR57, UR45 ;  /* 0x0000002d00397c82 */ /* 0x000fe20008000000 */
[----:B------:R-:W-:Y:S01]  /*d800*/  ULDC UR49, c[0x0][0x9e4] ;  /* 0x0002790000317ab9 */ /* 0x000fe20000000800 */
[----:B------:R-:W-:Y:S01]  /*d810*/  ULDC UR53, c[0x0][0x288] ;  /* 0x0000a20000357ab9 */ /* 0x000fe20000000800 */
[----:B------:R-:W-:Y:S01]  /*d820*/  ULDC UR54, c[0x0][0x9dc] ;  /* 0x0002770000367ab9 */ /* 0x000fe20000000800 */
[----:B------:R-:W-:-:S05]  /*d830*/  ULDC UR52, c[0x0][0x9e0] ;  /* 0x0002780000347ab9 */ /* 0x000fca0000000800 */
.L_x_1021:
[----:B------:R-:W-:Y:S01]  /*d840*/  ISETP.NE.AND P2, PT, RZ, UR43, PT ;  /* 0x0000002bff007c0c */ /* 0x000fe2000bf45270 */
[----:B------:R-:W-:-:S04]  /*d850*/  UISETP.NE.AND UP2, UPT, UR56, 0x1, UPT ;  /* 0x000000013800788c */ /* 0x000fc8000bf45270 */
[----:B------:R-:W-:-:S04]  /*d860*/  USEL UR45, URZ, 0x1, UP2 ;  /* 0x000000013f2d7887 */ /* 0x000fc80009000000 */
[----:B------:R-:W-:-:S04]  /*d870*/  ULOP3.LUT UR45, UR57, UR45, URZ, 0x3c, !UPT ;  /* 0x0000002d392d7292 */ /* 0x000fc8000f8e3c3f */
[----:B------:R-:W-:Y:S08]  /*d880*/  @P2 BRA `(.L_x_1004) ;  /* 0x0000000000382947 */ /* 0x000ff00003800000 */
[----:B------:R-:W-:Y:S05]  /*d890*/  @!P0 BRA `(.L_x_1005) ;  /* 0x0000000000048947 */ /* 0x000fea0003800000 */
[----:B------:R-:W-:Y:S01]  /*d8a0*/  BPT.TRAP 0x1 ;  /* 0x000000040000795c */ /* 0x000fe20000300000 */
.L_x_1005:
        /* <DEDUP_REMOVED lines=9> */
.L_x_1006:
[----:B-1----:R-:W-:Y:S05]  /*d940*/  @P1 BRA `(.L_x_1004) ;  /* 0x0000000000081947 */ /* 0x002fea0003800000 */
[----:B------:R-:W1:Y:S02]  /*d950*/  SYNCS.PHASECHK.TRANS64.TRYWAIT P1, [UR6+0x29830], R0 ;  /* 0x02983000ff0075a7 */ /* 0x000e640008020146 */
[----:B-1----:R-:W-:Y:S05]  /*d960*/  @!P1 BRA `(.L_x_1007) ;  /* 0x000000b800709947 */ /* 0x002fea0003800000 */
.L_x_1004:
        /* <DEDUP_REMOVED lines=191> */
.L_x_1009:
[----:B------:R-:W-:Y:S01]  /*e560*/  ULEA UR6, UR56, UR41, 0x3 ;  /* 0x0000002938067291 */ /* 0x000fe2000f8e183f */
[----:B------:R-:W-:-:S05]  /*e570*/  IMAD.U32 R0, RZ, RZ, UR57 ;  /* 0x00000039ff007e24 */ /* 0x000fca000f8e00ff */
[----:B------:R-:W-:-:S04]  /*e580*/  SHF.L.U32 R0, R0, 0x1f, RZ ;  /* 0x0000001f00007819 */ /* 0x000fc800000006ff */
[----:B------:R0:W1:Y:S01]  /*e590*/  SYNCS.PHASECHK.TRANS64.TRYWAIT P1, [UR6+0x29850], R0 ;  /* 0x02985000ff0075a7 */ /* 0x0000620008020146 */
[----:B------:R-:W-:Y:S05]  /*e5a0*/  @!P0 BRA `(.L_x_1010) ;  /* 0x0000000000048947 */ /* 0x000fea0003800000 */
[----:B------:R-:W-:Y:S01]  /*e5b0*/  BPT.TRAP 0x1 ;  /* 0x000000040000795c */ /* 0x000fe20000300000 */
.L_x_1010:
[----:B-1----:R-:W-:Y:S05]  /*e5c0*/  @P1 BRA `(.L_x_1008) ;  /* 0x0000000000081947 */ /* 0x002fea0003800000 */
[----:B------:R-:W1:Y:S02]  /*e5d0*/  SYNCS.PHASECHK.TRANS64.TRYWAIT P1, [UR6+0x29850], R0 ;  /* 0x02985000ff0075a7 */ /* 0x000e640008020146 */
[----:B-1----:R-:W-:Y:S05]  /*e5e0*/  @!P1 BRA `(.L_x_1011) ;  /* 0x000000ac00689947 */ /* 0x002fea0003800000 */
.L_x_1008:
[----:B------:R-:W-:Y:S01]  /*e5f0*/  UIADD3 UR6, UR41, 0x400, URZ ;  /* 0x0000040029067890 */ /* 0x000fe2000fffe03f */
[----:B------:R-:W-:Y:S01]  /*e600*/  WARPGROUP.ARRIVE ;  /* 0x00000000000079c5 */ /* 0x000fe20000000000 */
[----:B------:R-:W-:-:S05]  /*e610*/  UMOV UR7, 0xc0000010 ;  /* 0xc000001000077882 */ /* 0x000fca0000000000 */
[----:B-1----:R-:W1:Y:S01]  /*e620*/  S2R R9, SR_TID.X ;  /* 0x0000000000097919 */ /* 0x002e620000002100 */
[----:B------:R-:W-:Y:S01]  /*e630*/  USHF.R.U32.HI UR6, URZ, 0x4, UR6 ;  /* 0x000000043f067899 */ /* 0x000fe20008011606 */
[----:B------:R-:W-:Y:S01]  /*e640*/  PLOP3.LUT P1, PT, PT, PT, UP0, 0x80, 0x0 ;  /* 0x000000000000781c */ /* 0x000fe20003f2f008 */
[----:B------:R-:W-:Y:S01]  /*e650*/  VIADD R8, R18, UR36 ;  /* 0x0000002412087c36 */ /* 0x000fe20008000000 */
[----:B------:R-:W-:Y:S01]  /*e660*/  PLOP3.LUT P2, PT, PT, PT, UP0, 0x80, 0x0 ;  /* 0x000000000000781c */ /* 0x000fe20003f4f008 */
[----:B------:R-:W-:Y:S01]  /*e670*/  ULOP3.LUT UR6, UR6, 0x3fff, URZ, 0xc0, !UPT ;  /* 0x00003fff06067892 */ /* 0x000fe2000f8ec03f */
[----:B------:R-:W-:Y:S02]  /*e680*/  IMAD R197, R3, -0xa0, RZ ;  /* 0xffffff6003c57824 */ /* 0x000fe400078e02ff */
[----:B0-----:R-:W-:Y:S01]  /*e690*/  IMAD.U32 R0, RZ, RZ, UR55 ;  /* 0x00000037ff007e24 */ /* 0x001fe2000f8e00ff */
[----:B------:R-:W-:-:S04]  /*e6a0*/  ULOP3.LUT UR6, UR6, 0x10000, URZ, 0xfc, !UPT ;  /* 0x0001000006067892 */ /* 0x000fc8000f8efc3f */
[----:B------:R-:W-:-:S07]  /*e6b0*/  UIMAD UR10, UR56, 0x500, UR6 ;  /* 0x00000500380a78a4 */ /* 0x000fce000f8e0206 */
[----:B------:R-:W-:Y:S02]  /*e6c0*/  UMOV UR6, UR10 ;  /* 0x0000000a00067c82 */ /* 0x000fe40008000000 */
[----:B------:R-:W-:Y:S01]  /*e6d0*/  QGMMA.64x128x32.F32.E4M3.E4M3 R24, R184, gdesc[UR4], R24, gsb0 ;  /* 0x01e00004b8187df3 */ /* 0x000fe20008000818 */
[----:B------:R-:W-:Y:S01]  /*e6e0*/  UIADD3 UR6, UR10, 0x100, URZ ;  /* 0x000001000a067890 */ /* 0x000fe2000fffe03f */
[----:B------:R-:W-:Y:S01]  /*e6f0*/  UMOV UR7, 0xc0000010 ;  /* 0xc000001000077882 */ /* 0x000fe20000000000 */
[----:B-1----:R-:W-:Y:S02]  /*e700*/  LOP3.LUT P3, RZ, R9, 0x7f, RZ, 0xc0, !PT ;  /* 0x0000007f09ff7812 */ /* 0x002fe4000786c0ff */
        /* <DEDUP_REMOVED lines=23> */
[----:B------:R-:W-:Y:S02]  /*e880*/  @UP0 ULDC UR6, c[0x0][0x44c] ;  /* 0x0001130000060ab9 */ /* 0x000fe40000000800 */
[----:B------:R-:W-:Y:S01]  /*e890*/  @P1 IMAD.HI.U32 R2, R8, UR6, RZ ;  /* 0x0000000608021c27 */ /* 0x000fe2000f8e00ff */
[----:B------:R-:W-:Y:S01]  /*e8a0*/  @UP0 ULDC UR6, c[0x0][0x450] ;  /* 0x0001140000060ab9 */ /* 0x000fe20000000800 */
[----:B------:R-:W-:-:S03]  /*e8b0*/  PLOP3.LUT P1, PT, PT, PT, UP1, 0x40, 0x0 ;  /* 0x000000000000781c */ /* 0x000fc60003f2e818 */
[----:B------:R-:W-:Y:S01]  /*e8c0*/  @P2 SHF.R.U32.HI R8, RZ, UR6, R2 ;  /* 0x00000006ff082c19 */ /* 0x000fe20008011602 */
[----:B------:R-:W-:Y:S01]  /*e8d0*/  VIADD R2, R197, 0x1 ;  /* 0x00000001c5027836 */ /* 0x000fe20000000000 */
[----:B------:R-:W-:-:S03]  /*e8e0*/  ULOP3.LUT UR6, URZ, UR54, URZ, 0x33, !UPT ;  /* 0x000000363f067292 */ /* 0x000fc6000f8e333f */
[----:B------:R-:W0:Y:S01]  /*e8f0*/  SHFL.IDX PT, R13, R8, RZ, 0x1c1f ;  /* 0x001c1fff080d7589 */ /* 0x000e2200000e0000 */
[----:B------:R-:W-:-:S05]  /*e900*/  IMAD R11, R17, -0x2, R2 ;  /* 0xfffffffe110b7824 */ /* 0x000fca00078e0202 */
[----:B------:R-:W-:-:S05]  /*e910*/  IADD3 R2, R11, -UR53, R16 ;  /* 0x800000350b027c10 */ /* 0x000fca000fffe010 */
[C---:B------:R-:W-:Y:S02]  /*e920*/  VIADD R9, R2.reuse, UR52 ;  /* 0x0000003402097c36 */ /* 0x040fe40008000000 */
[----:B------:R-:W-:-:S04]  /*e930*/  VIADD R2, R2, UR6 ;  /* 0x0000000602027c36 */ /* 0x000fc80008000000 */
[----:B0-----:R-:W-:Y:S01]  /*e940*/  IMAD.IADD R10, R2, 0x1, R13 ;  /* 0x00000001020a7824 */ /* 0x001fe200078e020d */
[----:B------:R-:W-:Y:S02]  /*e950*/  WARPGROUP.DEPBAR.LE gsb0, 0x0 ;  /* 0x00008000000079c5 */ /* 0x000fe40000010000 */
[----:B------:R0:W-:Y:S06]  /*e960*/  BAR.ARV R12, 0x100 ;  /* 0x0004000c0000751d */ /* 0x0001ec0000002000 */
[----:B------:R1:W-:Y:S02]  /*e970*/  @!P3 SYNCS.ARRIVE.TRANS64.RED.A1T0 RZ, [R0+URZ], RZ ;  /* 0x000000ff00ffb9a7 */ /* 0x0003e4000810043f */
[----:B-1----:R-:W-:-:S02]  /*e980*/  VIADD R0, R11, 0xffffffff ;  /* 0xffffffff0b007836 */ /* 0x002fc40000000000 */
[----:B------:R-:W-:Y:S01]  /*e990*/  IMAD.IADD R11, R9, 0x1, R13 ;  /* 0x00000001090b7824 */ /* 0x000fe200078e020d */
[----:B0-----:R-:W-:Y:S06]  /*e9a0*/  @P1 BRA `(.L_x_1012) ;  /* 0x0000000000541947 */ /* 0x001fec0003800000 */
[----:B------:R-:W-:Y:S01]  /*e9b0*/  IADD3 R13, R16, -UR53, R13 ;  /* 0x80000035100d7c10 */ /* 0x000fe2000fffe00d */
        /* <DEDUP_REMOVED lines=11> */
.L_x_1014:
[----:B------:R-:W-:-:S05]  /*ea70*/  IMAD.U32 R14, RZ, RZ, UR49 ;  /* 0x00000031ff0e7e24 */ /* 0x000fca000f8e00ff */
[----:B------:R-:W-:-:S13]  /*ea80*/  ISETP.NE.AND P1, PT, R14, 0x1, PT ;  /* 0x000000010e00780c */ /* 0x000fda0003f25270 */
[----:B------:R-:W0:Y:S02]  /*ea90*/  @P1 LDC.64 R20, c[0x0][0x9e8] ;  /* 0x00027a00ff141b82 */ /* 0x000e240000000a00 */
[----:B0-----:R-:W-:-:S05]  /*eaa0*/  @P1 IMAD.HI.U32 R12, R13, R20, RZ ;  /* 0x000000140d0c1227 */ /* 0x001fca00078e00ff */
[----:B------:R-:W-:-:S07]  /*eab0*/  @P1 SHF.R.U32.HI R13, RZ, R21, R12 ;  /* 0x00000015ff0d1219 */ /* 0x000fce000001160c */
.L_x_1015:
[----:B------:R-:W-:Y:S05]  /*eac0*/  BSYNC B0 ;  /* 0x0000000000007941 */ /* 0x000fea0003800000 */
.L_x_1013:
[----:B------:R-:W-:-:S05]  /*ead0*/  IMAD R13, R13, R14, R0 ;  /* 0x0000000e0d0d7224 */ /* 0x000fca00078e0200 */
[----:B------:R-:W-:Y:S02]  /*eae0*/  VIADDMNMX R11, R13, R14, R11, PT ;  /* 0x0000000e0d0b7246 */ /* 0x000fe4000380010b */
[----:B------:R-:W-:-:S07]  /*eaf0*/  VIMNMX R10, R10, R13, !PT ;  /* 0x0000000d0a0a7248 */ /* 0x000fce0007fe0100 */
.L_x_1012:
[C---:B------:R-:W-:Y:S02]  /*eb00*/  ISETP.GE.AND P1, PT, R197.reuse, 0x2, PT ;  /* 0x00000002c500780c */ /* 0x040fe40003f26270 */
[C---:B------:R-:W-:Y:S02]  /*eb10*/  ISETP.GE.AND P3, PT, R197.reuse, 0xa, PT ;  /* 0x0000000ac500780c */ /* 0x040fe40003f66270 */
        /* <DEDUP_REMOVED lines=12> */
[C---:B------:R-:W-:Y:S02]  /*ebe0*/  ISETP.LT.OR P2, PT, R11.reuse, 0x9, P2 ;  /* 0x000000090b00780c */ /* 0x040fe40001741670 */
        /* <DEDUP_REMOVED lines=181> */
[----:B------:R-:W-:Y:S01]  /*f740*/  PLOP3.LUT P6, PT, PT, PT, UP1, 0x40, 0x0 ;  /* 0x000000000000781c */ /* 0x000fe20003fce818 */
[--C-:B0-----:R-:W-:Y:S02]  /*f750*/  IMAD.IADD R10, R9, 0x1, R197.reuse ;  /* 0x00000001090a7824 */ /* 0x101fe400078e02c5 */
[----:B------:R-:W-:-:S10]  /*f760*/  IMAD.IADD R11, R2, 0x1, R197 ;  /* 0x00000001020b7824 */ /* 0x000fd400078e02c5 */
[----:B------:R-:W-:Y:S05]  /*f770*/  @P6 BRA `(.L_x_1016) ;  /* 0x0000000000546947 */ /* 0x000fea0003800000 */
        /* <DEDUP_REMOVED lines=12> */
.L_x_1018:
[----:B------:R-:W-:-:S05]  /*f840*/  IMAD.U32 R207, RZ, RZ, UR49 ;  /* 0x00000031ffcf7e24 */ /* 0x000fca000f8e00ff */
[----:B------:R-:W-:-:S13]  /*f850*/  ISETP.NE.AND P6, PT, R207, 0x1, PT ;  /* 0x00000001cf00780c */ /* 0x000fda0003fc5270 */
[----:B------:R-:W0:Y:S02]  /*f860*/  @P6 LDC.64 R8, c[0x0][0x9e8] ;  /* 0x00027a00ff086b82 */ /* 0x000e240000000a00 */
[----:B0-----:R-:W-:-:S05]  /*f870*/  @P6 IMAD.HI.U32 R8, R197, R8, RZ ;  /* 0x00000008c5086227 */ /* 0x001fca00078e00ff */
[----:B------:R-:W-:-:S07]  /*f880*/  @P6 SHF.R.U32.HI R197, RZ, R9, R8 ;  /* 0x00000009ffc56219 */ /* 0x000fce0000011608 */
.L_x_1019:
[----:B------:R-:W-:Y:S05]  /*f890*/  BSYNC B0 ;  /* 0x0000000000007941 */ /* 0x000fea0003800000 */
.L_x_1017:
[----:B------:R-:W-:-:S05]  /*f8a0*/  IMAD R0, R197, R207, R0 ;  /* 0x000000cfc5007224 */ /* 0x000fca00078e0200 */
[----:B------:R-:W-:Y:S02]  /*f8b0*/  VIADDMNMX R10, R0, R207, R10, PT ;  /* 0x000000cf000a7246 */ /* 0x000fe4000380010a */
[----:B------:R-:W-:-:S07]  /*f8c0*/  VIMNMX R11, R11, R0, !PT ;  /* 0x000000000b0b7248 */ /* 0x000fce0007fe0100 */
.L_x_1016:
        /* <DEDUP_REMOVED lines=160> */
[----:B------:R-:W-:Y:S01]  /*102d0*/  ISETP.NE.AND P1, PT, R15, RZ, PT ;  /* 0x000000ff0f00720c */ /* 0x000fe20003f25270 */
[----:B------:R-:W-:-:S03]  /*102e0*/  IMAD.U32 R15, RZ, RZ, UR37 ;  /* 0x00000025ff0f7e24 */ /* 0x000fc6000f8e00ff */
[----:B------:R-:W-:Y:S01]  /*102f0*/  ISETP.GT.AND P1, PT, R11, 0x9, !P1 ;  /* 0x000000090b00780c */ /* 0x000fe20004f24270 */
[----:B------:R-:W-:-:S03]  /*10300*/  FFMA.FTZ R0, R2, R15, -8 ;  /* 0xc100000002007423 */ /* 0x000fc6000001000f */
        /* <DEDUP_REMOVED lines=31> */
[----:B------:R-:W-:Y:S02]  /*10500*/  ISETP.NE.AND P6, PT, R152, RZ, PT ;  /* 0x000000ff9800720c */ /* 0x000fe40003fc5270 */
[----:B------:R-:W-:Y:S02]  /*10510*/  ISETP.LT.OR P1, PT, R10, 0x1, P1 ;  /* 0x000000010a00780c */ /* 0x000fe40000f21670 */
[----:B------:R-:W-:Y:S02]  /*10520*/  ISETP.GT.AND P2, PT, R11, 0x99, !P6 ;  /* 0x000000990b00780c */ /* 0x000fe40007744270 */
        /* <DEDUP_REMOVED lines=96> */
[----:B------:R-:W-:-:S01]  /*10b30*/  FFMA.FTZ R113, R117, UR37, -R0 ;  /* 0x0000002575717c23 */ /* 0x000fc20008010800 */
[----:B------:R-:W-:Y:S01]  /*10b40*/  IMAD.U32 R117, RZ, RZ, UR37 ;  /* 0x00000025ff757e24 */ /* 0x000fe2000f8e00ff */
[----:B------:R-:W-:Y:S02]  /*10b50*/  FMNMX.FTZ R152, R103, R108, !PT ;  /* 0x0000006c67987209 */ /* 0x000fe40007810000 */
[----:B------:R0:W-:Y:S03]  /*10b60*/  MUFU.EX2 R108, R156 ;  /* 0x0000009c006c7308 */ /* 0x0001e60000000800 */
[----:B------:R-:W1:Y:S05]  /*10b70*/  SHFL.BFLY PT, R153, R152, 0x2, 0x1f ;  /* 0x0c401f0098997f89 */ /* 0x000e6a00000e0000 */
[----:B------:R-:W-:Y:S08]  /*10b80*/  MUFU.EX2 R145, R145 ;  /* 0x0000009100917308 */ /* 0x000ff00000000800 */
[----:B------:R-:W-:Y:S08]  /*10b90*/  MUFU.EX2 R148, R148 ;  /* 0x0000009400947308 */ /* 0x000ff00000000800 */
[----:B------:R-:W-:Y:S01]  /*10ba0*/  MUFU.EX2 R149, R149 ;  /* 0x0000009500957308 */ /* 0x000fe20000000800 */
[----:B-1----:R-:W-:Y:S01]  /*10bb0*/  FMNMX.FTZ R153, R152, R153, !PT ;  /* 0x0000009998997209 */ /* 0x002fe20007810000 */
[----:B------:R-:W-:Y:S01]  /*10bc0*/  FFMA.FTZ R152, R101, UR37, -R0 ;  /* 0x0000002565987c23 */ /* 0x000fe20008010800 */
[----:B------:R-:W-:-:S03]  /*10bd0*/  FSEL R101, R2, RZ, P1 ;  /* 0x000000ff02657208 */ /* 0x000fc60000800000 */
[----:B------:R-:W1:Y:S02]  /*10be0*/  SHFL.BFLY PT, R116, R153, 0x1, 0x1f ;  /* 0x0c201f0099747f89 */ /* 0x000e6400000e0000 */
[----:B------:R-:W-:Y:S01]  /*10bf0*/  MUFU.EX2 R120, R120 ;  /* 0x0000007800787308 */ /* 0x000fe20000000800 */
[----:B------:R-:W-:-:S07]  /*10c00*/  FADD.FTZ R6, -R101, R6 ;  /* 0x0000000665067221 */ /* 0x000fce0000010100 */
[----:B------:R-:W-:Y:S08]  /*10c10*/  MUFU.EX2 R101, R152 ;  /* 0x0000009800657308 */ /* 0x000ff00000000800 */
[----:B------:R-:W-:Y:S01]  /*10c20*/  MUFU.EX2 R121, R121 ;  /* 0x0000007900797308 */ /* 0x000fe20000000800 */
[----:B-1----:R-:W-:-:S07]  /*10c30*/  FMNMX.FTZ R0, R153, R116, !PT ;  /* 0x0000007499007209 */ /* 0x002fce0007810000 */
[----:B------:R-:W-:Y:S01]  /*10c40*/  MUFU.EX2 R124, R124 ;  /* 0x0000007c007c7308 */ /* 0x000fe20000000800 */
[C---:B------:R-:W-:Y:S01]  /*10c50*/  FSETP.NEU.FTZ.AND P1, PT, R0.reuse, -INF , PT ;  /* 0xff8000000000780b */ /* 0x040fe20003f3d000 */
[----:B------:R-:W-:Y:S01]  /*10c60*/  FFMA.FTZ R116, R0, R117, -8 ;  /* 0xc100000000747423 */ /* 0x000fe20000010075 */
[----:B------:R-:W-:-:S05]  /*10c70*/  FMUL.FTZ R117, R6, UR37 ;  /* 0x0000002506757c20 */ /* 0x000fca0008410000 */
[----:B------:R-:W-:Y:S01]  /*10c80*/  MUFU.EX2 R125, R125 ;  /* 0x0000007d007d7308 */ /* 0x000fe20000000800 */
[----:B------:R-:W-:-:S05]  /*10c90*/  FSEL R6, R116, RZ, P1 ;  /* 0x000000ff74067208 */ /* 0x000fca0000800000 */
[--C-:B------:R-:W-:Y:S01]  /*10ca0*/  FFMA.FTZ R158, R158, UR37, -R6.reuse ;  /* 0x000000259e9e7c23 */ /* 0x100fe20008010806 */
[----:B------:R-:W-:-:S01]  /*10cb0*/  FFMA.FTZ R160, R126, UR37, -R6 ;  /* 0x000000257ea07c23 */ /* 0x000fc20008010806 */
[--C-:B------:R-:W-:Y:S01]  /*10cc0*/  FFMA.FTZ R153, R154, UR37, -R6.reuse ;  /* 0x000000259a997c23 */ /* 0x100fe20008010806 */
[----:B------:R-:W-:-:S01]  /*10cd0*/  FFMA.FTZ R116, R155, UR37, -R6 ;  /* 0x000000259b747c23 */ /* 0x000fc20008010806 */
[----:B------:R1:W-:Y:S01]  /*10ce0*/  MUFU.EX2 R152, R158 ;  /* 0x0000009e00987308 */ /* 0x0003e20000000800 */
[----:B------:R-:W-:-:S01]  /*10cf0*/  FFMA.FTZ R155, R159, UR37, -R6 ;  /* 0x000000259f9b7c23 */ /* 0x000fc20008010806 */
[--C-:B------:R-:W-:Y:S01]  /*10d00*/  FFMA.FTZ R154, R162, UR37, -R6.reuse ;  /* 0x00000025a29a7c23 */ /* 0x100fe20008010806 */
[----:B------:R-:W-:-:S01]  /*10d10*/  FFMA.FTZ R157, R163, UR37, -R6 ;  /* 0x00000025a39d7c23 */ /* 0x000fc20008010806 */
[--C-:B0-----:R-:W-:Y:S01]  /*10d20*/  FFMA.FTZ R156, R166, UR37, -R6.reuse ;  /* 0x00000025a69c7c23 */ /* 0x101fe20008010806 */
[----:B------:R-:W-:-:S01]  /*10d30*/  FFMA.FTZ R159, R167, UR37, -R6 ;  /* 0x00000025a79f7c23 */ /* 0x000fc20008010806 */
[--C-:B------:R-:W-:Y:S01]  /*10d40*/  FFMA.FTZ R138, R138, UR37, -R6.reuse ;  /* 0x000000258a8a7c23 */ /* 0x100fe20008010806 */
[----:B------:R-:W-:-:S01]  /*10d50*/  FFMA.FTZ R139, R139, UR37, -R6 ;  /* 0x000000258b8b7c23 */ /* 0x000fc20008010806 */
[----:B------:R-:W0:Y:S01]  /*10d60*/  MUFU.EX2 R117, R117 ;  /* 0x0000007500757308 */ /* 0x000e220000000800 */
[----:B-1----:R-:W-:Y:S01]  /*10d70*/  FSEL R158, R0, RZ, P1 ;  /* 0x000000ff009e7208 */ /* 0x002fe20000800000 */
[--C-:B------:R-:W-:Y:S01]  /*10d80*/  FFMA.FTZ R142, R142, UR37, -R6.reuse ;  /* 0x000000258e8e7c23 */ /* 0x100fe20008010806 */
[----:B------:R-:W-:-:S01]  /*10d90*/  FFMA.FTZ R143, R143, UR37, -R6 ;  /* 0x000000258f8f7c23 */ /* 0x000fc20008010806 */
[--C-:B------:R-:W-:Y:S01]  /*10da0*/  FFMA.FTZ R146, R146, UR37, -R6.reuse ;  /* 0x0000002592927c23 */ /* 0x100fe20008010806 */
[----:B------:R-:W-:-:S01]  /*10db0*/  FFMA.FTZ R147, R147, UR37, -R6 ;  /* 0x0000002593937c23 */ /* 0x000fc20008010806 */
[----:B------:R-:W-:Y:S01]  /*10dc0*/  FADD.FTZ R158, -R158, R7 ;  /* 0x000000079e9e7221 */ /* 0x000fe20000010100 */
[----:B------:R-:W-:-:S01]  /*10dd0*/  FFMA.FTZ R150, R150, UR37, -R6 ;  /* 0x0000002596967c23 */ /* 0x000fc20008010806 */
[----:B------:R-:W-:Y:S01]  /*10de0*/  MUFU.EX2 R153, R153 ;  /* 0x0000009900997308 */ /* 0x000fe20000000800 */
[----:B------:R-:W-:-:S01]  /*10df0*/  FFMA.FTZ R151, R151, UR37, -R6 ;  /* 0x0000002597977c23 */ /* 0x000fc20008010806 */
[----:B------:R-:W-:Y:S01]  /*10e00*/  FMUL.FTZ R126, R158, UR37 ;  /* 0x000000259e7e7c20 */ /* 0x000fe20008410000 */
[----:B------:R-:W-:-:S01]  /*10e10*/  FFMA.FTZ R158, R127, UR37, -R6 ;  /* 0x000000257f9e7c23 */ /* 0x000fc20008010806 */
[--C-:B------:R-:W-:Y:S01]  /*10e20*/  FFMA.FTZ R127, R130, UR37, -R6.reuse ;  /* 0x00000025827f7c23 */ /* 0x100fe20008010806 */
[----:B------:R-:W-:-:S01]  /*10e30*/  FFMA.FTZ R130, R131, UR37, -R6 ;  /* 0x0000002583827c23 */ /* 0x000fc20008010806 */
[--C-:B------:R-:W-:Y:S01]  /*10e40*/  FFMA.FTZ R131, R134, UR37, -R6.reuse ;  /* 0x0000002586837c23 */ /* 0x100fe20008010806 */
[----:B------:R-:W-:-:S01]  /*10e50*/  FFMA.FTZ R122, R122, UR37, -R6 ;  /* 0x000000257a7a7c23 */ /* 0x000fc20008010806 */
[----:B------:R-:W1:Y:S01]  /*10e60*/  MUFU.EX2 R126, R126 ;  /* 0x0000007e007e7308 */ /* 0x000e620000000800 */
[----:B0-----:R-:W-:-:S01]  /*10e70*/  FFMA.FTZ R134, R117, R5, R8 ;  /* 0x0000000575867223 */ /* 0x001fc20000010008 */
[--C-:B------:R-:W-:Y:S01]  /*10e80*/  FFMA.FTZ R123, R123, UR37, -R6.reuse ;  /* 0x000000257b7b7c23 */ /* 0x100fe20008010806 */
[----:B------:R-:W-:-:S01]  /*10e90*/  FFMA.FTZ R106, R106, UR37, -R6 ;  /* 0x000000256a6a7c23 */ /* 0x000fc20008010806 */
[----:B------:R-:W-:Y:S01]  /*10ea0*/  FFMA.FTZ R107, R107, UR37, -R6 ;  /* 0x000000256b6b7c23 */ /* 0x000fe20008010806 */
[----:B------:R-:W-:-:S01]  /*10eb0*/  FADD.FTZ R161, R9, R134 ;  /* 0x0000008609a17221 */ /* 0x000fc20000010000 */
        /* <DEDUP_REMOVED lines=11> */
[----:B-1----:R-:W-:-:S01]  /*10f70*/  FFMA.FTZ R5, R126, R4, R153 ;  /* 0x000000047e057223 */ /* 0x002fc20000010099 */
[----:B------:R-:W-:Y:S01]  /*10f80*/  FADD.FTZ R4, R12, R161 ;  /* 0x000000a10c047221 */ /* 0x000fe20000010000 */
[----:B------:R-:W-:-:S01]  /*10f90*/  FFMA.FTZ R91, R91, UR37, -R6 ;  /* 0x000000255b5b7c23 */ /* 0x000fc20008010806 */
[--C-:B------:R-:W-:Y:S01]  /*10fa0*/  FFMA.FTZ R95, R95, UR37, -R6.reuse ;  /* 0x000000255f5f7c23 */ /* 0x100fe20008010806 */
[----:B------:R-:W-:-:S01]  /*10fb0*/  FFMA.FTZ R98, R98, UR37, -R6 ;  /* 0x0000002562627c23 */ /* 0x000fc20008010806 */
[--C-:B------:R-:W-:Y:S01]  /*10fc0*/  FFMA.FTZ R99, R99, UR37, -R6.reuse ;  /* 0x0000002563637c23 */ /* 0x100fe20008010806 */
[----:B------:R-:W-:-:S01]  /*10fd0*/  FFMA.FTZ R102, R102, UR37, -R6 ;  /* 0x0000002566667c23 */ /* 0x000fc20008010806 */
[----:B------:R-:W1:Y:S01]  /*10fe0*/  MUFU.EX2 R154, R154 ;  /* 0x0000009a009a7308 */ /* 0x000e620000000800 */
[----:B0-----:R-:W-:-:S01]  /*10ff0*/  FADD.FTZ R5, R116, R5 ;  /* 0x0000000574057221 */ /* 0x001fc20000010000 */
[----:B------:R-:W-:-:S06]  /*11000*/  FFMA.FTZ R6, R103, UR37, -R6 ;  /* 0x0000002567067c23 */ /* 0x000fcc0008010806 */
[----:B------:R-:W0:Y:S08]  /*11010*/  MUFU.EX2 R157, R157 ;  /* 0x0000009d009d7308 */ /* 0x000e300000000800 */
[----:B------:R-:W3:Y:S08]  /*11020*/  MUFU.EX2 R156, R156 ;  /* 0x0000009c009c7308 */ /* 0x000ef00000000800 */
[----:B------:R4:W-:Y:S08]  /*11030*/  MUFU.EX2 R7, R160 ;  /* 0x000000a000077308 */ /* 0x0009f00000000800 */
[----:B------:R-:W5:Y:S01]  /*11040*/  MUFU.EX2 R159, R159 ;  /* 0x0000009f009f7308 */ /* 0x000f620000000800 */
[----:B----4-:R-:W-:-:S01]  /*11050*/  FADD.FTZ R160, R152, R5 ;  /* 0x0000000598a07221 */ /* 0x010fc20000010000 */
[----:B------:R-:W-:-:S03]  /*11060*/  FADD.FTZ R5, R13, R4 ;  /* 0x000000040d057221 */ /* 0x000fc60000010000 */
[----:B--2---:R-:W-:Y:S01]  /*11070*/  FADD.FTZ R135, R155, R160 ;  /* 0x000000a09b877221 */ /* 0x004fe20000010000 */
[----:B------:R-:W-:-:S02]  /*11080*/  FADD.FTZ R4, R14, R5 ;  /* 0x000000050e047221 */ /* 0x000fc40000010000 */
[----:B------:R-:W2:Y:S01]  /*11090*/  MUFU.EX2 R138, R138 ;  /* 0x0000008a008a7308 */ /* 0x000ea20000000800 */
[----:B-1----:R-:W-:-:S01]  /*110a0*/  FADD.FTZ R160, R154, R135 ;  /* 0x000000879aa07221 */ /* 0x002fc20000010000 */
[----:B------:R-:W-:-:S03]  /*110b0*/  FADD.FTZ R5, R15, R4 ;  /* 0x000000040f057221 */ /* 0x000fc60000010000 */
[----:B0-----:R-:W-:Y:S01]  /*110c0*/  FADD.FTZ R135, R157, R160 ;  /* 0x000000a09d877221 */ /* 0x001fe20000010000 */
[----:B------:R-:W-:-:S02]  /*110d0*/  FADD.FTZ R4, R20, R5 ;  /* 0x0000000514047221 */ /* 0x000fc40000010000 */
[----:B------:R-:W0:Y:S01]  /*110e0*/  MUFU.EX2 R139, R139 ;  /* 0x0000008b008b7308 */ /* 0x000e220000000800 */
[----:B---3--:R-:W-:-:S01]  /*110f0*/  FADD.FTZ R160, R156, R135 ;  /* 0x000000879ca07221 */ /* 0x008fc20000010000 */
[----:B------:R-:W-:-:S03]  /*11100*/  FADD.FTZ R5, R21, R4 ;  /* 0x0000000415057221 */ /* 0x000fc60000010000 */
[----:B-----5:R-:W-:Y:S01]  /*11110*/  FADD.FTZ R135, R159, R160 ;  /* 0x000000a09f877221 */ /* 0x020fe20000010000 */
[----:B------:R-:W-:-:S02]  /*11120*/  FADD.FTZ R4, R136, R5 ;  /* 0x0000000588047221 */ /* 0x000fc40000010000 */
        /* <DEDUP_REMOVED lines=29> */
[----:B------:R-:W1:Y:S01]  /*11300*/  MUFU.EX2 R128, R128 ;  /* 0x0000008000807308 */ /* 0x000e620000000800 */
[----:B--2---:R-:W-:-:S04]  /*11310*/  FADD.FTZ R160, R123, R160 ;  /* 0x000000a07ba07221 */ /* 0x004fc80000010000 */
[----:B------:R-:W-:-:S03]  /*11320*/  FADD.FTZ R5, R7, R160 ;  /* 0x000000a007057221 */ /* 0x000fc60000010000 */
        /* <DEDUP_REMOVED lines=33> */
[----:B------:R-:W-:-:S06]  /*11540*/  FADD.FTZ R4, R108, R135 ;  /* 0x000000876c047221 */ /* 0x000fcc0000010000 */
[----:B------:R-:W0:Y:S08]  /*11550*/  MUFU.EX2 R115, R115 ;  /* 0x0000007300737308 */ /* 0x000e300000000800 */
        /* <DEDUP_REMOVED lines=8> */
[----:B-1----:R-:W-:-:S01]  /*115e0*/  FADD.FTZ R94, R114, R5 ;  /* 0x00000005725e7221 */ /* 0x002fc20000010000 */
[----:B--2---:R-:W-:-:S03]  /*115f0*/  FADD.FTZ R5, R109, R4 ;  /* 0x000000046d057221 */ /* 0x004fc60000010000 */
[----:B0-----:R-:W-:Y:S01]  /*11600*/  FADD.FTZ R135, R115, R94 ;  /* 0x0000005e73877221 */ /* 0x001fe20000010000 */
        /* <DEDUP_REMOVED lines=33> */
.L_x_1020:
        /* <DEDUP_REMOVED lines=115> */
[----:B------:R-:W-:-:S05]  /*11f50*/  UMOV UR49, UR55 ;  /* 0x0000003700317c82 */ /* 0x000fca0008000000 */
.L_x_1003:
[----:B------:R-:W-:Y:S06]  /*11f60*/  BAR.ARV 0x8, 0x180 ;  /* 0x0206000000007b1d */ /* 0x000fec0000002000 */
[----:B------:R-:W-:Y:S05]  /*11f70*/  @!P0 BRA `(.L_x_1022) ;  /* 0x0000000000048947 */ /* 0x000fea0003800000 */
[----:B------:R-:W-:Y:S01]  /*11f80*/  BPT.TRAP 0x1 ;  /* 0x000000040000795c */ /* 0x000fe20000300000 */
.L_x_1022:
[----:B------:R-:W-:Y:S01]  /*11f90*/  ULEA UR9, UR49, UR41, 0x3 ;  /* 0x0000002931097291 */ /* 0x000fe2000f8e183f */
[----:B------:R-:W-:-:S05]  /*11fa0*/  IMAD.U32 R3, RZ, RZ, UR45 ;  /* 0x0000002dff037e24 */ /* 0x000fca000f8e00ff */
[----:B------:R-:W-:-:S04]  /*11fb0*/  SHF.L.U32 R3, R3, 0x1f, RZ ;  /* 0x0000001f03037819 */ /* 0x000fc800000006ff */
[----:B------:R0:W1:Y:S01]  /*11fc0*/  SYNCS.PHASECHK.TRANS64.TRYWAIT P1, [UR9+0x29850], R3 ;  /* 0x02985003ff0075a7 */ /* 0x0000620008020149 */
[----:B------:R-:W-:Y:S05]  /*11fd0*/  @!P0 BRA `(.L_x_1023) ;  /* 0x0000000000048947 */ /* 0x000fea0003800000 */
[----:B------:R-:W-:Y:S01]  /*11fe0*/  BPT.TRAP 0x1 ;  /* 0x000000040000795c */ /* 0x000fe20000300000 */
.L_x_1023:
[----:B-1----:R-:W-:Y:S05]  /*11ff0*/  @P1 BRA `(.L_x_1024) ;  /* 0x0000000000081947 */ /* 0x002fea0003800000 */
[----:B------:R-:W1:Y:S02]  /*12000*/  SYNCS.PHASECHK.TRANS64.TRYWAIT P1, [UR9+0x29850], R3 ;  /* 0x02985003ff0075a7 */ /* 0x000e640008020149 */
[----:B-1----:R-:W-:Y:S05]  /*12010*/  @!P1 BRA `(.L_x_1025) ;  /* 0x0000007000f49947 */ /* 0x002fea0003800000 */
.L_x_1024:
[----:B------:R-:W-:Y:S01]  /*12020*/  UIADD3 UR41, UR41, 0x400, URZ ;  /* 0x0000040029297890 */ /* 0x000fe2000fffe03f */
[----:B------:R-:W-:Y:S01]  /*12030*/  WARPGROUP.ARRIVE ;  /* 0x00000000000079c5 */ /* 0x000fe20000000000 */
[----:B------:R-:W-:Y:S01]  /*12040*/  UMOV UR7, 0xc0000010 ;  /* 0xc000001000077882 */ /* 0x000fe20000000000 */
[----:B------:R-:W-:Y:S01]  /*12050*/  ULDC.64 UR10, c[0x0][0x9a0] ;  /* 0x00026800000a7ab9 */ /* 0x000fe20000000a00 */
[----:B------:R-:W-:Y:S01]  /*12060*/  USHF.R.U32.HI UR41, URZ, 0x4, UR41 ;  /* 0x000000043f297899 */ /* 0x000fe20008011629 */
[----:B------:R-:W-:Y:S01]  /*12070*/  IMAD.MOV.U32 R8, RZ, RZ, 0x3f800000 ;  /* 0x3f800000ff087424 */ /* 0x000fe200078e00ff */
[----:B------:R-:W-:Y:S02]  /*12080*/  UISETP.NE.U32.AND UP0, UPT, UR10, URZ, UPT ;  /* 0x0000003f0a00728c */ /* 0x000fe4000bf05070 */
[----:B------:R-:W-:Y:S02]  /*12090*/  ULOP3.LUT UR41, UR41, 0x3fff, URZ, 0xc0, !UPT ;  /* 0x00003fff29297892 */ /* 0x000fe4000f8ec03f */
[----:B------:R-:W-:-:S02]  /*120a0*/  UISETP.NE.AND.EX UP0, UPT, UR11, URZ, UPT, UP0 ;  /* 0x0000003f0b00728c */ /* 0x000fc4000bf05300 */
[----:B------:R-:W-:-:S04]  /*120b0*/  ULOP3.LUT UR8, UR41, 0x10000, URZ, 0xfc, !UPT ;  /* 0x0001000029087892 */ /* 0x000fc8000f8efc3f */
[----:B------:R-:W-:Y:S01]  /*120c0*/  UIMAD UR8, UR49, 0x500, UR8 ;  /* 0x00000500310878a4 */ /* 0x000fe2000f8e0208 */
[----:B------:R-:W-:-:S03]  /*120d0*/  PLOP3.LUT P1, PT, PT, PT, UP0, 0x80, 0x0 ;  /* 0x000000000000781c */ /* 0x000fc60003f2f008 */
[----:B------:R-:W-:Y:S01]  /*120e0*/  UIADD3 UR4, UR8, 0x100, URZ ;  /* 0x0000010008047890 */ /* 0x000fe2000fffe03f */
[----:B------:R-:W-:Y:S02]  /*120f0*/  @UP0 ULDC.64 UR12, c[0x0][0x9c8] ;  /* 0x00027200000c0ab9 */ /* 0x000fe40000000a00 */
[----:B------:R-:W-:-:S06]  /*12100*/  UMOV UR6, UR8 ;  /* 0x0000000800067c82 */ /* 0x000fcc0008000000 */
[----:B------:R-:W-:Y:S01]  /*12110*/  QGMMA.64x128x32.F32.E4M3.E4M3 R24, R184, gdesc[UR4], R24, gsb0 ;  /* 0x01e00004b8187df3 */ /* 0x000fe20008000818 */
[----:B------:R-:W-:Y:S01]  /*12120*/  UMOV UR7, 0xc0000010 ;  /* 0xc000001000077882 */ /* 0x000fe20000000000 */
[----:B------:R-:W-:Y:S01]  /*12130*/  UMOV UR6, UR4 ;  /* 0x0000000400067c82 */ /* 0x000fe20008000000 */
[----:B------:R-:W-:Y:S01]  /*12140*/  @UP0 UIMAD.WIDE.U32 UR4, UR44, UR12, URZ ;  /* 0x0000000c2c0402a5 */ /* 0x000fe2000f8e003f */
[----:B------:R-:W-:Y:S02]  /*12150*/  WARPGROUP.DEPBAR.LE gsb0, 0x0 ;  /* 0x00008000000079c5 */ /* 0x000fe40000010000 */
[----:B------:R-:W-:-:S06]  /*12160*/  WARPGROUP.ARRIVE ;  /* 0x00000000000079c5 */ /* 0x000fcc0000000000 */
[----:B------:R-:W-:Y:S01]  /*12170*/  QGMMA.64x128x32.F32.E4M3.E4M3 R24, R180, gdesc[UR4], R24, gsb0 ;  /* 0x01e00004b4187df3 */ /* 0x000fe20008000818 */
[----:B------:R-:W-:Y:S02]  /*12180*/  @UP0 USHF.R.S32.HI UR6, URZ, 0x1f, UR44 ;  /* 0x0000001f3f060899 */ /* 0x000fe4000801142c */
[----:B------:R-:W-:Y:S02]  /*12190*/  @UP0 USHF.R.S32.HI UR7, URZ, 0x1f, UR42 ;  /* 0x0000001f3f070899 */ /* 0x000fe4000801142a */
[----:B------:R-:W-:-:S04]  /*121a0*/  @UP0 UIMAD UR6, UR6, UR12, URZ ;  /* 0x0000000c060602a4 */ /* 0x000fc8000f8e023f */
[----:B------:R-:W-:-:S03]  /*121b0*/  @UP0 UIMAD UR6, UR44, UR13, UR6 ;  /* 0x0000000d2c0602a4 */ /* 0x000fc6000f8e0206 */
[----:B------:R-:W-:Y:S01]  /*121c0*/  @UP0 ULDC.64 UR12, c[0x0][0x9d0] ;  /* 0x00027400000c0ab9 */ /* 0x000fe20000000a00 */
[----:B------:R-:W-:Y:S02]  /*121d0*/  @UP0 UIADD3 UR5, UR5, UR6, URZ ;  /* 0x0000000605050290 */ /* 0x000fe4000fffe03f */
[----:B------:R-:W-:Y:S02]  /*121e0*/  @UP0 UIMAD UR6, UR7, UR12, URZ ;  /* 0x0000000c070602a4 */ /* 0x000fe4000f8e023f */
[----:B------:R-:W-:Y:S02]  /*121f0*/  @UP0 UIMAD.WIDE.U32 UR4, UR42, UR12, UR4 ;  /* 0x0000000c2a0402a5 */ /* 0x000fe4000f8e0004 */
[----:B------:R-:W-:-:S04]  /*12200*/  @UP0 UIMAD UR6, UR42, UR13, UR6 ;  /* 0x0000000d2a0602a4 */ /* 0x000fc8000f8e0206 */
[----:B------:R-:W-:Y:S02]  /*12210*/  @UP0 UIADD3 UR5, UR5, UR6, URZ ;  /* 0x0000000605050290 */ /* 0x000fe4000fffe03f */
[----:B------:R-:W-:-:S04]  /*12220*/  @UP0 ULEA UR6, UP1, UR4, UR10, 0x2 ;  /* 0x0000000a04060291 */ /* 0x000fc8000f82103f */
[----:B------:R-:W-:Y:S02]  /*12230*/  @UP0 ULEA.HI.X UR7, UR4, UR11, UR5, 0x2, UP1 ;  /* 0x0000000b04070291 */ /* 0x000fe400088f1405 */
[----:B------:R-:W-:Y:S01]  /*12240*/  UIADD3 UR4, UR8, 0x200, URZ ;  /* 0x0000020008047890 */ /* 0x000fe2000fffe03f */
[----:B-1----:R-:W-:-:S03]  /*12250*/  IMAD.U32 R6, RZ, RZ, UR6 ;  /* 0x00000006ff067e24 */ /* 0x002fc6000f8e00ff */
[----:B------:R-:W-:Y:S01]  /*12260*/  IMAD.U32 R7, RZ, RZ, UR7 ;  /* 0x00000007ff077e24 */ /* 0x000fe2000f8e00ff */
[----:B------:R-:W-:Y:S02]  /*12270*/  UMOV UR7, 0xc0000010 ;  /* 0xc000001000077882 */ /* 0x000fe40000000000 */
[----:B------:R-:W-:Y:S02]  /*12280*/  UMOV UR6, UR4 ;  /* 0x0000000400067c82 */ /* 0x000fe40008000000 */
[----:B------:R1:W2:Y:S01]  /*12290*/  @P1 LDG.E R8, desc[UR50][R6.64] ;  /* 0x0000003206081981 */ /* 0x0002a2000c1e1900 */
[----:B------:R-:W-:Y:S02]  /*122a0*/  WARPGROUP.DEPBAR.LE gsb0, 0x0 ;  /* 0x00008000000079c5 */ /* 0x000fe40000010000 */
[----:B------:R-:W-:-:S06]  /*122b0*/  WARPGROUP.ARRIVE ;  /* 0x00000000000079c5 */ /* 0x000fcc0000000000 */
[----:B------:R-:W-:Y:S01]  /*122c0*/  QGMMA.64x128x32.F32.E4M3.E4M3 R24, R176, gdesc[UR4], R24, gsb0 ;  /* 0x01e00004b0187df3 */ /* 0x000fe20008000818 */
[----:B------:R-:W-:Y:S01]  /*122d0*/  UIADD3 UR4, UR8, 0x300, URZ ;  /* 0x0000030008047890 */ /* 0x000fe2000fffe03f */
[----:B------:R-:W-:-:S06]  /*122e0*/  UMOV UR7, 0xc0000010 ;  /* 0xc000001000077882 */ /* 0x000fcc0000000000 */
[----:B------:R-:W-:Y:S01]  /*122f0*/  UMOV UR6, UR4 ;  /* 0x0000000400067c82 */ /* 0x000fe20008000000 */
[----:B------:R-:W-:Y:S01]  /*12300*/  UIADD3 UR8, UR8, 0x400, URZ ;  /* 0x0000040008087890 */ /* 0x000fe2000fffe03f */
[----:B------:R-:W3:Y:S04]  /*12310*/  SHFL.BFLY PT, R10, R5, 0x2, 0x1f ;  /* 0x0c401f00050a7f89 */ /* 0x000ee800000e0000 */
[----:B------:R-:W4:Y:S01]  /*12320*/  SHFL.BFLY PT, R9, R4, 0x2, 0x1f ;  /* 0x0c401f0004097f89 */ /* 0x000f2200000e0000 */
[----:B------:R-:W-:Y:S02]  /*12330*/  WARPGROUP.DEPBAR.LE gsb0, 0x0 ;  /* 0x00008000000079c5 */ /* 0x000fe40000010000 */
[----:B------:R-:W-:-:S06]  /*12340*/  WARPGROUP.ARRIVE ;  /* 0x00000000000079c5 */ /* 0x000fcc0000000000 */
[----:B------:R-:W-:Y:S01]  /*12350*/  QGMMA.64x128x32.F32.E4M3.E4M3 R24, R172, gdesc[UR4], R24, gsb0 ;  /* 0x01e00004ac187df3 */ /* 0x000fe20008000818 */
[----:B------:R-:W-:Y:S01]  /*12360*/  UMOV UR6, UR8 ;  /* 0x0000000800067c82 */ /* 0x000fe20008000000 */
[----:B------:R-:W-:Y:S01]  /*12370*/  UMOV UR7, 0xc0000010 ;  /* 0xc000001000077882 */ /* 0x000fe20000000000 */
[----:B---3--:R-:W-:-:S01]  /*12380*/  FADD.FTZ R10, R10, R5 ;  /* 0x000000050a0a7221 */ /* 0x008fc20000010000 */
[----:B----4-:R-:W-:-:S04]  /*12390*/  FADD.FTZ R9, R9, R4 ;  /* 0x0000000409097221 */ /* 0x010fc80000010000 */
[----:B0-----:R-:W0:Y:S04]  /*123a0*/  SHFL.BFLY PT, R3, R10, 0x1, 0x1f ;  /* 0x0c201f000a037f89 */ /* 0x001e2800000e0000 */
[----:B-1----:R-:W1:Y:S01]  /*123b0*/  SHFL.BFLY PT, R6, R9, 0x1, 0x1f ;  /* 0x0c201f0009067f89 */ /* 0x002e6200000e0000 */
[----:B------:R-:W-:Y:S02]  /*123c0*/  IMAD.MOV.U32 R5, RZ, RZ, RZ ;  /* 0x000000ffff057224 */ /* 0x000fe400078e00ff */
[----:B0-----:R-:W-:Y:S01]  /*123d0*/  FADD.FTZ R7, R10, R3 ;  /* 0x000000030a077221 */ /* 0x001fe20000010000 */
[----:B-1----:R-:W-:-:S04]  /*123e0*/  FADD.FTZ R12, R9, R6 ;  /* 0x00000006090c7221 */ /* 0x002fc80000010000 */
        /* <DEDUP_REMOVED lines=12> */
[----:B------:R1:W3:Y:S01]  /*124b0*/  @P2 MUFU.LG2 R6, R11 ;  /* 0x0000000b00062308 */ /* 0x0002e20000000c00 */
        /* <DEDUP_REMOVED lines=16> */
.L_x_1026:
[----:B------:R-:W-:Y:S01]  /*125c0*/  UIADD3 UR4, UR9, 0x29860, URZ ;  /* 0x0002986009047890 */ /* 0x000fe2000fffe03f */
[-C--:B------:R-:W-:Y:S01]  /*125d0*/  FMUL.FTZ R94, R28, R5.reuse ;  /* 0x000000051c5e7220 */ /* 0x080fe20000410000 */
[----:B------:R-:W-:Y:S01]  /*125e0*/  UIADD3 UR49, UR49, 0x1, URZ ;  /* 0x0000000131317890 */ /* 0x000fe2000fffe03f */
[-C--:B------:R-:W-:Y:S01]  /*125f0*/  FMUL.FTZ R92, R29, R5.reuse ;  /* 0x000000051d5c7220 */ /* 0x080fe20000410000 */
[----:B------:R-:W-:Y:S01]  /*12600*/  UPRMT UR4, UR40, 0x654, UR4 ;  /* 0x0000065428047896 */ /* 0x000fe20008000004 */
[-C--:B------:R-:W-:Y:S01]  /*12610*/  FMUL.FTZ R91, R32, R5.reuse ;  /* 0x00000005205b7220 */ /* 0x080fe20000410000 */
[----:B------:R-:W-:Y:S01]  /*12620*/  UISETP.NE.AND UP0, UPT, UR49, 0x2, UPT ;  /* 0x000000023100788c */ /* 0x000fe2000bf05270 */
        /* <DEDUP_REMOVED lines=9> */
[----:B------:R-:W-:Y:S01]  /*126c0*/  SYNCS.ARRIVE.TRANS64.RED.A1T0 RZ, [UR4], RZ ;  /* 0x000000ffffff79a7 */ /* 0x000fe20008100404 */
        /* <DEDUP_REMOVED lines=25> */
[----:B------:R-:W-:Y:S01]  /*12860*/  USEL UR4, URZ, 0x1, UP0 ;  /* 0x000000013f047887 */ /* 0x000fe20008000000 */
        /* <DEDUP_REMOVED lines=30> */
[----:B------:R-:W-:-:S12]  /*12a50*/  ULOP3.LUT UR45, UR45, UR4, URZ, 0x3c, !UPT ;  /* 0x000000042d2d7292 */ /* 0x000fd8000f8e3c3f */
.L_x_952:
[----:B------:R-:W0:Y:S01]  /*12a60*/  S2R R7, SR_CgaCtaId ;  /* 0x0000000000077919 */ /* 0x000e220000008800 */
[----:B------:R-:W-:Y:S01]  /*12a70*/  MOV R0, 0x400 ;  /* 0x0000040000007802 */ /* 0x000fe20000000f00 */
[----:B------:R-:W-:Y:S01]  /*12a80*/  BSSY B0, `(.L_x_1027) ;  /* 0x0000230000007945 */ /* 0x000fe20003800000 */
[----:B------:R-:W-:Y:S02]  /*12a90*/  BAR.SYNC.DEFER_BLOCKING 0x5, 0x180 ;  /* 0x0146000000007b1d */ /* 0x000fe40000010000 */
[----:B0-----:R-:W-:-:S05]  /*12aa0*/  LEA R0, R7, R0, 0x18 ;  /* 0x0000000007007211 */ /* 0x001fca00078ec0ff */
[----:B------:R-:W0:Y:S02]  /*12ab0*/  LDS R2, [R0+0x298d0] ;  /* 0x0298d00000027984 */ /* 0x000e240000000800 */
[----:B0-----:R-:W-:Y:S01]  /*12ac0*/  R2UR UR4, R2 ;  /* 0x00000000020472ca */ /* 0x001fe200000e0000 */
[----:B------:R-:W-:Y:S06]  /*12ad0*/  BAR.ARV 0x4, 0x180 ;  /* 0x0106000000007b1d */ /* 0x000fec0000002000 */
[----:B------:R-:W-:Y:S08]  /*12ae0*/  @P0 BRA `(.L_x_1028) ;  /* 0x0000001800500947 */ /* 0x000ff00003800000 */
[----:B------:R-:W0:Y:S01]  /*12af0*/  S2R R16, SR_TID.X ;  /* 0x0000000000107919 */ /* 0x000e220000002100 */
[----:B------:R-:W-:Y:S01]  /*12b00*/  ULDC.64 UR6, c[0x4][0x40] ;  /* 0x0100100000067ab9 */ /* 0x000fe20000000a00 */
[----:B------:R-:W1:Y:S01]  /*12b10*/  S2R R35, SR_SWINHI ;  /* 0x0000000000237919 */ /* 0x000e620000002f00 */
        /* <DEDUP_REMOVED lines=13> */
[----:B------:R-:W-:Y:S01]  /*12bf0*/  F2FP.BF16.F32.PACK_AB R94, R94, R95 ;  /* 0x0000005f5e5e723e */ /* 0x000fe200000010ff */
[----:B0-----:R-:W-:Y:S01]  /*12c00*/  IMAD.SHL.U32 R2, R16, 0x4, RZ ;  /* 0x0000000410027824 */ /* 0x001fe200078e00ff */
        /* <DEDUP_REMOVED lines=14> */
[----:B------:R-:W-:Y:S01]  /*12cf0*/  F2FP.BF16.F32.PACK_AB R49, R48, R49 ;  /* 0x000000313031723e */ /* 0x000fe200000010ff */
[----:B------:R-:W-:Y:S01]  /*12d00*/  USHF.R.S32.HI UR12, URZ, 0x1f, UR42 ;  /* 0x0000001f3f0c7899 */ /* 0x000fe2000801142a */
[----:B------:R-:W-:Y:S01]  /*12d10*/  LOP3.LUT R2, R2, 0xc, RZ, 0xc0, !PT ;  /* 0x0000000c02027812 */ /* 0x000fe200078ec0ff */
[----:B------:R-:W-:Y:S01]  /*12d20*/  ULDC.64 UR8, c[0x0][0xb90] ;  /* 0x0002e40000087ab9 */ /* 0x000fe20000000a00 */
[----:B------:R-:W-:-:S02]  /*12d30*/  F2FP.BF16.F32.PACK_AB R93, R92, R93 ;  /* 0x0000005d5c5d723e */ /* 0x000fc400000010ff */
[----:B------:R-:W-:Y:S01]  /*12d40*/  F2FP.BF16.F32.PACK_AB R89, R88, R89 ;  /* 0x000000595859723e */ /* 0x000fe200000010ff */
[----:B------:R-:W-:Y:S01]  /*12d50*/  USHF.R.S32.HI UR13, URZ, 0x1f, UR44 ;  /* 0x0000001f3f0d7899 */ /* 0x000fe2000801142c */
[----:B------:R-:W-:Y:S01]  /*12d60*/  BAR.SYNC.DEFER_BLOCKING 0x1, 0x100 ;  /* 0x0044000000007b1d */ /* 0x000fe20000010000 */
[----:B------:R-:W-:-:S05]  /*12d70*/  IADD3 R6, P0, R2, UR6, RZ ;  /* 0x0000000602067c10 */ /* 0x000fca000ff1e0ff */
[----:B------:R-:W-:Y:S01]  /*12d80*/  IMAD.X R7, RZ, RZ, UR7, P0 ;  /* 0x00000007ff077e24 */ /* 0x000fe200080e06ff */
[----:B------:R-:W-:-:S04]  /*12d90*/  ULDC.64 UR10, c[0x0][0xb98] ;  /* 0x0002e600000a7ab9 */ /* 0x000fc80000000a00 */
[----:B------:R0:W2:Y:S01]  /*12da0*/  LDG.E.CONSTANT R2, desc[UR50][R6.64] ;  /* 0x0000003206027981 */ /* 0x0000a2000c1e9900 */
[----:B------:R-:W-:Y:S02]  /*12db0*/  UIMAD UR5, UR12, UR8, URZ ;  /* 0x000000080c0572a4 */ /* 0x000fe4000f8e023f */
[----:B------:R-:W-:Y:S02]  /*12dc0*/  UIMAD.WIDE.U32 UR6, UR42, UR8, URZ ;  /* 0x000000082a0672a5 */ /* 0x000fe4000f8e003f */
[----:B------:R-:W-:Y:S02]  /*12dd0*/  UIMAD UR5, UR42, UR9, UR5 ;  /* 0x000000092a0572a4 */ /* 0x000fe4000f8e0205 */
[----:B------:R-:W-:Y:S02]  /*12de0*/  UIMAD UR8, UR13, UR10, URZ ;  /* 0x0000000a0d0872a4 */ /* 0x000fe4000f8e023f */
[----:B------:R-:W-:Y:S01]  /*12df0*/  UIADD3 UR7, UR7, UR5, URZ ;  /* 0x0000000507077290 */ /* 0x000fe2000fffe03f */
[----:B0-----:R-:W-:Y:S01]  /*12e00*/  LOP3.LUT P0, R6, R16, 0x3, RZ, 0xc0, !PT ;  /* 0x0000000310067812 */ /* 0x001fe2000780c0ff */
[----:B------:R-:W-:Y:S01]  /*12e10*/  UIMAD UR8, UR44, UR11, UR8 ;  /* 0x0000000b2c0872a4 */ /* 0x000fe2000f8e0208 */
[----:B------:R-:W-:Y:S01]  /*12e20*/  F2FP.BF16.F32.PACK_AB R16, R87, R8 ;  /* 0x000000085710723e */ /* 0x000fe200000010ff */
[----:B------:R-:W-:Y:S01]  /*12e30*/  UIMAD.WIDE.U32 UR6, UR44, UR10, UR6 ;  /* 0x0000000a2c0672a5 */ /* 0x000fe2000f8e0006 */
[----:B------:R-:W-:Y:S01]  /*12e40*/  ISETP.EQ.OR P0, PT, R6, 0x3, !P0 ;  /* 0x000000030600780c */ /* 0x000fe20004702670 */
[----:B------:R-:W-:Y:S01]  /*12e50*/  ULDC UR5, c[0x0][0xa88] ;  /* 0x0002a20000057ab9 */ /* 0x000fe20000000800 */
[----:B------:R-:W-:-:S02]  /*12e60*/  MOV R6, R0 ;  /* 0x0000000000067202 */ /* 0x000fc40000000f00 */
[----:B-1----:R-:W-:Y:S01]  /*12e70*/  MOV R7, R35 ;  /* 0x0000002300077202 */ /* 0x002fe20000000f00 */
[----:B------:R-:W-:Y:S01]  /*12e80*/  IMAD.U32 R66, RZ, RZ, UR8 ;  /* 0x00000008ff427e24 */ /* 0x000fe2000f8e00ff */
[----:B------:R-:W-:Y:S01]  /*12e90*/  SEL R71, R9, R10, P0 ;  /* 0x0000000a09477207 */ /* 0x000fe20000000000 */
[----:B------:R-:W-:Y:S01]  /*12ea0*/  ULDC.64 UR8, c[0x0][0xae8] ;  /* 0x0002ba0000087ab9 */ /* 0x000fe20000000a00 */
[----:B------:R-:W-:Y:S01]  /*12eb0*/  SEL R73, R10, R9, P0 ;  /* 0x000000090a497207 */ /* 0x000fe20000000000 */
[----:B------:R-:W-:Y:S01]  /*12ec0*/  IMAD.WIDE R8, R192, 0x2, R6 ;  /* 0x00000002c0087825 */ /* 0x000fe200078e0206 */
[----:B------:R-:W-:Y:S01]  /*12ed0*/  SEL R81, R31, R34, P0 ;  /* 0x000000221f517207 */ /* 0x000fe20000000000 */
[----:B------:R-:W-:Y:S01]  /*12ee0*/  ULDC.64 UR10, c[0x0][0xaf0] ;  /* 0x0002bc00000a7ab9 */ /* 0x000fe20000000a00 */
[----:B------:R-:W-:Y:S02]  /*12ef0*/  SEL R83, R34, R31, P0 ;  /* 0x0000001f22537207 */ /* 0x000fe40000000000 */
[----:B------:R-:W-:-:S02]  /*12f00*/  IADD3 R31, P6, R8, 0x4060, RZ ;  /* 0x00004060081f7810 */ /* 0x000fc40007fde0ff */
[----:B------:R-:W-:Y:S02]  /*12f10*/  SEL R85, R27, R30, P0 ;  /* 0x0000001e1b557207 */ /* 0x000fe40000000000 */
[----:B------:R-:W-:Y:S01]  /*12f20*/  SEL R87, R30, R27, P0 ;  /* 0x0000001b1e577207 */ /* 0x000fe20000000000 */
[----:B------:R-:W-:Y:S01]  /*12f30*/  IMAD R27, R188, 0x40, R19 ;  /* 0x00000040bc1b7824 */ /* 0x000fe200078e0213 */
[----:B------:R-:W-:Y:S02]  /*12f40*/  LOP3.LUT R30, R31, 0x380, RZ, 0xc0, !PT ;  /* 0x000003801f1e7812 */ /* 0x000fe400078ec0ff */
[----:B------:R-:W-:Y:S02]  /*12f50*/  LOP3.LUT R43, R8, 0x380, RZ, 0xc0, !PT ;  /* 0x00000380082b7812 */ /* 0x000fe400078ec0ff */
[----:B------:R-:W-:Y:S02]  /*12f60*/  SHF.R.U64 R30, R30, 0x3, RZ ;  /* 0x000000031e1e7819 */ /* 0x000fe400000012ff */
[----:B------:R-:W-:-:S02]  /*12f70*/  SEL R101, R11, R12, P0 ;  /* 0x0000000c0b657207 */ /* 0x000fc40000000000 */
[----:B------:R-:W-:Y:S02]  /*12f80*/  SEL R103, R12, R11, P0 ;  /* 0x0000000b0c677207 */ /* 0x000fe40000000000 */
[----:B------:R-:W-:Y:S02]  /*12f90*/  SHF.R.U64 R43, R43, 0x3, RZ ;  /* 0x000000032b2b7819 */ /* 0x000fe400000012ff */
[----:B------:R-:W-:Y:S02]  /*12fa0*/  IADD3 R11, P3, R8, 0x4000, RZ ;  /* 0x00004000080b7810 */ /* 0x000fe40007f7e0ff */
[----:B------:R-:W-:Y:S02]  /*12fb0*/  SEL R91, R25, R26, P0 ;  /* 0x0000001a195b7207 */ /* 0x000fe40000000000 */
[----:B------:R-:W-:Y:S01]  /*12fc0*/  SEL R95, R26, R25, P0 ;  /* 0x000000191a5f7207 */ /* 0x000fe20000000000 */
[----:B------:R-:W-:Y:S01]  /*12fd0*/  IMAD.WIDE R26, R27, 0x2, R6 ;  /* 0x000000021b1a7825 */ /* 0x000fe200078e0206 */
[----:B------:R-:W-:-:S02]  /*12fe0*/  LOP3.LUT R30, R30, R31, RZ, 0x3c, !PT ;  /* 0x0000001f1e1e7212 */ /* 0x000fc400078e3cff */
[----:B------:R-:W-:Y:S01]  /*12ff0*/  SEL R67, R13, R14, P0 ;  /* 0x0000000e0d437207 */ /* 0x000fe20000000000 */
[--C-:B------:R-:W-:Y:S01]  /*13000*/  IMAD.X R31, RZ, RZ, R9.reuse, P6 ;  /* 0x000000ffff1f7224 */ /* 0x100fe200030e0609 */
[----:B------:R-:W-:Y:S02]  /*13010*/  SEL R69, R14, R13, P0 ;  /* 0x0000000d0e457207 */ /* 0x000fe40000000000 */
[C---:B------:R-:W-:Y:S02]  /*13020*/  IADD3 R14, P5, R8.reuse, 0x4040, RZ ;  /* 0x00004040080e7810 */ /* 0x040fe40007fbe0ff */
[C---:B------:R-:W-:Y:S02]  /*13030*/  IADD3 R12, P4, R8.reuse, 0x4020, RZ ;  /* 0x00004020080c7810 */ /* 0x040fe40007f9e0ff */
[C---:B------:R-:W-:Y:S02]  /*13040*/  IADD3 R6, P2, R8.reuse, 0x20, RZ ;  /* 0x0000002008067810 */ /* 0x040fe40007f5e0ff */
[C---:B------:R-:W-:Y:S01]  /*13050*/  IADD3 R10, P1, R8.reuse, 0x60, RZ ;  /* 0x00000060080a7810 */ /* 0x040fe20007f3e0ff */
[--C-:B------:R-:W-:Y:S01]  /*13060*/  IMAD.X R35, RZ, RZ, R9.reuse, P4 ;  /* 0x000000ffff237224 */ /* 0x100fe200020e0609 */
[----:B------:R-:W-:Y:S01]  /*13070*/  IADD3 R7, P6, R8, 0x40, RZ ;  /* 0x0000004008077810 */ /* 0x000fe20007fde0ff */
[--C-:B------:R-:W-:Y:S01]  /*13080*/  IMAD.X R41, RZ, RZ, R9.reuse, P2 ;  /* 0x000000ffff297224 */ /* 0x100fe200010e0609 */
[----:B------:R-:W-:Y:S01]  /*13090*/  LOP3.LUT R42, R43, R8, RZ, 0x3c, !PT ;  /* 0x000000082b2a7212 */ /* 0x000fe200078e3cff */
[----:B------:R-:W-:Y:S01]  /*130a0*/  IMAD.MOV.U32 R43, RZ, RZ, R9 ;  /* 0x000000ffff2b7224 */ /* 0x000fe200078e0009 */
[----:B------:R-:W-:-:S02]  /*130b0*/  LOP3.LUT R8, R11, 0x380, RZ, 0xc0, !PT ;  /* 0x000003800b087812 */ /* 0x000fc400078ec0ff */
[----:B------:R-:W-:Y:S02]  /*130c0*/  SEL R105, R5, R16, P0 ;  /* 0x0000001005697207 */ /* 0x000fe40000000000 */
[----:B------:R-:W-:Y:S02]  /*130d0*/  SEL R107, R16, R5, P0 ;  /* 0x00000005106b7207 */ /* 0x000fe40000000000 */
[----:B------:R-:W-:Y:S02]  /*130e0*/  LOP3.LUT R5, R6, 0x380, RZ, 0xc0, !PT ;  /* 0x0000038006057812 */ /* 0x000fe400078ec0ff */
[----:B------:R-:W-:Y:S02]  /*130f0*/  SHF.R.U64 R8, R8, 0x3, RZ ;  /* 0x0000000308087819 */ /* 0x000fe400000012ff */
[----:B------:R-:W-:Y:S02]  /*13100*/  SEL R51, R37, R36, P0 ;  /* 0x0000002425337207 */ /* 0x000fe40000000000 */
[----:B------:R-:W-:Y:S01]  /*13110*/  SEL R53, R36, R37, P0 ;  /* 0x0000002524357207 */ /* 0x000fe20000000000 */
[----:B------:R-:W-:Y:S01]  /*13120*/  IMAD.X R37, RZ, RZ, R9, P3 ;  /* 0x000000ffff257224 */ /* 0x000fe200018e0609 */
[----:B------:R-:W-:-:S02]  /*13130*/  SHF.R.U64 R5, R5, 0x3, RZ ;  /* 0x0000000305057819 */ /* 0x000fc400000012ff */
[----:B------:R-:W-:Y:S02]  /*13140*/  LOP3.LUT R36, R8, R11, RZ, 0x3c, !PT ;  /* 0x0000000b08247212 */ /* 0x000fe400078e3cff */
[----:B------:R-:W-:Y:S02]  /*13150*/  LOP3.LUT R8, R10, 0x380, RZ, 0xc0, !PT ;  /* 0x000003800a087812 */ /* 0x000fe400078ec0ff */
[----:B------:R-:W-:Y:S02]  /*13160*/  LOP3.LUT R40, R5, R6, RZ, 0x3c, !PT ;  /* 0x0000000605287212 */ /* 0x000fe400078e3cff */
[----:B------:R-:W-:Y:S02]  /*13170*/  SHF.R.U64 R5, R8, 0x3, RZ ;  /* 0x0000000308057819 */ /* 0x000fe400000012ff */
[----:B------:R-:W-:Y:S02]  /*13180*/  SEL R77, R38, R39, P0 ;  /* 0x00000027264d7207 */ /* 0x000fe40000000000 */
[----:B------:R-:W-:Y:S01]  /*13190*/  SEL R79, R39, R38, P0 ;  /* 0x00000026274f7207 */ /* 0x000fe20000000000 */
[----:B------:R-:W-:Y:S01]  /*131a0*/  IMAD.X R39, RZ, RZ, R9, P1 ;  /* 0x000000ffff277224 */ /* 0x000fe200008e0609 */
[----:B------:R-:W-:-:S02]  /*131b0*/  LOP3.LUT R38, R5, R10, RZ, 0x3c, !PT ;  /* 0x0000000a05267212 */ /* 0x000fc400078e3cff */
[----:B------:R-:W0:Y:S01]  /*131c0*/  LDC R5, c[0x0][0xbe8] ;  /* 0x0002fa00ff057b82 */ /* 0x000e220000000800 */
[----:B------:R-:W-:Y:S02]  /*131d0*/  SEL R63, R21, R24, P0 ;  /* 0x00000018153f7207 */ /* 0x000fe40000000000 */
[----:B------:R-:W-:Y:S02]  /*131e0*/  SEL R65, R24, R21, P0 ;  /* 0x0000001518417207 */ /* 0x000fe40000000000 */
[----:B------:R-:W-:Y:S02]  /*131f0*/  IADD3 R21, P2, R26, 0x2000, RZ ;  /* 0x000020001a157810 */ /* 0x000fe40007f5e0ff */
[----:B------:R-:W-:Y:S02]  /*13200*/  SEL R97, R15, R20, P0 ;  /* 0x000000140f617207 */ /* 0x000fe40000000000 */
[----:B------:R-:W-:Y:S02]  /*13210*/  SEL R99, R20, R15, P0 ;  /* 0x0000000f14637207 */ /* 0x000fe40000000000 */
[----:B------:R-:W-:-:S02]  /*13220*/  LOP3.LUT R20, R21, 0x380, RZ, 0xc0, !PT ;  /* 0x0000038015147812 */ /* 0x000fc400078ec0ff */
[----:B------:R-:W-:Y:S02]  /*13230*/  LOP3.LUT R6, R7, 0x380, RZ, 0xc0, !PT ;  /* 0x0000038007067812 */ /* 0x000fe400078ec0ff */
[----:B------:R-:W-:Y:S02]  /*13240*/  SHF.R.U64 R20, R20, 0x3, RZ ;  /* 0x0000000314147819 */ /* 0x000fe400000012ff */
[----:B------:R-:W-:Y:S02]  /*13250*/  MOV R76, R30 ;  /* 0x0000001e004c7202 */ /* 0x000fe40000000f00 */
[----:B------:R-:W-:Y:S01]  /*13260*/  LOP3.LUT R20, R20, R21, RZ, 0x3c, !PT ;  /* 0x0000001514147212 */ /* 0x000fe200078e3cff */
[----:B------:R-:W-:Y:S01]  /*13270*/  IMAD.X R21, RZ, RZ, R27, P2 ;  /* 0x000000ffff157224 */ /* 0x000fe200010e061b */
[----:B------:R-:W-:Y:S02]  /*13280*/  SHF.R.U64 R6, R6, 0x3, RZ ;  /* 0x0000000306067819 */ /* 0x000fe400000012ff */
[----:B------:R-:W-:-:S02]  /*13290*/  SEL R59, R29, R28, P0 ;  /* 0x0000001c1d3b7207 */ /* 0x000fc40000000000 */
[----:B0-----:R-:W-:Y:S02]  /*132a0*/  ISETP.NE.AND P2, PT, R5, 0x1, PT ;  /* 0x000000010500780c */ /* 0x001fe40003f45270 */
[----:B------:R-:W-:Y:S01]  /*132b0*/  SEL R61, R28, R29, P0 ;  /* 0x0000001d1c3d7207 */ /* 0x000fe20000000000 */
[--C-:B------:R-:W-:Y:S01]  /*132c0*/  IMAD.X R29, RZ, RZ, R9.reuse, P6 ;  /* 0x000000ffff1d7224 */ /* 0x100fe200030e0609 */
[----:B------:R-:W-:Y:S02]  /*132d0*/  LOP3.LUT R28, R6, R7, RZ, 0x3c, !PT ;  /* 0x00000007061c7212 */ /* 0x000fe400078e3cff */
[----:B------:R-:W-:Y:S01]  /*132e0*/  MOV R82, R36 ;  /* 0x0000002400527202 */ /* 0x000fe20000000f00 */
[----:B------:R-:W-:Y:S01]  /*132f0*/  VIADD R37, R18, UR36 ;  /* 0x0000002412257c36 */ /* 0x000fe20008000000 */
[----:B------:R-:W-:Y:S02]  /*13300*/  SEL R55, R33, R32, P0 ;  /* 0x0000002021377207 */ /* 0x000fe40000000000 */
[----:B------:R-:W-:Y:S01]  /*13310*/  SEL R57, R32, R33, P0 ;  /* 0x0000002120397207 */ /* 0x000fe20000000000 */
[----:B------:R-:W-:Y:S01]  /*13320*/  IMAD.X R33, RZ, RZ, R9, P5 ;  /* 0x000000ffff217224 */ /* 0x000fe200028e0609 */
[----:B------:R-:W-:Y:S01]  /*13330*/  MOV R62, R28 ;  /* 0x0000001c003e7202 */ /* 0x000fe20000000f00 */
[----:B------:R-:W0:Y:S01]  /*13340*/  @P2 LDC R16, c[0x0][0xbec] ;  /* 0x0002fb00ff102b82 */ /* 0x000e220000000800 */
[----:B------:R-:W-:Y:S01]  /*13350*/  SEL R75, R56, R49, P0 ;  /* 0x00000031384b7207 */ /* 0x000fe20000000000 */
[----:B------:R-:W-:Y:S01]  /*13360*/  IMAD.MOV.U32 R28, RZ, RZ, R37 ;  /* 0x000000ffff1c7224 */ /* 0x000fe200078e0025 */
[----:B------:R-:W-:-:S02]  /*13370*/  LOP3.LUT R9, R12, 0x380, RZ, 0xc0, !PT ;  /* 0x000003800c097812 */ /* 0x000fc400078ec0ff */
[----:B------:R-:W-:Y:S02]  /*13380*/  SEL R49, R49, R56, P0 ;  /* 0x0000003831317207 */ /* 0x000fe40000000000 */
[----:B------:R-:W-:Y:S01]  /*13390*/  SHF.R.U64 R9, R9, 0x3, RZ ;  /* 0x0000000309097819 */ /* 0x000fe200000012ff */
[----:B------:R-:W1:Y:S01]  /*133a0*/  @P2 LDC R30, c[0x0][0xbf0] ;  /* 0x0002fc00ff1e2b82 */ /* 0x000e620000000800 */
[----:B------:R-:W-:Y:S02]  /*133b0*/  LOP3.LUT R13, R14, 0x380, RZ, 0xc0, !PT ;  /* 0x000003800e0d7812 */ /* 0x000fe400078ec0ff */
[----:B------:R-:W-:Y:S02]  /*133c0*/  SEL R45, R94, R93, P0 ;  /* 0x0000005d5e2d7207 */ /* 0x000fe40000000000 */
[----:B------:R-:W-:Y:S02]  /*133d0*/  SEL R93, R93, R94, P0 ;  /* 0x0000005e5d5d7207 */ /* 0x000fe40000000000 */
[----:B------:R-:W-:-:S02]  /*133e0*/  SEL R47, R90, R89, P0 ;  /* 0x000000595a2f7207 */ /* 0x000fc40000000000 */
[----:B------:R-:W-:Y:S02]  /*133f0*/  LOP3.LUT R34, R9, R12, RZ, 0x3c, !PT ;  /* 0x0000000c09227212 */ /* 0x000fe400078e3cff */
[----:B------:R-:W-:Y:S02]  /*13400*/  SEL R89, R89, R90, P0 ;  /* 0x0000005a59597207 */ /* 0x000fe40000000000 */
[----:B------:R-:W-:Y:S02]  /*13410*/  SHF.R.U64 R13, R13, 0x3, RZ ;  /* 0x000000030d0d7819 */ /* 0x000fe400000012ff */
[----:B------:R-:W-:Y:S01]  /*13420*/  IADD3 R15, P1, R26, 0x3000, RZ ;  /* 0x000030001a0f7810 */ /* 0x000fe20007f3e0ff */
[----:B0-----:R-:W-:Y:S01]  /*13430*/  @P2 IMAD.HI.U32 R29, R37, R16, RZ ;  /* 0x00000010251d2227 */ /* 0x001fe200078e00ff */
[----:B------:R-:W-:Y:S02]  /*13440*/  MOV R80, R34 ;  /* 0x0000002200507202 */ /* 0x000fe40000000f00 */
[----:B------:R-:W-:-:S02]  /*13450*/  LOP3.LUT R32, R13, R14, RZ, 0x3c, !PT ;  /* 0x0000000e0d207212 */ /* 0x000fc400078e3cff */
[----:B------:R-:W-:Y:S02]  /*13460*/  LOP3.LUT R14, R15, 0x380, RZ, 0xc0, !PT ;  /* 0x000003800f0e7812 */ /* 0x000fe400078ec0ff */
[----:B------:R-:W-:Y:S02]  /*13470*/  MOV R78, R32 ;  /* 0x00000020004e7202 */ /* 0x000fe40000000f00 */
[----:B-1----:R-:W-:Y:S02]  /*13480*/  @P2 SHF.R.U32.HI R28, RZ, R30, R29 ;  /* 0x0000001eff1c2219 */ /* 0x002fe4000001161d */
[----:B------:R-:W-:Y:S02]  /*13490*/  SHF.R.U64 R14, R14, 0x3, RZ ;  /* 0x000000030e0e7819 */ /* 0x000fe400000012ff */
[----:B------:R-:W-:Y:S01]  /*134a0*/  MOV R84, R38 ;  /* 0x0000002600547202 */ /* 0x000fe20000000f00 */
[----:B------:R-:W-:Y:S01]  /*134b0*/  IMAD.MOV R32, RZ, RZ, -R28 ;  /* 0x000000ffff207224 */ /* 0x000fe200078e0a1c */
[----:B------:R-:W-:Y:S01]  /*134c0*/  LOP3.LUT R14, R14, R15, RZ, 0x3c, !PT ;  /* 0x0000000f0e0e7212 */ /* 0x000fe200078e3cff */
[----:B------:R-:W-:Y:S01]  /*134d0*/  IMAD.X R15, RZ, RZ, R27, P1 ;  /* 0x000000ffff0f7224 */ /* 0x000fe200008e061b */
[----:B------:R-:W-:Y:S01]  /*134e0*/  MOV R64, R42 ;  /* 0x0000002a00407202 */ /* 0x000fe20000000f00 */
[----:B------:R-:W-:Y:S01]  /*134f0*/  IMAD R37, R5, R32, R37 ;  /* 0x0000002005257224 */ /* 0x000fe200078e0225 */
[----:B------:R-:W-:-:S02]  /*13500*/  MOV R60, R40 ;  /* 0x00000028003c7202 */ /* 0x000fc40000000f00 */
[----:B------:R-:W-:Y:S02]  /*13510*/  SHF.R.S32.HI R29, RZ, 0x1f, R28 ;  /* 0x0000001fff1d7819 */ /* 0x000fe4000001141c */
[----:B------:R-:W-:Y:S02]  /*13520*/  IADD3 R40, P1, R28, UR6, RZ ;  /* 0x000000061c287c10 */ /* 0x000fe4000ff3e0ff */
[C---:B------:R-:W-:Y:S02]  /*13530*/  IADD3 R11, P4, R26.reuse, 0x5000, RZ ;  /* 0x000050001a0b7810 */ /* 0x040fe40007f9e0ff */
[----:B------:R-:W-:Y:S01]  /*13540*/  IADD3.X R41, R29, UR7, R66, P1, !PT ;  /* 0x000000071d297c10 */ /* 0x000fe20008ffe442 */
[----:B------:R-:W-:Y:S01]  /*13550*/  ULDC.64 UR6, c[0x0][0xb88] ;  /* 0x0002e20000067ab9 */ /* 0x000fe20000000a00 */
[----:B------:R-:W-:Y:S02]  /*13560*/  IADD3 R13, P3, R26, 0x4000, RZ ;  /* 0x000040001a0d7810 */ /* 0x000fe40007f7e0ff */
[----:B------:R-:W-:Y:S01]  /*13570*/  LOP3.LUT R10, R11, 0x380, RZ, 0xc0, !PT ;  /* 0x000003800b0a7812 */ /* 0x000fe200078ec0ff */
[----:B------:R-:W-:Y:S01]  /*13580*/  IMAD.WIDE.U32 R40, R37, UR6, R40 ;  /* 0x0000000625287c25 */ /* 0x000fe2000f8e0028 */
[----:B------:R-:W-:-:S02]  /*13590*/  LOP3.LUT R12, R13, 0x380, RZ, 0xc0, !PT ;  /* 0x000003800d0c7812 */ /* 0x000fc400078ec0ff */
[----:B------:R-:W-:Y:S02]  /*135a0*/  SHF.R.U64 R10, R10, 0x3, RZ ;  /* 0x000000030a0a7819 */ /* 0x000fe400000012ff */
[----:B------:R-:W-:Y:S02]  /*135b0*/  SHF.R.U64 R12, R12, 0x3, RZ ;  /* 0x000000030c0c7819 */ /* 0x000fe400000012ff */
[----:B------:R-:W-:Y:S01]  /*135c0*/  LOP3.LUT R10, R10, R11, RZ, 0x3c, !PT ;  /* 0x0000000b0a0a7212 */ /* 0x000fe200078e3cff */
[--C-:B------:R-:W-:Y:S01]  /*135d0*/  IMAD.X R11, RZ, RZ, R27.reuse, P4 ;  /* 0x000000ffff0b7224 */ /* 0x100fe200020e061b */
[----:B------:R-:W-:Y:S02]  /*135e0*/  LOP3.LUT P1, RZ, R189, 0x3, RZ, 0xc0, !PT ;  /* 0x00000003bdff7812 */ /* 0x000fe4000782c0ff */
[----:B------:R-:W-:Y:S01]  /*135f0*/  LOP3.LUT R12, R12, R13, RZ, 0x3c, !PT ;  /* 0x0000000d0c0c7212 */ /* 0x000fe200078e3cff */
[----:B------:R-:W-:Y:S01]  /*13600*/  IMAD.X R13, RZ, RZ, R27, P3 ;  /* 0x000000ffff0d7224 */ /* 0x000fe200018e061b */
[----:B------:R-:W-:-:S02]  /*13610*/  IADD3 R25, P6, R26, 0x1000, RZ ;  /* 0x000010001a197810 */ /* 0x000fc40007fde0ff */
[----:B------:R-:W-:Y:S02]  /*13620*/  IADD3 R9, P5, R26, 0x6000, RZ ;  /* 0x000060001a097810 */ /* 0x000fe40007fbe0ff */
[----:B------:R-:W-:Y:S02]  /*13630*/  LOP3.LUT R24, R25, 0x380, RZ, 0xc0, !PT ;  /* 0x0000038019187812 */ /* 0x000fe400078ec0ff */
[----:B------:R-:W-:Y:S02]  /*13640*/  LOP3.LUT R8, R9, 0x380, RZ, 0xc0, !PT ;  /* 0x0000038009087812 */ /* 0x000fe400078ec0ff */
[----:B------:R-:W-:Y:S02]  /*13650*/  SHF.R.U64 R24, R24, 0x3, RZ ;  /* 0x0000000318187819 */ /* 0x000fe400000012ff */
[----:B------:R-:W-:Y:S02]  /*13660*/  SHF.R.U64 R8, R8, 0x3, RZ ;  /* 0x0000000308087819 */ /* 0x000fe400000012ff */
[----:B------:R-:W-:Y:S01]  /*13670*/  LOP3.LUT R24, R24, R25, RZ, 0x3c, !PT ;  /* 0x0000001918187212 */ /* 0x000fe200078e3cff */
[----:B------:R-:W-:Y:S01]  /*13680*/  IMAD.X R25, RZ, RZ, R27, P6 ;  /* 0x000000ffff197224 */ /* 0x000fe200030e061b */
[----:B------:R-:W-:-:S02]  /*13690*/  IADD3 R109, P6, R26, 0x7000, RZ ;  /* 0x000070001a6d7810 */ /* 0x000fc40007fde0ff */
[----:B------:R-:W-:Y:S01]  /*136a0*/  LOP3.LUT R8, R8, R9, RZ, 0x3c, !PT ;  /* 0x0000000908087212 */ /* 0x000fe200078e3cff */
[--C-:B------:R-:W-:Y:S01]  /*136b0*/  IMAD.X R9, RZ, RZ, R27.reuse, P5 ;  /* 0x000000ffff097224 */ /* 0x100fe200028e061b */
[----:B------:R-:W-:Y:S02]  /*136c0*/  LOP3.LUT R7, R26, 0x380, RZ, 0xc0, !PT ;  /* 0x000003801a077812 */ /* 0x000fe400078ec0ff */
[----:B------:R-:W-:Y:S02]  /*136d0*/  LOP3.LUT R6, R109, 0x380, RZ, 0xc0, !PT ;  /* 0x000003806d067812 */ /* 0x000fe400078ec0ff */
[----:B------:R-:W-:Y:S02]  /*136e0*/  SHF.R.U64 R7, R7, 0x3, RZ ;  /* 0x0000000307077819 */ /* 0x000fe400000012ff */
[----:B------:R-:W-:Y:S02]  /*136f0*/  SHF.R.U64 R6, R6, 0x3, RZ ;  /* 0x0000000306067819 */ /* 0x000fe400000012ff */
[----:B------:R-:W-:Y:S01]  /*13700*/  LOP3.LUT R26, R7, R26, RZ, 0x3c, !PT ;  /* 0x0000001a071a7212 */ /* 0x000fe200078e3cff */
[----:B------:R-:W-:Y:S01]  /*13710*/  IMAD.X R7, RZ, RZ, R27, P6 ;  /* 0x000000ffff077224 */ /* 0x000fe200030e061b */
[----:B------:R-:W-:-:S02]  /*13720*/  LOP3.LUT R6, R6, R109, RZ, 0x3c, !PT ;  /* 0x0000006d06067212 */ /* 0x000fc400078e3cff */
[----:B--2---:R-:W-:Y:S01]  /*13730*/  LOP3.LUT R16, R2, 0x2, RZ, 0x3c, !PT ;  /* 0x0000000202107812 */ /* 0x004fe200078e3cff */
[----:B------:R-:W-:Y:S04]  /*13740*/  SHFL.IDX PT, R75, R75, R2, 0x1c1f ;  /* 0x001c1f024b4b7589 */ /* 0x000fe800000e0000 */
[----:B------:R-:W0:Y:S04]  /*13750*/  SHFL.IDX PT, R36, R49, R16, 0x1c1f ;  /* 0x001c1f1031247589 */ /* 0x000e2800000e0000 */
[----:B------:R-:W-:Y:S04]  /*13760*/  SHFL.IDX PT, R45, R45, R2, 0x1c1f ;  /* 0x001c1f022d2d7589 */ /* 0x000fe800000e0000 */
[----:B------:R-:W1:Y:S04]  /*13770*/  SHFL.IDX PT, R30, R93, R16, 0x1c1f ;  /* 0x001c1f105d1e7589 */ /* 0x000e6800000e0000 */
[----:B------:R-:W-:Y:S04]  /*13780*/  SHFL.IDX PT, R47, R47, R2, 0x1c1f ;  /* 0x001c1f022f2f7589 */ /* 0x000fe800000e0000 */
[----:B------:R-:W2:Y:S04]  /*13790*/  SHFL.IDX PT, R34, R89, R16, 0x1c1f ;  /* 0x001c1f1059227589 */ /* 0x000ea800000e0000 */
[----:B------:R-:W-:Y:S04]  /*137a0*/  SHFL.IDX PT, R77, R77, R2, 0x1c1f ;  /* 0x001c1f024d4d7589 */ /* 0x000fe800000e0000 */
[----:B------:R-:W3:Y:S01]  /*137b0*/  SHFL.IDX PT, R48, R79, R16, 0x1c1f ;  /* 0x001c1f104f307589 */ /* 0x000ee200000e0000 */
[----:B0-----:R-:W-:-:S02]  /*137c0*/  SEL R29, R75, R36, P0 ;  /* 0x000000244b1d7207 */ /* 0x001fc40000000000 */
[----:B------:R-:W-:Y:S01]  /*137d0*/  SEL R31, R36, R75, P0 ;  /* 0x0000004b241f7207 */ /* 0x000fe20000000000 */
[----:B------:R-:W-:Y:S01]  /*137e0*/  SHFL.IDX PT, R51, R51, R2, 0x1c1f ;  /* 0x001c1f0233337589 */ /* 0x000fe200000e0000 */
[----:B------:R-:W-:-:S03]  /*137f0*/  SHF.R.S32.HI R36, RZ, 0x1f, R37 ;  /* 0x0000001fff247819 */ /* 0x000fc60000011425 */
[----:B------:R-:W0:Y:S01]  /*13800*/  SHFL.IDX PT, R38, R53, R16, 0x1c1f ;  /* 0x001c1f1035267589 */ /* 0x000e2200000e0000 */
[----:B-1----:R-:W-:Y:S01]  /*13810*/  SEL R28, R45, R30, P0 ;  /* 0x0000001e2d1c7207 */ /* 0x002fe20000000000 */
[----:B------:R-:W-:Y:S01]  /*13820*/  IMAD R36, R36, UR6, RZ ;  /* 0x0000000624247c24 */ /* 0x000fe2000f8e02ff */
[----:B------:R-:W-:Y:S01]  /*13830*/  SEL R30, R30, R45, P0 ;  /* 0x0000002d1e1e7207 */ /* 0x000fe20000000000 */
[----:B------:R-:W-:Y:S02]  /*13840*/  SHFL.IDX PT, R55, R55, R2, 0x1c1f ;  /* 0x001c1f0237377589 */ /* 0x000fe400000e0000 */
[----:B------:R-:W-:Y:S01]  /*13850*/  IMAD R45, R37, UR7, R36 ;  /* 0x00000007252d7c24 */ /* 0x000fe2000f8e0224 */
[----:B------:R-:W-:Y:S01]  /*13860*/  ULDC.64 UR6, c[0x0][0xb50] ;  /* 0x0002d40000067ab9 */ /* 0x000fe20000000a00 */
[----:B------:R-:W-:Y:S01]  /*13870*/  SHFL.IDX PT, R59, R59, R2, 0x1c1f ;  /* 0x001c1f023b3b7589 */ /* 0x000fe200000e0000 */
[----:B--2---:R-:W-:Y:S02]  /*13880*/  SEL R32, R47, R34, P0 ;  /* 0x000000222f207207 */ /* 0x004fe40000000000 */
[----:B------:R-:W-:Y:S01]  /*13890*/  SEL R34, R34, R47, P0 ;  /* 0x0000002f22227207 */ /* 0x000fe20000000000 */
[----:B------:R-:W-:Y:S01]  /*138a0*/  SHFL.IDX PT, R43, R63, R2, 0x1c1f ;  /* 0x001c1f023f2b7589 */ /* 0x000fe200000e0000 */
[----:B------:R-:W-:-:S03]  /*138b0*/  VIADD R47, R191, UR36 ;  /* 0x00000024bf2f7c36 */ /* 0x000fc60008000000 */
[----:B------:R-:W-:Y:S01]  /*138c0*/  SHFL.IDX PT, R67, R67, R2, 0x1c1f ;  /* 0x001c1f0243437589 */ /* 0x000fe200000e0000 */
[----:B---3--:R-:W-:Y:S02]  /*138d0*/  SEL R33, R77, R48, P0 ;  /* 0x000000304d217207 */ /* 0x008fe40000000000 */
[----:B------:R-:W-:Y:S01]  /*138e0*/  SEL R35, R48, R77, P0 ;  /* 0x0000004d30237207 */ /* 0x000fe20000000000 */
[----:B------:R-:W-:Y:S04]  /*138f0*/  SHFL.IDX PT, R71, R71, R2, 0x1c1f ;  /* 0x001c1f0247477589 */ /* 0x000fe800000e0000 */
[----:B------:R-:W-:Y:S01]  /*13900*/  SHFL.IDX PT, R81, R81, R2, 0x1c1f ;  /* 0x001c1f0251517589 */ /* 0x000fe200000e0000 */
[----:B0-----:R-:W-:Y:S02]  /*13910*/  SEL R36, R51, R38, P0 ;  /* 0x0000002633247207 */ /* 0x001fe40000000000 */
        /* <DEDUP_REMOVED lines=10> */
[----:B------:R-:W-:Y:S04]  /*139c0*/  SHFL.IDX PT, R56, R95, R16, 0x1c1f ;  /* 0x001c1f105f387589 */ /* 0x000fe800000e0000 */
[----:B------:R-:W1:Y:S04]  /*139d0*/  SHFL.IDX PT, R44, R65, R16, 0x1c1f ;  /* 0x001c1f10412c7589 */ /* 0x000e6800000e0000 */
[----:B------:R-:W2:Y:S01]  /*139e0*/  SHFL.IDX PT, R46, R69, R16, 0x1c1f ;  /* 0x001c1f10452e7589 */ /* 0x000ea200000e0000 */
[----:B0-----:R-:W-:-:S02]  /*139f0*/  SEL R37, R81, R50, P0 ;  /* 0x0000003251257207 */ /* 0x001fc40000000000 */
[----:B------:R-:W-:Y:S01]  /*13a00*/  SEL R39, R50, R81, P0 ;  /* 0x0000005132277207 */ /* 0x000fe20000000000 */
[----:B------:R-:W0:Y:S04]  /*13a10*/  SHFL.IDX PT, R58, R99, R16, 0x1c1f ;  /* 0x001c1f10633a7589 */ /* 0x000e2800000e0000 */
[----:B------:R-:W3:Y:S04]  /*13a20*/  SHFL.IDX PT, R52, R73, R16, 0x1c1f ;  /* 0x001c1f1049347589 */ /* 0x000ee800000e0000 */
[----:B------:R-:W4:Y:S04]  /*13a30*/  SHFL.IDX PT, R72, R103, R16, 0x1c1f ;  /* 0x001c1f1067487589 */ /* 0x000f2800000e0000 */
[----:B------:R2:W4:Y:S04]  /*13a40*/  SHFL.IDX PT, R74, R107, R16, 0x1c1f ;  /* 0x001c1f106b4a7589 */ /* 0x00052800000e0000 */
[----:B------:R3:W-:Y:S01]  /*13a50*/  STSM.16.M88.4 [R64], R28 ;  /* 0x0000001c40007844 */ /* 0x0007e20000000200 */
[----:B-1----:R-:W-:-:S02]  /*13a60*/  SEL R48, R43, R44, P0 ;  /* 0x0000002c2b307207 */ /* 0x002fc40000000000 */
[----:B------:R-:W-:Y:S01]  /*13a70*/  SEL R50, R44, R43, P0 ;  /* 0x0000002b2c327207 */ /* 0x000fe20000000000 */
[----:B------:R1:W-:Y:S01]  /*13a80*/  STSM.16.M88.4 [R60], R32 ;  /* 0x000000203c007844 */ /* 0x0003e20000000200 */
[----:B--2---:R-:W-:Y:S01]  /*13a90*/  SEL R66, R46, R67, P0 ;  /* 0x000000432e427207 */ /* 0x004fe20000000000 */
[----:B------:R-:W-:Y:S01]  /*13aa0*/  IMAD R16, R5, UR5, RZ ;  /* 0x0000000505107c24 */ /* 0x000fe2000f8e02ff */
[----:B0-----:R-:W-:Y:S01]  /*13ab0*/  SEL R49, R97, R58, P0 ;  /* 0x0000003a61317207 */ /* 0x001fe20000000000 */
[----:B------:R-:W-:Y:S01]  /*13ac0*/  STSM.16.M88.4 [R62], R36 ;  /* 0x000000243e007844 */ /* 0x000fe20000000200 */
[----:B------:R-:W-:Y:S02]  /*13ad0*/  SEL R51, R58, R97, P0 ;  /* 0x000000613a337207 */ /* 0x000fe40000000000 */
[----:B------:R-:W-:Y:S02]  /*13ae0*/  ISETP.GE.OR P3, PT, R47, R16, P1 ;  /* 0x000000102f00720c */ /* 0x000fe40000f66670 */
[----:B---3--:R-:W-:Y:S01]  /*13af0*/  SEL R68, R71, R52, P0 ;  /* 0x0000003447447207 */ /* 0x008fe20000000000 */
[----:B------:R-:W-:Y:S01]  /*13b00*/  VIADD R29, R47, 0x8 ;  /* 0x000000082f1d7836 */ /* 0x000fe20000000000 */
[----:B------:R-:W-:Y:S01]  /*13b10*/  SEL R28, R55, R2, P0 ;  /* 0x00000002371c7207 */ /* 0x000fe20000000000 */
[----:B------:R-:W-:Y:S01]  /*13b20*/  IMAD.IADD R31, R41, 0x1, R45 ;  /* 0x00000001291f7824 */ /* 0x000fe200078e022d */
[----:B------:R-:W-:-:S02]  /*13b30*/  LEA R41, P4, R40, UR6, 0x2 ;  /* 0x0000000628297c11 */ /* 0x000fc4000f8810ff */
[----:B------:R-:W-:Y:S02]  /*13b40*/  ISETP.GE.OR P1, PT, R29, R16, P1 ;  /* 0x000000101d00720c */ /* 0x000fe40000f26670 */
[----:B------:R-:W-:Y:S01]  /*13b50*/  LEA.HI.X R40, R40, UR7, R31, 0x2, P4 ;  /* 0x0000000728287c11 */ /* 0x000fe2000a0f141f */
[----:B------:R-:W-:Y:S01]  /*13b60*/  SHFL.IDX PT, R60, R41, RZ, 0x1c1f ;  /* 0x001c1fff293c7589 */ /* 0x000fe200000e0000 */
[----:B------:R-:W-:Y:S02]  /*13b70*/  SEL R30, R2, R55, P0 ;  /* 0x00000037021e7207 */ /* 0x000fe40000000000 */
[----:B------:R-:W-:Y:S01]  /*13b80*/  SEL R29, R85, R54, P0 ;  /* 0x00000036551d7207 */ /* 0x000fe20000000000 */
[----:B------:R-:W0:Y:S01]  /*13b90*/  SHFL.IDX PT, R61, R40, RZ, 0x1c1f ;  /* 0x001c1fff283d7589 */ /* 0x000e2200000e0000 */
[----:B------:R-:W-:Y:S02]  /*13ba0*/  SEL R31, R54, R85, P0 ;  /* 0x00000055361f7207 */ /* 0x000fe40000000000 */
[----:B-1----:R-:W-:Y:S01]  /*13bb0*/  SEL R32, R59, R42, P0 ;  /* 0x0000002a3b207207 */ /* 0x002fe20000000000 */
[----:B------:R-:W-:Y:S01]  /*13bc0*/  SHFL.IDX PT, R62, R41, 0x1, 0x1c1f ;  /* 0x003c1f00293e7f89 */ /* 0x000fe200000e0000 */
[----:B------:R-:W-:-:S02]  /*13bd0*/  SEL R34, R42, R59, P0 ;  /* 0x0000003b2a227207 */ /* 0x000fc40000000000 */
[----:B------:R-:W-:Y:S01]  /*13be0*/  SEL R33, R91, R56, P0 ;  /* 0x000000385b217207 */ /* 0x000fe20000000000 */
[----:B------:R-:W-:Y:S01]  /*13bf0*/  STSM.16.M88.4 [R84], R28 ;  /* 0x0000001c54007844 */ /* 0x000fe20000000200 */
[----:B------:R-:W-:Y:S02]  /*13c00*/  SEL R35, R56, R91, P0 ;  /* 0x0000005b38237207 */ /* 0x000fe40000000000 */
[----:B------:R-:W-:Y:S01]  /*13c10*/  SEL R64, R67, R46, P0 ;  /* 0x0000002e43407207 */ /* 0x000fe20000000000 */
[----:B------:R-:W1:Y:S01]  /*13c20*/  SHFL.IDX PT, R63, R40, 0x1, 0x1c1f ;  /* 0x003c1f00283f7f89 */ /* 0x000e6200000e0000 */
[----:B------:R-:W-:Y:S02]  /*13c30*/  SEL R70, R52, R71, P0 ;  /* 0x0000004734467207 */ /* 0x000fe40000000000 */
[----:B----4-:R-:W-:Y:S01]  /*13c40*/  SEL R65, R101, R72, P0 ;  /* 0x0000004865417207 */ /* 0x010fe20000000000 */
[----:B------:R-:W-:Y:S01]  /*13c50*/  STSM.16.M88.4 [R82], R32 ;  /* 0x0000002052007844 */ /* 0x000fe20000000200 */
[----:B------:R-:W-:-:S02]  /*13c60*/  SEL R67, R72, R101, P0 ;  /* 0x0000006548437207 */ /* 0x000fc40000000000 */
[----:B------:R-:W-:Y:S01]  /*13c70*/  SEL R69, R105, R74, P0 ;  /* 0x0000004a69457207 */ /* 0x000fe20000000000 */
[----:B------:R-:W-:Y:S01]  /*13c80*/  STSM.16.M88.4 [R80], R48 ;  /* 0x0000003050007844 */ /* 0x000fe20000000200 */
[----:B------:R-:W-:-:S03]  /*13c90*/  SEL R71, R74, R105, P0 ;  /* 0x000000694a477207 */ /* 0x000fc60000000000 */
[----:B------:R2:W-:Y:S04]  /*13ca0*/  STSM.16.M88.4 [R78], R64 ;  /* 0x000000404e007844 */ /* 0x0005e80000000200 */
[----:B------:R-:W-:Y:S01]  /*13cb0*/  STSM.16.M88.4 [R76], R68 ;  /* 0x000000444c007844 */ /* 0x000fe20000000200 */
[----:B------:R-:W-:Y:S08]  /*13cc0*/  BAR.SYNC.DEFER_BLOCKING 0x1, 0x100 ;  /* 0x0044000000007b1d */ /* 0x000ff00000010000 */
[----:B--2---:R-:W2:Y:S01]  /*13cd0*/  @P2 LDC R65, c[0x0][0xbec] ;  /* 0x0002fb00ff412b82 */ /* 0x004ea20000000800 */
[----:B------:R-:W-:Y:S01]  /*13ce0*/  IMAD R2, R23, 0x20, R188 ;  /* 0x0000002017027824 */ /* 0x000fe200078e02bc */
[----:B------:R-:W-:Y:S01]  /*13cf0*/  UIMAD UR5, UR12, UR8, URZ ;  /* 0x000000080c0572a4 */ /* 0x000fe2000f8e023f */
[----:B0-----:R0:W-:Y:S04]  /*13d00*/  @!P3 ST.E desc[UR50][R60.64], R4 ;  /* 0x000000043c00b985 */ /* 0x0011e8000c101932 */
[----:B-1----:R1:W-:Y:S01]  /*13d10*/  @!P1 ST.E desc[UR50][R62.64], R3 ;  /* 0x000000033e009985 */ /* 0x0023e2000c101932 */
[----:B------:R-:W-:-:S03]  /*13d20*/  UIMAD.WIDE.U32 UR6, UR42, UR8, URZ ;  /* 0x000000082a0672a5 */ /* 0x000fc6000f8e003f */
[----:B------:R3:W5:Y:S01]  /*13d30*/  LD.E.128 R48, desc[UR50][R8.64] ;  /* 0x0000003208307980 */ /* 0x000762000c101d00 */
[----:B0-----:R-:W0:Y:S01]  /*13d40*/  @P2 LDC R61, c[0x0][0xbf0] ;  /* 0x0002fc00ff3d2b82 */ /* 0x001e220000000800 */
[----:B------:R-:W-:Y:S02]  /*13d50*/  UIMAD UR5, UR42, UR9, UR5 ;  /* 0x000000092a0572a4 */ /* 0x000fe4000f8e0205 */
[----:B------:R4:W5:Y:S01]  /*13d60*/  LD.E.128 R32, desc[UR50][R6.64] ;  /* 0x0000003206207980 */ /* 0x000962000c101d00 */
[----:B---3--:R-:W-:Y:S01]  /*13d70*/  VIADD R8, R2, UR36 ;  /* 0x0000002402087c36 */ /* 0x008fe20008000000 */
[----:B------:R-:W-:Y:S02]  /*13d80*/  UIMAD UR8, UR13, UR10, URZ ;  /* 0x0000000a0d0872a4 */ /* 0x000fe4000f8e023f */
[----:B------:R-:W5:Y:S01]  /*13d90*/  LD.E.128 R44, desc[UR50][R26.64] ;  /* 0x000000321a2c7980 */ /* 0x000f62000c101d00 */
[----:B--2---:R-:W-:Y:S01]  /*13da0*/  @P2 IMAD.HI.U32 R2, R8, R65, RZ ;  /* 0x0000004108022227 */ /* 0x004fe200078e00ff */
[----:B------:R-:W-:-:S02]  /*13db0*/  UIADD3 UR7, UR7, UR5, URZ ;  /* 0x0000000507077290 */ /* 0x000fc4000fffe03f */
[----:B------:R-:W5:Y:S01]  /*13dc0*/  LD.E.128 R40, desc[UR50][R24.64] ;  /* 0x0000003218287980 */ /* 0x000f62000c101d00 */
[----:B----4-:R-:W-:Y:S01]  /*13dd0*/  IMAD.MOV.U32 R7, RZ, RZ, R8 ;  /* 0x000000ffff077224 */ /* 0x010fe200078e0008 */
[----:B------:R-:W-:Y:S02]  /*13de0*/  UIMAD UR5, UR44, UR11, UR8 ;  /* 0x0000000b2c0572a4 */ /* 0x000fe4000f8e0208 */
[----:B------:R-:W5:Y:S01]  /*13df0*/  LD.E.128 R36, desc[UR50][R20.64] ;  /* 0x0000003214247980 */ /* 0x000f62000c101d00 */
[----:B------:R-:W-:Y:S01]  /*13e00*/  UIMAD.WIDE.U32 UR6, UR44, UR10, UR6 ;  /* 0x0000000a2c0672a5 */ /* 0x000fe2000f8e0006 */
[----:B------:R-:W-:Y:S02]  /*13e10*/  ULDC.64 UR8, c[0x0][0xae0] ;  /* 0x0002b80000087ab9 */ /* 0x000fe40000000a00 */
[----:B------:R-:W5:Y:S01]  /*13e20*/  LD.E.128 R28, desc[UR50][R14.64] ;  /* 0x000000320e1c7980 */ /* 0x000f62000c101d00 */
[----:B0-----:R-:W-:Y:S01]  /*13e30*/  @P2 SHF.R.U32.HI R7, RZ, R61, R2 ;  /* 0x0000003dff072219 */ /* 0x001fe20000011602 */
[----:B------:R-:W-:-:S02]  /*13e40*/  UIADD3 UR5, UR7, UR5, URZ ;  /* 0x0000000507057290 */ /* 0x000fc4000fffe03f */
[----:B------:R-:W5:Y:S01]  /*13e50*/  LD.E.128 R56, desc[UR50][R12.64] ;  /* 0x000000320c387980 */ /* 0x000f62000c101d00 */
[--C-:B------:R-:W-:Y:S01]  /*13e60*/  SHF.R.S32.HI R4, RZ, 0x1f, R7.reuse ;  /* 0x0000001fff047819 */ /* 0x100fe20000011407 */
[----:B------:R-:W-:Y:S02]  /*13e70*/  IMAD.MOV R6, RZ, RZ, -R7 ;  /* 0x000000ffff067224 */ /* 0x000fe400078e0a07 */
[----:B------:R0:W5:Y:S01]  /*13e80*/  LD.E.128 R52, desc[UR50][R10.64] ;  /* 0x000000320a347980 */ /* 0x000162000c101d00 */
[----:B-1----:R-:W-:Y:S02]  /*13e90*/  IMAD.U32 R3, RZ, RZ, UR7 ;  /* 0x00000007ff037e24 */ /* 0x002fe4000f8e00ff */
[----:B------:R-:W-:Y:S01]  /*13ea0*/  IMAD R4, R4, UR8, RZ ;  /* 0x0000000804047c24 */ /* 0x000fe2000f8e02ff */
[----:B------:R-:W-:Y:S01]  /*13eb0*/  @!PT LDS RZ, [RZ] ;  /* 0x00000000fffff984 */ /* 0x000fe20000000800 */
[----:B------:R-:W-:Y:S01]  /*13ec0*/  @!PT LDS RZ, [RZ] ;  /* 0x00000000fffff984 */ /* 0x000fe20000000800 */
[----:B------:R-:W-:Y:S01]  /*13ed0*/  @!PT LDS RZ, [RZ] ;  /* 0x00000000fffff984 */ /* 0x000fe20000000800 */
[----:B------:R-:W-:Y:S01]  /*13ee0*/  @!PT LDS RZ, [RZ] ;  /* 0x00000000fffff984 */ /* 0x000fe20000000800 */
[----:B------:R1:W-:Y:S06]  /*13ef0*/  MEMBAR.ALL.CTA ;  /* 0x0000000000007992 */ /* 0x0003ec0000008000 */
[----:B-1----:R-:W1:Y:S01]  /*13f00*/  FENCE.VIEW.ASYNC.S ;  /* 0x00000000000073c6 */ /* 0x002e620000000000 */
[----:B------:R-:W-:-:S02]  /*13f10*/  IMAD R5, R5, R6, R8 ;  /* 0x0000000605057224 */ /* 0x000fc400078e0208 */
[----:B------:R-:W-:Y:S01]  /*13f20*/  IMAD.U32 R2, RZ, RZ, UR6 ;  /* 0x00000006ff027e24 */ /* 0x000fe2000f8e00ff */
[----:B------:R-:W-:Y:S01]  /*13f30*/  ULDC.64 UR6, c[0x0][0xad8] ;  /* 0x0002b60000067ab9 */ /* 0x000fe20000000a00 */
[----:B------:R-:W-:Y:S02]  /*13f40*/  IMAD.U32 R3, RZ, RZ, UR5 ;  /* 0x00000005ff037e24 */ /* 0x000fe4000f8e00ff */
[C---:B------:R-:W-:Y:S01]  /*13f50*/  IMAD R9, R7.reuse, UR9, R4 ;  /* 0x0000000907097c24 */ /* 0x040fe2000f8e0204 */
[----:B------:R-:W-:Y:S01]  /*13f60*/  SHF.R.S32.HI R4, RZ, 0x1f, R5 ;  /* 0x0000001fff047819 */ /* 0x000fe20000011405 */
[----:B------:R-:W-:-:S04]  /*13f70*/  IMAD.WIDE.U32 R2, R7, UR8, R2 ;  /* 0x0000000807027c25 */ /* 0x000fc8000f8e0002 */
[----:B------:R-:W-:Y:S02]  /*13f80*/  IMAD.IADD R3, R3, 0x1, R9 ;  /* 0x0000000103037824 */ /* 0x000fe400078e0209 */
[----:B------:R-:W-:Y:S02]  /*13f90*/  IMAD R4, R4, UR6, RZ ;  /* 0x0000000604047c24 */ /* 0x000fe4000f8e02ff */
[----:B0-----:R-:W-:Y:S02]  /*13fa0*/  VIADD R11, R188, UR36 ;  /* 0x00000024bc0b7c36 */ /* 0x001fe40008000000 */
[C---:B------:R-:W-:Y:S02]  /*13fb0*/  IMAD R9, R5.reuse, UR7, R4 ;  /* 0x0000000705097c24 */ /* 0x040fe4000f8e0204 */
[----:B------:R-:W-:Y:S01]  /*13fc0*/  IMAD.WIDE.U32 R2, R5, UR6, R2 ;  /* 0x0000000605027c25 */ /* 0x000fe2000f8e0002 */
[----:B------:R-:W-:Y:S01]  /*13fd0*/  ISETP.GE.AND P2, PT, R11, R16, PT ;  /* 0x000000100b00720c */ /* 0x000fe20003f46270 */
[----:B------:R-:W-:-:S02]  /*13fe0*/  ULDC.64 UR6, c[0x0][0xa80] ;  /* 0x0002a00000067ab9 */ /* 0x000fc40000000a00 */
[----:B------:R-:W-:Y:S02]  /*13ff0*/  VIADD R7, R11, 0x20 ;  /* 0x000000200b077836 */ /* 0x000fe40000000000 */
[----:B------:R-:W-:Y:S01]  /*14000*/  VIADD R0, R0, 0x29820 ;  /* 0x0002982000007836 */ /* 0x000fe20000000000 */
[C---:B------:R-:W-:Y:S01]  /*14010*/  LEA R6, P3, R2.reuse, UR6, 0x1 ;  /* 0x0000000602067c11 */ /* 0x040fe2000f8608ff */
[----:B------:R-:W-:Y:S01]  /*14020*/  IMAD.IADD R3, R3, 0x1, R9 ;  /* 0x0000000103037824 */ /* 0x000fe200078e0209 */
[-C--:B------:R-:W-:Y:S02]  /*14030*/  ISETP.GE.AND P0, PT, R7, R16.reuse, PT ;  /* 0x000000100700720c */ /* 0x080fe40003f06270 */
[----:B------:R-:W-:Y:S02]  /*14040*/  PRMT R0, RZ, 0x654, R0 ;  /* 0x00000654ff007816 */ /* 0x000fe40000000000 */
[----:B------:R-:W-:Y:S01]  /*14050*/  LEA.HI.X R7, R2, UR7, R3, 0x1, P3 ;  /* 0x0000000702077c11 */ /* 0x000fe200098f0c03 */
[----:B------:R-:W-:Y:S01]  /*14060*/  VIADD R5, R11, 0x40 ;  /* 0x000000400b057836 */ /* 0x000fe20000000000 */
[----:B-1----:R0:W-:Y:S01]  /*14070*/  SYNCS.ARRIVE.TRANS64.RED.A1T0 RZ, [R0+URZ], RZ ;  /* 0x000000ff00ff79a7 */ /* 0x0021e2000810043f */
        /* <DEDUP_REMOVED lines=14> */
.L_x_1030:
[----:B------:R-:W-:Y:S05]  /*14160*/  BSYNC B1 ;  /* 0x0000000000017941 */ /* 0x000fea0003800000 */
.L_x_1029:
[----:B0-----:R0:W4:Y:S01]  /*14170*/  SHFL.IDX PT, R0, R7, 0x1, 0x181f ;  /* 0x00381f0007007f89 */ /* 0x00112200000e0000 */
[----:B------:R-:W-:Y:S03]  /*14180*/  BSSY B1, `(.L_x_1031) ;  /* 0x000000c000017945 */ /* 0x000fe60003800000 */
[----:B--23--:R0:W2:Y:S01]  /*14190*/  SHFL.IDX PT, R4, R6, 0x1, 0x181f ;  /* 0x00381f0006047f89 */ /* 0x00c0a200000e0000 */
[----:B------:R-:W-:Y:S05]  /*141a0*/  @P0 BRA `(.L_x_1032) ;  /* 0x0000000000240947 */ /* 0x000fea0003800000 */
[----:B------:R-:W-:Y:S02]  /*141b0*/  ULDC UR5, c[0x0][0xac8] ;  /* 0x0002b20000057ab9 */ /* 0x000fe40000000800 */
[----:B------:R-:W-:Y:S02]  /*141c0*/  ISETP.GE.AND P3, PT, R19, UR5, PT ;  /* 0x0000000513007c0c */ /* 0x000fe4000bf66270 */
[----:B------:R-:W-:-:S11]  /*141d0*/  ISETP.GE.AND P4, PT, R22, UR5, PT ;  /* 0x0000000516007c0c */ /* 0x000fd6000bf86270 */
[CC--:B--2---:R-:W-:Y:S02]  /*141e0*/  @!P3 LEA R2, P0, R19.reuse, R4.reuse, 0x1 ;  /* 0x000000041302b211 */ /* 0x0c4fe400078008ff */
[C---:B------:R-:W-:Y:S02]  /*141f0*/  @!P4 LEA R4, P2, R22.reuse, R4, 0x1 ;  /* 0x000000041604c211 */ /* 0x040fe400078408ff */
[-C--:B----4-:R-:W-:Y:S02]  /*14200*/  @!P3 LEA.HI.X R3, R19, R0.reuse, R194, 0x1, P0 ;  /* 0x000000001303b211 */ /* 0x090fe400000f0cc2 */
[----:B------:R-:W-:-:S03]  /*14210*/  @!P4 LEA.HI.X R5, R22, R0, R193, 0x1, P2 ;  /* 0x000000001605c211 */ /* 0x000fc600010f0cc1 */
[----:B-----5:R3:W-:Y:S04]  /*14220*/  @!P3 ST.E.128 desc[UR50][R2.64], R40 ;  /* 0x000000280200b985 */ /* 0x0207e8000c101d32 */
[----:B------:R3:W-:Y:S02]  /*14230*/  @!P4 ST.E.128 desc[UR50][R4.64], R52 ;  /* 0x000000340400c985 */ /* 0x0007e4000c101d32 */
.L_x_1032:
[----:B------:R-:W-:Y:S05]  /*14240*/  BSYNC B1 ;  /* 0x0000000000017941 */ /* 0x000fea0003800000 */
.L_x_1031:
[----:B----4-:R4:W0:Y:S01]  /*14250*/  SHFL.IDX PT, R0, R7, 0x2, 0x181f ;  /* 0x00581f0007007f89 */ /* 0x01082200000e0000 */
        /* <DEDUP_REMOVED lines=12> */
.L_x_1034:
[----:B------:R-:W-:Y:S05]  /*14320*/  BSYNC B1 ;  /* 0x0000000000017941 */ /* 0x000fea0003800000 */
.L_x_1033:
[----:B---3--:R-:W-:Y:S01]  /*14330*/  VIADD R3, R11, 0x60 ;  /* 0x000000600b037836 */ /* 0x008fe20000000000 */
[----:B01--4-:R-:W0:Y:S04]  /*14340*/  SHFL.IDX PT, R7, R7, 0x3, 0x181f ;  /* 0x00781f0007077f89 */ /* 0x013e2800000e0000 */
        /* <DEDUP_REMOVED lines=8> */
[----:B-----5:R0:W-:Y:S10]  /*143d0*/  @!P1 ST.E.128 desc[UR50][R2.64], R28 ;  /* 0x0000001c02009985 */ /* 0x0201f4000c101d32 */
[----:B------:R-:W-:Y:S05]  /*143e0*/  @P0 BRA `(.L_x_1035) ;  /* 0x0000000800640947 */ /* 0x000fea0003800000 */
[----:B0-----:R-:W-:-:S04]  /*143f0*/  LEA R2, P0, R22, R6, 0x1 ;  /* 0x0000000616027211 */ /* 0x001fc800078008ff */
[----:B------:R-:W-:-:S05]  /*14400*/  LEA.HI.X R3, R22, R7, R193, 0x1, P0 ;  /* 0x0000000716037211 */ /* 0x000fca00000f0cc1 */
[----:B------:R0:W-:Y:S01]  /*14410*/  ST.E.128 desc[UR50][R2.64], R32 ;  /* 0x0000002002007985 */ /* 0x0001e2000c101d32 */
[----:B------:R-:W-:Y:S05]  /*14420*/  BRA `(.L_x_1035) ;  /* 0x0000000800547947 */ /* 0x000fea0003800000 */
.L_x_1028:
[----:B------:R-:W0:Y:S01]  /*14430*/  LDC R8, c[0x0][0xbe8] ;  /* 0x0002fa00ff087b82 */ /* 0x000e220000000800 */
[----:B------:R-:W-:Y:S01]  /*14440*/  ISETP.GE.AND P0, PT, R195, 0x80, PT ;  /* 0x00000080c300780c */ /* 0x000fe20003f06270 */
[----:B------:R-:W-:Y:S01]  /*14450*/  USHF.R.S32.HI UR8, URZ, 0x1f, UR42 ;  /* 0x0000001f3f087899 */ /* 0x000fe2000801142a */
[----:B------:R-:W-:Y:S01]  /*14460*/  BSSY B1, `(.L_x_1036) ;  /* 0x000002f000017945 */ /* 0x000fe20003800000 */
[----:B------:R-:W-:Y:S01]  /*14470*/  USHF.R.S32.HI UR9, URZ, 0x1f, UR44 ;  /* 0x0000001f3f097899 */ /* 0x000fe2000801142c */
[----:B------:R-:W-:Y:S01]  /*14480*/  IMAD R6, R23, 0x20, R188 ;  /* 0x0000002017067824 */ /* 0x000fe200078e02bc */
[----:B0-----:R-:W-:-:S13]  /*14490*/  ISETP.NE.AND P1, PT, R8, 0x1, PT ;  /* 0x000000010800780c */ /* 0x001fda0003f25270 */
[----:B------:R-:W0:Y:S08]  /*144a0*/  @P1 LDC R9, c[0x0][0xbec] ;  /* 0x0002fb00ff091b82 */ /* 0x000e300000000800 */
[----:B------:R-:W1:Y:S01]  /*144b0*/  @P1 LDC R11, c[0x0][0xbf0] ;  /* 0x0002fc00ff0b1b82 */ /* 0x000e620000000800 */
[----:B------:R-:W-:Y:S05]  /*144c0*/  @P0 BRA `(.L_x_1037) ;  /* 0x0000000000a00947 */ /* 0x000fea0003800000 */
[----:B------:R-:W2:Y:S01]  /*144d0*/  S2R R0, SR_TID.X ;  /* 0x0000000000007919 */ /* 0x000ea20000002100 */
[----:B------:R-:W3:Y:S01]  /*144e0*/  LDC R3, c[0x0][0xbe8] ;  /* 0x0002fa00ff037b82 */ /* 0x000ee20000000800 */
[----:B------:R-:W-:Y:S01]  /*144f0*/  IMAD.U32 R4, RZ, RZ, UR36 ;  /* 0x00000024ff047e24 */ /* 0x000fe2000f8e00ff */
[----:B------:R-:W-:Y:S02]  /*14500*/  ULDC UR5, c[0x0][0xa88] ;  /* 0x0002a20000057ab9 */ /* 0x000fe40000000800 */
[----:B---3--:R-:W-:Y:S02]  /*14510*/  IMAD R5, R3, UR5, RZ ;  /* 0x0000000503057c24 */ /* 0x008fe4000f8e02ff */
[----:B--2---:R-:W-:-:S04]  /*14520*/  IADD3 R4, R4, -0x80, R0 ;  /* 0xffffff8004047810 */ /* 0x004fc80007ffe000 */
[----:B------:R-:W-:-:S13]  /*14530*/  ISETP.GE.AND P0, PT, R4, R5, PT ;  /* 0x000000050400720c */ /* 0x000fda0003f06270 */
[----:B------:R-:W-:Y:S05]  /*14540*/  @P0 BRA `(.L_x_1037) ;  /* 0x0000000000800947 */ /* 0x000fea0003800000 */
[----:B------:R-:W-:Y:S01]  /*14550*/  ISETP.NE.AND P0, PT, R3, 0x1, PT ;  /* 0x000000010300780c */ /* 0x000fe20003f05270 */
[----:B------:R-:W-:Y:S01]  /*14560*/  ULDC.64 UR10, c[0x0][0xb90] ;  /* 0x0002e400000a7ab9 */ /* 0x000fe20000000a00 */
[----:B------:R-:W-:Y:S01]  /*14570*/  IMAD.MOV.U32 R2, RZ, RZ, R4 ;  /* 0x000000ffff027224 */ /* 0x000fe200078e0004 */
[----:B------:R-:W-:Y:S02]  /*14580*/  UIMAD UR5, UR8, UR10, URZ ;  /* 0x0000000a080572a4 */ /* 0x000fe4000f8e023f */
[----:B------:R-:W-:Y:S02]  /*14590*/  UIMAD.WIDE.U32 UR6, UR42, UR10, URZ ;  /* 0x0000000a2a0672a5 */ /* 0x000fe4000f8e003f */
[----:B------:R-:W-:-:S03]  /*145a0*/  UIMAD UR5, UR42, UR11, UR5 ;  /* 0x0000000b2a0572a4 */ /* 0x000fc6000f8e0205 */
[----:B------:R-:W-:Y:S01]  /*145b0*/  ULDC.64 UR10, c[0x0][0xb98] ;  /* 0x0002e600000a7ab9 */ /* 0x000fe20000000a00 */
[----:B------:R-:W-:Y:S02]  /*145c0*/  UIADD3 UR7, UR7, UR5, URZ ;  /* 0x0000000507077290 */ /* 0x000fe4000fffe03f */
[----:B------:R-:W2:Y:S01]  /*145d0*/  @P0 LDC R5, c[0x0][0xbec] ;  /* 0x0002fb00ff050b82 */ /* 0x000ea20000000800 */
[----:B------:R-:W-:Y:S02]  /*145e0*/  UIMAD UR5, UR9, UR10, URZ ;  /* 0x0000000a090572a4 */ /* 0x000fe4000f8e023f */
[----:B------:R-:W-:Y:S02]  /*145f0*/  UIMAD.WIDE.U32 UR6, UR44, UR10, UR6 ;  /* 0x0000000a2c0672a5 */ /* 0x000fe4000f8e0006 */
[----:B------:R-:W-:-:S03]  /*14600*/  UIMAD UR5, UR44, UR11, UR5 ;  /* 0x0000000b2c0572a4 */ /* 0x000fc6000f8e0205 */
[----:B------:R-:W3:Y:S01]  /*14610*/  @P0 LDC R7, c[0x0][0xbf0] ;  /* 0x0002fc00ff070b82 */ /* 0x000ee20000000800 */
[----:B------:R-:W-:Y:S01]  /*14620*/  ULDC.64 UR10, c[0x0][0xb88] ;  /* 0x0002e200000a7ab9 */ /* 0x000fe20000000a00 */
[----:B--2---:R-:W-:-:S05]  /*14630*/  @P0 IMAD.HI.U32 R0, R4, R5, RZ ;  /* 0x0000000504000227 */ /* 0x004fca00078e00ff */
[----:B---3--:R-:W-:-:S05]  /*14640*/  @P0 SHF.R.U32.HI R2, RZ, R7, R0 ;  /* 0x00000007ff020219 */ /* 0x008fca0000011600 */
[----:B------:R-:W-:-:S04]  /*14650*/  IMAD.MOV R5, RZ, RZ, -R2 ;  /* 0x000000ffff057224 */ /* 0x000fc800078e0a02 */
[----:B------:R-:W-:Y:S01]  /*14660*/  IMAD R5, R3, R5, R4 ;  /* 0x0000000503057224 */ /* 0x000fe200078e0204 */
[----:B------:R-:W-:Y:S01]  /*14670*/  SHF.R.S32.HI R3, RZ, 0x1f, R2 ;  /* 0x0000001fff037819 */ /* 0x000fe20000011402 */
[----:B------:R-:W-:Y:S01]  /*14680*/  IMAD.U32 R4, RZ, RZ, UR5 ;  /* 0x00000005ff047e24 */ /* 0x000fe2000f8e00ff */
        /* <DEDUP_REMOVED lines=12> */
.L_x_1037:
[----:B------:R-:W-:Y:S05]  /*14750*/  BSYNC B1 ;  /* 0x0000000000017941 */ /* 0x000fea0003800000 */
.L_x_1036:
[----:B------:R-:W-:Y:S01]  /*14760*/  ULDC.64 UR10, c[0x0][0xae8] ;  /* 0x0002ba00000a7ab9 */ /* 0x000fe20000000a00 */
[----:B------:R-:W-:Y:S01]  /*14770*/  VIADD R6, R6, UR36 ;  /* 0x0000002406067c36 */ /* 0x000fe20008000000 */
[----:B------:R-:W-:Y:S01]  /*14780*/  UIMAD UR5, UR8, UR10, URZ ;  /* 0x0000000a080572a4 */ /* 0x000fe2000f8e023f */
[----:B------:R-:W-:Y:S01]  /*14790*/  BSSY B1, `(.L_x_1038) ;  /* 0x0000034000017945 */ /* 0x000fe20003800000 */
[----:B------:R-:W-:Y:S01]  /*147a0*/  UIMAD.WIDE.U32 UR6, UR42, UR10, URZ ;  /* 0x0000000a2a0672a5 */ /* 0x000fe2000f8e003f */
[----:B0-----:R-:W-:Y:S01]  /*147b0*/  @P1 IMAD.HI.U32 R0, R6, R9, RZ ;  /* 0x0000000906001227 */ /* 0x001fe200078e00ff */
[----:B------:R-:W-:-:S03]  /*147c0*/  UIMAD UR5, UR42, UR11, UR5 ;  /* 0x0000000b2a0572a4 */ /* 0x000fc6000f8e0205 */
[----:B------:R-:W-:Y:S01]  /*147d0*/  ULDC.64 UR10, c[0x0][0xaf0] ;  /* 0x0002bc00000a7ab9 */ /* 0x000fe20000000a00 */
[----:B------:R-:W-:Y:S01]  /*147e0*/  UIADD3 UR7, UR7, UR5, URZ ;  /* 0x0000000507077290 */ /* 0x000fe2000fffe03f */
[----:B--2---:R-:W-:Y:S01]  /*147f0*/  IMAD.MOV.U32 R5, RZ, RZ, R6 ;  /* 0x000000ffff057224 */ /* 0x004fe200078e0006 */
        /* <DEDUP_REMOVED lines=10> */
[----:B------:R-:W-:Y:S02]  /*148a0*/  IMAD R7, R8, R7, R6 ;  /* 0x0000000708077224 */ /* 0x000fe400078e0206 */
[----:B------:R-:W-:Y:S01]  /*148b0*/  IMAD.U32 R2, RZ, RZ, UR6 ;  /* 0x00000006ff027e24 */ /* 0x000fe2000f8e00ff */
[----:B------:R-:W-:Y:S01]  /*148c0*/  ULDC.64 UR6, c[0x0][0xad8] ;  /* 0x0002b60000067ab9 */ /* 0x000fe20000000a00 */
[----:B------:R-:W-:Y:S01]  /*148d0*/  IMAD.U32 R3, RZ, RZ, UR5 ;  /* 0x00000005ff037e24 */ /* 0x000fe2000f8e00ff */
[----:B------:R-:W-:Y:S01]  /*148e0*/  ULDC UR5, c[0x0][0xa88] ;  /* 0x0002a20000057ab9 */ /* 0x000fe20000000800 */
[C---:B------:R-:W-:Y:S01]  /*148f0*/  IMAD R9, R5.reuse, UR9, R0 ;  /* 0x0000000905097c24 */ /* 0x040fe2000f8e0200 */
[----:B------:R-:W-:Y:S01]  /*14900*/  SHF.R.S32.HI R0, RZ, 0x1f, R7 ;  /* 0x0000001fff007819 */ /* 0x000fe20000011407 */
[----:B------:R-:W-:-:S04]  /*14910*/  IMAD.WIDE.U32 R2, R5, UR8, R2 ;  /* 0x0000000805027c25 */ /* 0x000fc8000f8e0002 */
[----:B------:R-:W-:Y:S02]  /*14920*/  IMAD.IADD R3, R3, 0x1, R9 ;  /* 0x0000000103037824 */ /* 0x000fe400078e0209 */
[----:B------:R-:W-:Y:S02]  /*14930*/  IMAD R4, R0, UR6, RZ ;  /* 0x0000000600047c24 */ /* 0x000fe4000f8e02ff */
[----:B------:R-:W-:Y:S02]  /*14940*/  VIADD R6, R188, UR36 ;  /* 0x00000024bc067c36 */ /* 0x000fe40008000000 */
[----:B------:R-:W-:Y:S02]  /*14950*/  IMAD R9, R8, UR5, RZ ;  /* 0x0000000508097c24 */ /* 0x000fe4000f8e02ff */
[C---:B------:R-:W-:Y:S02]  /*14960*/  IMAD R5, R7.reuse, UR7, R4 ;  /* 0x0000000707057c24 */ /* 0x040fe4000f8e0204 */
[----:B------:R-:W-:Y:S01]  /*14970*/  IMAD.WIDE.U32 R2, R7, UR6, R2 ;  /* 0x0000000607027c25 */ /* 0x000fe2000f8e0002 */
[----:B------:R-:W-:Y:S01]  /*14980*/  ISETP.GE.AND P2, PT, R6, R9, PT ;  /* 0x000000090600720c */ /* 0x000fe20003f46270 */
[----:B------:R-:W-:-:S02]  /*14990*/  ULDC.64 UR6, c[0x0][0xa80] ;  /* 0x0002a00000067ab9 */ /* 0x000fc40000000a00 */
[----:B------:R-:W-:Y:S01]  /*149a0*/  VIADD R0, R6, 0x20 ;  /* 0x0000002006007836 */ /* 0x000fe20000000000 */
[----:B------:R-:W-:Y:S01]  /*149b0*/  LEA R4, P3, R2, UR6, 0x1 ;  /* 0x0000000602047c11 */ /* 0x000fe2000f8608ff */
[----:B------:R-:W-:-:S03]  /*149c0*/  IMAD.IADD R3, R3, 0x1, R5 ;  /* 0x0000000103037824 */ /* 0x000fc600078e0205 */
[-C--:B------:R-:W-:Y:S01]  /*149d0*/  ISETP.GE.AND P1, PT, R0, R9.reuse, PT ;  /* 0x000000090000720c */ /* 0x080fe20003f26270 */
[----:B------:R-:W-:Y:S01]  /*149e0*/  VIADD R0, R6, 0x40 ;  /* 0x0000004006007836 */ /* 0x000fe20000000000 */
[----:B------:R-:W-:Y:S02]  /*149f0*/  LEA.HI.X R5, R2, UR7, R3, 0x1, P3 ;  /* 0x0000000702057c11 */ /* 0x000fe400098f0c03 */
[----:B------:R0:W1:Y:S02]  /*14a00*/  SHFL.IDX PT, R2, R4, RZ, 0x181f ;  /* 0x00181fff04027589 */ /* 0x00006400000e0000 */
[----:B------:R-:W-:Y:S02]  /*14a10*/  ISETP.GE.AND P0, PT, R0, R9, PT ;  /* 0x000000090000720c */ /* 0x000fe40003f06270 */
[----:B------:R0:W2:Y:S01]  /*14a20*/  SHFL.IDX PT, R0, R5, RZ, 0x181f ;  /* 0x00181fff05007589 */ /* 0x0000a200000e0000 */
[----:B------:R-:W-:Y:S10]  /*14a30*/  @P2 BRA `(.L_x_1039) ;  /* 0x0000000000242947 */ /* 0x000ff40003800000 */
[----:B------:R-:W-:Y:S02]  /*14a40*/  ULDC UR5, c[0x0][0xac8] ;  /* 0x0002b20000057ab9 */ /* 0x000fe40000000800 */
[----:B------:R-:W-:Y:S02]  /*14a50*/  ISETP.GE.AND P4, PT, R19, UR5, PT ;  /* 0x0000000513007c0c */ /* 0x000fe4000bf86270 */
[----:B------:R-:W-:-:S11]  /*14a60*/  ISETP.GE.AND P5, PT, R22, UR5, PT ;  /* 0x0000000516007c0c */ /* 0x000fd6000bfa6270 */
[CC--:B-1----:R-:W-:Y:S02]  /*14a70*/  @!P4 LEA R10, P2, R19.reuse, R2.reuse, 0x1 ;  /* 0x00000002130ac211 */ /* 0x0c2fe400078408ff */
[C---:B------:R-:W-:Y:S02]  /*14a80*/  @!P5 LEA R2, P3, R22.reuse, R2, 0x1 ;  /* 0x000000021602d211 */ /* 0x040fe400078608ff */
[-C--:B--2---:R-:W-:Y:S02]  /*14a90*/  @!P4 LEA.HI.X R11, R19, R0.reuse, R194, 0x1, P2 ;  /* 0x00000000130bc211 */ /* 0x084fe400010f0cc2 */
[----:B------:R-:W-:-:S03]  /*14aa0*/  @!P5 LEA.HI.X R3, R22, R0, R193, 0x1, P3 ;  /* 0x000000001603d211 */ /* 0x000fc600018f0cc1 */
[----:B------:R3:W-:Y:S04]  /*14ab0*/  @!P4 ST.E.128 desc[UR50][R10.64], RZ ;  /* 0x000000ff0a00c985 */ /* 0x0007e8000c101d32 */
[----:B------:R3:W-:Y:S02]  /*14ac0*/  @!P5 ST.E.128 desc[UR50][R2.64], RZ ;  /* 0x000000ff0200d985 */ /* 0x0007e4000c101d32 */
.L_x_1039:
[----:B------:R-:W-:Y:S05]  /*14ad0*/  BSYNC B1 ;  /* 0x0000000000017941 */ /* 0x000fea0003800000 */
.L_x_1038:
[----:B--2---:R2:W4:Y:S01]  /*14ae0*/  SHFL.IDX PT, R0, R5, 0x1, 0x181f ;  /* 0x00381f0005007f89 */ /* 0x00452200000e0000 */
[----:B------:R-:W-:Y:S03]  /*14af0*/  BSSY B1, `(.L_x_1040) ;  /* 0x000000c000017945 */ /* 0x000fe60003800000 */
[----:B-1-3--:R2:W1:Y:S01]  /*14b00*/  SHFL.IDX PT, R2, R4, 0x1, 0x181f ;  /* 0x00381f0004027f89 */ /* 0x00a46200000e0000 */
[----:B------:R-:W-:Y:S05]  /*14b10*/  @P1 BRA `(.L_x_1041) ;  /* 0x0000000000241947 */ /* 0x000fea0003800000 */
[----:B------:R-:W-:Y:S02]  /*14b20*/  ULDC UR5, c[0x0][0xac8] ;  /* 0x0002b20000057ab9 */ /* 0x000fe40000000800 */
[----:B------:R-:W-:Y:S02]  /*14b30*/  ISETP.GE.AND P3, PT, R19, UR5, PT ;  /* 0x0000000513007c0c */ /* 0x000fe4000bf66270 */
[----:B------:R-:W-:-:S11]  /*14b40*/  ISETP.GE.AND P4, PT, R22, UR5, PT ;  /* 0x0000000516007c0c */ /* 0x000fd6000bf86270 */
[CC--:B-1----:R-:W-:Y:S02]  /*14b50*/  @!P3 LEA R10, P1, R19.reuse, R2.reuse, 0x1 ;  /* 0x00000002130ab211 */ /* 0x0c2fe400078208ff */
[C---:B------:R-:W-:Y:S02]  /*14b60*/  @!P4 LEA R2, P2, R22.reuse, R2, 0x1 ;  /* 0x000000021602c211 */ /* 0x040fe400078408ff */
[-C--:B----4-:R-:W-:Y:S02]  /*14b70*/  @!P3 LEA.HI.X R11, R19, R0.reuse, R194, 0x1, P1 ;  /* 0x00000000130bb211 */ /* 0x090fe400008f0cc2 */
[----:B------:R-:W-:-:S03]  /*14b80*/  @!P4 LEA.HI.X R3, R22, R0, R193, 0x1, P2 ;  /* 0x000000001603c211 */ /* 0x000fc600010f0cc1 */
[----:B------:R3:W-:Y:S04]  /*14b90*/  @!P3 ST.E.128 desc[UR50][R10.64], RZ ;  /* 0x000000ff0a00b985 */ /* 0x0007e8000c101d32 */
[----:B------:R3:W-:Y:S02]  /*14ba0*/  @!P4 ST.E.128 desc[UR50][R2.64], RZ ;  /* 0x000000ff0200c985 */ /* 0x0007e4000c101d32 */
.L_x_1041:
[----:B------:R-:W-:Y:S05]  /*14bb0*/  BSYNC B1 ;  /* 0x0000000000017941 */ /* 0x000fea0003800000 */
.L_x_1040:
[----:B----4-:R4:W0:Y:S01]  /*14bc0*/  SHFL.IDX PT, R0, R5, 0x2, 0x181f ;  /* 0x00581f0005007f89 */ /* 0x01082200000e0000 */
        /* <DEDUP_REMOVED lines=8> */
[-C--:B0-----:R-:W-:Y:S02]  /*14c50*/  @!P2 LEA.HI.X R11, R19, R0.reuse, R194, 0x1, P0 ;  /* 0x00000000130ba211 */ /* 0x081fe400000f0cc2 */
[----:B------:R-:W-:-:S03]  /*14c60*/  @!P3 LEA.HI.X R3, R22, R0, R193, 0x1, P1 ;  /* 0x000000001603b211 */ /* 0x000fc600008f0cc1 */
[----:B------:R3:W-:Y:S04]  /*14c70*/  @!P2 ST.E.128 desc[UR50][R10.64], RZ ;  /* 0x000000ff0a00a985 */ /* 0x0007e8000c101d32 */
[----:B------:R3:W-:Y:S02]  /*14c80*/  @!P3 ST.E.128 desc[UR50][R2.64], RZ ;  /* 0x000000ff0200b985 */ /* 0x0007e4000c101d32 */
.L_x_1043:
[----:B------:R-:W-:Y:S05]  /*14c90*/  BSYNC B1 ;  /* 0x0000000000017941 */ /* 0x000fea0003800000 */
.L_x_1042:
[----:B---3--:R-:W-:Y:S01]  /*14ca0*/  VIADD R3, R6, 0x60 ;  /* 0x0000006006037836 */ /* 0x008fe20000000000 */
[----:B0-----:R0:W3:Y:S04]  /*14cb0*/  SHFL.IDX PT, R0, R5, 0x3, 0x181f ;  /* 0x00781f0005007f89 */ /* 0x0010e800000e0000 */
[----:B------:R-:W-:Y:S01]  /*14cc0*/  ISETP.GE.AND P0, PT, R3, R9, PT ;  /* 0x000000090300720c */ /* 0x000fe20003f06270 */
[----:B-1----:R0:W1:-:S12]  /*14cd0*/  SHFL.IDX PT, R2, R4, 0x3, 0x181f ;  /* 0x00781f0004027f89 */ /* 0x00205800000e0000 */
[----:B0-----:R-:W-:Y:S05]  /*14ce0*/  @P0 BRA `(.L_x_1035) ;  /* 0x0000000000240947 */ /* 0x001fea0003800000 */
[----:B------:R-:W-:Y:S02]  /*14cf0*/  ULDC UR5, c[0x0][0xac8] ;  /* 0x0002b20000057ab9 */ /* 0x000fe40000000800 */
[----:B------:R-:W-:Y:S02]  /*14d00*/  ISETP.GE.AND P2, PT, R19, UR5, PT ;  /* 0x0000000513007c0c */ /* 0x000fe4000bf46270 */
[----:B------:R-:W-:-:S11]  /*14d10*/  ISETP.GE.AND P3, PT, R22, UR5, PT ;  /* 0x0000000516007c0c */ /* 0x000fd6000bf66270 */
[CC--:B-12-4-:R-:W-:Y:S02]  /*14d20*/  @!P2 LEA R4, P0, R19.reuse, R2.reuse, 0x1 ;  /* 0x000000021304a211 */ /* 0x0d6fe400078008ff */
[C---:B------:R-:W-:Y:S02]  /*14d30*/  @!P3 LEA R2, P1, R22.reuse, R2, 0x1 ;  /* 0x000000021602b211 */ /* 0x040fe400078208ff */
[-C--:B---3--:R-:W-:Y:S02]  /*14d40*/  @!P2 LEA.HI.X R5, R19, R0.reuse, R194, 0x1, P0 ;  /* 0x000000001305a211 */ /* 0x088fe400000f0cc2 */
[----:B------:R-:W-:-:S03]  /*14d50*/  @!P3 LEA.HI.X R3, R22, R0, R193, 0x1, P1 ;  /* 0x000000001603b211 */ /* 0x000fc600008f0cc1 */
[----:B------:R0:W-:Y:S04]  /*14d60*/  @!P2 ST.E.128 desc[UR50][R4.64], RZ ;  /* 0x000000ff0400a985 */ /* 0x0001e8000c101d32 */
[----:B------:R0:W-:Y:S02]  /*14d70*/  @!P3 ST.E.128 desc[UR50][R2.64], RZ ;  /* 0x000000ff0200b985 */ /* 0x0001e4000c101d32 */
.L_x_1035:
[----:B------:R-:W-:Y:S05]  /*14d80*/  BSYNC B0 ;  /* 0x0000000000007941 */ /* 0x000fea0003800000 */
.L_x_1027:
[----:B------:R-:W-:Y:S02]  /*14d90*/  ULDC UR5, c[0x0][0xc38] ;  /* 0x00030e0000057ab9 */ /* 0x000fe40000000800 */
[----:B------:R-:W-:-:S06]  /*14da0*/  UISETP.GE.AND UP0, UPT, UR4, UR5, UPT ;  /* 0x000000050400728c */ /* 0x000fcc000bf06270 */
[----:B------:R-:W-:-:S13]  /*14db0*/  PLOP3.LUT P0, PT, PT, PT, UP0, 0x80, 0x0 ;  /* 0x000000000000781c */ /* 0x000fda0003f0f008 */
[----:B------:R-:W-:Y:S05]  /*14dc0*/  @!P0 BRA `(.L_x_1044) ;  /* 0xfffffebc00f48947 */ /* 0x000fea000383ffff */
[----:B------:R-:W-:Y:S05]  /*14dd0*/  EXIT ;  /* 0x000000000000794d */ /* 0x000fea0003800000 */
.L_x_942:
[----:B------:R-:W-:-:S08]  /*14de0*/  NOP ;  /* 0x0000000000007918 */ /* 0x000fd00000000000 */
[----:B------:R-:W0:-:S00]  /*14df0*/  USETMAXREG.DEALLOC.CTAPOOL 0x18 ;  /* 0x00000018000079c8 */ /* 0x000e0000080e0500 */
[----:B0-----:R-:W2:Y:S01]  /*14e00*/  LDL.LU R2, [R1+0x4] ;  /* 0x0000040001027983 */ /* 0x001ea20000300800 */
[----:B------:R-:W-:-:S05]  /*14e10*/  LOP3.LUT R0, R0, 0x3, RZ, 0xc0, !PT ;  /* 0x0000000300007812 */ /* 0x000fca00078ec0ff */
[----:B------:R-:W0:Y:S01]  /*14e20*/  S2UR UR6, SR_CTAID.X ;  /* 0x00000000000679c3 */ /* 0x000e220000002500 */
[----:B------:R-:W-:Y:S01]  /*14e30*/  IMAD.MOV.U32 R18, RZ, RZ, RZ ;  /* 0x000000ffff127224 */ /* 0x000fe200078e00ff */
[----:B------:R-:W1:Y:S02]  /*14e40*/  SHFL.IDX PT, R0, R0, RZ, 0x1f ;  /* 0x00001fff00007589 */ /* 0x000e6400000e0000 */
[----:B-1----:R-:W-:-:S04]  /*14e50*/  ISETP.NE.AND P0, PT, R0, RZ, PT ;  /* 0x000000ff0000720c */ /* 0x002fc80003f05270 */
[----:B------:R-:W0:Y:S09]  /*14e60*/  LDC R0, c[0x0][0xc38] ;  /* 0x00030e00ff007b82 */ /* 0x000e320000000800 */
[----:B------:R-:W-:Y:S06]  /*14e70*/  @P0 BAR.ARV 0x4, 0x180 ;  /* 0x0106000000000b1d */ /* 0x000fec0000002000 */
[----:B--2---:R-:W-:-:S04]  /*14e80*/  LOP3.LUT R2, R2, 0xfffffffb, RZ, 0xc0, !PT ;  /* 0xfffffffb02027812 */ /* 0x004fc800078ec0ff */
[----:B------:R-:W-:Y:S02]  /*14e90*/  @P0 LOP3.LUT R2, R2, 0x4, RZ, 0xfc, !PT ;  /* 0x0000000402020812 */ /* 0x000fe400078efcff */
[----:B0-----:R-:W-:Y:S01]  /*14ea0*/  ISETP.LE.AND P0, PT, R0, UR6, PT ;  /* 0x0000000600007c0c */ /* 0x001fe2000bf03270 */
[----:B------:R-:W-:Y:S02]  /*14eb0*/  IMAD.MOV.U32 R0, RZ, RZ, 0x1 ;  /* 0x00000001ff007424 */ /* 0x000fe400078e00ff */
[----:B------:R0:W-:Y:S04]  /*14ec0*/  STL [R1+0x4], R2 ;  /* 0x0000040201007387 */ /* 0x0001e80000100800 */
[----:B------:R0:W-:Y:S04]  /*14ed0*/  STL [R1+0x20], RZ ;  /* 0x000020ff01007387 */ /* 0x0001e80000100800 */
[----:B------:R0:W-:Y:S02]  /*14ee0*/  STL [R1], R0 ;  /* 0x0000000001007387 */ /* 0x0001e40000100800 */
[----:B------:R-:W-:Y:S05]  /*14ef0*/  @P0 BRA `(.L_x_1045) ;  /* 0x0000003c00780947 */ /* 0x000fea0003800000 */
[----:B------:R-:W1:Y:S01]  /*14f00*/  S2R R11, SR_TID.X ;  /* 0x00000000000b7919 */ /* 0x000e620000002100 */
[----:B------:R-:W2:Y:S01]  /*14f10*/  S2UR UR5, SR_CgaCtaId ;  /* 0x00000000000579c3 */ /* 0x000ea20000008800 */
[----:B------:R-:W-:Y:S01]  /*14f20*/  UMOV UR4, 0x400 ;  /* 0x0000040000047882 */ /* 0x000fe20000000000 */
[----:B------:R-:W-:Y:S01]  /*14f30*/  IMAD.MOV.U32 R18, RZ, RZ, RZ ;  /* 0x000000ffff127224 */ /* 0x000fe200078e00ff */
[----:B------:R-:W-:Y:S01]  /*14f40*/  ULDC UR43, c[0x0][0xc] ;  /* 0x00000300002b7ab9 */ /* 0x000fe20000000800 */
[----:B------:R-:W-:Y:S02]  /*14f50*/  ULOP3.LUT UR39, UR38, 0x1, URZ, 0xfc, !UPT ;  /* 0x0000000126277892 */ /* 0x000fe4000f8efc3f */
[----:B------:R-:W-:Y:S01]  /*14f60*/  ULOP3.LUT UR45, UR38, 0x2, URZ, 0xfc, !UPT ;  /* 0x00000002262d7892 */ /* 0x000fe2000f8efc3f */
[----:B------:R-:W-:Y:S01]  /*14f70*/  ULDC.64 UR46, c[0x0][0x198] ;  /* 0x00006600002e7ab9 */ /* 0x000fe20000000a00 */
[----:B--2---:R-:W-:-:S06]  /*14f80*/  ULEA UR4, UR5, UR4, 0x18 ;  /* 0x0000000405047291 */ /* 0x004fcc000f8ec03f */
[----:B------:R-:W-:Y:S01]  /*14f90*/  IMAD.U32 R17, RZ, RZ, UR4 ;  /* 0x00000004ff117e24 */ /* 0x000fe2000f8e00ff */
[C---:B-1----:R-:W-:Y:S01]  /*14fa0*/  LOP3.LUT R10, R11.reuse, 0x7f, RZ, 0xc0, !PT ;  /* 0x0000007f0b0a7812 */ /* 0x042fe200078ec0ff */
[C---:B------:R-:W-:Y:S01]  /*14fb0*/  IMAD.SHL.U32 R4, R11.reuse, 0x80, RZ ;  /* 0x000000800b047824 */ /* 0x040fe200078e00ff */
[C---:B------:R-:W-:Y:S01]  /*14fc0*/  LOP3.LUT P0, RZ, R11.reuse, 0x4, RZ, 0xc0, !PT ;  /* 0x000000040bff7812 */ /* 0x040fe2000780c0ff */
[C---:B------:R-:W-:Y:S01]  /*14fd0*/  IMAD.SHL.U32 R3, R11.reuse, 0x10, RZ ;  /* 0x000000100b037824 */ /* 0x040fe200078e00ff */
[----:B------:R-:W-:Y:S01]  /*14fe0*/  SHF.R.U32.HI R5, RZ, 0x5, R10 ;  /* 0x00000005ff057819 */ /* 0x000fe2000001160a */
[C---:B0-----:R-:W-:Y:S01]  /*14ff0*/  IMAD.SHL.U32 R2, R11.reuse, 0x20, RZ ;  /* 0x000000200b027824 */ /* 0x041fe200078e00ff */
[----:B------:R-:W-:Y:S01]  /*15000*/  LOP3.LUT R0, R4, 0x380, RZ, 0xc0, !PT ;  /* 0x0000038004007812 */ /* 0x000fe200078ec0ff */
[----:B------:R-:W-:Y:S02]  /*15010*/  IMAD.SHL.U32 R8, R11, 0x4, RZ ;  /* 0x000000040b087824 */ /* 0x000fe400078e00ff */
[----:B------:R-:W-:-:S02]  /*15020*/  IMAD.SHL.U32 R7, R5, 0x200, RZ ;  /* 0x0000020005077824 */ /* 0x000fc400078e00ff */
[----:B------:R-:W-:Y:S01]  /*15030*/  IMAD R6, R5, 0x10, R0 ;  /* 0x0000001005067824 */ /* 0x000fe200078e0200 */
[----:B------:R-:W-:Y:S01]  /*15040*/  LOP3.LUT R0, R3, 0x1b0, RZ, 0xc0, !PT ;  /* 0x000001b003007812 */ /* 0x000fe200078ec0ff */
        /* <DEDUP_REMOVED lines=20> */
[----:B------:R-:W-:-:S03]  /*15190*/  IMAD.U32 R0, RZ, RZ, UR6 ;  /* 0x00000006ff007e24 */ /* 0x000fc6000f8e00ff */
[----:B------:R0:W-:Y:S04]  /*151a0*/  STL [R1+0x18], R2 ;  /* 0x0000180201007387 */ /* 0x0001e80000100800 */
[----:B------:R-:W-:Y:S04]  /*151b0*/  STL [R1+0x20], RZ ;  /* 0x000020ff01007387 */ /* 0x000fe80000100800 */
[----:B------:R1:W-:Y:S01]  /*151c0*/  STL [R1+0x1c], R0 ;  /* 0x00001c0001007387 */ /* 0x0003e20000100800 */
[----:B0-----:R-:W-:Y:S01]  /*151d0*/  LOP3.LUT R2, R4, 0x40, RZ, 0xfc, !PT ;  /* 0x0000004004027812 */ /* 0x001fe200078efcff */
[----:B-1----:R-:W-:-:S05]  /*151e0*/  IMAD.MOV.U32 R0, RZ, RZ, 0x1 ;  /* 0x00000001ff007424 */ /* 0x002fca00078e00ff */
[----:B------:R0:W-:Y:S02]  /*151f0*/  STL [R1], R0 ;  /* 0x0000000001007387 */ /* 0x0001e40000100800 */
[----:B0-----:R-:W-:-:S07]  /*15200*/  LOP3.LUT R0, R4, 0x80, RZ, 0xfc, !PT ;  /* 0x0000008004007812 */ /* 0x001fce00078efcff */
.L_x_1114:
[----:B--2---:R-:W2:Y:S01]  /*15210*/  LDL R0, [R1+0x1c] ;  /* 0x00001c0001007983 */ /* 0x004ea20000100800 */
[----:B------:R-:W-:Y:S02]  /*15220*/  ULDC UR8, c[0x0][0xc60] ;  /* 0x0003180000087ab9 */ /* 0x000fe40000000800 */
[----:B------:R-:W-:-:S11]  /*15230*/  UISETP.NE.AND UP0, UPT, UR8, 0x1, UPT ;  /* 0x000000010800788c */ /* 0x000fd6000bf05270 */
[----:B------:R-:W-:Y:S01]  /*15240*/  @UP0 ULDC UR4, c[0x0][0xc64] ;  /* 0x0003190000040ab9 */ /* 0x000fe20000000800 */
[----:B------:R-:W-:Y:S01]  /*15250*/  @UP0 ULDC UR9, c[0x0][0xc68] ;  /* 0x00031a0000090ab9 */ /* 0x000fe20000000800 */
[C---:B--2---:R-:W-:Y:S02]  /*15260*/  R2UR UR7, R0.reuse ;  /* 0x00000000000772ca */ /* 0x044fe400000e0000 */
[----:B------:R-:W-:-:S11]  /*15270*/  R2UR UR6, R0 ;  /* 0x00000000000672ca */ /* 0x000fd600000e0000 */
[----:B------:R-:W-:-:S04]  /*15280*/  UIMAD.WIDE.U32 UR4, UR7, UR4, URZ ;  /* 0x00000004070472a5 */ /* 0x000fc8000f8e003f */
[----:B------:R-:W-:-:S03]  /*15290*/  @UP0 USHF.R.U32.HI UR7, URZ, UR9, UR5 ;  /* 0x000000093f070299 */ /* 0x000fc60008011605 */
[----:B------:R-:W-:Y:S02]  /*152a0*/  ULDC UR4, c[0x0][0xc78] ;  /* 0x00031e0000047ab9 */ /* 0x000fe40000000800 */
[----:B------:R-:W-:Y:S02]  /*152b0*/  UISETP.GE.AND UP0, UPT, UR7, UR4, UPT ;  /* 0x000000040700728c */ /* 0x000fe4000bf06270 */
[----:B------:R-:W-:-:S04]  /*152c0*/  UIADD3 UR4, -UR7, URZ, URZ ;  /* 0x0000003f07047290 */ /* 0x000fc8000fffe13f */
[----:B------:R-:W-:Y:S01]  /*152d0*/  PLOP3.LUT P0, PT, PT, PT, UP0, 0x80, 0x0 ;  /* 0x000000000000781c */ /* 0x000fe20003f0f008 */
[----:B------:R-:W-:-:S12]  /*152e0*/  UIMAD UR8, UR8, UR4, UR6 ;  /* 0x00000004080872a4 */ /* 0x000fd8000f8e0206 */
[----:B0-----:R-:W-:Y:S05]  /*152f0*/  @!P0 BRA `(.L_x_1046) ;  /* 0x0000000000208947 */ /* 0x001fea0003800000 */
        /* <DEDUP_REMOVED lines=8> */
.L_x_1046:
[----:B------:R-:W-:Y:S01]  /*15380*/  ULDC UR9, c[0x0][0xc54] ;  /* 0x0003150000097ab9 */ /* 0x000fe20000000800 */
[----:B------:R-:W-:Y:S01]  /*15390*/  UMOV UR6, UR8 ;  /* 0x0000000800067c82 */ /* 0x000fe20008000000 */
[----:B------:R-:W-:-:S11]  /*153a0*/  UISETP.NE.AND UP0, UPT, UR9, 0x1, UPT ;  /* 0x000000010900788c */ /* 0x000fd6000bf05270 */
[----:B------:R-:W-:Y:S02]  /*153b0*/  @UP0 ULDC.64 UR10, c[0x0][0xc58] ;  /* 0x00031600000a0ab9 */ /* 0x000fe40000000a00 */
[----:B------:R-:W-:-:S04]  /*153c0*/  UIMAD.WIDE.U32 UR4, UR8, UR10, URZ ;  /* 0x0000000a080472a5 */ /* 0x000fc8000f8e003f */
[----:B------:R-:W-:-:S04]  /*153d0*/  @UP0 USHF.R.U32.HI UR6, URZ, UR11, UR5 ;  /* 0x0000000b3f060299 */ /* 0x000fc80008011605 */
[----:B------:R-:W-:-:S12]  /*153e0*/  UIMAD UR4, UR6, UR9, URZ ;  /* 0x00000009060472a4 */ /* 0x000fd8000f8e023f */
.L_x_1047:
[----:B------:R-:W-:Y:S02]  /*153f0*/  UIADD3 UR4, UR8, -UR4, URZ ;  /* 0x8000000408047290 */ /* 0x000fe4000fffe03f */
[----:B------:R-:W-:Y:S01]  /*15400*/  ULOP3.LUT UR5, URZ, UR6, URZ, 0x33, !UPT ;  /* 0x000000063f057292 */ /* 0x000fe2000f8e333f */
[----:B------:R-:W-:Y:S01]  /*15410*/  ULDC UR14, c[0x0][0xc48] ;  /* 0x00031200000e7ab9 */ /* 0x000fe20000000800 */
[----:B------:R-:W-:Y:S01]  /*15420*/  ULDC UR8, c[0x0][0x448] ;  /* 0x0001120000087ab9 */ /* 0x000fe20000000800 */
[----:B------:R-:W-:Y:S01]  /*15430*/  ULDC UR42, c[0x0][0xc3c] ;  /* 0x00030f00002a7ab9 */ /* 0x000fe20000000800 */
[----:B------:R-:W-:Y:S02]  /*15440*/  UISETP.NE.AND UP2, UPT, UR14, 0x1, UPT ;  /* 0x000000010e00788c */ /* 0x000fe4000bf45270 */
[----:B------:R-:W-:Y:S02]  /*15450*/  UISETP.NE.AND UP1, UPT, UR8, 0x1, UPT ;  /* 0x000000010800788c */ /* 0x000fe4000bf25270 */
[----:B------:R-:W-:Y:S01]  /*15460*/  UIADD3 UR42, UR5, UR42, URZ ;  /* 0x0000002a052a7290 */ /* 0x000fe2000fffe03f */
[----:B------:R-:W-:Y:S01]  /*15470*/  ULDC.64 UR10, c[0x0][0x418] ;  /* 0x00010600000a7ab9 */ /* 0x000fe20000000a00 */
[----:B------:R-:W-:Y:S01]  /*15480*/  ULDC UR13, c[0x0][0xc54] ;  /* 0x00031500000d7ab9 */ /* 0x000fe20000000800 */
[----:B------:R-:W-:-:S02]  /*15490*/  UISETP.NE.U32.AND UP0, UPT, UR10, URZ, UPT ;  /* 0x0000003f0a00728c */ /* 0x000fc4000bf05070 */
[----:B------:R-:W-:Y:S02]  /*154a0*/  UIMAD UR13, UR7, UR13, UR4 ;  /* 0x0000000d070d72a4 */ /* 0x000fe4000f8e0204 */
[----:B------:R-:W-:Y:S01]  /*154b0*/  USHF.L.U32 UR42, UR42, 0x7, URZ ;  /* 0x000000072a2a7899 */ /* 0x000fe2000800063f */
[----:B------:R-:W-:Y:S01]  /*154c0*/  ULDC.64 UR4, c[0x0][0x9e0] ;  /* 0x0002780000047ab9 */ /* 0x000fe20000000a00 */
[----:B------:R-:W-:Y:S02]  /*154d0*/  UISETP.NE.AND.EX UP0, UPT, UR11, URZ, UPT, UP0 ;  /* 0x0000003f0b00728c */ /* 0x000fe4000bf05300 */
[----:B------:R-:W-:Y:S02]  /*154e0*/  UISETP.GE.AND UP3, UPT, UR5, 0x1, UPT ;  /* 0x000000010500788c */ /* 0x000fe4000bf66270 */
[----:B------:R-:W-:Y:S01]  /*154f0*/  UIADD3 UR12, UR42, 0x7f, URZ ;  /* 0x0000007f2a0c7890 */ /* 0x000fe2000fffe03f */
[----:B------:R-:W-:Y:S01]  /*15500*/  ULDC UR10, c[0x0][0x424] ;  /* 0x00010900000a7ab9 */ /* 0x000fe20000000800 */
[----:B------:R-:W-:Y:S01]  /*15510*/  ULDC UR6, c[0x0][0x288] ;  /* 0x0000a20000067ab9 */ /* 0x000fe20000000800 */
[----:B------:R-:W-:Y:S01]  /*15520*/  @UP2 ULDC UR8, c[0x0][0xc4c] ;  /* 0x0003130000082ab9 */ /* 0x000fe20000000800 */
[----:B------:R-:W-:Y:S01]  /*15530*/  @UP1 ULDC UR11, c[0x0][0x44c] ;  /* 0x00011300000b1ab9 */ /* 0x000fe20000000800 */
[----:B------:R-:W-:Y:S01]  /*15540*/  USEL UR15, UR10, 0x1, UP0 ;  /* 0x000000010a0f7887 */ /* 0x000fe20008000000 */
[----:B------:R-:W-:Y:S01]  /*15550*/  PLOP3.LUT P1, PT, PT, PT, UP3, 0x80, 0x0 ;  /* 0x000000000000781c */ /* 0x000fe20003f2f038 */
[----:B------:R-:W-:-:S02]  /*15560*/  UIADD3 UR16, -UR6, 0x1, URZ ;  /* 0x0000000106107890 */ /* 0x000fc4000fffe13f */
[----:B------:R-:W-:Y:S02]  /*15570*/  UIMAD.WIDE.U32 UR8, UR13, UR8, URZ ;  /* 0x000000080d0872a5 */ /* 0x000fe4000f8e003f */
[----:B------:R-:W-:Y:S01]  /*15580*/  UIMAD.WIDE.U32 UR10, UR12, UR11, URZ ;  /* 0x0000000b0c0a72a5 */ /* 0x000fe2000f8e003f */
[----:B------:R-:W-:Y:S01]  /*15590*/  ULDC UR7, c[0x0][0x2f0] ;  /* 0x0000bc0000077ab9 */ /* 0x000fe20000000800 */
[----:B------:R-:W-:Y:S01]  /*155a0*/  @UP2 ULDC UR17, c[0x0][0xc50] ;  /* 0x0003140000112ab9 */ /* 0x000fe20000000800 */
[----:B------:R-:W-:Y:S01]  /*155b0*/  @UP1 ULDC UR18, c[0x0][0x450] ;  /* 0x0001140000121ab9 */ /* 0x000fe20000000800 */
[----:B------:R-:W-:Y:S01]  /*155c0*/  UMOV UR44, UR13 ;  /* 0x0000000d002c7c82 */ /* 0x000fe20008000000 */
[----:B------:R-:W-:Y:S02]  /*155d0*/  UIMAD UR16, UR15, UR7, UR16 ;  /* 0x000000070f1072a4 */ /* 0x000fe4000f8e0210 */
[----:B------:R-:W-:Y:S02]  /*155e0*/  @UP2 USHF.R.U32.HI UR44, URZ, UR17, UR9 ;  /* 0x000000113f2c2299 */ /* 0x000fe40008011609 */
[----:B------:R-:W-:-:S02]  /*155f0*/  @UP1 USHF.R.U32.HI UR12, URZ, UR18, UR11 ;  /* 0x000000123f0c1299 */ /* 0x000fc4000801160b */
[----:B------:R-:W-:Y:S02]  /*15600*/  UIADD3 UR36, -UR44, URZ, URZ ;  /* 0x0000003f2c247290 */ /* 0x000fe4000fffe13f */
[----:B------:R-:W-:Y:S02]  /*15610*/  UIADD3 UR12, UR16, UR12, URZ ;  /* 0x0000000c100c7290 */ /* 0x000fe4000fffe03f */
[----:B------:R-:W-:Y:S02]  /*15620*/  UIMAD UR36, UR14, UR36, UR13 ;  /* 0x000000240e2472a4 */ /* 0x000fe4000f8e020d */
[----:B------:R-:W-:Y:S01]  /*15630*/  UIADD3 UR4, UR12, UR4, URZ ;  /* 0x000000040c047290 */ /* 0x000fe2000fffe03f */
[----:B------:R-:W-:Y:S11]  /*15640*/  @!P1 BRA `(.L_x_1048) ;  /* 0x0000000000449947 */ /* 0x000ff60003800000 */
        /* <DEDUP_REMOVED lines=10> */
.L_x_1049:
[----:B------:R-:W-:-:S11]  /*156f0*/  UISETP.NE.AND UP0, UPT, UR5, 0x1, UPT ;  /* 0x000000010500788c */ /* 0x000fd6000bf05270 */
[----:B------:R-:W-:Y:S02]  /*15700*/  @UP0 ULDC.64 UR12, c[0x0][0x9e8] ;  /* 0x00027a00000c0ab9 */ /* 0x000fe40000000a00 */
[----:B------:R-:W-:-:S04]  /*15710*/  UIMAD.WIDE.U32 UR8, UR10, UR12, URZ ;  /* 0x0000000c0a0872a5 */ /* 0x000fc8000f8e003f */
[----:B------:R-:W-:-:S12]  /*15720*/  @UP0 USHF.R.U32.HI UR10, URZ, UR13, UR9 ;  /* 0x0000000d3f0a0299 */ /* 0x000fd80008011609 */
.L_x_1050:
[----:B------:R-:W-:-:S04]  /*15730*/  UIMAD UR10, UR10, UR5, UR5 ;  /* 0x000000050a0a72a4 */ /* 0x000fc8000f8e0205 */
[----:B------:R-:W-:-:S04]  /*15740*/  UISETP.LT.AND UP0, UPT, UR4, UR10, UPT ;  /* 0x0000000a0400728c */ /* 0x000fc8000bf01270 */
[----:B------:R-:W-:-:S12]  /*15750*/  USEL UR4, UR4, UR10, UP0 ;  /* 0x0000000a04047287 */ /* 0x000fd80008000000 */
.L_x_1048:
[----:B------:R-:W-:Y:S02]  /*15760*/  UIMAD UR8, UR15, UR7, 0x9f ;  /* 0x0000009f0f0874a4 */ /* 0x000fe4000f8e0207 */
[----:B------:R-:W-:Y:S02]  /*15770*/  UIADD3 UR10, UR4, 0x9f, URZ ;  /* 0x0000009f040a7890 */ /* 0x000fe4000fffe03f */
[----:B------:R-:W-:Y:S02]  /*15780*/  UIMAD.WIDE UR8, UR8, 0x66666667, URZ ;  /* 0x66666667080878a5 */ /* 0x000fe4000f8e023f */
[----:B------:R-:W-:Y:S01]  /*15790*/  UIMAD.WIDE UR10, UR10, 0x66666667, URZ ;  /* 0x666666670a0a78a5 */ /* 0x000fe2000f8e023f */
[----:B------:R-:W-:Y:S01]  /*157a0*/  @UP1 ULDC UR12, c[0x0][0x44c] ;  /* 0x00011300000c1ab9 */ /* 0x000fe20000000800 */
[----:B------:R-:W-:Y:S02]  /*157b0*/  UIMAD UR7, UR15, UR7, -UR6 ;  /* 0x000000070f0772a4 */ /* 0x000fe4000f8e0a06 */
[----:B------:R-:W-:-:S02]  /*157c0*/  UIMAD.WIDE.U32 UR12, UR42, UR12, URZ ;  /* 0x0000000c2a0c72a5 */ /* 0x000fc4000f8e003f */
[----:B------:R-:W-:Y:S02]  /*157d0*/  USHF.R.U32.HI UR6, URZ, 0x1f, UR9 ;  /* 0x0000001f3f067899 */ /* 0x000fe40008011609 */
[----:B------:R-:W-:Y:S01]  /*157e0*/  USHF.R.U32.HI UR4, URZ, 0x1f, UR11 ;  /* 0x0000001f3f047899 */ /* 0x000fe2000801160b */
[----:B------:R-:W-:Y:S01]  /*157f0*/  @UP1 ULDC UR16, c[0x0][0x450] ;  /* 0x0001140000101ab9 */ /* 0x000fe20000000800 */
[----:B------:R-:W-:Y:S01]  /*15800*/  UMOV UR14, UR42 ;  /* 0x0000002a000e7c82 */ /* 0x000fe20008000000 */
[----:B------:R-:W-:Y:S02]  /*15810*/  @UP1 USHF.R.U32.HI UR14, URZ, UR16, UR13 ;  /* 0x000000103f0e1299 */ /* 0x000fe4000801160d */
[----:B------:R-:W-:Y:S02]  /*15820*/  ULEA.HI.SX32 UR9, UR9, UR6, 0x1a ;  /* 0x0000000609097291 */ /* 0x000fe4000f8fd23f */
[----:B------:R-:W-:Y:S02]  /*15830*/  ULEA.HI.SX32 UR4, UR11, UR4, 0x1a ;  /* 0x000000040b047291 */ /* 0x000fe4000f8fd23f */
[----:B------:R-:W-:-:S02]  /*15840*/  UIADD3 UR6, UR7, UR14, URZ ;  /* 0x0000000e07067290 */ /* 0x000fc4000fffe03f */
[----:B------:R-:W-:Y:S01]  /*15850*/  UISETP.LT.AND UP0, UPT, UR9, UR4, UPT ;  /* 0x000000040900728c */ /* 0x000fe2000bf01270 */
[----:B------:R-:W-:Y:S02]  /*15860*/  ULDC UR8, c[0x0][0x9dc] ;  /* 0x0002770000087ab9 */ /* 0x000fe40000000800 */
[----:B------:R-:W-:Y:S02]  /*15870*/  UIADD3 UR8, UR6, -UR8, URZ ;  /* 0x8000000806087290 */ /* 0x000fe4000fffe03f */
[----:B------:R-:W-:Y:S01]  /*15880*/  USEL UR41, UR9, UR4, UP0 ;  /* 0x0000000409297287 */ /* 0x000fe20008000000 */
[----:B------:R-:W-:Y:S11]  /*15890*/  @!P1 BRA `(.L_x_1051) ;  /* 0x0000000000489947 */ /* 0x000ff60003800000 */
[----:B------:R-:W-:Y:S02]  /*158a0*/  UMOV UR4, UR6 ;  /* 0x0000000600047c82 */ /* 0x000fe40008000000 */
        /* <DEDUP_REMOVED lines=10> */
.L_x_1052:
[----:B------:R-:W-:-:S11]  /*15950*/  UISETP.NE.AND UP0, UPT, UR5, 0x1, UPT ;  /* 0x000000010500788c */ /* 0x000fd6000bf05270 */
[----:B------:R-:W-:Y:S02]  /*15960*/  @UP0 ULDC.64 UR10, c[0x0][0x9e8] ;  /* 0x00027a00000a0ab9 */ /* 0x000fe40000000a00 */
[----:B------:R-:W-:-:S04]  /*15970*/  UIMAD.WIDE.U32 UR6, UR4, UR10, URZ ;  /* 0x0000000a040672a5 */ /* 0x000fc8000f8e003f */
[----:B------:R-:W-:-:S12]  /*15980*/  @UP0 USHF.R.U32.HI UR4, URZ, UR11, UR7 ;  /* 0x0000000b3f040299 */ /* 0x000fd80008011607 */
.L_x_1053:
[----:B------:R-:W-:-:S04]  /*15990*/  UIMAD UR4, UR4, UR5, URZ ;  /* 0x00000005040472a4 */ /* 0x000fc8000f8e023f */
[----:B------:R-:W-:-:S04]  /*159a0*/  UISETP.LT.AND UP0, UPT, UR8, UR4, UPT ;  /* 0x000000040800728c */ /* 0x000fc8000bf01270 */
[----:B------:R-:W-:-:S12]  /*159b0*/  USEL UR8, UR8, UR4, !UP0 ;  /* 0x0000000408087287 */ /* 0x000fd8000c000000 */
.L_x_1051:
[----:B------:R-:W-:Y:S01]  /*159c0*/  UIMAD.WIDE UR4, UR8, 0x66666667, URZ ;  /* 0x66666667080478a5 */ /* 0x000fe2000f8e023f */
[----:B------:R-:W-:Y:S03]  /*159d0*/  BSSY B7, `(.L_x_1054) ;  /* 0x0000317000077945 */ /* 0x000fe60003800000 */
[----:B------:R-:W-:-:S04]  /*159e0*/  USHF.R.U32.HI UR4, URZ, 0x1f, UR5 ;  /* 0x0000001f3f047899 */ /* 0x000fc80008011605 */
[----:B------:R-:W-:-:S04]  /*159f0*/  ULEA.HI.SX32 UR4, UR5, UR4, 0x1a ;  /* 0x0000000405047291 */ /* 0x000fc8000f8fd23f */
[----:B------:R-:W-:-:S04]  /*15a00*/  UISETP.LT.AND UP0, UPT, URZ, UR4, UPT ;  /* 0x000000043f00728c */ /* 0x000fc8000bf01270 */
[----:B------:R-:W-:-:S04]  /*15a10*/  USEL UR40, URZ, UR4, !UP0 ;  /* 0x000000043f287287 */ /* 0x000fc8000c000000 */
[----:B------:R-:W-:-:S06]  /*15a20*/  UISETP.GT.AND UP0, UPT, UR41, UR40, UPT ;  /* 0x000000282900728c */ /* 0x000fcc000bf04270 */
[----:B------:R-:W-:-:S13]  /*15a30*/  PLOP3.LUT P0, PT, PT, PT, UP0, 0x80, 0x0 ;  /* 0x000000000000781c */ /* 0x000fda0003f0f008 */
[----:B------:R-:W-:Y:S05]  /*15a40*/  @P0 BRA `(.L_x_1055) ;  /* 0x0000000000480947 */ /* 0x000fea0003800000 */
        /* <DEDUP_REMOVED lines=10> */
[----:B-1----:R-:W2:Y:S01]  /*15af0*/  @P1 ATOMG.E.ADD.STRONG.GPU PT, R3, desc[UR50][R2.64], R5 ;  /* 0x00000005020319a8 */ /* 0x002ea200081ee1f2 */
[----:B------:R-:W0:Y:S02]  /*15b00*/  S2R R4, SR_LTMASK ;  /* 0x0000000000047919 */ /* 0x000e240000003900 */
[----:B0-----:R-:W-:-:S04]  /*15b10*/  LOP3.LUT R4, R4, UR4, RZ, 0xc0, !PT ;  /* 0x0000000404047c12 */ /* 0x001fc8000f8ec0ff */
[----:B------:R-:W0:Y:S01]  /*15b20*/  POPC R7, R4 ;  /* 0x0000000400077309 */ /* 0x000e220000000000 */
[----:B--2---:R-:W0:Y:S02]  /*15b30*/  SHFL.IDX PT, R0, R3, R0, 0x1f ;  /* 0x00001f0003007589 */ /* 0x004e2400000e0000 */
[----:B0-----:R-:W-:-:S05]  /*15b40*/  IADD3 R0, R0, UR43, R7 ;  /* 0x0000002b00007c10 */ /* 0x001fca000fffe007 */
[----:B------:R0:W-:Y:S01]  /*15b50*/  STL [R1+0x1c], R0 ;  /* 0x00001c0001007387 */ /* 0x0001e20000100800 */
[----:B------:R-:W-:Y:S05]  /*15b60*/  BRA `(.L_x_1056) ;  /* 0x0000002c00f47947 */ /* 0x000fea0003800000 */
.L_x_1055:
        /* <DEDUP_REMOVED lines=20> */
.L_x_1058:
[----:B------:R-:W-:Y:S05]  /*15cb0*/  BSYNC B6 ;  /* 0x0000000000067941 */ /* 0x000fea0003800000 */
.L_x_1057:
[----:B------:R-:W2:Y:S01]  /*15cc0*/  LDL.LU R16, [R1+0x4] ;  /* 0x0000040001107983 */ /* 0x000ea20000300800 */
[----:B------:R-:W-:Y:S01]  /*15cd0*/  VIADD R0, R17, 0xa400 ;  /* 0x0000a40011007836 */ /* 0x000fe20000000000 */
[----:B------:R-:W-:Y:S04]  /*15ce0*/  BSSY B6, `(.L_x_1059) ;  /* 0x0000016000067945 */ /* 0x000fe80003800000 */
[----:B------:R-:W-:Y:S02]  /*15cf0*/  LOP3.LUT P0, RZ, R0, 0x3ff, RZ, 0xc0, !PT ;  /* 0x000003ff00ff7812 */ /* 0x000fe4000780c0ff */
[----:B--2---:R-:W-:-:S11]  /*15d00*/  LOP3.LUT R16, R16, 0xfffffffe, RZ, 0xc0, !PT ;  /* 0xfffffffe10107812 */ /* 0x004fd600078ec0ff */
        /* <DEDUP_REMOVED lines=18> */
[----:B01----:R-:W-:Y:S05]  /*15e30*/  CALL.ABS.NOINC R2 ;  /* 0x0000000002007343 */ /* 0x003fea0003c00000 */
.L_x_1060:
[----:B------:R-:W-:Y:S05]  /*15e40*/  BSYNC B6 ;  /* 0x0000000000067941 */ /* 0x000fea0003800000 */
.L_x_1059:
        /* <DEDUP_REMOVED lines=20> */
.L_x_1062:
[----:B------:R-:W-:Y:S05]  /*15f90*/  BSYNC B6 ;  /* 0x0000000000067941 */ /* 0x000fea0003800000 */
.L_x_1061:
[----:B------:R-:W-:Y:S01]  /*15fa0*/  IMAD.MOV.U32 R19, RZ, RZ, R16 ;  /* 0x000000ffff137224 */ /* 0x000fe200078e0010 */
        /* <DEDUP_REMOVED lines=19> */
.L_x_1064:
[----:B------:R-:W-:Y:S05]  /*160e0*/  BSYNC B6 ;  /* 0x0000000000067941 */ /* 0x000fea0003800000 */
.L_x_1063:
        /* <DEDUP_REMOVED lines=10> */
[----:B------:R-:W-:Y:S01]  /*16190*/  LOP3.LUT R19, R19, 0xfffffffe, RZ, 0xc0, !PT ;  /* 0xfffffffe13137812 */ /* 0x000fe200078ec0ff */
[----:B------:R-:W-:Y:S01]  /*161a0*/  UMOV UR4, 0xffffffff ;  /* 0xffffffff00047882 */ /* 0x000fe20000000000 */
        /* <DEDUP_REMOVED lines=9> */
[----:B0-----:R-:W-:-:S03]  /*16240*/  SEL R16, R8, RZ, !P1 ;  /* 0x000000ff08107207 */ /* 0x001fc60004800000 */
[----:B------:R1:W-:Y:S04]  /*16250*/  STL [R1+0xc], R9 ;  /* 0x00000c0901007387 */ /* 0x0003e80000100800 */
[----:B------:R1:W-:Y:S01]  /*16260*/  STL [R1+0x4], R19 ;  /* 0x0000041301007387 */ /* 0x0003e20000100800 */
[----:B------:R-:W-:Y:S05]  /*16270*/  BRA.DIV UR4, `(.L_x_1065) ;  /* 0x0000003204747947 */ /* 0x000fea000b800000 */
[----:B------:R0:W2:Y:S02]  /*16280*/  SHFL.IDX PT, R14, R0, RZ, 0x1f ;  /* 0x00001fff000e7589 */ /* 0x0000a400000e0000 */
.L_x_1133:
[----:B------:R-:W-:Y:S01]  /*16290*/  PLOP3.LUT P2, PT, PT, PT, PT, 0x8, 0x0 ;  /* 0x000000000000781c */ /* 0x000fe20003f4e170 */
[----:B0-----:R-:W-:Y:S01]  /*162a0*/  IMAD.MOV.U32 R0, RZ, RZ, R19 ;  /* 0x000000ffff007224 */ /* 0x001fe200078e0013 */
[----:B--2---:R-:W-:-:S04]  /*162b0*/  ISETP.NE.AND P0, PT, R14, RZ, PT ;  /* 0x000000ff0e00720c */ /* 0x004fc80003f05270 */
[----:B------:R-:W-:-:S07]  /*162c0*/  LOP3.LUT R0, R0, 0xfffffffd, RZ, 0xc0, !PT ;  /* 0xfffffffd00007812 */ /* 0x000fce00078ec0ff */
        /* <DEDUP_REMOVED lines=8> */
.L_x_1136:
[----:B------:R-:W-:Y:S05]  /*16350*/  @!P6 BRA `(.L_x_1066) ;  /* 0x000000040074e947 */ /* 0x000fea0003800000 */
[----:B------:R-:W-:Y:S01]  /*16360*/  IMAD.MOV.U32 R16, RZ, RZ, R8 ;  /* 0x000000ffff107224 */ /* 0x000fe200078e0008 */
[----:B------:R-:W-:Y:S06]  /*16370*/  @!P1 BRA `(.L_x_1068) ;  /* 0x0000000000449947 */ /* 0x000fec0003800000 */
        /* <DEDUP_REMOVED lines=17> */
.L_x_1068:
[----:B0-----:R-:W2:Y:S01]  /*16490*/  LDL R3, [R1] ;  /* 0x0000000001037983 */ /* 0x001ea20000100800 */
[----:B------:R-:W0:Y:S02]  /*164a0*/  S2R R2, SR_TID.X ;  /* 0x0000000000027919 */ /* 0x000e240000002100 */
[----:B0-----:R-:W-:Y:S01]  /*164b0*/  LOP3.LUT R4, R2, 0x7f, RZ, 0xc0, !PT ;  /* 0x0000007f02047812 */ /* 0x001fe200078ec0ff */
[----:B------:R-:W-:-:S03]  /*164c0*/  IMAD R2, R18, 0x8, R17 ;  /* 0x0000000812027824 */ /* 0x000fc600078e0211 */
[----:B------:R-:W-:Y:S02]  /*164d0*/  ISETP.NE.AND P0, PT, R4, RZ, PT ;  /* 0x000000ff0400720c */ /* 0x000fe40003f05270 */
[----:B--2---:R-:W-:-:S04]  /*164e0*/  SHF.L.U32 R3, R3, 0x1f, RZ ;  /* 0x0000001f03037819 */ /* 0x004fc800000006ff */
[----:B------:R-:W0:Y:S02]  /*164f0*/  SYNCS.PHASECHK.TRANS64.TRYWAIT P1, [R2+URZ+0x29880], R3 ;  /* 0x02988003020075a7 */ /* 0x000e24000802017f */
[----:B0-----:R-:W-:Y:S05]  /*16500*/  @!P1 BRA `(.L_x_1069) ;  /* 0x0000003000109947 */ /* 0x001fea0003800000 */
.L_x_1137:
[----:B------:R-:W-:Y:S05]  /*16510*/  @P0 BRA `(.L_x_1070) ;  /* 0x00000000001c0947 */ /* 0x000fea0003800000 */
[----:B------:R-:W2:Y:S02]  /*16520*/  S2R R4, SR_TID.X ;  /* 0x0000000000047919 */ /* 0x000ea40000002100 */
[----:B--2---:R-:W-:Y:S01]  /*16530*/  LOP3.LUT R5, R4, 0x1f, RZ, 0xc0, !PT ;  /* 0x0000001f04057812 */ /* 0x004fe200078ec0ff */
[----:B------:R-:W-:-:S03]  /*16540*/  IMAD.MOV.U32 R4, RZ, RZ, 0x5000 ;  /* 0x00005000ff047424 */ /* 0x000fc600078e00ff */
[----:B------:R-:W-:Y:S01]  /*16550*/  ISETP.NE.AND P1, PT, R5, RZ, PT ;  /* 0x000000ff0500720c */ /* 0x000fe20003f25270 */
[----:B------:R2:W-:-:S12]  /*16560*/  SYNCS.ARRIVE.TRANS64 RZ, [R2+URZ+0x29870], R4 ;  /* 0x0298700402ff79a7 */ /* 0x0005d8000800003f */
[----:B--2---:R-:W-:Y:S05]  /*16570*/  @!P1 BRA `(.L_x_1070) ;  /* 0x0000000000049947 */ /* 0x004fea0003800000 */
[----:B------:R-:W-:Y:S01]  /*16580*/  BPT.TRAP 0x1 ;  /* 0x000000040000795c */ /* 0x000fe20000300000 */
.L_x_1070:
[----:B------:R-:W-:Y:S01]  /*16590*/  IMAD R4, R18, 0x5000, R17 ;  /* 0x0000500012047824 */ /* 0x000fe200078e0211 */
[----:B------:R-:W-:Y:S01]  /*165a0*/  R2UR UR33, R2 ;  /* 0x00000000022172ca */ /* 0x000fe200000e0000 */
[----:B------:R-:W-:Y:S01]  /*165b0*/  IMAD R0, R0, 0xa0, RZ ;  /* 0x000000a000007824 */ /* 0x000fe200078e02ff */
[----:B-----5:R-:W-:Y:S01]  /*165c0*/  R2UR UR37, R16 ;  /* 0x00000000102572ca */ /* 0x020fe200000e0000 */
[----:B------:R-:W-:Y:S01]  /*165d0*/  UIADD3 UR4, UP0, UR46, 0x470, URZ ;  /* 0x000004702e047890 */ /* 0x000fe2000ff1e03f */
[----:B------:R-:W-:Y:S01]  /*165e0*/  R2UR UR32, R4 ;  /* 0x00000000042072ca */ /* 0x000fe200000e0000 */
[----:B------:R-:W-:Y:S01]  /*165f0*/  UMOV UR6, 0x0 ;  /* 0x0000000000067882 */ /* 0x000fe20000000000 */
[----:B------:R-:W-:Y:S01]  /*16600*/  R2UR UR35, R0 ;  /* 0x00000000002372ca */ /* 0x000fe200000e0000 */
[----:B------:R-:W-:Y:S01]  /*16610*/  UIADD3.X UR5, URZ, UR47, URZ, UP0, !UPT ;  /* 0x0000002f3f057290 */ /* 0x000fe200087fe43f */
[----:B------:R-:W-:Y:S01]  /*16620*/  UMOV UR7, 0x14f00000 ;  /* 0x14f0000000077882 */ /* 0x000fe20000000000 */
[----:B------:R-:W-:-:S04]  /*16630*/  UMOV UR34, URZ ;  /* 0x0000003f00227c82 */ /* 0x000fc80008000000 */
[----:B------:R-:W-:-:S04]  /*16640*/  UIADD3 UR33, UR33, 0x29870, URZ ;  /* 0x0002987021217890 */ /* 0x000fc8000fffe03f */
[----:B------:R-:W-:-:S09]  /*16650*/  UIADD3 UR32, UR32, 0xa400, URZ ;  /* 0x0000a40020207890 */ /* 0x000fd2000fffe03f */
[----:B------:R2:W-:Y:S01]  /*16660*/  UTMALDG.4D [UR32], [UR4], desc[UR6] ;  /* 0x00000620040075b4 */ /* 0x0005e20008019000 */
[----:B------:R-:W3:Y:S02]  /*16670*/  SYNCS.PHASECHK.TRANS64.TRYWAIT P1, [R2+URZ+0x29840], R3 ;  /* 0x02984003020075a7 */ /* 0x000ee4000802017f */
[----:B--23--:R-:W-:Y:S05]  /*16680*/  @!P1 BRA `(.L_x_1071) ;  /* 0x0000002c00c49947 */ /* 0x00cfea0003800000 */
.L_x_1138:
[----:B------:R-:W-:Y:S05]  /*16690*/  @P0 BRA `(.L_x_1072) ;  /* 0x00000000001c0947 */ /* 0x000fea0003800000 */
[----:B------:R-:W3:Y:S01]  /*166a0*/  S2R R4, SR_TID.X ;  /* 0x0000000000047919 */ /* 0x000ee20000002100 */
[----:B0-2---:R-:W-:-:S04]  /*166b0*/  IMAD.MOV.U32 R3, RZ, RZ, 0x7800 ;  /* 0x00007800ff037424 */ /* 0x005fc800078e00ff */
[----:B------:R4:W-:Y:S01]  /*166c0*/  SYNCS.ARRIVE.TRANS64 RZ, [R2+URZ+0x29830], R3 ;  /* 0x0298300302ff79a7 */ /* 0x0009e2000800003f */
[----:B---3--:R-:W-:-:S04]  /*166d0*/  LOP3.LUT R4, R4, 0x1f, RZ, 0xc0, !PT ;  /* 0x0000001f04047812 */ /* 0x008fc800078ec0ff */
[----:B------:R-:W-:-:S13]  /*166e0*/  ISETP.NE.AND P0, PT, R4, RZ, PT ;  /* 0x000000ff0400720c */ /* 0x000fda0003f05270 */
[----:B----4-:R-:W-:Y:S05]  /*166f0*/  @!P0 BRA `(.L_x_1072) ;  /* 0x0000000000048947 */ /* 0x010fea0003800000 */
[----:B------:R-:W-:Y:S01]  /*16700*/  BPT.TRAP 0x1 ;  /* 0x000000040000795c */ /* 0x000fe20000300000 */
.L_x_1072:
[----:B0-2---:R-:W2:Y:S01]  /*16710*/  LDL.LU R3, [R1+0x4] ;  /* 0x0000040001037983 */ /* 0x005ea20000300800 */
        /* <DEDUP_REMOVED lines=29> */
[----:B--2---:R-:W-:-:S04]  /*168f0*/  LOP3.LUT R3, R3, 0xfffffffd, RZ, 0xc0, !PT ;  /* 0xfffffffd03037812 */ /* 0x004fc800078ec0ff */
[----:B------:R-:W-:-:S05]  /*16900*/  @P0 LOP3.LUT R3, R3, 0x2, RZ, 0xfc, !PT ;  /* 0x0000000203030812 */ /* 0x000fca00078efcff */
[----:B------:R3:W-:Y:S01]  /*16910*/  STL [R1+0x4], R3 ;  /* 0x0000040301007387 */ /* 0x0007e20000100800 */
[----:B------:R-:W-:Y:S01]  /*16920*/  NOP ;  /* 0x0000000000007918 */ /* 0x000fe20000000000 */
.L_x_1066:
[----:B0-----:R-:W-:Y:S01]  /*16930*/  VIADD R0, R17, 0x14400 ;  /* 0x0001440011007836 */ /* 0x001fe20000000000 */
[----:B------:R-:W-:Y:S05]  /*16940*/  WARPSYNC.ALL ;  /* 0x0000000000007948 */ /* 0x000fea0003800000 */
[----:B------:R-:W-:Y:S01]  /*16950*/  BAR.SYNC.DEFER_BLOCKING 0x8, 0x180 ;  /* 0x0206000000007b1d */ /* 0x000fe20000010000 */
[----:B------:R-:W-:-:S05]  /*16960*/  LOP3.LUT P0, RZ, R0, 0x1bf, RZ, 0xc0, !PT ;  /* 0x000001bf00ff7812 */ /* 0x000fca000780c0ff */
[----:B------:R-:W-:Y:S08]  /*16970*/  BSSY B6, `(.L_x_1073) ;  /* 0x0000012000067945 */ /* 0x000ff00003800000 */
[----:B------:R-:W-:Y:S05]  /*16980*/  @!P0 BRA `(.L_x_1074) ;  /* 0x0000000000408947 */ /* 0x000fea0003800000 */
[----:B------:R-:W-:Y:S01]  /*16990*/  MOV R2, 0x0 ;  /* 0x0000000000027802 */ /* 0x000fe20000000f00 */
[----:B---3--:R-:W-:Y:S01]  /*169a0*/  ULDC.64 UR6, c[0x4][0xa0] ;  /* 0x0100280000067ab9 */ /* 0x008fe20000000a00 */
        /* <DEDUP_REMOVED lines=13> */
[----:B0-----:R-:W-:Y:S05]  /*16a80*/  CALL.ABS.NOINC R2 ;  /* 0x0000000002007343 */ /* 0x001fea0003c00000 */
.L_x_1074:
[----:B---3--:R-:W-:Y:S05]  /*16a90*/  BSYNC B6 ;  /* 0x0000000000067941 */ /* 0x008fea0003800000 */
.L_x_1073:
[----:B------:R-:W0:Y:S01]  /*16aa0*/  LDC R7, c[0x0][0x448] ;  /* 0x00011200ff077b82 */ /* 0x000e220000000800 */
[----:B------:R-:W2:Y:S01]  /*16ab0*/  S2R R2, SR_TID.X ;  /* 0x0000000000027919 */ /* 0x000ea20000002100 */
[----:B------:R-:W-:Y:S01]  /*16ac0*/  USHF.R.S32.HI UR4, URZ, 0x1f, UR36 ;  /* 0x0000001f3f047899 */ /* 0x000fe20008011424 */
[----:B------:R-:W-:Y:S01]  /*16ad0*/  ULDC.64 UR8, c[0x0][0x2d8] ;  /* 0x0000b60000087ab9 */ /* 0x000fe20000000a00 */
[----:B-1----:R-:W1:Y:S02]  /*16ae0*/  S2R R8, SR_TID.X ;  /* 0x0000000000087919 */ /* 0x002e640000002100 */
[----:B------:R-:W-:Y:S02]  /*16af0*/  UIMAD UR6, UR4, UR8, URZ ;  /* 0x00000008040672a4 */ /* 0x000fe4000f8e023f */
[----:B------:R-:W-:Y:S02]  /*16b00*/  UIMAD.WIDE.U32 UR4, UR36, UR8, URZ ;  /* 0x00000008240472a5 */ /* 0x000fe4000f8e003f */
[----:B------:R-:W-:-:S02]  /*16b10*/  UIMAD UR6, UR36, UR9, UR6 ;  /* 0x00000009240672a4 */ /* 0x000fc4000f8e0206 */
[----:B------:R-:W-:Y:S02]  /*16b20*/  USHF.R.S32.HI UR7, URZ, 0x1f, UR44 ;  /* 0x0000001f3f077899 */ /* 0x000fe4000801142c */
[----:B------:R-:W-:Y:S01]  /*16b30*/  UIADD3 UR5, UR5, UR6, URZ ;  /* 0x0000000605057290 */ /* 0x000fe2000fffe03f */
[----:B------:R-:W-:-:S03]  /*16b40*/  ULDC.64 UR8, c[0x0][0x2e0] ;  /* 0x0000b80000087ab9 */ /* 0x000fc60000000a00 */
[----:B------:R-:W-:Y:S02]  /*16b50*/  UIMAD.WIDE.U32 UR4, UR44, UR8, UR4 ;  /* 0x000000082c0472a5 */ /* 0x000fe4000f8e0004 */
[----:B------:R-:W-:Y:S01]  /*16b60*/  UIMAD UR6, UR7, UR8, URZ ;  /* 0x00000008070672a4 */ /* 0x000fe2000f8e023f */
[----:B0-----:R-:W-:-:S03]  /*16b70*/  ISETP.NE.AND P0, PT, R7, 0x1, PT ;  /* 0x000000010700780c */ /* 0x001fc60003f05270 */
[----:B------:R-:W-:Y:S01]  /*16b80*/  UIMAD UR6, UR44, UR9, UR6 ;  /* 0x000000092c0672a4 */ /* 0x000fe2000f8e0206 */
[----:B------:R-:W-:Y:S02]  /*16b90*/  IMAD.U32 R4, RZ, RZ, UR4 ;  /* 0x00000004ff047e24 */ /* 0x000fe4000f8e00ff */
[----:B------:R-:W-:Y:S01]  /*16ba0*/  IMAD.U32 R5, RZ, RZ, UR5 ;  /* 0x00000005ff057e24 */ /* 0x000fe2000f8e00ff */
[----:B------:R-:W-:-:S03]  /*16bb0*/  UIADD3 UR6, UR5, UR6, URZ ;  /* 0x0000000605067290 */ /* 0x000fc6000fffe03f */
[----:B------:R-:W-:Y:S01]  /*16bc0*/  ULDC.64 UR4, c[0x0][0x2d0] ;  /* 0x0000b40000047ab9 */ /* 0x000fe20000000a00 */
[C---:B--2---:R-:W-:Y:S01]  /*16bd0*/  LOP3.LUT R19, R2.reuse, 0x7f, RZ, 0xc0, !PT ;  /* 0x0000007f02137812 */ /* 0x044fe200078ec0ff */
[----:B------:R-:W-:Y:S01]  /*16be0*/  IMAD.SHL.U32 R2, R2, 0x20, RZ ;  /* 0x0000002002027824 */ /* 0x000fe200078e00ff */
[----:B------:R-:W0:Y:S02]  /*16bf0*/  @P0 LDC R3, c[0x0][0x44c] ;  /* 0x00011300ff030b82 */ /* 0x000e240000000800 */
[----:B------:R-:W-:Y:S01]  /*16c00*/  SHF.R.U32.HI R19, RZ, 0x2, R19 ;  /* 0x00000002ff137819 */ /* 0x000fe20000011613 */
[----:B-1----:R-:W-:-:S03]  /*16c10*/  IMAD.SHL.U32 R10, R8, 0x10, RZ ;  /* 0x00000010080a7824 */ /* 0x002fc600078e00ff */
[----:B------:R-:W-:Y:S02]  /*16c20*/  LOP3.LUT R2, R19, 0x60, R2, 0xf8, !PT ;  /* 0x0000006013027812 */ /* 0x000fe400078ef802 */
[----:B------:R-:W-:Y:S01]  /*16c30*/  LOP3.LUT R10, R10, 0x30, RZ, 0xc0, !PT ;  /* 0x000000300a0a7812 */ /* 0x000fe200078ec0ff */
[----:B------:R-:W1:Y:S01]  /*16c40*/  @P0 LDC R0, c[0x0][0x450] ;  /* 0x00011400ff000b82 */ /* 0x000e620000000800 */
[----:B------:R-:W2:Y:S01]  /*16c50*/  S2R R19, SR_TID.X ;  /* 0x0000000000137919 */ /* 0x000ea20000002100 */
[----:B------:R-:W-:Y:S01]  /*16c60*/  VIADD R2, R2, UR42 ;  /* 0x0000002a02027c36 */ /* 0x000fe20008000000 */
[C---:B------:R-:W-:Y:S02]  /*16c70*/  LOP3.LUT R8, R10.reuse, 0x40, RZ, 0xfc, !PT ;  /* 0x000000400a087812 */ /* 0x040fe400078efcff */
[----:B------:R-:W-:Y:S01]  /*16c80*/  LOP3.LUT R10, R10, 0x80, RZ, 0xfc, !PT ;  /* 0x000000800a0a7812 */ /* 0x000fe200078efcff */
[----:B------:R-:W-:Y:S02]  /*16c90*/  IMAD.MOV.U32 R6, RZ, RZ, R2 ;  /* 0x000000ffff067224 */ /* 0x000fe400078e0002 */
[----:B0-----:R-:W-:-:S05]  /*16ca0*/  @P0 IMAD.HI.U32 R3, R2, R3, RZ ;  /* 0x0000000302030227 */ /* 0x001fca00078e00ff */
[----:B-1----:R-:W-:Y:S01]  /*16cb0*/  @P0 SHF.R.U32.HI R6, RZ, R0, R3 ;  /* 0x00000000ff060219 */ /* 0x002fe20000011603 */
[----:B------:R-:W-:Y:S01]  /*16cc0*/  IMAD.U32 R3, RZ, RZ, UR6 ;  /* 0x00000006ff037e24 */ /* 0x000fe2000f8e00ff */
[----:B------:R-:W-:-:S03]  /*16cd0*/  ULDC.64 UR6, c[0x0][0x280] ;  /* 0x0000a00000067ab9 */ /* 0x000fc60000000a00 */
[----:B------:R-:W-:-:S04]  /*16ce0*/  IMAD.MOV R0, RZ, RZ, -R6 ;  /* 0x000000ffff007224 */ /* 0x000fc800078e0a06 */
[----:B------:R-:W-:Y:S02]  /*16cf0*/  IMAD R0, R7, R0, R2 ;  /* 0x0000000007007224 */ /* 0x000fe400078e0202 */
[----:B------:R-:W-:Y:S01]  /*16d00*/  IMAD.MOV.U32 R2, RZ, RZ, R4 ;  /* 0x000000ffff027224 */ /* 0x000fe200078e0004 */
[----:B------:R-:W-:Y:S01]  /*16d10*/  SHF.R.S32.HI R4, RZ, 0x1f, R6 ;  /* 0x0000001fff047819 */ /* 0x000fe20000011406 */
[----:B--2---:R-:W-:Y:S02]  /*16d20*/  IMAD.SHL.U32 R9, R19, 0x10, RZ ;  /* 0x0000001013097824 */ /* 0x004fe400078e00ff */
[----:B------:R-:W-:-:S03]  /*16d30*/  IMAD.WIDE.U32 R2, R6, UR4, R2 ;  /* 0x0000000406027c25 */ /* 0x000fc6000f8e0002 */
[----:B------:R-:W-:Y:S01]  /*16d40*/  LOP3.LUT R9, R9, 0x30, RZ, 0xc0, !PT ;  /* 0x0000003009097812 */ /* 0x000fe200078ec0ff */
        /* <DEDUP_REMOVED lines=10> */
[----:B------:R0:W5:Y:S01]  /*16df0*/  LDL R8, [R1+0x18] ;  /* 0x0000180001087983 */ /* 0x0001620000100800 */
[----:B------:R-:W-:Y:S02]  /*16e00*/  IADD3 R4, P3, R2, UR6, RZ ;  /* 0x0000000602047c10 */ /* 0x000fe4000ff7e0ff */
[----:B------:R-:W-:Y:S02]  /*16e10*/  ISETP.GE.AND P0, PT, R9, UR4, PT ;  /* 0x0000000409007c0c */ /* 0x000fe4000bf06270 */
[----:B------:R-:W-:Y:S01]  /*16e20*/  ISETP.GE.AND P2, PT, R10, UR4, PT ;  /* 0x000000040a007c0c */ /* 0x000fe2000bf46270 */
[----:B------:R-:W-:Y:S01]  /*16e30*/  UMOV UR4, 0xffffffff ;  /* 0xffffffff00047882 */ /* 0x000fe20000000000 */
[----:B------:R-:W-:-:S02]  /*16e40*/  LOP3.LUT R19, R19, 0x7f, RZ, 0xc0, !PT ;  /* 0x0000007f13137812 */ /* 0x000fc400078ec0ff */
[----:B------:R-:W-:Y:S02]  /*16e50*/  IADD3.X R3, R3, UR7, R0, P3, !PT ;  /* 0x0000000703037c10 */ /* 0x000fe40009ffe400 */
[----:B------:R-:W-:Y:S01]  /*16e60*/  SHF.R.U32.HI R10, RZ, 0x2, R19 ;  /* 0x00000002ff0a7819 */ /* 0x000fe20000011613 */
[----:B0-----:R-:W-:Y:S06]  /*16e70*/  BRA.DIV UR4, `(.L_x_1075) ;  /* 0x0000002604dc7947 */ /* 0x001fec000b800000 */
[----:B------:R-:W0:Y:S01]  /*16e80*/  SHFL.IDX PT, R6, R4, RZ, 0x1c1f ;  /* 0x001c1fff04067589 */ /* 0x000e2200000e0000 */
[----:B------:R-:W-:Y:S01]  /*16e90*/  ULDC UR4, c[0x0][0x288] ;  /* 0x0000a20000047ab9 */ /* 0x000fe20000000800 */
[----:B------:R-:W-:Y:S02]  /*16ea0*/  VIADD R0, R10, UR42 ;  /* 0x0000002a0a007c36 */ /* 0x000fe40008000000 */
[----:B------:R-:W1:Y:S01]  /*16eb0*/  SHFL.IDX PT, R5, R3, RZ, 0x1c1f ;  /* 0x001c1fff03057589 */ /* 0x000e6200000e0000 */
[----:B------:R-:W-:-:S05]  /*16ec0*/  IMAD R2, R7, UR4, RZ ;  /* 0x0000000407027c24 */ /* 0x000fca000f8e02ff */
[----:B------:R-:W-:-:S13]  /*16ed0*/  ISETP.GE.AND P4, PT, R0, R2, PT ;  /* 0x000000020000720c */ /* 0x000fda0003f86270 */
[----:B0-----:R-:W-:-:S05]  /*16ee0*/  @!P4 IADD3 R6, P3, R9, R6, RZ ;  /* 0x000000060906c210 */ /* 0x001fca0007f7e0ff */
[----:B-1----:R-:W-:-:S04]  /*16ef0*/  @!P4 IMAD.X R5, RZ, RZ, R5, P3 ;  /* 0x000000ffff05c224 */ /* 0x002fc800018e0605 */
[----:B------:R-:W-:Y:S02]  /*16f00*/  @!P4 IMAD.MOV.U32 R7, RZ, RZ, R5 ;  /* 0x000000ffff07c224 */ /* 0x000fe400078e0005 */
[----:B------:R-:W-:-:S03]  /*16f10*/  VIADD R5, R0, 0x20 ;  /* 0x0000002000057836 */ /* 0x000fc60000000000 */
[----:B------:R-:W-:Y:S01]  /*16f20*/  @!PT LDS RZ, [RZ] ;  /* 0x00000000fffff984 */ /* 0x000fe20000000800 */
[----:B-----5:R-:W-:Y:S04]  /*16f30*/  @!P4 LDGSTS.E.BYPASS.LTC128B.128 [R8+0x14400], desc[UR50][R6.64], !P0 ;  /* 0x144000000608cfae */ /* 0x020fe8000c101d72 */
[----:B------:R-:W-:Y:S04]  /*16f40*/  @!P4 LDGSTS.E.BYPASS.LTC128B.128 [R8+0x16400], desc[UR50][R6.64+0x40], !P1 ;  /* 0x164000400608cfae */ /* 0x000fe8000c901d72 */
[----:B------:R0:W-:Y:S01]  /*16f50*/  @!P4 LDGSTS.E.BYPASS.LTC128B.128 [R8+0x18400], desc[UR50][R6.64+0x80], !P2 ;  /* 0x184000800608cfae */ /* 0x0001e2000d101d72 */
[----:B------:R-:W-:-:S03]  /*16f60*/  ISETP.GE.AND P4, PT, R5, R2, PT ;  /* 0x000000020500720c */ /* 0x000fc60003f86270 */
[----:B------:R-:W-:Y:S04]  /*16f70*/  SHFL.IDX PT, R5, R3, 0x1, 0x1c1f ;  /* 0x003c1f0003057f89 */ /* 0x000fe800000e0000 */
[----:B0-----:R-:W0:Y:S06]  /*16f80*/  SHFL.IDX PT, R6, R4, 0x1, 0x1c1f ;  /* 0x003c1f0004067f89 */ /* 0x001e2c00000e0000 */
        /* <DEDUP_REMOVED lines=10> */
[----:B0-----:R-:W0:Y:S04]  /*17030*/  SHFL.IDX PT, R6, R4, 0x2, 0x1c1f ;  /* 0x005c1f0004067f89 */ /* 0x001e2800000e0000 */
[----:B------:R-:W1:Y:S01]  /*17040*/  SHFL.IDX PT, R4, R4, 0x3, 0x1c1f ;  /* 0x007c1f0004047f89 */ /* 0x000e6200000e0000 */
[----:B0-----:R-:W-:-:S05]  /*17050*/  @!P4 IADD3 R6, P3, R9, R6, RZ ;  /* 0x000000060906c210 */ /* 0x001fca0007f7e0ff */
[----:B------:R-:W-:-:S04]  /*17060*/  @!P4 IMAD.X R5, RZ, RZ, R5, P3 ;  /* 0x000000ffff05c224 */ /* 0x000fc800018e0605 */
[----:B------:R-:W-:-:S05]  /*17070*/  @!P4 IMAD.MOV.U32 R7, RZ, RZ, R5 ;  /* 0x000000ffff07c224 */ /* 0x000fca00078e0005 */
[----:B------:R0:W-:Y:S04]  /*17080*/  @!P4 LDGSTS.E.BYPASS.LTC128B.128 [R8+0x15400], desc[UR50][R6.64], !P0 ;  /* 0x154000000608cfae */ /* 0x0001e8000c101d72 */
[----:B------:R0:W-:Y:S04]  /*17090*/  @!P4 LDGSTS.E.BYPASS.LTC128B.128 [R8+0x17400], desc[UR50][R6.64+0x40], !P1 ;  /* 0x174000400608cfae */ /* 0x0001e8000c901d72 */
[----:B-1----:R0:W-:Y:S02]  /*170a0*/  @!P4 LDGSTS.E.BYPASS.LTC128B.128 [R8+0x19400], desc[UR50][R6.64+0x80], !P2 ;  /* 0x194000800608cfae */ /* 0x0021e4000d101d72 */
.L_x_1147:
        /* <DEDUP_REMOVED lines=12> */
.L_x_1077:
[----:B------:R-:W-:Y:S05]  /*17170*/  BSYNC B0 ;  /* 0x0000000000007941 */ /* 0x000fea0003800000 */
.L_x_1076:
[----:B------:R-:W-:Y:S01]  /*17180*/  NOP ;  /* 0x0000000000007918 */ /* 0x000fe20000000000 */
[----:B------:R-:W-:-:S13]  /*17190*/  PLOP3.LUT P0, PT, PT, PT, PT, 0x80, 0x0 ;  /* 0x000000000000781c */ /* 0x000fda0003f0f070 */
.L_x_1078:
[----:B------:R-:W-:Y:S02]  /*171a0*/  PLOP3.LUT P1, PT, P1, P0, PT, 0xa2, 0x0 ;  /* 0x000000000000781c */ /* 0x000fe40000f21472 */
[----:B------:R-:W-:-:S08]  /*171b0*/  @P0 R2UR P1, UR4, R17 ;  /* 0x00000000110402ca */ /* 0x000fd00000020000 */
[----:B------:R-:W-:-:S05]  /*171c0*/  @P0 PLOP3.LUT P0, PT, P1, PT, PT, 0x80, 0x0 ;  /* 0x000000000000081c */ /* 0x000fca0000f0f070 */
[----:B------:R-:W-:Y:S01]  /*171d0*/  @!P1 SYNCS.ARRIVE.TRANS64.RED.A0T1 RZ, [UR4+0x29800], RZ ;  /* 0x029800ffffff99a7 */ /* 0x000fe20008200404 */
[----:B------:R-:W-:Y:S07]  /*171e0*/  @!P1 ARRIVES.LDGSTSBAR.64.TRANSCNT [UR4+0x29800] ;  /* 0x02980000ff0099b0 */ /* 0x000fee0008000a84 */
[----:B------:R-:W-:Y:S05]  /*171f0*/  @P0 BRA.U.ANY `(.L_x_1078) ;  /* 0xfffffffd00e80947 */ /* 0x000fea000393ffff */
[----:B-1----:R-:W2:Y:S02]  /*17200*/  LDL.LU R2, [R1+0x20] ;  /* 0x0000200001027983 */ /* 0x002ea40000300800 */
        /* <DEDUP_REMOVED lines=9> */
[----:B------:R-:W2:Y:S03]  /*172a0*/  SYNCS.PHASECHK.TRANS64.TRYWAIT P0, [R17+URZ+0x29820], R0 ;  /* 0x02982000110075a7 */ /* 0x000ea6000800017f */
[----:B-12---:R-:W-:Y:S05]  /*172b0*/  @!P0 BRA `(.L_x_1080) ;  /* 0x0000002800148947 */ /* 0x006fea0003800000 */
.L_x_1148:
[----:B------:R-:W-:Y:S05]  /*172c0*/  BSYNC B0 ;  /* 0x0000000000007941 */ /* 0x000fea0003800000 */
.L_x_1079:
[----:B------:R-:W-:-:S04]  /*172d0*/  UIADD3 UR4, UR41, -0x2, URZ ;  /* 0xfffffffe29047890 */ /* 0x000fc8000fffe03f */
[----:B------:R-:W-:-:S06]  /*172e0*/  UISETP.GE.AND UP0, UPT, UR4, UR40, UPT ;  /* 0x000000280400728c */ /* 0x000fcc000bf06270 */
[----:B------:R-:W-:-:S13]  /*172f0*/  PLOP3.LUT P0, PT, PT, PT, UP0, 0x80, 0x0 ;  /* 0x000000000000781c */ /* 0x000fda0003f0f008 */
[----:B------:R-:W-:Y:S05]  /*17300*/  @!P0 BRA `(.L_x_1081) ;  /* 0x0000000c00fc8947 */ /* 0x000fea0003800000 */
[----:B------:R2:W5:Y:S01]  /*17310*/  LDL.LU R3, [R1] ;  /* 0x0000000001037983 */ /* 0x0005620000300800 */
[----:B-1----:R-:W-:Y:S02]  /*17320*/  IMAD.MOV.U32 R0, RZ, RZ, R18 ;  /* 0x000000ffff007224 */ /* 0x002fe400078e0012 */
[----:B------:R-:W-:-:S07]  /*17330*/  IMAD.U32 R2, RZ, RZ, UR4 ;  /* 0x00000004ff027e24 */ /* 0x000fce000f8e00ff */
.L_x_1103:
[----:B0-----:R-:W3:Y:S01]  /*17340*/  LDL R5, [R1+0x4] ;  /* 0x0000040001057983 */ /* 0x001ee20000100800 */
[----:B------:R-:W-:Y:S01]  /*17350*/  VIADD R18, R0, 0x1 ;  /* 0x0000000100127836 */ /* 0x000fe20000000000 */
[----:B------:R-:W-:Y:S05]  /*17360*/  YIELD ;  /* 0x0000000000007946 */ /* 0x000fea0003800000 */
[----:B------:R-:W-:Y:S01]  /*17370*/  ISETP.NE.AND P0, PT, R18, 0x2, PT ;  /* 0x000000021200780c */ /* 0x000fe20003f05270 */
[----:B------:R-:W-:Y:S03]  /*17380*/  BSSY B0, `(.L_x_1082) ;  /* 0x0000087000007945 */ /* 0x000fe60003800000 */
[----:B------:R-:W-:-:S02]  /*17390*/  SEL R4, RZ, 0x1, P0 ;  /* 0x00000001ff047807 */ /* 0x000fc40000000000 */
[----:B------:R-:W-:Y:S02]  /*173a0*/  SEL R18, R18, RZ, P0 ;  /* 0x000000ff12127207 */ /* 0x000fe40000000000 */
[----:B-----5:R-:W-:-:S05]  /*173b0*/  LOP3.LUT R9, R3, R4, RZ, 0x3c, !PT ;  /* 0x0000000403097212 */ /* 0x020fca00078e3cff */
[----:B------:R1:W-:Y:S01]  /*173c0*/  STL [R1], R9 ;  /* 0x0000000901007387 */ /* 0x0003e20000100800 */
[----:B---3--:R-:W-:-:S13]  /*173d0*/  LOP3.LUT P1, RZ, R5, 0x2, RZ, 0xc0, !PT ;  /* 0x0000000205ff7812 */ /* 0x008fda000782c0ff */
[----:B-1----:R-:W-:Y:S05]  /*173e0*/  @!P1 BRA `(.L_x_1083) ;  /* 0x0000000800009947 */ /* 0x002fea0003800000 */
[----:B------:R-:W-:Y:S01]  /*173f0*/  LOP3.LUT P1, RZ, R5, 0x1, RZ, 0xc0, !PT ;  /* 0x0000000105ff7812 */ /* 0x000fe2000782c0ff */
[----:B0-----:R-:W-:-:S12]  /*17400*/  IMAD.MOV.U32 R8, RZ, RZ, R2 ;  /* 0x000000ffff087224 */ /* 0x001fd800078e0002 */
[----:B------:R-:W-:Y:S05]  /*17410*/  @!P1 BRA `(.L_x_1084) ;  /* 0x0000000000509947 */ /* 0x000fea0003800000 */
[----:B------:R-:W3:Y:S01]  /*17420*/  LDL R10, [R1+0xc] ;  /* 0x00000c00010a7983 */ /* 0x000ee20000100800 */
[----:B------:R-:W0:Y:S01]  /*17430*/  LDC R8, c[0x0][0x43c] ;  /* 0x00010f00ff087b82 */ /* 0x000e220000000800 */
[----:B------:R-:W-:Y:S02]  /*17440*/  ULDC.64 UR4, c[0x0][0x428] ;  /* 0x00010a0000047ab9 */ /* 0x000fe40000000a00 */
[----:B------:R-:W4:Y:S01]  /*17450*/  LDL R7, [R1+0x8] ;  /* 0x0000080001077983 */ /* 0x000f220000100800 */
[----:B0-----:R-:W-:-:S13]  /*17460*/  ISETP.NE.AND P0, PT, R8, 0x1, PT ;  /* 0x000000010800780c */ /* 0x001fda0003f05270 */
        /* <DEDUP_REMOVED lines=15> */
.L_x_1084:
[----:B------:R-:W0:Y:S01]  /*17560*/  S2R R4, SR_TID.X ;  /* 0x0000000000047919 */ /* 0x000e220000002100 */
[----:B------:R-:W-:Y:S01]  /*17570*/  SHF.L.U32 R5, R9, 0x1f, RZ ;  /* 0x0000001f09057819 */ /* 0x000fe200000006ff */
[----:B------:R-:W-:Y:S01]  /*17580*/  BSSY B1, `(.L_x_1085) ;  /* 0x0000006000017945 */ /* 0x000fe20003800000 */
[----:B0-----:R-:W-:Y:S01]  /*17590*/  LOP3.LUT R6, R4, 0x7f, RZ, 0xc0, !PT ;  /* 0x0000007f04067812 */ /* 0x001fe200078ec0ff */
[----:B------:R-:W-:-:S03]  /*175a0*/  IMAD R4, R18, 0x8, R17 ;  /* 0x0000000812047824 */ /* 0x000fc600078e0211 */
[----:B------:R-:W-:Y:S01]  /*175b0*/  ISETP.NE.AND P1, PT, R6, RZ, PT ;  /* 0x000000ff0600720c */ /* 0x000fe20003f25270 */
[----:B------:R-:W0:Y:S02]  /*175c0*/  SYNCS.PHASECHK.TRANS64.TRYWAIT P0, [R4+URZ+0x29880], R5 ;  /* 0x02988005040075a7 */ /* 0x000e24000800017f */
[----:B0-----:R-:W-:Y:S10]  /*175d0*/  @!P0 BRA `(.L_x_1086) ;  /* 0x0000002400608947 */ /* 0x001ff40003800000 */
.L_x_1149:
[----:B------:R-:W-:Y:S05]  /*175e0*/  BSYNC B1 ;  /* 0x0000000000017941 */ /* 0x000fea0003800000 */
.L_x_1085:
        /* <DEDUP_REMOVED lines=9> */
.L_x_1088:
[----:B------:R-:W-:Y:S05]  /*17680*/  BSYNC B1 ;  /* 0x0000000000017941 */ /* 0x000fea0003800000 */
.L_x_1087:
[----:B------:R-:W-:Y:S01]  /*17690*/  IMAD.MOV.U32 R10, RZ, RZ, RZ ;  /* 0x000000ffff0a7224 */ /* 0x000fe200078e00ff */
[----:B------:R-:W-:Y:S01]  /*176a0*/  UIADD3 UR4, UP0, UR46, 0x470, URZ ;  /* 0x000004702e047890 */ /* 0x000fe2000ff1e03f */
[----:B------:R-:W-:Y:S01]  /*176b0*/  IMAD R7, R18, 0x5000, R17 ;  /* 0x0000500012077824 */ /* 0x000fe200078e0211 */
[----:B------:R-:W-:Y:S01]  /*176c0*/  PLOP3.LUT P0, PT, PT, PT, PT, 0x80, 0x0 ;  /* 0x000000000000781c */ /* 0x000fe20003f0f070 */
[----:B------:R-:W-:Y:S01]  /*176d0*/  IMAD R6, R8, 0xa0, RZ ;  /* 0x000000a008067824 */ /* 0x000fe200078e02ff */
[----:B------:R-:W-:Y:S01]  /*176e0*/  R2UR UR10, R10 ;  /* 0x000000000a0a72ca */ /* 0x000fe200000e0000 */
[----:B------:R-:W-:Y:S01]  /*176f0*/  VIADD R7, R7, 0xa400 ;  /* 0x0000a40007077836 */ /* 0x000fe20000000000 */
[----:B------:R-:W-:Y:S01]  /*17700*/  UIADD3.X UR5, URZ, UR47, URZ, UP0, !UPT ;  /* 0x0000002f3f057290 */ /* 0x000fe200087fe43f */
[----:B------:R-:W-:Y:S01]  /*17710*/  VIADD R8, R4, 0x29870 ;  /* 0x0002987004087836 */ /* 0x000fe20000000000 */
[----:B------:R-:W-:Y:S01]  /*17720*/  UMOV UR6, 0x0 ;  /* 0x0000000000067882 */ /* 0x000fe20000000000 */
[----:B------:R-:W-:-:S10]  /*17730*/  UMOV UR7, 0x14f00000 ;  /* 0x14f0000000077882 */ /* 0x000fd40000000000 */
.L_x_1089:
        /* <DEDUP_REMOVED lines=13> */
.L_x_1150:
[----:B------:R-:W-:Y:S05]  /*17810*/  BSYNC B1 ;  /* 0x0000000000017941 */ /* 0x000fea0003800000 */
.L_x_1090:
[----:B------:R-:W-:Y:S01]  /*17820*/  BSSY B1, `(.L_x_1092) ;  /* 0x000000b000017945 */ /* 0x000fe20003800000 */
[----:B------:R-:W-:Y:S02]  /*17830*/  IMAD.MOV.U32 R8, RZ, RZ, 0x0 ;  /* 0x00000000ff087424 */ /* 0x000fe400078e00ff */
[----:B------:R-:W-:Y:S01]  /*17840*/  IMAD.MOV.U32 R9, RZ, RZ, 0x14f00000 ;  /* 0x14f00000ff097424 */ /* 0x000fe200078e00ff */
[----:B------:R-:W-:Y:S06]  /*17850*/  @P1 BRA `(.L_x_1093) ;  /* 0x00000000001c1947 */ /* 0x000fec0003800000 */
[----:B------:R-:W3:Y:S01]  /*17860*/  S2R R7, SR_TID.X ;  /* 0x0000000000077919 */ /* 0x000ee20000002100 */
[----:B01----:R-:W-:-:S04]  /*17870*/  IMAD.MOV.U32 R5, RZ, RZ, 0x7800 ;  /* 0x00007800ff057424 */ /* 0x003fc800078e00ff */
[----:B------:R4:W-:Y:S01]  /*17880*/  SYNCS.ARRIVE.TRANS64 RZ, [R4+URZ+0x29830], R5 ;  /* 0x0298300504ff79a7 */ /* 0x0009e2000800003f */
[----:B---3--:R-:W-:-:S04]  /*17890*/  LOP3.LUT R7, R7, 0x1f, RZ, 0xc0, !PT ;  /* 0x0000001f07077812 */ /* 0x008fc800078ec0ff */
[----:B------:R-:W-:-:S13]  /*178a0*/  ISETP.NE.AND P0, PT, R7, RZ, PT ;  /* 0x000000ff0700720c */ /* 0x000fda0003f05270 */
[----:B----4-:R-:W-:Y:S05]  /*178b0*/  @!P0 BRA `(.L_x_1093) ;  /* 0x0000000000048947 */ /* 0x010fea0003800000 */
[----:B------:R-:W-:Y:S01]  /*178c0*/  BPT.TRAP 0x1 ;  /* 0x000000040000795c */ /* 0x000fe20000300000 */
.L_x_1093:
[----:B------:R-:W-:Y:S05]  /*178d0*/  BSYNC B1 ;  /* 0x0000000000017941 */ /* 0x000fea0003800000 */
.L_x_1092:
[----:B------:R-:W-:Y:S01]  /*178e0*/  R2UR UR10, R10 ;  /* 0x000000000a0a72ca */ /* 0x000fe200000e0000 */
[----:B01----:R-:W-:Y:S01]  /*178f0*/  IMAD R5, R18, 0x7800, R17 ;  /* 0x0000780012057824 */ /* 0x003fe200078e0211 */
[----:B------:R-:W-:Y:S01]  /*17900*/  R2UR UR6, R8 ;  /* 0x00000000080672ca */ /* 0x000fe200000e0000 */
[----:B------:R-:W-:Y:S01]  /*17910*/  UIADD3 UR4, UP0, UR46, 0x370, URZ ;  /* 0x000003702e047890 */ /* 0x000fe2000ff1e03f */
[----:B------:R-:W-:Y:S01]  /*17920*/  R2UR UR7, R9 ;  /* 0x00000000090772ca */ /* 0x000fe200000e0000 */
[----:B------:R-:W-:Y:S01]  /*17930*/  VIADD R4, R4, 0x29830 ;  /* 0x0002983004047836 */ /* 0x000fe20000000000 */
[----:B------:R-:W-:Y:S01]  /*17940*/  PLOP3.LUT P0, PT, PT, PT, PT, 0x80, 0x0 ;  /* 0x000000000000781c */ /* 0x000fe20003f0f070 */
[----:B------:R-:W-:Y:S01]  /*17950*/  VIADD R7, R5, 0x1a400 ;  /* 0x0001a40005077836 */ /* 0x000fe20000000000 */
[----:B------:R-:W-:-:S12]  /*17960*/  UIADD3.X UR5, URZ, UR47, URZ, UP0, !UPT ;  /* 0x0000002f3f057290 */ /* 0x000fd800087fe43f */
.L_x_1094:
        /* <DEDUP_REMOVED lines=15> */
.L_x_1095:
        /* <DEDUP_REMOVED lines=15> */
.L_x_1096:
        /* <DEDUP_REMOVED lines=10> */
.L_x_1083:
[----:B------:R-:W-:Y:S05]  /*17bf0*/  BSYNC B0 ;  /* 0x0000000000007941 */ /* 0x000fea0003800000 */
.L_x_1082:
[----:B------:R-:W-:-:S06]  /*17c00*/  UISETP.NE.AND UP0, UPT, UR39, 0x3, UPT ;  /* 0x000000032700788c */ /* 0x000fcc000bf05270 */
[----:B------:R-:W-:-:S13]  /*17c10*/  PLOP3.LUT P0, PT, PT, PT, UP0, 0x80, 0x0 ;  /* 0x000000000000781c */ /* 0x000fda0003f0f008 */
[----:B------:R-:W-:Y:S05]  /*17c20*/  @!P0 BRA `(.L_x_1097) ;  /* 0x0000000000048947 */ /* 0x000fea0003800000 */
[----:B------:R-:W-:Y:S01]  /*17c30*/  BPT.TRAP 0x1 ;  /* 0x000000040000795c */ /* 0x000fe20000300000 */
.L_x_1097:
[----:B------:R-:W-:Y:S01]  /*17c40*/  IMAD.U32 R4, RZ, RZ, UR45 ;  /* 0x0000002dff047e24 */ /* 0x000fe2000f8e00ff */
[----:B------:R-:W-:Y:S01]  /*17c50*/  BSSY B0, `(.L_x_1098) ;  /* 0x0000007000007945 */ /* 0x000fe20003800000 */
[----:B------:R-:W-:-:S03]  /*17c60*/  IMAD R19, R0, 0x8, R17 ;  /* 0x0000000800137824 */ /* 0x000fc600078e0211 */
[----:B------:R-:W-:Y:S02]  /*17c70*/  ISETP.NE.AND P0, PT, R4, 0x3, PT ;  /* 0x000000030400780c */ /* 0x000fe40003f05270 */
[----:B------:R-:W-:-:S04]  /*17c80*/  LOP3.LUT R4, R3, 0x1, RZ, 0x3c, !PT ;  /* 0x0000000103047812 */ /* 0x000fc800078e3cff */
[----:B------:R-:W-:-:S04]  /*17c90*/  SHF.L.U32 R4, R4, 0x1f, RZ ;  /* 0x0000001f04047819 */ /* 0x000fc800000006ff */
[----:B------:R-:W1:Y:S02]  /*17ca0*/  SYNCS.PHASECHK.TRANS64.TRYWAIT P1, [R19+URZ+0x29870], R4 ;  /* 0x02987004130075a7 */ /* 0x000e64000802017f */
[----:B-1----:R-:W-:Y:S05]  /*17cb0*/  @!P1 BRA `(.L_x_1099) ;  /* 0x0000001c00d09947 */ /* 0x002fea0003800000 */
.L_x_1151:
[----:B------:R-:W-:Y:S05]  /*17cc0*/  BSYNC B0 ;  /* 0x0000000000007941 */ /* 0x000fea0003800000 */
.L_x_1098:
[----:B------:R-:W-:Y:S05]  /*17cd0*/  @!P0 BRA `(.L_x_1100) ;  /* 0x0000000000048947 */ /* 0x000fea0003800000 */
[----:B------:R-:W-:Y:S01]  /*17ce0*/  BPT.TRAP 0x1 ;  /* 0x000000040000795c */ /* 0x000fe20000300000 */
.L_x_1100:
[----:B------:R-:W-:Y:S01]  /*17cf0*/  SHF.L.U32 R3, R3, 0x1f, RZ ;  /* 0x0000001f03037819 */ /* 0x000fe200000006ff */
[----:B------:R-:W-:-:S03]  /*17d00*/  IMAD R12, R0, 0x5000, RZ ;  /* 0x00005000000c7824 */ /* 0x000fc600078e02ff */
[----:B------:R-:W3:Y:S02]  /*17d10*/  SYNCS.PHASECHK.TRANS64.TRYWAIT P1, [R19+URZ+0x29860], R3 ;  /* 0x02986003130075a7 */ /* 0x000ee4000802017f */
[----:B---3--:R-:W-:Y:S05]  /*17d20*/  @!P1 BRA `(.L_x_1101) ;  /* 0x0000001c00c89947 */ /* 0x008fea0003800000 */
.L_x_1152:
[----:B------:R-:W4:Y:S04]  /*17d30*/  LDL R0, [R1+0x14] ;  /* 0x0000140001007983 */ /* 0x000f280000100800 */
[----:B------:R-:W5:Y:S01]  /*17d40*/  LDL R13, [R1+0x10] ;  /* 0x00001000010d7983 */ /* 0x000f620000100800 */
[----:B------:R-:W-:Y:S05]  /*17d50*/  WARPSYNC.ALL ;  /* 0x0000000000007948 */ /* 0x000fea0003800000 */
[----:B------:R-:W0:Y:S01]  /*17d60*/  S2R R5, SR_TID.X ;  /* 0x0000000000057919 */ /* 0x000e220000002100 */
[----:B------:R-:W-:Y:S01]  /*17d70*/  IMAD.MOV.U32 R14, RZ, RZ, 0x40 ;  /* 0x00000040ff0e7424 */ /* 0x000fe200078e00ff */
[----:B0-----:R-:W-:-:S04]  /*17d80*/  LOP3.LUT P1, RZ, R5, 0x4, RZ, 0xc0, !PT ;  /* 0x0000000405ff7812 */ /* 0x001fc8000782c0ff */
[----:B------:R-:W-:Y:S02]  /*17d90*/  SEL R14, R14, 0xffffffc0, !P1 ;  /* 0xffffffc00e0e7807 */ /* 0x000fe40004800000 */
[C---:B----4-:R-:W-:Y:S02]  /*17da0*/  LOP3.LUT R0, R12.reuse, R0, RZ, 0xfc, !PT ;  /* 0x000000000c007212 */ /* 0x050fe400078efcff */
[----:B-----5:R-:W-:-:S03]  /*17db0*/  LOP3.LUT R20, R12, R13, RZ, 0xfc, !PT ;  /* 0x0000000d0c147212 */ /* 0x020fc600078efcff */
[----:B------:R-:W-:-:S04]  /*17dc0*/  IMAD.IADD R0, R17, 0x1, R0 ;  /* 0x0000000111007824 */ /* 0x000fc800078e0200 */
[----:B---3--:R-:W-:Y:S01]  /*17dd0*/  IMAD.IADD R3, R14, 0x1, R0 ;  /* 0x000000010e037824 */ /* 0x008fe200078e0200 */
[----:B------:R-:W1:Y:S01]  /*17de0*/  LDSM.16.MT88.4 R8, [R0+0xa400] ;  /* 0x00a400000008783b */ /* 0x000e620000004200 */
[----:B------:R-:W-:Y:S01]  /*17df0*/  IMAD.IADD R20, R17, 0x1, R20 ;  /* 0x0000000111147824 */ /* 0x000fe200078e0214 */
        /* <DEDUP_REMOVED lines=67> */
.L_x_1102:
[----:B------:R3:W5:Y:S01]  /*18230*/  LDL R3, [R1] ;  /* 0x0000000001037983 */ /* 0x0007620000100800 */
[----:B-1----:R1:W-:Y:S01]  /*18240*/  SYNCS.ARRIVE.TRANS64.A1T0 RZ, [R19+URZ+0x29850], RZ ;  /* 0x029850ff13ff79a7 */ /* 0x0023e2000810003f */
[----:B------:R-:W4:Y:S02]  /*18250*/  S2R R0, SR_TID.X ;  /* 0x0000000000007919 */ /* 0x000f240000002100 */
[----:B----4-:R-:W-:Y:S01]  /*18260*/  LOP3.LUT R0, R0, 0x7f, RZ, 0xc0, !PT ;  /* 0x0000007f00007812 */ /* 0x010fe200078ec0ff */
[----:B------:R-:W-:Y:S03]  /*18270*/  BAR.SYNC.DEFER_BLOCKING 0x2, 0x80 ;  /* 0x0082000000007b1d */ /* 0x000fe60000010000 */
[----:B------:R-:W-:Y:S01]  /*18280*/  ISETP.NE.AND P0, PT, R0, RZ, PT ;  /* 0x000000ff0000720c */ /* 0x000fe20003f05270 */
[----:B------:R-:W-:-:S12]  /*18290*/  IMAD.MOV.U32 R0, RZ, RZ, R18 ;  /* 0x000000ffff007224 */ /* 0x000fd800078e0012 */
[----:B-1----:R-:W-:-:S05]  /*182a0*/  @!P0 VIADD R19, R19, 0x29880 ;  /* 0x0002988013138836 */ /* 0x002fca0000000000 */
[----:B------:R-:W-:-:S04]  /*182b0*/  @!P0 PRMT R19, RZ, 0x654, R19 ;  /* 0x00000654ff138816 */ /* 0x000fc80000000013 */
[----:B------:R3:W-:Y:S01]  /*182c0*/  @!P0 SYNCS.ARRIVE.TRANS64.RED.A1T0 RZ, [R19+URZ], RZ ;  /* 0x000000ff13ff89a7 */ /* 0x0007e2000810043f */
[C---:B------:R-:W-:Y:S01]  /*182d0*/  ISETP.GT.AND P0, PT, R2.reuse, UR40, PT ;  /* 0x0000002802007c0c */ /* 0x040fe2000bf04270 */
[----:B------:R-:W-:-:S12]  /*182e0*/  VIADD R2, R2, 0xffffffff ;  /* 0xffffffff02027836 */ /* 0x000fd80000000000 */
[----:B---3--:R-:W-:Y:S05]  /*182f0*/  @P0 BRA `(.L_x_1103) ;  /* 0xfffffff000100947 */ /* 0x008fea000383ffff */
.L_x_1081:
[----:B0-----:R-:W0:Y:S01]  /*18300*/  S2R R4, SR_TID.X ;  /* 0x0000000000047919 */ /* 0x001e220000002100 */
[----:B------:R-:W-:Y:S01]  /*18310*/  BSSY B0, `(.L_x_1104) ;  /* 0x0000011000007945 */ /* 0x000fe20003800000 */
[----:B0-----:R-:W-:-:S04]  /*18320*/  LOP3.LUT R4, R4, 0x7f, RZ, 0xc0, !PT ;  /* 0x0000007f04047812 */ /* 0x001fc800078ec0ff */
[----:B------:R-:W-:-:S13]  /*18330*/  ISETP.NE.AND P0, PT, R4, RZ, PT ;  /* 0x000000ff0400720c */ /* 0x000fda0003f05270 */
[----:B------:R-:W-:Y:S05]  /*18340*/  @P0 BRA `(.L_x_1105) ;  /* 0x0000000000340947 */ /* 0x000fea0003800000 */
[----:B-----5:R-:W0:Y:S01]  /*18350*/  S2R R3, SR_LANEID ;  /* 0x0000000000037919 */ /* 0x020e220000000000 */
[----:B------:R-:W-:Y:S02]  /*18360*/  VOTEU.ANY UR4, UPT, PT ;  /* 0x0000000000047886 */ /* 0x000fe400038e0100 */
[----:B-1----:R-:W0:Y:S08]  /*18370*/  FLO.U32 R0, UR4 ;  /* 0x0000000400007d00 */ /* 0x002e3000080e0000 */
        /* <DEDUP_REMOVED lines=9> */
[----:B------:R0:W-:Y:S02]  /*18410*/  STL [R1+0x1c], R0 ;  /* 0x00001c0001007387 */ /* 0x0001e40000100800 */
.L_x_1105:
[----:B------:R-:W-:Y:S05]  /*18420*/  BSYNC B0 ;  /* 0x0000000000007941 */ /* 0x000fea0003800000 */
.L_x_1104:
[----:B------:R-:W-:-:S06]  /*18430*/  UISETP.NE.AND UP0, UPT, UR39, 0x3, UPT ;  /* 0x000000032700788c */ /* 0x000fcc000bf05270 */
[----:B------:R-:W-:-:S13]  /*18440*/  PLOP3.LUT P1, PT, PT, PT, UP0, 0x80, 0x0 ;  /* 0x000000000000781c */ /* 0x000fda0003f2f008 */
[----:B------:R-:W-:Y:S05]  /*18450*/  @!P1 BRA `(.L_x_1106) ;  /* 0x0000000000049947 */ /* 0x000fea0003800000 */
[----:B------:R-:W-:Y:S01]  /*18460*/  BPT.TRAP 0x1 ;  /* 0x000000040000795c */ /* 0x000fe20000300000 */
.L_x_1106:
[----:B------:R-:W3:Y:S01]  /*18470*/  LDL R2, [R1] ;  /* 0x0000000001027983 */ /* 0x000ee20000100800 */
[----:B------:R-:W-:Y:S01]  /*18480*/  IMAD R16, R18, 0x8, R17 ;  /* 0x0000000812107824 */ /* 0x000fe200078e0211 */
[----:B------:R-:W-:Y:S01]  /*18490*/  BSSY B0, `(.L_x_1107) ;  /* 0x0000007000007945 */ /* 0x000fe20003800000 */
[----:B01----:R-:W-:-:S05]  /*184a0*/  IMAD.U32 R0, RZ, RZ, UR45 ;  /* 0x0000002dff007e24 */ /* 0x003fca000f8e00ff */
[----:B------:R-:W-:Y:S02]  /*184b0*/  ISETP.NE.AND P2, PT, R0, 0x3, PT ;  /* 0x000000030000780c */ /* 0x000fe40003f45270 */
[----:B---3-5:R-:W-:-:S04]  /*184c0*/  LOP3.LUT R3, R2, 0x1, RZ, 0x3c, !PT ;  /* 0x0000000102037812 */ /* 0x028fc800078e3cff */
[----:B------:R-:W-:-:S04]  /*184d0*/  SHF.L.U32 R3, R3, 0x1f, RZ ;  /* 0x0000001f03037819 */ /* 0x000fc800000006ff */
[----:B------:R-:W0:Y:S02]  /*184e0*/  SYNCS.PHASECHK.TRANS64.TRYWAIT P1, [R16+URZ+0x29870], R3 ;  /* 0x02987003100075a7 */ /* 0x000e24000802017f */
[----:B0-----:R-:W-:Y:S05]  /*184f0*/  @!P1 BRA `(.L_x_1108) ;  /* 0x0000001400e89947 */ /* 0x001fea0003800000 */
.L_x_1153:
[----:B------:R-:W-:Y:S05]  /*18500*/  BSYNC B0 ;  /* 0x0000000000007941 */ /* 0x000fea0003800000 */
.L_x_1107:
[----:B------:R-:W-:Y:S05]  /*18510*/  @!P2 BRA `(.L_x_1109) ;  /* 0x000000000004a947 */ /* 0x000fea0003800000 */
[----:B------:R-:W-:Y:S01]  /*18520*/  BPT.TRAP 0x1 ;  /* 0x000000040000795c */ /* 0x000fe20000300000 */
.L_x_1109:
[----:B------:R-:W0:Y:S02]  /*18530*/  LDL R0, [R1] ;  /* 0x0000000001007983 */ /* 0x000e240000100800 */
[----:B0-----:R-:W-:-:S04]  /*18540*/  SHF.L.U32 R3, R0, 0x1f, RZ ;  /* 0x0000001f00037819 */ /* 0x001fc800000006ff */
[----:B------:R-:W0:Y:S02]  /*18550*/  SYNCS.PHASECHK.TRANS64.TRYWAIT P1, [R16+URZ+0x29860], R3 ;  /* 0x02986003100075a7 */ /* 0x000e24000802017f */
[----:B0-----:R-:W-:Y:S05]  /*18560*/  @!P1 BRA `(.L_x_1110) ;  /* 0x0000001400e09947 */ /* 0x001fea0003800000 */
.L_x_1154:
[----:B------:R-:W3:Y:S04]  /*18570*/  LDL R2, [R1+0x14] ;  /* 0x0000140001027983 */ /* 0x000ee80000100800 */
[----:B------:R-:W4:Y:S01]  /*18580*/  LDL R12, [R1+0x10] ;  /* 0x00001000010c7983 */ /* 0x000f220000100800 */
[----:B------:R-:W-:Y:S01]  /*18590*/  IMAD R0, R18, 0x5000, RZ ;  /* 0x0000500012007824 */ /* 0x000fe200078e02ff */
[----:B------:R-:W-:Y:S05]  /*185a0*/  WARPSYNC.ALL ;  /* 0x0000000000007948 */ /* 0x000fea0003800000 */
[----:B------:R-:W1:Y:S01]  /*185b0*/  S2R R9, SR_TID.X ;  /* 0x0000000000097919 */ /* 0x000e620000002100 */
[----:B------:R-:W-:Y:S01]  /*185c0*/  IMAD.MOV.U32 R13, RZ, RZ, 0x40 ;  /* 0x00000040ff0d7424 */ /* 0x000fe200078e00ff */
[----:B-1----:R-:W-:-:S04]  /*185d0*/  LOP3.LUT P1, RZ, R9, 0x4, RZ, 0xc0, !PT ;  /* 0x0000000409ff7812 */ /* 0x002fc8000782c0ff */
[----:B------:R-:W-:Y:S02]  /*185e0*/  SEL R13, R13, 0xffffffc0, !P1 ;  /* 0xffffffc00d0d7807 */ /* 0x000fe40004800000 */
[C---:B---3--:R-:W-:Y:S02]  /*185f0*/  LOP3.LUT R2, R0.reuse, R2, RZ, 0xfc, !PT ;  /* 0x0000000200027212 */ /* 0x048fe400078efcff */
[----:B----4-:R-:W-:-:S03]  /*18600*/  LOP3.LUT R0, R0, R12, RZ, 0xfc, !PT ;  /* 0x0000000c00007212 */ /* 0x010fc600078efcff */
[----:B------:R-:W-:-:S04]  /*18610*/  IMAD.IADD R2, R17, 0x1, R2 ;  /* 0x0000000111027824 */ /* 0x000fc800078e0202 */
[----:B0-----:R-:W-:Y:S01]  /*18620*/  IMAD.IADD R3, R13, 0x1, R2 ;  /* 0x000000010d037824 */ /* 0x001fe200078e0202 */
[----:B------:R-:W0:Y:S01]  /*18630*/  LDSM.16.MT88.4 R4, [R2+0xa400] ;  /* 0x00a400000204783b */ /* 0x000e220000004200 */
        /* <DEDUP_REMOVED lines=68> */
.L_x_1111:
[----:B------:R-:W3:Y:S01]  /*18a80*/  LDL.LU R2, [R1] ;  /* 0x0000000001027983 */ /* 0x000ee20000300800 */
[----:B0-----:R0:W-:Y:S01]  /*18a90*/  SYNCS.ARRIVE.TRANS64.A1T0 RZ, [R16+URZ+0x29850], RZ ;  /* 0x029850ff10ff79a7 */ /* 0x0011e2000810003f */
[----:B------:R-:W-:Y:S01]  /*18aa0*/  VIADD R18, R18, 0x1 ;  /* 0x0000000112127836 */ /* 0x000fe20000000000 */
[----:B------:R-:W-:Y:S04]  /*18ab0*/  BAR.SYNC.DEFER_BLOCKING 0x2, 0x80 ;  /* 0x0082000000007b1d */ /* 0x000fe80000010000 */
[----:B------:R-:W-:Y:S01]  /*18ac0*/  ISETP.NE.AND P1, PT, R18, 0x2, PT ;  /* 0x000000021200780c */ /* 0x000fe20003f25270 */
[----:B0-----:R-:W-:-:S03]  /*18ad0*/  @!P0 VIADD R16, R16, 0x29880 ;  /* 0x0002988010108836 */ /* 0x001fc60000000000 */
[----:B-1----:R-:W-:Y:S02]  /*18ae0*/  SEL R0, RZ, 0x1, P1 ;  /* 0x00000001ff007807 */ /* 0x002fe40000800000 */
[----:B------:R-:W-:Y:S02]  /*18af0*/  SEL R18, R18, RZ, P1 ;  /* 0x000000ff12127207 */ /* 0x000fe40000800000 */
[----:B------:R-:W-:-:S04]  /*18b00*/  @!P0 PRMT R16, RZ, 0x654, R16 ;  /* 0x00000654ff108816 */ /* 0x000fc80000000010 */
[----:B------:R1:W-:Y:S01]  /*18b10*/  @!P0 SYNCS.ARRIVE.TRANS64.RED.A1T0 RZ, [R16+URZ], RZ ;  /* 0x000000ff10ff89a7 */ /* 0x0003e2000810043f */
[----:B---3--:R-:W-:-:S05]  /*18b20*/  LOP3.LUT R2, R2, R0, RZ, 0x3c, !PT ;  /* 0x0000000002027212 */ /* 0x008fca00078e3cff */
[----:B------:R1:W-:Y:S02]  /*18b30*/  STL [R1], R2 ;  /* 0x0000000201007387 */ /* 0x0003e40000100800 */
.L_x_1056:
[----:B------:R-:W-:Y:S05]  /*18b40*/  BSYNC B7 ;  /* 0x0000000000077941 */ /* 0x000fea0003800000 */
.L_x_1054:
[----:B0-----:R-:W3:Y:S04]  /*18b50*/  LDL R0, [R1+0x4] ;  /* 0x0000040001007983 */ /* 0x001ee80000100800 */
[----:B-1----:R0:W5:Y:S01]  /*18b60*/  LDL R2, [R1+0x1c] ;  /* 0x00001c0001027983 */ /* 0x0021620000100800 */
[----:B---3--:R-:W-:-:S13]  /*18b70*/  LOP3.LUT P1, RZ, R0, 0x4, RZ, 0xc0, !PT ;  /* 0x0000000400ff7812 */ /* 0x008fda000782c0ff */
[----:B0-----:R-:W-:Y:S05]  /*18b80*/  @!P1 BRA `(.L_x_1112) ;  /* 0x0000000000249947 */ /* 0x001fea0003800000 */
[----:B------:R-:W0:Y:S08]  /*18b90*/  S2UR UR5, SR_CgaCtaId ;  /* 0x00000000000579c3 */ /* 0x000e300000008800 */
[----:B------:R-:W-:Y:S06]  /*18ba0*/  BAR.SYNC.DEFER_BLOCKING 0x5, 0x180 ;  /* 0x0146000000007b1d */ /* 0x000fec0000010000 */
[----:B------:R-:W-:-:S02]  /*18bb0*/  UMOV UR4, 0x400 ;  /* 0x0000040000047882 */ /* 0x000fc40000000000 */
[----:B0-----:R-:W-:-:S06]  /*18bc0*/  ULEA UR4, UR5, UR4, 0x18 ;  /* 0x0000000405047291 */ /* 0x001fcc000f8ec03f */
[----:B------:R-:W-:-:S05]  /*18bd0*/  IMAD.U32 R17, RZ, RZ, UR4 ;  /* 0x00000004ff117e24 */ /* 0x000fca000f8e00ff */
[----:B-----5:R-:W0:Y:S04]  /*18be0*/  LDS R2, [R17+0x298d0] ;  /* 0x0298d00011027984 */ /* 0x020e280000000800 */
[----:B0-----:R0:W-:Y:S01]  /*18bf0*/  STL [R1+0x1c], R2 ;  /* 0x00001c0201007387 */ /* 0x0011e20000100800 */
[----:B------:R-:W-:Y:S06]  /*18c00*/  BAR.ARV 0x4, 0x180 ;  /* 0x0106000000007b1d */ /* 0x000fec0000002000 */
[----:B------:R-:W-:Y:S05]  /*18c10*/  BRA `(.L_x_1113) ;  /* 0x0000000000207947 */ /* 0x000fea0003800000 */
.L_x_1112:
[----:B------:R-:W0:Y:S01]  /*18c20*/  @!P0 S2R R3, SR_CgaCtaId ;  /* 0x0000000000038919 */ /* 0x000e220000008800 */
[----:B------:R-:W-:Y:S01]  /*18c30*/  @!P0 MOV R0, 0x400 ;  /* 0x0000040000008802 */ /* 0x000fe20000000f00 */
[----:B------:R-:W-:Y:S03]  /*18c40*/  BAR.SYNC.DEFER_BLOCKING 0x4, 0x180 ;  /* 0x0106000000007b1d */ /* 0x000fe60000010000 */
[----:B0-----:R-:W-:-:S03]  /*18c50*/  @!P0 LEA R17, R3, R0, 0x18 ;  /* 0x0000000003118211 */ /* 0x001fc600078ec0ff */
[----:B-----5:R-:W0:Y:S04]  /*18c60*/  SHFL.IDX PT, R0, R2, RZ, 0x1f ;  /* 0x00001fff02007589 */ /* 0x020e2800000e0000 */
[----:B------:R1:W-:Y:S04]  /*18c70*/  @!P0 STS [R17+0x298d0], R2 ;  /* 0x0298d00211008388 */ /* 0x0003e80000000800 */
[----:B0-----:R1:W-:Y:S01]  /*18c80*/  STL [R1+0x1c], R0 ;  /* 0x00001c0001007387 */ /* 0x0013e20000100800 */
[----:B------:R-:W-:Y:S06]  /*18c90*/  BAR.ARV 0x5, 0x180 ;  /* 0x0146000000007b1d */ /* 0x000fec0000002000 */
.L_x_1113:
[----:B-1----:R-:W3:Y:S01]  /*18ca0*/  LDL R0, [R1+0x1c] ;  /* 0x00001c0001007983 */ /* 0x002ee20000100800 */
[----:B------:R-:W-:Y:S02]  /*18cb0*/  ULDC UR4, c[0x0][0xc38] ;  /* 0x00030e0000047ab9 */ /* 0x000fe40000000800 */
[----:B---3--:R-:W-:-:S13]  /*18cc0*/  ISETP.GE.AND P0, PT, R0, UR4, PT ;  /* 0x0000000400007c0c */ /* 0x008fda000bf06270 */
[----:B------:R-:W-:Y:S05]  /*18cd0*/  @!P0 BRA `(.L_x_1114) ;  /* 0xffffffc4004c8947 */ /* 0x000fea000383ffff */
.L_x_1045:
[----:B0-----:R-:W3:Y:S01]  /*18ce0*/  LDL.LU R0, [R1+0x20] ;  /* 0x0000200001007983 */ /* 0x001ee20000300800 */
[----:B------:R-:W-:Y:S01]  /*18cf0*/  BSSY B0, `(.L_x_1115) ;  /* 0x000000b000007945 */ /* 0x000fe20003800000 */
[----:B------:R-:W0:Y:S01]  /*18d00*/  S2R R4, SR_CgaCtaId ;  /* 0x0000000000047919 */ /* 0x000e220000008800 */
        /* <DEDUP_REMOVED lines=9> */
.L_x_1155:
[----:B------:R-:W-:Y:S05]  /*18da0*/  BSYNC B0 ;  /* 0x0000000000007941 */ /* 0x000fea0003800000 */
.L_x_1115:
[----:B------:R-:W-:-:S03]  /*18db0*/  UMOV UR4, 0xffffffff ;  /* 0xffffffff00047882 */ /* 0x000fc60000000000 */
[----:B------:R-:W-:Y:S05]  /*18dc0*/  BRA.DIV UR4, `(.L_x_1117) ;  /* 0x0000000e04f07947 */ /* 0x000fea000b800000 */
[----:B0-----:R-:W0:Y:S02]  /*18dd0*/  S2R R0, SR_TID.X ;  /* 0x0000000000007919 */ /* 0x001e240000002100 */
[----:B0-----:R-:W-:-:S04]  /*18de0*/  SHF.R.U32.HI R0, RZ, 0x5, R0 ;  /* 0x00000005ff007819 */ /* 0x001fc80000011600 */
[----:B------:R-:W-:-:S05]  /*18df0*/  LOP3.LUT R0, R0, 0x3, RZ, 0xc0, !PT ;  /* 0x0000000300007812 */ /* 0x000fca00078ec0ff */
[----:B------:R0:W1:Y:S02]  /*18e00*/  SHFL.IDX PT, R14, R0, RZ, 0x1f ;  /* 0x00001fff000e7589 */ /* 0x00006400000e0000 */
.L_x_1158:
[----:B-1----:R-:W-:Y:S01]  /*18e10*/  ISETP.NE.AND P0, PT, R14, RZ, PT ;  /* 0x000000ff0e00720c */ /* 0x002fe20003f05270 */
[----:B------:R-:W-:-:S12]  /*18e20*/  BSSY B0, `(.L_x_1118) ;  /* 0x000002c000007945 */ /* 0x000fd80003800000 */
[----:B------:R-:W-:Y:S05]  /*18e30*/  @P0 BRA `(.L_x_1119) ;  /* 0x0000000000a80947 */ /* 0x000fea0003800000 */
[----:B------:R-:W-:-:S03]  /*18e40*/  UMOV UR4, 0xffffffff ;  /* 0xffffffff00047882 */ /* 0x000fc60000000000 */
[----:B------:R-:W-:Y:S05]  /*18e50*/  BRA.DIV UR4, `(.L_x_1120) ;  /* 0x0000001204007947 */ /* 0x000fea000b800000 */
[----:B------:R-:W-:-:S13]  /*18e60*/  ELECT P6, URZ, PT ;  /* 0x00000000003f782f */ /* 0x000fda00038c0000 */
.L_x_1161:
[----:B------:R-:W-:Y:S05]  /*18e70*/  @!P6 BRA `(.L_x_1119) ;  /* 0x000000000098e947 */ /* 0x000fea0003800000 */
[----:B------:R-:W-:-:S06]  /*18e80*/  ULOP3.LUT UR4, UR38, 0x2, URZ, 0xfc, !UPT ;  /* 0x0000000226047892 */ /* 0x000fcc000f8efc3f */
[----:B0-----:R-:W-:-:S05]  /*18e90*/  IMAD.U32 R0, RZ, RZ, UR4 ;  /* 0x00000004ff007e24 */ /* 0x001fca000f8e00ff */
[----:B------:R-:W-:-:S13]  /*18ea0*/  ISETP.NE.AND P0, PT, R0, 0x3, PT ;  /* 0x000000030000780c */ /* 0x000fda0003f05270 */
[----:B------:R-:W-:Y:S05]  /*18eb0*/  @!P0 BRA `(.L_x_1121) ;  /* 0x0000000000048947 */ /* 0x000fea0003800000 */
[----:B------:R-:W-:Y:S01]  /*18ec0*/  BPT.TRAP 0x1 ;  /* 0x000000040000795c */ /* 0x000fe20000300000 */
.L_x_1121:
        /* <DEDUP_REMOVED lines=13> */
.L_x_1162:
[----:B------:R-:W1:Y:S02]  /*18fa0*/  SYNCS.PHASECHK.TRANS64.TRYWAIT P1, [R5+URZ], R0 ;  /* 0x00000000050075a7 */ /* 0x000e64000802017f */
[----:B-1----:R-:W-:Y:S05]  /*18fb0*/  @!P1 BRA `(.L_x_1123) ;  /* 0x0000000c00dc9947 */ /* 0x002fea0003800000 */
.L_x_1163:
[----:B------:R-:W-:Y:S05]  /*18fc0*/  @!P0 BRA `(.L_x_1124) ;  /* 0x0000000000048947 */ /* 0x000fea0003800000 */
[----:B------:R-:W-:Y:S01]  /*18fd0*/  BPT.TRAP 0x1 ;  /* 0x000000040000795c */ /* 0x000fe20000300000 */
.L_x_1124:
[----:B-1----:R-:W-:-:S04]  /*18fe0*/  IMAD R5, R18, 0x8, R3 ;  /* 0x0000000812057824 */ /* 0x002fc800078e0203 */
[----:B------:R-:W1:Y:S02]  /*18ff0*/  SYNCS.PHASECHK.TRANS64.TRYWAIT P1, [R5+URZ+0x29860], R4 ;  /* 0x02986004050075a7 */ /* 0x000e64000802017f */
[----:B-1----:R-:W-:Y:S05]  /*19000*/  @!P1 BRA `(.L_x_1125) ;  /* 0x0000000c00dc9947 */ /* 0x002fea0003800000 */
.L_x_1164:
[----:B------:R-:W-:Y:S05]  /*19010*/  @!P0 BRA `(.L_x_1126) ;  /* 0x0000000000048947 */ /* 0x000fea0003800000 */
[----:B------:R-:W-:Y:S01]  /*19020*/  BPT.TRAP 0x1 ;  /* 0x000000040000795c */ /* 0x000fe20000300000 */
.L_x_1126:
[----:B------:R-:W-:-:S04]  /*19030*/  IMAD R3, R2, 0x8, R3 ;  /* 0x0000000802037824 */ /* 0x000fc800078e0203 */
[----:B------:R-:W3:Y:S02]  /*19040*/  SYNCS.PHASECHK.TRANS64.TRYWAIT P1, [R3+URZ+0x29860], R0 ;  /* 0x02986000030075a7 */ /* 0x000ee4000802017f */
[----:B---3--:R-:W-:Y:S05]  /*19050*/  @!P1 BRA `(.L_x_1127) ;  /* 0x0000000c00dc9947 */ /* 0x008fea0003800000 */
.L_x_1165:
[----:B------:R-:W-:Y:S05]  /*19060*/  @!P0 BRA `(.L_x_1128) ;  /* 0x0000000000048947 */ /* 0x000fea0003800000 */
[----:B------:R-:W-:Y:S01]  /*19070*/  BPT.TRAP 0x1 ;  /* 0x000000040000795c */ /* 0x000fe20000300000 */
.L_x_1128:
[----:B------:R-:W4:Y:S02]  /*19080*/  SYNCS.PHASECHK.TRANS64.TRYWAIT P0, [R5+URZ+0x29880], R4 ;  /* 0x02988004050075a7 */ /* 0x000f24000800017f */
[----:B----4-:R-:W-:Y:S05]  /*19090*/  @!P0 BRA `(.L_x_1129) ;  /* 0x0000000c00e08947 */ /* 0x010fea0003800000 */
.L_x_1130:
[----:B------:R0:W0:Y:S02]  /*190a0*/  SYNCS.PHASECHK.TRANS64.TRYWAIT P0, [R3+URZ+0x29880], R0 ;  /* 0x02988000030075a7 */ /* 0x000024000800017f */
[----:B0-----:R-:W-:Y:S05]  /*190b0*/  @!P0 NANOSLEEP.SYNCS 0x989680 ;  /* 0x009896800000895d */ /* 0x001fea0003900000 */
[----:B------:R-:W0:Y:S02]  /*190c0*/  @!P0 SYNCS.PHASECHK.TRANS64 P0, [R3+URZ+0x29880], R0 ;  /* 0x02988000030085a7 */ /* 0x000e24000800007f */
[----:B0-----:R-:W-:Y:S05]  /*190d0*/  @!P0 BRA `(.L_x_1130) ;  /* 0xfffffffc00f08947 */ /* 0x001fea000383ffff */
.L_x_1119:
[----:B------:R-:W-:Y:S05]  /*190e0*/  BSYNC B0 ;  /* 0x0000000000007941 */ /* 0x000fea0003800000 */
.L_x_1118:
[----:B------:R-:W-:Y:S05]  /*190f0*/  EXIT ;  /* 0x000000000000794d */ /* 0x000fea0003800000 */
.L_x_954:
[----:B0-----:R-:W-:-:S04]  /*19100*/  IMAD.U32 R3, RZ, RZ, UR41 ;  /* 0x00000029ff037e24 */ /* 0x001fc8000f8e00ff */
[----:B------:R0:W1:Y:S03]  /*19110*/  SYNCS.PHASECHK.TRANS64.TRYWAIT P1, [R3+URZ+0x29800], R0 ;  /* 0x02980000030075a7 */ /* 0x000066000802017f */
[----:B-1----:R-:W-:Y:S05]  /*19120*/  @!P1 NANOSLEEP.SYNCS 0x989680 ;  /* 0x009896800000995d */ /* 0x002fea0003900000 */
[----:B------:R-:W1:Y:S02]  /*19130*/  @!P1 SYNCS.PHASECHK.TRANS64 P1, [R3+URZ+0x29800], R0 ;  /* 0x02980000030095a7 */ /* 0x000e64000802007f */
[----:B-1----:R-:W-:Y:S05]  /*19140*/  @!P1 BRA `(.L_x_954) ;  /* 0xfffffffc00ec9947 */ /* 0x002fea000383ffff */
[----:B------:R-:W-:Y:S05]  /*19150*/  BRA `(.L_x_1131) ;  /* 0xfffffe8800f87947 */ /* 0x000fea000383ffff */
.L_x_958:
[----:B-1----:R1:W2:Y:S02]  /*19160*/  SYNCS.PHASECHK.TRANS64.TRYWAIT P1, [R3+URZ+0x29830], R0 ;  /* 0x02983000030075a7 */ /* 0x0022a4000802017f */
[----:B--2---:R-:W-:Y:S05]  /*19170*/  @!P1 NANOSLEEP.SYNCS 0x989680 ;  /* 0x009896800000995d */ /* 0x004fea0003900000 */
[----:B------:R-:W2:Y:S02]  /*19180*/  @!P1 SYNCS.PHASECHK.TRANS64 P1, [R3+URZ+0x29830], R0 ;  /* 0x02983000030095a7 */ /* 0x000ea4000802007f */
[----:B--2---:R-:W-:Y:S05]  /*19190*/  @!P1 BRA `(.L_x_958) ;  /* 0xfffffffc00f09947 */ /* 0x004fea000383ffff */
[----:B------:R-:W-:Y:S05]  /*191a0*/  BRA `(.L_x_957) ;  /* 0xfffffe8c001c7947 */ /* 0x000fea000383ffff */
.L_x_974:
[----:B-1----:R-:W-:-:S04]  /*191b0*/  IMAD.U32 R7, RZ, RZ, UR6 ;  /* 0x00000006ff077e24 */ /* 0x002fc8000f8e00ff */
[----:B------:R1:W2:Y:S03]  /*191c0*/  SYNCS.PHASECHK.TRANS64.TRYWAIT P1, [R7+URZ+0x29830], R6 ;  /* 0x02983006070075a7 */ /* 0x0002a6000802017f */
[----:B--2---:R-:W-:Y:S05]  /*191d0*/  @!P1 NANOSLEEP.SYNCS 0x989680 ;  /* 0x009896800000995d */ /* 0x004fea0003900000 */
[----:B------:R-:W2:Y:S02]  /*191e0*/  @!P1 SYNCS.PHASECHK.TRANS64 P1, [R7+URZ+0x29830], R6 ;  /* 0x02983006070095a7 */ /* 0x000ea4000802007f */
[----:B--2---:R-:W-:Y:S05]  /*191f0*/  @!P1 BRA `(.L_x_974) ;  /* 0xfffffffc00ec9947 */ /* 0x004fea000383ffff */
[----:B------:R-:W-:Y:S05]  /*19200*/  BRA `(.L_x_971) ;  /* 0xfffffed000087947 */ /* 0x000fea000383ffff */
.L_x_978:
[----:B-1----:R-:W-:-:S04]  /*19210*/  IMAD.U32 R7, RZ, RZ, UR6 ;  /* 0x00000006ff077e24 */ /* 0x002fc8000f8e00ff */
[----:B------:R1:W2:Y:S03]  /*19220*/  SYNCS.PHASECHK.TRANS64.TRYWAIT P1, [R7+URZ+0x29850], R6 ;  /* 0x02985006070075a7 */ /* 0x0002a6000802017f */
[----:B--2---:R-:W-:Y:S05]  /*19230*/  @!P1 NANOSLEEP.SYNCS 0x989680 ;  /* 0x009896800000995d */ /* 0x004fea0003900000 */
[----:B------:R-:W2:Y:S02]  /*19240*/  @!P1 SYNCS.PHASECHK.TRANS64 P1, [R7+URZ+0x29850], R6 ;  /* 0x02985006070095a7 */ /* 0x000ea4000802007f */
[----:B--2---:R-:W-:Y:S05]  /*19250*/  @!P1 BRA `(.L_x_978) ;  /* 0xfffffffc00ec9947 */ /* 0x004fea000383ffff */
[----:B------:R-:W-:Y:S05]  /*19260*/  BRA `(.L_x_975) ;  /* 0xfffffedc00047947 */ /* 0x000fea000383ffff */
.L_x_996:
[----:B-1----:R-:W-:-:S04]  /*19270*/  IMAD.U32 R11, RZ, RZ, UR6 ;  /* 0x00000006ff0b7e24 */ /* 0x002fc8000f8e00ff */
[----:B------:R1:W2:Y:S03]  /*19280*/  SYNCS.PHASECHK.TRANS64.TRYWAIT P1, [R11+URZ+0x29830], R0 ;  /* 0x029830000b0075a7 */ /* 0x0002a6000802017f */
[----:B--2---:R-:W-:Y:S05]  /*19290*/  @!P1 NANOSLEEP.SYNCS 0x989680 ;  /* 0x009896800000995d */ /* 0x004fea0003900000 */
[----:B------:R-:W2:Y:S02]  /*192a0*/  @!P1 SYNCS.PHASECHK.TRANS64 P1, [R11+URZ+0x29830], R0 ;  /* 0x029830000b0095a7 */ /* 0x000ea4000802007f */
[----:B--2---:R-:W-:Y:S05]  /*192b0*/  @!P1 BRA `(.L_x_996) ;  /* 0xfffffffc00ec9947 */ /* 0x004fea000383ffff */
[----:B------:R-:W-:Y:S05]  /*192c0*/  BRA `(.L_x_993) ;  /* 0xffffff1800547947 */ /* 0x000fea000383ffff */
.L_x_1000:
[----:B-1----:R-:W-:-:S04]  /*192d0*/  IMAD.U32 R11, RZ, RZ, UR6 ;  /* 0x00000006ff0b7e24 */ /* 0x002fc8000f8e00ff */
[----:B------:R1:W2:Y:S03]  /*192e0*/  SYNCS.PHASECHK.TRANS64.TRYWAIT P1, [R11+URZ+0x29850], R0 ;  /* 0x029850000b0075a7 */ /* 0x0002a6000802017f */
[----:B--2---:R-:W-:Y:S05]  /*192f0*/  @!P1 NANOSLEEP.SYNCS 0x989680 ;  /* 0x009896800000995d */ /* 0x004fea0003900000 */
[----:B------:R-:W2:Y:S02]  /*19300*/  @!P1 SYNCS.PHASECHK.TRANS64 P1, [R11+URZ+0x29850], R0 ;  /* 0x029850000b0095a7 */ /* 0x000ea4000802007f */
[----:B--2---:R-:W-:Y:S05]  /*19310*/  @!P1 BRA `(.L_x_1000) ;  /* 0xfffffffc00ec9947 */ /* 0x004fea000383ffff */
[----:B------:R-:W-:Y:S05]  /*19320*/  BRA `(.L_x_997) ;  /* 0xffffff24005c7947 */ /* 0x000fea000383ffff */
.L_x_1007:
[----:B-1----:R-:W-:-:S04]  /*19330*/  IMAD.U32 R9, RZ, RZ, UR6 ;  /* 0x00000006ff097e24 */ /* 0x002fc8000f8e00ff */
[----:B------:R1:W2:Y:S03]  /*19340*/  SYNCS.PHASECHK.TRANS64.TRYWAIT P1, [R9+URZ+0x29830], R0 ;  /* 0x02983000090075a7 */ /* 0x0002a6000802017f */
[----:B--2---:R-:W-:Y:S05]  /*19350*/  @!P1 NANOSLEEP.SYNCS 0x989680 ;  /* 0x009896800000995d */ /* 0x004fea0003900000 */
[----:B------:R-:W2:Y:S02]  /*19360*/  @!P1 SYNCS.PHASECHK.TRANS64 P1, [R9+URZ+0x29830], R0 ;  /* 0x02983000090095a7 */ /* 0x000ea4000802007f */
[----:B--2---:R-:W-:Y:S05]  /*19370*/  @!P1 BRA `(.L_x_1007) ;  /* 0xfffffffc00ec9947 */ /* 0x004fea000383ffff */
[----:B------:R-:W-:Y:S05]  /*19380*/  BRA `(.L_x_1004) ;  /* 0xffffff4400787947 */ /* 0x000fea000383ffff */
.L_x_1011:
[----:B-1----:R-:W-:-:S04]  /*19390*/  IMAD.U32 R9, RZ, RZ, UR6 ;  /* 0x00000006ff097e24 */ /* 0x002fc8000f8e00ff */
[----:B------:R1:W2:Y:S03]  /*193a0*/  SYNCS.PHASECHK.TRANS64.TRYWAIT P1, [R9+URZ+0x29850], R0 ;  /* 0x02985000090075a7 */ /* 0x0002a6000802017f */
[----:B--2---:R-:W-:Y:S05]  /*193b0*/  @!P1 NANOSLEEP.SYNCS 0x989680 ;  /* 0x009896800000995d */ /* 0x004fea0003900000 */
[----:B------:R-:W2:Y:S02]  /*193c0*/  @!P1 SYNCS.PHASECHK.TRANS64 P1, [R9+URZ+0x29850], R0 ;  /* 0x02985000090095a7 */ /* 0x000ea4000802007f */
[----:B--2---:R-:W-:Y:S05]  /*193d0*/  @!P1 BRA `(.L_x_1011) ;  /* 0xfffffffc00ec9947 */ /* 0x004fea000383ffff */
[----:B------:R-:W-:Y:S05]  /*193e0*/  BRA `(.L_x_1008) ;  /* 0xffffff5000807947 */ /* 0x000fea000383ffff */
.L_x_1025:
[----:B-1----:R-:W-:-:S04]  /*193f0*/  IMAD.U32 R6, RZ, RZ, UR9 ;  /* 0x00000009ff067e24 */ /* 0x002fc8000f8e00ff */
[----:B------:R1:W2:Y:S03]  /*19400*/  SYNCS.PHASECHK.TRANS64.TRYWAIT P1, [R6+URZ+0x29850], R3 ;  /* 0x02985003060075a7 */ /* 0x0002a6000802017f */
[----:B--2---:R-:W-:Y:S05]  /*19410*/  @!P1 NANOSLEEP.SYNCS 0x989680 ;  /* 0x009896800000995d */ /* 0x004fea0003900000 */
[----:B------:R-:W2:Y:S02]  /*19420*/  @!P1 SYNCS.PHASECHK.TRANS64 P1, [R6+URZ+0x29850], R3 ;  /* 0x02985003060095a7 */ /* 0x000ea4000802007f */
[----:B--2---:R-:W-:Y:S05]  /*19430*/  @!P1 BRA `(.L_x_1025) ;  /* 0xfffffffc00ec9947 */ /* 0x004fea000383ffff */
[----:B------:R-:W-:Y:S05]  /*19440*/  BRA `(.L_x_1024) ;  /* 0xffffff8800f47947 */ /* 0x000fea000383ffff */
.L_x_1065:
[----:B------:R-:W-:Y:S02]  /*19450*/  IMAD.MOV.U32 R13, RZ, RZ, R0 ;  /* 0x000000ffff0d7224 */ /* 0x000fe400078e0000 */
[----:B------:R-:W-:Y:S02]  /*19460*/  IMAD.MOV.U32 R12, RZ, RZ, RZ ;  /* 0x000000ffff0c7224 */ /* 0x000fe400078e00ff */
[----:B------:R-:W-:Y:S02]  /*19470*/  IMAD.MOV.U32 R11, RZ, RZ, 0x1f ;  /* 0x0000001fff0b7424 */ /* 0x000fe400078e00ff */
[----:B------:R-:W-:-:S07]  /*19480*/  IMAD.MOV.U32 R15, RZ, RZ, -0x1 ;  /* 0xffffffffff0f7424 */ /* 0x000fce00078e00ff */
[----:B-1----:R-:W-:Y:S05]  /*19490*/  WARPSYNC.COLLECTIVE R15, `(.L_x_1132) ;  /* 0x000000000f087348 */ /* 0x002fea0003c00000 */
[----:B------:R0:W2:Y:S02]  /*194a0*/  SHFL.IDX P6, R14, R13, R12, R11 ;  /* 0x0000000c0d0e7389 */ /* 0x0000a400000c000b */
[----:B012---:R-:W-:Y:S01]  /*194b0*/  ENDCOLLECTIVE ;  /* 0x000000000000791b */ /* 0x007fe20003800000 */
.L_x_1132:
[----:B------:R-:W-:Y:S05]  /*194c0*/  BRA `(.L_x_1133) ;  /* 0xffffffcc00707947 */ /* 0x000fea000383ffff */
.L_x_1067:
[----:B------:R-:W-:Y:S01]  /*194d0*/  BSSY B0, `(.L_x_1134) ;  /* 0x0000006000007945 */ /* 0x000fe20003800000 */
[----:B------:R-:W-:-:S07]  /*194e0*/  IMAD.MOV.U32 R15, RZ, RZ, -0x1 ;  /* 0xffffffffff0f7424 */ /* 0x000fce00078e00ff */
[----:B-1----:R-:W-:Y:S05]  /*194f0*/  WARPSYNC.COLLECTIVE R15, `(.L_x_1135) ;  /* 0x000000000f0c7348 */ /* 0x002fea0003c00000 */
[----:B------:R-:W-:Y:S02]  /*19500*/  ELECT P6, UR62, PT ;  /* 0x00000000003e782f */ /* 0x000fe400038c0000 */
[----:B------:R-:W-:Y:S01]  /*19510*/  MOV R14, UR62 ;  /* 0x0000003e000e7c02 */ /* 0x000fe20008000f00 */
[----:B-1----:R-:W-:Y:S10]  /*19520*/  ENDCOLLECTIVE ;  /* 0x000000000000791b */ /* 0x002ff40003800000 */
.L_x_1135:
[----:B------:R-:W-:Y:S05]  /*19530*/  BSYNC B0 ;  /* 0x0000000000007941 */ /* 0x000fea0003800000 */
.L_x_1134:
[----:B------:R-:W-:Y:S05]  /*19540*/  BRA `(.L_x_1136) ;  /* 0xffffffcc00807947 */ /* 0x000fea000383ffff */
.L_x_1069:
[----:B0-----:R0:W2:Y:S02]  /*19550*/  SYNCS.PHASECHK.TRANS64.TRYWAIT P1, [R2+URZ+0x29880], R3 ;  /* 0x02988003020075a7 */ /* 0x0010a4000802017f */
[----:B--2---:R-:W-:Y:S05]  /*19560*/  @!P1 NANOSLEEP.SYNCS 0x989680 ;  /* 0x009896800000995d */ /* 0x004fea0003900000 */
[----:B------:R-:W2:Y:S02]  /*19570*/  @!P1 SYNCS.PHASECHK.TRANS64 P1, [R2+URZ+0x29880], R3 ;  /* 0x02988003020095a7 */ /* 0x000ea4000802007f */
[----:B--2---:R-:W-:Y:S05]  /*19580*/  @!P1 BRA `(.L_x_1069) ;  /* 0xfffffffc00f09947 */ /* 0x004fea000383ffff */
[----:B------:R-:W-:Y:S05]  /*19590*/  BRA `(.L_x_1137) ;  /* 0xffffffcc00dc7947 */ /* 0x000fea000383ffff */
.L_x_1071:
[----:B--2---:R2:W3:Y:S02]  /*195a0*/  SYNCS.PHASECHK.TRANS64.TRYWAIT P1, [R2+URZ+0x29840], R3 ;  /* 0x02984003020075a7 */ /* 0x0044e4000802017f */
[----:B---3--:R-:W-:Y:S05]  /*195b0*/  @!P1 NANOSLEEP.SYNCS 0x989680 ;  /* 0x009896800000995d */ /* 0x008fea0003900000 */
[----:B------:R-:W3:Y:S02]  /*195c0*/  @!P1 SYNCS.PHASECHK.TRANS64 P1, [R2+URZ+0x29840], R3 ;  /* 0x02984003020095a7 */ /* 0x000ee4000802007f */
[----:B---3--:R-:W-:Y:S05]  /*195d0*/  @!P1 BRA `(.L_x_1071) ;  /* 0xfffffffc00f09947 */ /* 0x008fea000383ffff */
[----:B------:R-:W-:Y:S05]  /*195e0*/  BRA `(.L_x_1138) ;  /* 0xffffffd000287947 */ /* 0x000fea000383ffff */
.L_x_1075:
[----:B------:R-:W-:Y:S02]  /*195f0*/  IMAD.MOV.U32 R13, RZ, RZ, R3 ;  /* 0x000000ffff0d7224 */ /* 0x000fe400078e0003 */
[----:B------:R-:W-:Y:S02]  /*19600*/  IMAD.MOV.U32 R12, RZ, RZ, RZ ;  /* 0x000000ffff0c7224 */ /* 0x000fe400078e00ff */
[----:B------:R-:W-:Y:S02]  /*19610*/  IMAD.MOV.U32 R11, RZ, RZ, 0x1c1f ;  /* 0x00001c1fff0b7424 */ /* 0x000fe400078e00ff */
[----:B------:R-:W-:Y:S02]  /*19620*/  IMAD.MOV.U32 R15, RZ, RZ, -0x1 ;  /* 0xffffffffff0f7424 */ /* 0x000fe400078e00ff */
[----:B------:R-:W-:-:S07]  /*19630*/  VIADD R0, R10, UR42 ;  /* 0x0000002a0a007c36 */ /* 0x000fce0008000000 */
[----:B-----5:R-:W-:Y:S05]  /*19640*/  WARPSYNC.COLLECTIVE R15, `(.L_x_1139) ;  /* 0x000000000f087348 */ /* 0x020fea0003c00000 */
[----:B------:R0:W1:Y:S02]  /*19650*/  SHFL.IDX P6, R14, R13, R12, R11 ;  /* 0x0000000c0d0e7389 */ /* 0x00006400000c000b */
[----:B01---5:R-:W-:Y:S01]  /*19660*/  ENDCOLLECTIVE ;  /* 0x000000000000791b */ /* 0x023fe20003800000 */
.L_x_1139:
[----:B------:R-:W-:Y:S02]  /*19670*/  IMAD.MOV.U32 R13, RZ, RZ, R4 ;  /* 0x000000ffff0d7224 */ /* 0x000fe400078e0004 */
[----:B------:R-:W-:-:S07]  /*19680*/  IMAD.MOV.U32 R5, RZ, RZ, R14 ;  /* 0x000000ffff057224 */ /* 0x000fce00078e000e */
[----:B------:R-:W-:Y:S05]  /*19690*/  WARPSYNC.COLLECTIVE R15, `(.L_x_1140) ;  /* 0x000000000f087348 */ /* 0x000fea0003c00000 */
[----:B------:R0:W1:Y:S02]  /*196a0*/  SHFL.IDX P6, R14, R13, R12, R11 ;  /* 0x0000000c0d0e7389 */ /* 0x00006400000c000b */
[----:B01----:R-:W-:Y:S01]  /*196b0*/  ENDCOLLECTIVE ;  /* 0x000000000000791b */ /* 0x003fe20003800000 */
.L_x_1140:
        /* <DEDUP_REMOVED lines=9> */
.L_x_1141:
        /* <DEDUP_REMOVED lines=16> */
.L_x_1142:
[----:B------:R-:W-:Y:S02]  /*19850*/  IMAD.MOV.U32 R13, RZ, RZ, R3 ;  /* 0x000000ffff0d7224 */ /* 0x000fe400078e0003 */
[----:B------:R-:W-:Y:S02]  /*19860*/  IMAD.MOV.U32 R12, RZ, RZ, 0x2 ;  /* 0x00000002ff0c7424 */ /* 0x000fe400078e00ff */
[----:B------:R-:W-:-:S07]  /*19870*/  IMAD.MOV.U32 R6, RZ, RZ, R14 ;  /* 0x000000ffff067224 */ /* 0x000fce00078e000e */
[----:B------:R-:W-:Y:S05]  /*19880*/  WARPSYNC.COLLECTIVE R15, `(.L_x_1143) ;  /* 0x000000000f087348 */ /* 0x000fea0003c00000 */
[----:B------:R0:W1:Y:S02]  /*19890*/  SHFL.IDX P6, R14, R13, R12, R11 ;  /* 0x0000000c0d0e7389 */ /* 0x00006400000c000b */
[----:B01----:R-:W-:Y:S01]  /*198a0*/  ENDCOLLECTIVE ;  /* 0x000000000000791b */ /* 0x003fe20003800000 */
.L_x_1143:
        /* <DEDUP_REMOVED lines=16> */
.L_x_1144:
[----:B------:R-:W-:Y:S02]  /*199b0*/  IMAD.MOV.U32 R13, RZ, RZ, R3 ;  /* 0x000000ffff0d7224 */ /* 0x000fe400078e0003 */
[----:B------:R-:W-:Y:S02]  /*199c0*/  IMAD.MOV.U32 R12, RZ, RZ, 0x3 ;  /* 0x00000003ff0c7424 */ /* 0x000fe400078e00ff */
[----:B------:R-:W-:-:S07]  /*199d0*/  IMAD.MOV.U32 R6, RZ, RZ, R14 ;  /* 0x000000ffff067224 */ /* 0x000fce00078e000e */
[----:B------:R-:W-:Y:S05]  /*199e0*/  WARPSYNC.COLLECTIVE R15, `(.L_x_1145) ;  /* 0x000000000f087348 */ /* 0x000fea0003c00000 */
[----:B------:R0:W1:Y:S02]  /*199f0*/  SHFL.IDX P6, R14, R13, R12, R11 ;  /* 0x0000000c0d0e7389 */ /* 0x00006400000c000b */
[----:B01----:R-:W-:Y:S01]  /*19a00*/  ENDCOLLECTIVE ;  /* 0x000000000000791b */ /* 0x003fe20003800000 */
.L_x_1145:
        /* <DEDUP_REMOVED lines=14> */
.L_x_1146:
[----:B------:R-:W-:Y:S01]  /*19af0*/  IMAD.MOV.U32 R4, RZ, RZ, R14 ;  /* 0x000000ffff047224 */ /* 0x000fe200078e000e */
[----:B------:R-:W-:Y:S06]  /*19b00*/  BRA `(.L_x_1147) ;  /* 0xffffffd400687947 */ /* 0x000fec000383ffff */
.L_x_1080:
[----:B-1----:R1:W2:Y:S02]  /*19b10*/  SYNCS.PHASECHK.TRANS64.TRYWAIT P0, [R17+URZ+0x29820], R0 ;  /* 0x02982000110075a7 */ /* 0x0022a4000800017f */
[----:B--2---:R-:W-:Y:S05]  /*19b20*/  @!P0 NANOSLEEP.SYNCS 0x989680 ;  /* 0x009896800000895d */ /* 0x004fea0003900000 */
[----:B------:R-:W2:Y:S02]  /*19b30*/  @!P0 SYNCS.PHASECHK.TRANS64 P0, [R17+URZ+0x29820], R0 ;  /* 0x02982000110085a7 */ /* 0x000ea4000800007f */
[----:B--2---:R-:W-:Y:S05]  /*19b40*/  @!P0 BRA `(.L_x_1080) ;  /* 0xfffffffc00f08947 */ /* 0x004fea000383ffff */
[----:B------:R-:W-:Y:S05]  /*19b50*/  BRA `(.L_x_1148) ;  /* 0xffffffd400d87947 */ /* 0x000fea000383ffff */
.L_x_1086:
[----:B0-----:R0:W1:Y:S02]  /*19b60*/  SYNCS.PHASECHK.TRANS64.TRYWAIT P0, [R4+URZ+0x29880], R5 ;  /* 0x02988005040075a7 */ /* 0x001064000800017f */
[----:B-1----:R-:W-:Y:S05]  /*19b70*/  @!P0 NANOSLEEP.SYNCS 0x989680 ;  /* 0x009896800000895d */ /* 0x002fea0003900000 */
[----:B------:R-:W1:Y:S02]  /*19b80*/  @!P0 SYNCS.PHASECHK.TRANS64 P0, [R4+URZ+0x29880], R5 ;  /* 0x02988005040085a7 */ /* 0x000e64000800007f */
[----:B-1----:R-:W-:Y:S05]  /*19b90*/  @!P0 BRA `(.L_x_1086) ;  /* 0xfffffffc00f08947 */ /* 0x002fea000383ffff */
[----:B------:R-:W-:Y:S05]  /*19ba0*/  BRA `(.L_x_1149) ;  /* 0xffffffd8008c7947 */ /* 0x000fea000383ffff */
.L_x_1091:
[----:B-1----:R1:W3:Y:S02]  /*19bb0*/  SYNCS.PHASECHK.TRANS64.TRYWAIT P0, [R4+URZ+0x29840], R5 ;  /* 0x02984005040075a7 */ /* 0x0022e4000800017f */
[----:B---3--:R-:W-:Y:S05]  /*19bc0*/  @!P0 NANOSLEEP.SYNCS 0x989680 ;  /* 0x009896800000895d */ /* 0x008fea0003900000 */
[----:B------:R-:W3:Y:S02]  /*19bd0*/  @!P0 SYNCS.PHASECHK.TRANS64 P0, [R4+URZ+0x29840], R5 ;  /* 0x02984005040085a7 */ /* 0x000ee4000800007f */
[----:B---3--:R-:W-:Y:S05]  /*19be0*/  @!P0 BRA `(.L_x_1091) ;  /* 0xfffffffc00f08947 */ /* 0x008fea000383ffff */
[----:B------:R-:W-:Y:S05]  /*19bf0*/  BRA `(.L_x_1150) ;  /* 0xffffffdc00047947 */ /* 0x000fea000383ffff */
.L_x_1099:
[----:B-1----:R1:W3:Y:S02]  /*19c00*/  SYNCS.PHASECHK.TRANS64.TRYWAIT P1, [R19+URZ+0x29870], R4 ;  /* 0x02987004130075a7 */ /* 0x0022e4000802017f */
[----:B---3--:R-:W-:Y:S05]  /*19c10*/  @!P1 NANOSLEEP.SYNCS 0x989680 ;  /* 0x009896800000995d */ /* 0x008fea0003900000 */
[----:B------:R-:W3:Y:S02]  /*19c20*/  @!P1 SYNCS.PHASECHK.TRANS64 P1, [R19+URZ+0x29870], R4 ;  /* 0x02987004130095a7 */ /* 0x000ee4000802007f */
[----:B---3--:R-:W-:Y:S05]  /*19c30*/  @!P1 BRA `(.L_x_1099) ;  /* 0xfffffffc00f09947 */ /* 0x008fea000383ffff */
[----:B------:R-:W-:Y:S05]  /*19c40*/  BRA `(.L_x_1151) ;  /* 0xffffffe0001c7947 */ /* 0x000fea000383ffff */
.L_x_1101:
[----:B---3--:R3:W4:Y:S02]  /*19c50*/  SYNCS.PHASECHK.TRANS64.TRYWAIT P1, [R19+URZ+0x29860], R3 ;  /* 0x02986003130075a7 */ /* 0x008724000802017f */
[----:B----4-:R-:W-:Y:S05]  /*19c60*/  @!P1 NANOSLEEP.SYNCS 0x989680 ;  /* 0x009896800000995d */ /* 0x010fea0003900000 */
[----:B------:R-:W4:Y:S02]  /*19c70*/  @!P1 SYNCS.PHASECHK.TRANS64 P1, [R19+URZ+0x29860], R3 ;  /* 0x02986003130095a7 */ /* 0x000f24000802007f */
[----:B----4-:R-:W-:Y:S05]  /*19c80*/  @!P1 BRA `(.L_x_1101) ;  /* 0xfffffffc00f09947 */ /* 0x010fea000383ffff */
[----:B------:R-:W-:Y:S05]  /*19c90*/  BRA `(.L_x_1152) ;  /* 0xffffffe000247947 */ /* 0x000fea000383ffff */
.L_x_1108:
[----:B0-----:R0:W1:Y:S02]  /*19ca0*/  SYNCS.PHASECHK.TRANS64.TRYWAIT P1, [R16+URZ+0x29870], R3 ;  /* 0x02987003100075a7 */ /* 0x001064000802017f */
[----:B-1----:R-:W-:Y:S05]  /*19cb0*/  @!P1 NANOSLEEP.SYNCS 0x989680 ;  /* 0x009896800000995d */ /* 0x002fea0003900000 */
[----:B------:R-:W1:Y:S02]  /*19cc0*/  @!P1 SYNCS.PHASECHK.TRANS64 P1, [R16+URZ+0x29870], R3 ;  /* 0x02987003100095a7 */ /* 0x000e64000802007f */
[----:B-1----:R-:W-:Y:S05]  /*19cd0*/  @!P1 BRA `(.L_x_1108) ;  /* 0xfffffffc00f09947 */ /* 0x002fea000383ffff */
[----:B------:R-:W-:Y:S05]  /*19ce0*/  BRA `(.L_x_1153) ;  /* 0xffffffe800047947 */ /* 0x000fea000383ffff */
.L_x_1110:
[----:B0-----:R0:W1:Y:S02]  /*19cf0*/  SYNCS.PHASECHK.TRANS64.TRYWAIT P1, [R16+URZ+0x29860], R3 ;  /* 0x02986003100075a7 */ /* 0x001064000802017f */
[----:B-1----:R-:W-:Y:S05]  /*19d00*/  @!P1 NANOSLEEP.SYNCS 0x989680 ;  /* 0x009896800000995d */ /* 0x002fea0003900000 */
[----:B------:R-:W1:Y:S02]  /*19d10*/  @!P1 SYNCS.PHASECHK.TRANS64 P1, [R16+URZ+0x29860], R3 ;  /* 0x02986003100095a7 */ /* 0x000e64000802007f */
[----:B-1----:R-:W-:Y:S05]  /*19d20*/  @!P1 BRA `(.L_x_1110) ;  /* 0xfffffffc00f09947 */ /* 0x002fea000383ffff */
[----:B------:R-:W-:Y:S05]  /*19d30*/  BRA `(.L_x_1154) ;  /* 0xffffffe8000c7947 */ /* 0x000fea000383ffff */
.L_x_1116:
[----:B0-----:R0:W1:Y:S02]  /*19d40*/  SYNCS.PHASECHK.TRANS64.TRYWAIT P0, [R3+URZ+0x29820], R0 ;  /* 0x02982000030075a7 */ /* 0x001064000800017f */
[----:B-1----:R-:W-:Y:S05]  /*19d50*/  @!P0 NANOSLEEP.SYNCS 0x989680 ;  /* 0x009896800000895d */ /* 0x002fea0003900000 */
[----:B------:R-:W1:Y:S02]  /*19d60*/  @!P0 SYNCS.PHASECHK.TRANS64 P0, [R3+URZ+0x29820], R0 ;  /* 0x02982000030085a7 */ /* 0x000e64000800007f */
[----:B-1----:R-:W-:Y:S05]  /*19d70*/  @!P0 BRA `(.L_x_1116) ;  /* 0xfffffffc00f08947 */ /* 0x002fea000383ffff */
[----:B------:R-:W-:Y:S05]  /*19d80*/  BRA `(.L_x_1155) ;  /* 0xfffffff000047947 */ /* 0x000fea000383ffff */
.L_x_1117:
        /* <DEDUP_REMOVED lines=11> */
.L_x_1157:
[----:B------:R-:W-:Y:S05]  /*19e40*/  BSYNC B0 ;  /* 0x0000000000007941 */ /* 0x000fea0003800000 */
.L_x_1156:
[----:B------:R-:W-:Y:S05]  /*19e50*/  BRA `(.L_x_1158) ;  /* 0xffffffec00ec7947 */ /* 0x000fea000383ffff */
.L_x_1120:
[----:B------:R-:W-:Y:S01]  /*19e60*/  BSSY B1, `(.L_x_1159) ;  /* 0x0000006000017945 */ /* 0x000fe20003800000 */
[----:B------:R-:W-:-:S07]  /*19e70*/  IMAD.MOV.U32 R15, RZ, RZ, -0x1 ;  /* 0xffffffffff0f7424 */ /* 0x000fce00078e00ff */
[----:B0-2---:R-:W-:Y:S05]  /*19e80*/  WARPSYNC.COLLECTIVE R15, `(.L_x_1160) ;  /* 0x000000000f0c7348 */ /* 0x005fea0003c00000 */
[----:B------:R-:W-:Y:S02]  /*19e90*/  ELECT P6, UR62, PT ;  /* 0x00000000003e782f */ /* 0x000fe400038c0000 */
[----:B------:R-:W-:Y:S01]  /*19ea0*/  MOV R14, UR62 ;  /* 0x0000003e000e7c02 */ /* 0x000fe20008000f00 */
[----:B0-2---:R-:W-:Y:S10]  /*19eb0*/  ENDCOLLECTIVE ;  /* 0x000000000000791b */ /* 0x005ff40003800000 */
.L_x_1160:
[----:B------:R-:W-:Y:S05]  /*19ec0*/  BSYNC B1 ;  /* 0x0000000000017941 */ /* 0x000fea0003800000 */
.L_x_1159:
[----:B------:R-:W-:Y:S05]  /*19ed0*/  BRA `(.L_x_1161) ;  /* 0xffffffec00e47947 */ /* 0x000fea000383ffff */
.L_x_1122:
[----:B0-----:R0:W1:Y:S02]  /*19ee0*/  SYNCS.PHASECHK.TRANS64.TRYWAIT P1, [R7+URZ], R4 ;  /* 0x00000004070075a7 */ /* 0x001064000802017f */
[----:B-1----:R-:W-:Y:S05]  /*19ef0*/  @!P1 NANOSLEEP.SYNCS 0x989680 ;  /* 0x009896800000995d */ /* 0x002fea0003900000 */
[----:B------:R-:W1:Y:S02]  /*19f00*/  @!P1 SYNCS.PHASECHK.TRANS64 P1, [R7+URZ], R4 ;  /* 0x00000004070095a7 */ /* 0x000e64000802007f */
[----:B-1----:R-:W-:Y:S05]  /*19f10*/  @!P1 BRA `(.L_x_1122) ;  /* 0xfffffffc00f09947 */ /* 0x002fea000383ffff */
[----:B------:R-:W-:Y:S05]  /*19f20*/  BRA `(.L_x_1162) ;  /* 0xfffffff0001c7947 */ /* 0x000fea000383ffff */
.L_x_1123:
[----:B-1----:R1:W3:Y:S02]  /*19f30*/  SYNCS.PHASECHK.TRANS64.TRYWAIT P1, [R5+URZ], R0 ;  /* 0x00000000050075a7 */ /* 0x0022e4000802017f */
[----:B---3--:R-:W-:Y:S05]  /*19f40*/  @!P1 NANOSLEEP.SYNCS 0x989680 ;  /* 0x009896800000995d */ /* 0x008fea0003900000 */
[----:B------:R-:W3:Y:S02]  /*19f50*/  @!P1 SYNCS.PHASECHK.TRANS64 P1, [R5+URZ], R0 ;  /* 0x00000000050095a7 */ /* 0x000ee4000802007f */
[----:B---3--:R-:W-:Y:S05]  /*19f60*/  @!P1 BRA `(.L_x_1123) ;  /* 0xfffffffc00f09947 */ /* 0x008fea000383ffff */
[----:B------:R-:W-:Y:S05]  /*19f70*/  BRA `(.L_x_1163) ;  /* 0xfffffff000107947 */ /* 0x000fea000383ffff */
.L_x_1125:
[----:B-1----:R1:W3:Y:S02]  /*19f80*/  SYNCS.PHASECHK.TRANS64.TRYWAIT P1, [R5+URZ+0x29860], R4 ;  /* 0x02986004050075a7 */ /* 0x0022e4000802017f */
[----:B---3--:R-:W-:Y:S05]  /*19f90*/  @!P1 NANOSLEEP.SYNCS 0x989680 ;  /* 0x009896800000995d */ /* 0x008fea0003900000 */
[----:B------:R-:W3:Y:S02]  /*19fa0*/  @!P1 SYNCS.PHASECHK.TRANS64 P1, [R5+URZ+0x29860], R4 ;  /* 0x02986004050095a7 */ /* 0x000ee4000802007f */
[----:B---3--:R-:W-:Y:S05]  /*19fb0*/  @!P1 BRA `(.L_x_1125) ;  /* 0xfffffffc00f09947 */ /* 0x008fea000383ffff */
[----:B------:R-:W-:Y:S05]  /*19fc0*/  BRA `(.L_x_1164) ;  /* 0xfffffff000107947 */ /* 0x000fea000383ffff */
.L_x_1127:
[----:B---3--:R3:W4:Y:S02]  /*19fd0*/  SYNCS.PHASECHK.TRANS64.TRYWAIT P1, [R3+URZ+0x29860], R0 ;  /* 0x02986000030075a7 */ /* 0x008724000802017f */
[----:B----4-:R-:W-:Y:S05]  /*19fe0*/  @!P1 NANOSLEEP.SYNCS 0x989680 ;  /* 0x009896800000995d */ /* 0x010fea0003900000 */
[----:B------:R-:W4:Y:S02]  /*19ff0*/  @!P1 SYNCS.PHASECHK.TRANS64 P1, [R3+URZ+0x29860], R0 ;  /* 0x02986000030095a7 */ /* 0x000f24000802007f */
[----:B----4-:R-:W-:Y:S05]  /*1a000*/  @!P1 BRA `(.L_x_1127) ;  /* 0xfffffffc00f09947 */ /* 0x010fea000383ffff */
[----:B------:R-:W-:Y:S05]  /*1a010*/  BRA `(.L_x_1165) ;  /* 0xfffffff000107947 */ /* 0x000fea000383ffff */
.L_x_1129:
[----:B----4-:R4:W0:Y:S02]  /*1a020*/  SYNCS.PHASECHK.TRANS64.TRYWAIT P0, [R5+URZ+0x29880], R4 ;  /* 0x02988004050075a7 */ /* 0x010824000800017f */
[----:B0-----:R-:W-:Y:S05]  /*1a030*/  @!P0 NANOSLEEP.SYNCS 0x989680 ;  /* 0x009896800000895d */ /* 0x001fea0003900000 */
[----:B------:R-:W0:Y:S02]  /*1a040*/  @!P0 SYNCS.PHASECHK.TRANS64 P0, [R5+URZ+0x29880], R4 ;  /* 0x02988004050085a7 */ /* 0x000e24000800007f */
[----:B0-----:R-:W-:Y:S05]  /*1a050*/  @!P0 BRA `(.L_x_1129) ;  /* 0xfffffffc00f08947 */ /* 0x001fea000383ffff */
[----:B------:R-:W-:Y:S05]  /*1a060*/  BRA `(.L_x_1130) ;  /* 0xfffffff0000c7947 */ /* 0x000fea000383ffff */
.L_x_1166:
        /* <DEDUP_REMOVED lines=9> */
.L_x_2853:


//--------------------- .text._ZN7cutlass13device_kernelIN5flash11enable_sm90INS1_16FlashAttnFwdSm90INS1_25CollectiveMainloopFwdSm90ILi2EN4cute5tupleIJNS5_1CILi1EEES8_S8_EEENS6_IJNS7_ILi128EEENS7_ILi160EEENS7_ILi192EEEEEELi128ENS_12float_e4m3_tEfNS_4arch4Sm90ELb0ELb1ELb0ELb1ELb0ELb0ELb0ELb1ELb1ELb1ELb0ELb0EEENS1_21CollectiveEpilogueFwdINS6_IJSA_SA_SB_EEES9_NS_10bfloat16_tESG_Li256ELb1ELb1ELb0ELb1EEENS1_36VarlenDynamicPersistentTileSchedulerILi128ELi160ELi256ELi128ELb0ELb1ELb1ELb1ELb0ELb1EEEEEEEEEvNT_6ParamsE --------------------------
	.section	.text._ZN7cutlass13device_kernelIN5flash11enable_sm90INS1_16FlashAttnFwdSm90INS1_25CollectiveMainloopFwdSm90ILi2EN4cute5tupleIJNS5_1CILi1EEES8_S8_EEENS6_IJNS7_ILi128EEENS7_ILi160EEENS7_ILi192EEEEEELi128ENS_12float_e4m3_tEfNS_4arch4Sm90ELb0ELb1ELb0ELb1ELb0ELb0ELb0ELb1ELb1ELb1ELb0ELb0EEENS1_21CollectiveEpilogueFwdINS6_IJSA_SA_SB_EEES9_NS_10bfloat16_tESG_Li256ELb1ELb1ELb0ELb1EEENS1_36VarlenDynamicPersistentTileSchedulerILi128ELi160ELi256ELi128ELb0ELb1ELb1ELb1ELb0ELb1EEEEEEEEEvNT_6ParamsE,"ax",@progbits
	.align	128
.text._ZN7cutlass13device_kernelIN5flash11enable_sm90INS1_16FlashAttnFwdSm90INS1_25CollectiveMainloopFwdSm90ILi2EN4cute5tupleIJNS5_1CILi1EEES8_S8_EEENS6_IJNS7_ILi128EEENS7_ILi160EEENS7_ILi192EEEEEELi128ENS_12float_e4m3_tEfNS_4arch4Sm90ELb0ELb1ELb0ELb1ELb0ELb0ELb0ELb1ELb1ELb1ELb0ELb0EEENS1_21CollectiveEpilogueFwdINS6_IJSA_SA_SB_EEES9_NS_10bfloat16_tESG_Li256ELb1ELb1ELb0ELb1EEENS1_36VarlenDynamicPersistentTileSchedulerILi128ELi160ELi256ELi128ELb0ELb1ELb1ELb1ELb0ELb1EEEEEEEEEvNT_6ParamsE:
        .type           _ZN7cutlass13device_kernelIN5flash11enable_sm90INS1_16FlashAttnFwdSm90INS1_25CollectiveMainloopFwdSm90ILi2EN4cute5tupleIJNS5_1CILi1EEES8_S8_EEENS6_IJNS7_ILi128EEENS7_ILi160EEENS7_ILi192EEEEEELi128ENS_12float_e4m3_tEfNS_4arch4Sm90ELb0ELb1ELb0ELb1ELb0ELb0ELb0ELb1ELb1ELb1ELb0ELb0EEENS1_21CollectiveEpilogueFwdINS6_IJSA_SA_SB_EEES9_NS_10bfloat16_tESG_Li256ELb1ELb1ELb0ELb1EEENS1_36VarlenDynamicPersistentTileSchedulerILi128ELi160ELi256ELi128ELb0ELb1ELb1ELb1ELb0ELb1EEEEEEEEEvNT_6ParamsE,@function
        .size           _ZN7cutlass13device_kernelIN5flash11enable_sm90INS1_16FlashAttnFwdSm90INS1_25CollectiveMainloopFwdSm90ILi2EN4cute5tupleIJNS5_1CILi1EEES8_S8_EEENS6_IJNS7_ILi128EEENS7_ILi160EEENS7_ILi192EEEEEELi128ENS_12float_e4m3_tEfNS_4arch4Sm90ELb0ELb1ELb0ELb1ELb0ELb0ELb0ELb1ELb1ELb1ELb0ELb0EEENS1_21CollectiveEpilogueFwdINS6_IJSA_SA_SB_EEES9_NS_10bfloat16_tESG_Li256ELb1ELb1ELb0ELb1EEENS1_36VarlenDynamicPersistentTileSchedulerILi128ELi160ELi256ELi128ELb0ELb1ELb1ELb1ELb0ELb1EEEEEEEEEvNT_6ParamsE,(.L_x_2854 - _ZN7cutlass13device_kernelIN5flash11enable_sm90INS1_16FlashAttnFwdSm90INS1_25CollectiveMainloopFwdSm90ILi2EN4cute5tupleIJNS5_1CILi1EEES8_S8_EEENS6_IJNS7_ILi128EEENS7_ILi160EEENS7_ILi192EEEEEELi128ENS_12float_e4m3_tEfNS_4arch4Sm90ELb0ELb1ELb0ELb1ELb0ELb0ELb0ELb1ELb1ELb1ELb0ELb0EEENS1_21CollectiveEpilogueFwdINS6_IJSA_SA_SB_EEES9_NS_10bfloat16_tESG_Li256ELb1ELb1ELb0ELb1EEENS1_36VarlenDynamicPersistentTileSchedulerILi128ELi160ELi256ELi128ELb0ELb1ELb1ELb1ELb0ELb1EEEEEEEEEvNT_6ParamsE)
        .other          _ZN7cutlass13device_kernelIN5flash11enable_sm90INS1_16FlashAttnFwdSm90INS1_25CollectiveMainloopFwdSm90ILi2EN4cute5tupleIJNS5_1CILi1EEES8_S8_EEENS6_IJNS7_ILi128EEENS7_ILi160EEENS7_ILi192EEEEEELi128ENS_12float_e4m3_tEfNS_4arch4Sm90ELb0ELb1ELb0ELb1ELb0ELb0ELb0ELb1ELb1ELb1ELb0ELb0EEENS1_21CollectiveEpilogueFwdINS6_IJSA_SA_SB_EEES9_NS_10bfloat16_tESG_Li256ELb1ELb1ELb0ELb1EEENS1_36VarlenDynamicPersistentTileSchedulerILi128ELi160ELi256ELi128ELb0ELb1ELb1ELb1ELb0ELb1EEEEEEEEEvNT_6ParamsE,@"STO_CUDA_ENTRY STV_DEFAULT"
_ZN7cutlass13device_kernelIN5flash11enable_sm90INS1_16FlashAttnFwdSm90INS1_25CollectiveMainloopFwdSm90ILi2EN4cute5tupleIJNS5_1CILi1EEES8_S8_EEENS6_IJNS7_ILi128EEENS7_ILi160EEENS7_ILi192EEEEEELi128ENS_12float_e4m3_tEfNS_4arch4Sm90ELb0ELb1ELb0ELb1ELb0ELb0ELb0ELb1ELb1ELb1ELb0ELb0EEENS1_21CollectiveEpilogueFwdINS6_IJSA_SA_SB_EEES9_NS_10bfloat16_tESG_Li256ELb1ELb1ELb0ELb1EEENS1_36VarlenDynamicPersistentTileSchedulerILi128ELi160ELi256ELi128ELb0ELb1ELb1ELb1ELb0ELb1EEEEEEEEEvNT_6ParamsE:
        /* <DEDUP_REMOVED lines=18> */
.L_x_1168:
[----:B------:R-:W-:Y:S05]  /*0120*/  BSYNC B0 ;  /* 0x0000000000007941 */ /* 0x000fea0003800000 */
.L_x_1167:
        /* <DEDUP_REMOVED lines=41> */
.L_x_1169:
        /* <DEDUP_REMOVED lines=22> */
.L_x_1170:
        /* <DEDUP_REMOVED lines=18> */
.L_x_1171:
        /* <DEDUP_REMOVED lines=22> */
.L_x_1172:
        /* <DEDUP_REMOVED lines=22> */
.L_x_1173:
[----:B------:R-:W-:Y:S01]  /*0900*/  PLOP3.LUT P0, PT, PT, PT, UP0, 0x80, 0x0 ;  /* 0x000000000000781c */ /* 0x000fe20003f0f008 */
[----:B------:R-:W-:Y:S01]  /*0910*/  UMOV UR38, 0x1 ;  /* 0x0000000100267882 */ /* 0x000fe20000000000 */
[----:B------:R-:W-:Y:S01]  /*0920*/  NOP ;  /* 0x0000000000007918 */ /* 0x000fe20000000000 */
[----:B------:R-:W-:Y:S01]  /*0930*/  USEL UR38, UR38, 0x2, !UP0 ;  /* 0x0000000226267887 */ /* 0x000fe2000c000000 */
[----:B------:R-:W-:Y:S01]  /*0940*/  ULDC.64 UR52, c[0x0][0x208] ;  /* 0x0000820000347ab9 */ /* 0x000fe20000000a00 */
[----:B012-4-:R-:W-:Y:S08]  /*0950*/  BAR.SYNC.DEFER_BLOCKING 0x0 ;  /* 0x0000000000007b1d */ /* 0x017ff00000010000 */
[----:B------:R-:W-:Y:S05]  /*0960*/  @!P0 BRA `(.L_x_1174) ;  /* 0x0000014800788947 */ /* 0x000fea0003800000 */
.L_x_1175:
        /* <DEDUP_REMOVED lines=20> */
[----:B------:R-:W-:Y:S01]  /*0ab0*/  ULOP3.LUT UR47, UR38, 0x1, URZ, 0xfc, !UPT ;  /* 0x00000001262f7892 */ /* 0x000fe2000f8efc3f */
[----:B------:R-:W-:Y:S01]  /*0ac0*/  R2UR UR49, R10 ;  /* 0x000000000a3172ca */ /* 0x000fe200000e0000 */
[----:B------:R-:W-:Y:S01]  /*0ad0*/  UMOV UR46, URZ ;  /* 0x0000003f002e7c82 */ /* 0x000fe20008000000 */
[----:B------:R-:W-:Y:S01]  /*0ae0*/  SHF.R.S32.HI R3, RZ, 0x1f, R196 ;  /* 0x0000001fff037819 */ /* 0x000fe200000114c4 */
[----:B------:R-:W-:Y:S01]  /*0af0*/  UMOV UR45, URZ ;  /* 0x0000003f002d7c82 */ /* 0x000fe20008000000 */
[----:B------:R-:W-:Y:S01]  /*0b00*/  R2UR UR48, R11 ;  /* 0x000000000b3072ca */ /* 0x000fe200000e0000 */
[----:B------:R-:W-:Y:S01]  /*0b10*/  UMOV UR51, URZ ;  /* 0x0000003f00337c82 */ /* 0x000fe20008000000 */
[CC--:B------:R-:W-:Y:S02]  /*0b20*/  LEA.HI R0, R3.reuse, R196.reuse, RZ, 0x7 ;  /* 0x000000c403007211 */ /* 0x0c0fe400078f38ff */
[----:B------:R-:W-:-:S02]  /*0b30*/  LEA.HI R4, R3, R196, RZ, 0x5 ;  /* 0x000000c403047211 */ /* 0x000fc400078f28ff */
[----:B------:R-:W-:Y:S02]  /*0b40*/  LOP3.LUT R5, R0, 0xffffff80, RZ, 0xc0, !PT ;  /* 0xffffff8000057812 */ /* 0x000fe400078ec0ff */
[CC--:B------:R-:W-:Y:S01]  /*0b50*/  LEA.HI R2, R3.reuse, R196.reuse, RZ, 0x4 ;  /* 0x000000c403027211 */ /* 0x0c0fe200078f20ff */
[----:B------:R-:W-:Y:S01]  /*0b60*/  IMAD.SHL.U32 R4, R4, 0x20, RZ ;  /* 0x0000002004047824 */ /* 0x000fe200078e00ff */
[----:B------:R-:W-:Y:S01]  /*0b70*/  LEA.HI R10, R3, R196, RZ, 0x2 ;  /* 0x000000c4030a7211 */ /* 0x000fe200078f10ff */
[----:B------:R-:W-:Y:S01]  /*0b80*/  IMAD.IADD R190, R196, 0x1, -R5 ;  /* 0x00000001c4be7824 */ /* 0x000fe200078e0a05 */
[----:B------:R-:W-:Y:S02]  /*0b90*/  LOP3.LUT R5, R2, 0x3fffff0, RZ, 0xc0, !PT ;  /* 0x03fffff002057812 */ /* 0x000fe400078ec0ff */
[----:B------:R-:W-:Y:S02]  /*0ba0*/  LOP3.LUT R4, R4, 0xfffffc00, RZ, 0xc0, !PT ;  /* 0xfffffc0004047812 */ /* 0x000fe400078ec0ff */
[----:B------:R-:W-:Y:S01]  /*0bb0*/  SHF.R.S32.HI R9, RZ, 0x1f, R190 ;  /* 0x0000001fff097819 */ /* 0x000fe200000114be */
[----:B------:R-:W-:Y:S01]  /*0bc0*/  IMAD.IADD R5, R196, 0x1, -R5 ;  /* 0x00000001c4057824 */ /* 0x000fe200078e0a05 */
[----:B------:R-:W-:-:S02]  /*0bd0*/  SHF.R.S32.HI R7, RZ, 0x4, R2 ;  /* 0x00000004ff077819 */ /* 0x000fc40000011402 */
[----:B------:R-:W-:Y:S01]  /*0be0*/  LEA.HI R6, R9, R190, RZ, 0x2 ;  /* 0x000000be09067211 */ /* 0x000fe200078f10ff */
[----:B------:R-:W-:Y:S01]  /*0bf0*/  IMAD R193, R5, 0x40, R4 ;  /* 0x0000004005c17824 */ /* 0x000fe200078e0204 */
[----:B------:R-:W-:Y:S02]  /*0c00*/  LOP3.LUT R5, R10, 0xfffffffc, RZ, 0xc0, !PT ;  /* 0xfffffffc0a057812 */ /* 0x000fe400078ec0ff */
[--C-:B------:R-:W-:Y:S02]  /*0c10*/  SHF.R.S32.HI R8, RZ, 0x2, R6.reuse ;  /* 0x00000002ff087819 */ /* 0x100fe40000011406 */
[----:B------:R-:W-:Y:S01]  /*0c20*/  SHF.R.S32.HI R11, RZ, 0x1f, R6 ;  /* 0x0000001fff0b7819 */ /* 0x000fe20000011406 */
[----:B------:R-:W-:Y:S01]  /*0c30*/  IMAD.IADD R4, R196, 0x1, -R5 ;  /* 0x00000001c4047824 */ /* 0x000fe200078e0a05 */
[----:B------:R-:W-:Y:S02]  /*0c40*/  LEA.HI R2, R2, R7, RZ, 0x1 ;  /* 0x0000000702027211 */ /* 0x000fe400078f08ff */
[----:B------:R-:W-:-:S02]  /*0c50*/  LEA.HI R3, R3, R196, RZ, 0x3 ;  /* 0x000000c403037211 */ /* 0x000fc400078f18ff */
[----:B------:R-:W-:Y:S02]  /*0c60*/  LEA.HI R11, R11, R8, RZ, 0x3 ;  /* 0x000000080b0b7211 */ /* 0x000fe400078f18ff */
[----:B------:R-:W-:Y:S02]  /*0c70*/  SHF.R.S32.HI R191, RZ, 0x7, R0 ;  /* 0x00000007ffbf7819 */ /* 0x000fe40000011400 */
[----:B------:R-:W-:Y:S02]  /*0c80*/  LOP3.LUT R2, R2, 0x1ffffffe, RZ, 0xc0, !PT ;  /* 0x1ffffffe02027812 */ /* 0x000fe400078ec0ff */
[----:B------:R-:W-:Y:S02]  /*0c90*/  LOP3.LUT R5, R3, 0xfffffff8, RZ, 0xc0, !PT ;  /* 0xfffffff803057812 */ /* 0x000fe400078ec0ff */
[----:B------:R-:W-:Y:S01]  /*0ca0*/  LOP3.LUT R11, R11, 0xfffffff8, RZ, 0xc0, !PT ;  /* 0xfffffff80b0b7812 */ /* 0x000fe200078ec0ff */
[----:B------:R-:W-:Y:S01]  /*0cb0*/  IMAD.IADD R2, R7, 0x1, -R2 ;  /* 0x0000000107027824 */ /* 0x000fe200078e0a02 */
[----:B------:R-:W-:Y:S01]  /*0cc0*/  LEA.HI R9, R9, R190, RZ, 0x5 ;  /* 0x000000be09097211 */ /* 0x000fe200078f28ff */
[----:B------:R-:W-:Y:S01]  /*0cd0*/  IMAD.IADD R188, R196, 0x1, -R5 ;  /* 0x00000001c4bc7824 */ /* 0x000fe200078e0a05 */
[----:B------:R-:W-:Y:S01]  /*0ce0*/  LEA.HI R0, R0, R191, RZ, 0x1 ;  /* 0x000000bf00007211 */ /* 0x000fe200078f08ff */
[----:B------:R-:W-:Y:S01]  /*0cf0*/  IMAD.IADD R8, R8, 0x1, -R11 ;  /* 0x0000000108087824 */ /* 0x000fe200078e0a0b */
[----:B------:R-:W-:Y:S01]  /*0d00*/  SHF.R.S32.HI R9, RZ, 0x5, R9 ;  /* 0x00000005ff097819 */ /* 0x000fe20000011409 */
[----:B------:R-:W-:Y:S01]  /*0d10*/  IMAD.SHL.U32 R22, R188, 0x8, RZ ;  /* 0x00000008bc167824 */ /* 0x000fe200078e00ff */
[----:B------:R-:W-:Y:S01]  /*0d20*/  LEA.HI R7, R4, R4, RZ, 0x1 ;  /* 0x0000000404077211 */ /* 0x000fe200078f08ff */
[----:B------:R-:W-:Y:S01]  /*0d30*/  IMAD R193, R2, 0x8, R193 ;  /* 0x0000000802c17824 */ /* 0x000fe200078e02c1 */
[----:B------:R-:W-:Y:S01]  /*0d40*/  LOP3.LUT R0, R0, 0x3fffffe, RZ, 0xc0, !PT ;  /* 0x03fffffe00007812 */ /* 0x000fe200078ec0ff */
[----:B------:R-:W-:Y:S01]  /*0d50*/  IMAD R9, R9, 0x10, R8 ;  /* 0x0000001009097824 */ /* 0x000fe200078e0208 */
[----:B------:R-:W-:Y:S01]  /*0d60*/  LOP3.LUT R7, R7, 0x1ffffffe, RZ, 0xc0, !PT ;  /* 0x1ffffffe07077812 */ /* 0x000fe200078ec0ff */
[----:B------:R-:W-:Y:S01]  /*0d70*/  VIADD R23, R22, 0x40 ;  /* 0x0000004016177836 */ /* 0x000fe20000000000 */
        /* <DEDUP_REMOVED lines=9> */
.L_x_1279:
[----:B------:R-:W-:Y:S01]  /*0e10*/  ULDC.64 UR6, c[0x0][0xa28] ;  /* 0x00028a0000067ab9 */ /* 0x000fe20000000a00 */
[----:B-1--4-:R-:W-:Y:S01]  /*0e20*/  IMAD.MOV.U32 R7, RZ, RZ, RZ ;  /* 0x000000ffff077224 */ /* 0x012fe200078e00ff */
[----:B------:R-:W-:-:S04]  /*0e30*/  UISETP.NE.U32.AND UP0, UPT, UR6, URZ, UPT ;  /* 0x0000003f0600728c */ /* 0x000fc8000bf05070 */
[----:B------:R-:W-:-:S03]  /*0e40*/  UISETP.NE.AND.EX UP0, UPT, UR7, URZ, UPT, UP0 ;  /* 0x0000003f0700728c */ /* 0x000fc6000bf05300 */
[----:B------:R-:W-:Y:S02]  /*0e50*/  ULDC.64 UR6, c[0x0][0xa18] ;  /* 0x0002860000067ab9 */ /* 0x000fe40000000a00 */
[----:B------:R-:W-:Y:S01]  /*0e60*/  UISETP.NE.U32.AND UP1, UPT, UR6, URZ, UPT ;  /* 0x0000003f0600728c */ /* 0x000fe2000bf25070 */
[----:B------:R-:W-:-:S03]  /*0e70*/  PLOP3.LUT P0, PT, PT, PT, UP0, 0x80, 0x0 ;  /* 0x000000000000781c */ /* 0x000fc60003f0f008 */
[----:B------:R-:W-:-:S03]  /*0e80*/  UISETP.NE.AND.EX UP1, UPT, UR7, URZ, UPT, UP1 ;  /* 0x0000003f0700728c */ /* 0x000fc6000bf25310 */
[----:B------:R-:W-:Y:S02]  /*0e90*/  @UP0 ULDC.64 UR6, c[0x0][0xa28] ;  /* 0x00028a0000060ab9 */ /* 0x000fe40000000a00 */
[----:B------:R-:W-:Y:S01]  /*0ea0*/  @UP0 UIMAD.WIDE UR6, UR48, 0x4, UR6 ;  /* 0x00000004300608a5 */ /* 0x000fe2000f8e0206 */
[----:B------:R-:W-:-:S05]  /*0eb0*/  PLOP3.LUT P2, PT, PT, PT, UP1, 0x80, 0x0 ;  /* 0x000000000000781c */ /* 0x000fca0003f4f018 */
[----:B------:R-:W-:Y:S01]  /*0ec0*/  @UP1 ULDC.64 UR8, c[0x0][0xa18] ;  /* 0x0002860000081ab9 */ /* 0x000fe20000000a00 */
[----:B0-23--:R-:W-:Y:S02]  /*0ed0*/  IMAD.U32 R2, RZ, RZ, UR6 ;  /* 0x00000006ff027e24 */ /* 0x00dfe4000f8e00ff */
[----:B------:R-:W-:Y:S01]  /*0ee0*/  IMAD.U32 R3, RZ, RZ, UR7 ;  /* 0x00000007ff037e24 */ /* 0x000fe2000f8e00ff */
[----:B------:R-:W-:Y:S01]  /*0ef0*/  @UP1 UIMAD.WIDE UR6, UR48, 0x4, UR8 ;  /* 0x00000004300618a5 */ /* 0x000fe2000f8e0208 */
[----:B------:R-:W-:Y:S02]  /*0f00*/  ULDC UR4, c[0x0][0x288] ;  /* 0x0000a20000047ab9 */ /* 0x000fe40000000800 */
[----:B------:R-:W-:Y:S01]  /*0f10*/  IMAD.U32 R17, RZ, RZ, UR4 ;  /* 0x00000004ff117e24 */ /* 0x000fe2000f8e00ff */
[----:B-----5:R0:W5:Y:S02]  /*0f20*/  @P0 LDG.E R7, desc[UR52][R2.64] ;  /* 0x0000003402070981 */ /* 0x020164000c1e1900 */
[----:B------:R-:W-:Y:S01]  /*0f30*/  IMAD.U32 R4, RZ, RZ, UR6 ;  /* 0x00000006ff047e24 */ /* 0x000fe2000f8e00ff */
[----:B------:R-:W-:Y:S01]  /*0f40*/  ULDC UR4, c[0x0][0x424] ;  /* 0x0001090000047ab9 */ /* 0x000fe20000000800 */
[----:B------:R-:W-:Y:S01]  /*0f50*/  IMAD.U32 R5, RZ, RZ, UR7 ;  /* 0x00000007ff057e24 */ /* 0x000fe2000f8e00ff */
[----:B------:R-:W-:-:S04]  /*0f60*/  ULDC.64 UR6, c[0x0][0x418] ;  /* 0x0001060000067ab9 */ /* 0x000fc80000000a00 */
[----:B------:R0:W5:Y:S01]  /*0f70*/  @P2 LDG.E R17, desc[UR52][R4.64] ;  /* 0x0000003404112981 */ /* 0x000162000c1e1900 */
[----:B------:R-:W-:-:S04]  /*0f80*/  UISETP.NE.U32.AND UP0, UPT, UR6, URZ, UPT ;  /* 0x0000003f0600728c */ /* 0x000fc8000bf05070 */
[----:B------:R-:W-:-:S03]  /*0f90*/  UISETP.NE.AND.EX UP0, UPT, UR7, URZ, UPT, UP0 ;  /* 0x0000003f0700728c */ /* 0x000fc6000bf05300 */
[----:B------:R-:W-:Y:S01]  /*0fa0*/  ULDC.64 UR6, c[0x0][0xa20] ;  /* 0x0002880000067ab9 */ /* 0x000fe20000000a00 */
[----:B------:R-:W-:Y:S01]  /*0fb0*/  USEL UR4, UR4, 0x1, UP0 ;  /* 0x0000000104047887 */ /* 0x000fe20008000000 */
[----:B------:R-:W-:Y:S01]  /*0fc0*/  ISETP.NE.U32.AND P1, PT, RZ, UR6, PT ;  /* 0x00000006ff007c0c */ /* 0x000fe2000bf25070 */
[----:B------:R-:W-:Y:S02]  /*0fd0*/  ULDC UR6, c[0x0][0x2f0] ;  /* 0x0000bc0000067ab9 */ /* 0x000fe40000000800 */
[----:B------:R-:W-:Y:S01]  /*0fe0*/  UIMAD UR4, UR4, UR6, URZ ;  /* 0x00000006040472a4 */ /* 0x000fe2000f8e023f */
[----:B------:R-:W-:Y:S01]  /*0ff0*/  ISETP.NE.AND.EX P1, PT, RZ, UR7, PT, P1 ;  /* 0x00000007ff007c0c */ /* 0x000fe2000bf25310 */
[----:B0-----:R-:W-:-:S12]  /*1000*/  @P2 BRA `(.L_x_1176) ;  /* 0x00000000002c2947 */ /* 0x001fd80003800000 */
        /* <DEDUP_REMOVED lines=8> */
[----:B-----5:R-:W2:Y:S04]  /*1090*/  LDG.E R17, desc[UR52][R2.64] ;  /* 0x0000003402117981 */ /* 0x020ea8000c1e1900 */
[----:B------:R-:W2:Y:S02]  /*10a0*/  LDG.E R0, desc[UR52][R2.64+0x4] ;  /* 0x0000043402007981 */ /* 0x000ea4000c1e1900 */
[----:B--2---:R-:W-:-:S07]  /*10b0*/  IMAD.IADD R17, R0, 0x1, -R17 ;  /* 0x0000000100117824 */ /* 0x004fce00078e0a11 */
.L_x_1176:
[----:B------:R-:W-:Y:S01]  /*10c0*/  IMAD.U32 R16, RZ, RZ, UR4 ;  /* 0x00000004ff107e24 */ /* 0x000fe2000f8e00ff */
[----:B------:R-:W-:Y:S01]  /*10d0*/  UMOV UR43, UR49 ;  /* 0x00000031002b7c82 */ /* 0x000fe20008000000 */
[----:B------:R-:W-:Y:S01]  /*10e0*/  UMOV UR42, UR48 ;  /* 0x00000030002a7c82 */ /* 0x000fe20008000000 */
[----:B------:R-:W-:Y:S05]  /*10f0*/  @!P1 BRA `(.L_x_1177) ;  /* 0x0000000000189947 */ /* 0x000fea0003800000 */
[----:B------:R-:W-:Y:S02]  /*1100*/  ULDC.64 UR6, c[0x0][0xa20] ;  /* 0x0002880000067ab9 */ /* 0x000fe40000000a00 */
[----:B------:R-:W-:-:S06]  /*1110*/  UIMAD.WIDE UR6, UR48, 0x4, UR6 ;  /* 0x00000004300678a5 */ /* 0x000fcc000f8e0206 */
[----:B------:R-:W-:Y:S02]  /*1120*/  IMAD.U32 R2, RZ, RZ, UR6 ;  /* 0x00000006ff027e24 */ /* 0x000fe4000f8e00ff */
[----:B------:R-:W-:-:S05]  /*1130*/  IMAD.U32 R3, RZ, RZ, UR7 ;  /* 0x00000007ff037e24 */ /* 0x000fca000f8e00ff */
[----:B------:R0:W5:Y:S01]  /*1140*/  LDG.E R16, desc[UR52][R2.64] ;  /* 0x0000003402107981 */ /* 0x000162000c1e1900 */
[----:B------:R-:W-:Y:S05]  /*1150*/  BRA `(.L_x_1178) ;  /* 0x00000000002c7947 */ /* 0x000fea0003800000 */
.L_x_1177:
        /* <DEDUP_REMOVED lines=9> */
[----:B------:R-:W2:Y:S02]  /*11f0*/  LDG.E R5, desc[UR52][R2.64+0x4] ;  /* 0x0000043402057981 */ /* 0x000ea4000c1e1900 */
[----:B--2---:R-:W-:-:S07]  /*1200*/  IMAD.IADD R16, R5, 0x1, -R16 ;  /* 0x0000000105107824 */ /* 0x004fce00078e0a10 */
.L_x_1178:
[----:B------:R-:W-:Y:S01]  /*1210*/  ULDC.64 UR8, c[0x0][0x990] ;  /* 0x0002640000087ab9 */ /* 0x000fe20000000a00 */
[----:B------:R-:W-:Y:S01]  /*1220*/  ULDC.64 UR6, c[0x0][0x998] ;  /* 0x0002660000067ab9 */ /* 0x000fe20000000a00 */
[----:B------:R-:W-:Y:S01]  /*1230*/  UISETP.NE.U32.AND UP0, UPT, UR8, URZ, UPT ;  /* 0x0000003f0800728c */ /* 0x000fe2000bf05070 */
[----:B------:R-:W-:Y:S01]  /*1240*/  IMAD.MOV.U32 R9, RZ, RZ, 0x3f800000 ;  /* 0x3f800000ff097424 */ /* 0x000fe200078e00ff */
[----:B------:R-:W-:Y:S01]  /*1250*/  UISETP.NE.U32.AND UP1, UPT, UR6, URZ, UPT ;  /* 0x0000003f0600728c */ /* 0x000fe2000bf25070 */
[----:B------:R-:W-:Y:S01]  /*1260*/  IMAD.MOV.U32 R0, RZ, RZ, 0x3f800000 ;  /* 0x3f800000ff007424 */ /* 0x000fe200078e00ff */
[----:B------:R-:W-:Y:S01]  /*1270*/  UISETP.NE.AND.EX UP0, UPT, UR9, URZ, UPT, UP0 ;  /* 0x0000003f0900728c */ /* 0x000fe2000bf05300 */
[----:B------:R-:W1:Y:S01]  /*1280*/  LDC R6, c[0x0][0x448] ;  /* 0x00011200ff067b82 */ /* 0x000e620000000800 */
[----:B------:R-:W-:-:S04]  /*1290*/  UISETP.NE.AND.EX UP1, UPT, UR7, URZ, UPT, UP1 ;  /* 0x0000003f0700728c */ /* 0x000fc8000bf25310 */
[----:B------:R-:W-:Y:S02]  /*12a0*/  PLOP3.LUT P0, PT, PT, PT, UP0, 0x80, 0x0 ;  /* 0x000000000000781c */ /* 0x000fe40003f0f008 */
[----:B------:R-:W-:Y:S01]  /*12b0*/  PLOP3.LUT P1, PT, PT, PT, UP1, 0x80, 0x0 ;  /* 0x000000000000781c */ /* 0x000fe20003f2f018 */
[----:B------:R-:W2:Y:S02]  /*12c0*/  LDC.64 R12, c[0x0][0x9e0] ;  /* 0x00027800ff0c7b82 */ /* 0x000ea40000000a00 */
[----:B------:R-:W-:Y:S02]  /*12d0*/  @UP0 USHF.R.S32.HI UR4, URZ, 0x1f, UR48 ;  /* 0x0000001f3f040899 */ /* 0x000fe40008011430 */
[----:B------:R-:W-:Y:S01]  /*12e0*/  @UP1 USHF.R.S32.HI UR15, URZ, 0x1f, UR48 ;  /* 0x0000001f3f0f1899 */ /* 0x000fe20008011430 */
[----:B------:R-:W-:Y:S01]  /*12f0*/  @UP0 ULDC.64 UR12, c[0x0][0x9a8] ;  /* 0x00026a00000c0ab9 */ /* 0x000fe20000000a00 */
[----:B------:R-:W-:Y:S01]  /*1300*/  @UP1 ULDC.64 UR16, c[0x0][0x9b8] ;  /* 0x00026e0000101ab9 */ /* 0x000fe20000000a00 */
[----:B------:R-:W-:-:S02]  /*1310*/  @UP0 UIMAD UR4, UR4, UR12, URZ ;  /* 0x0000000c040402a4 */ /* 0x000fc4000f8e023f */
[----:B------:R-:W-:Y:S02]  /*1320*/  @UP1 UIMAD UR15, UR15, UR16, URZ ;  /* 0x000000100f0f12a4 */ /* 0x000fe4000f8e023f */
[----:B------:R-:W-:Y:S02]  /*1330*/  @UP0 UIMAD UR14, UR48, UR13, UR4 ;  /* 0x0000000d300e02a4 */ /* 0x000fe4000f8e0204 */
[----:B------:R-:W-:Y:S02]  /*1340*/  @UP0 UIMAD.WIDE.U32 UR10, UR48, UR12, URZ ;  /* 0x0000000c300a02a5 */ /* 0x000fe4000f8e003f */
[----:B------:R-:W-:Y:S02]  /*1350*/  @UP0 USHF.R.S32.HI UR4, URZ, 0x1f, UR49 ;  /* 0x0000001f3f040899 */ /* 0x000fe40008011431 */
[----:B------:R-:W-:Y:S02]  /*1360*/  @UP1 UIMAD.WIDE.U32 UR12, UR48, UR16, URZ ;  /* 0x00000010300c12a5 */ /* 0x000fe4000f8e003f */
[----:B------:R-:W-:-:S02]  /*1370*/  @UP1 UIMAD UR15, UR48, UR17, UR15 ;  /* 0x00000011300f12a4 */ /* 0x000fc4000f8e020f */
[----:B------:R-:W-:Y:S01]  /*1380*/  @UP1 USHF.R.S32.HI UR20, URZ, 0x1f, UR49 ;  /* 0x0000001f3f141899 */ /* 0x000fe20008011431 */
[----:B------:R-:W-:Y:S01]  /*1390*/  @UP0 ULDC.64 UR16, c[0x0][0x9b0] ;  /* 0x00026c0000100ab9 */ /* 0x000fe20000000a00 */
[----:B------:R-:W-:Y:S01]  /*13a0*/  @UP1 ULDC.64 UR18, c[0x0][0x9c0] ;  /* 0x0002700000121ab9 */ /* 0x000fe20000000a00 */
[----:B------:R-:W-:Y:S02]  /*13b0*/  @UP0 UIMAD UR4, UR4, UR16, URZ ;  /* 0x00000010040402a4 */ /* 0x000fe4000f8e023f */
[----:B------:R-:W-:Y:S02]  /*13c0*/  @UP0 UIADD3 UR11, UR11, UR14, URZ ;  /* 0x0000000e0b0b0290 */ /* 0x000fe4000fffe03f */
[----:B------:R-:W-:Y:S02]  /*13d0*/  @UP1 UIMAD UR14, UR20, UR18, URZ ;  /* 0x00000012140e12a4 */ /* 0x000fe4000f8e023f */
[----:B------:R-:W-:Y:S02]  /*13e0*/  @UP1 UIADD3 UR13, UR13, UR15, URZ ;  /* 0x0000000f0d0d1290 */ /* 0x000fe4000fffe03f */
[----:B------:R-:W-:-:S02]  /*13f0*/  @UP0 UIMAD UR4, UR49, UR17, UR4 ;  /* 0x00000011310402a4 */ /* 0x000fc4000f8e0204 */
[----:B------:R-:W-:Y:S02]  /*1400*/  @UP0 UIMAD.WIDE.U32 UR10, UR49, UR16, UR10 ;  /* 0x00000010310a02a5 */ /* 0x000fe4000f8e000a */
[----:B------:R-:W-:Y:S02]  /*1410*/  @UP1 UIMAD UR14, UR49, UR19, UR14 ;  /* 0x00000013310e12a4 */ /* 0x000fe4000f8e020e */
[----:B------:R-:W-:Y:S02]  /*1420*/  @UP1 UIMAD.WIDE.U32 UR12, UR49, UR18, UR12 ;  /* 0x00000012310c12a5 */ /* 0x000fe4000f8e000c */
[----:B------:R-:W-:Y:S02]  /*1430*/  @UP0 UIADD3 UR11, UR11, UR4, URZ ;  /* 0x000000040b0b0290 */ /* 0x000fe4000fffe03f */
[----:B------:R-:W-:Y:S02]  /*1440*/  @UP0 ULEA UR8, UP2, UR10, UR8, 0x2 ;  /* 0x000000080a080291 */ /* 0x000fe4000f84103f */
[----:B------:R-:W-:-:S02]  /*1450*/  @UP1 UIADD3 UR4, UR13, UR14, URZ ;  /* 0x0000000e0d041290 */ /* 0x000fc4000fffe03f */
[----:B------:R-:W-:Y:S02]  /*1460*/  @UP1 ULEA UR6, UP3, UR12, UR6, 0x2 ;  /* 0x000000060c061291 */ /* 0x000fe4000f86103f */
[----:B------:R-:W-:Y:S01]  /*1470*/  @UP0 ULEA.HI.X UR9, UR10, UR9, UR11, 0x2, UP2 ;  /* 0x000000090a090291 */ /* 0x000fe200090f140b */
[----:B0-----:R-:W-:Y:S01]  /*1480*/  IMAD.U32 R2, RZ, RZ, UR8 ;  /* 0x00000008ff027e24 */ /* 0x001fe2000f8e00ff */
[----:B------:R-:W-:Y:S02]  /*1490*/  @UP1 ULEA.HI.X UR7, UR12, UR7, UR4, 0x2, UP3 ;  /* 0x000000070c071291 */ /* 0x000fe400098f1404 */
[----:B------:R-:W-:Y:S02]  /*14a0*/  IMAD.U32 R4, RZ, RZ, UR6 ;  /* 0x00000006ff047e24 */ /* 0x000fe4000f8e00ff */
[----:B------:R-:W-:Y:S02]  /*14b0*/  IMAD.U32 R3, RZ, RZ, UR9 ;  /* 0x00000009ff037e24 */ /* 0x000fe4000f8e00ff */
[----:B------:R-:W-:-:S03]  /*14c0*/  IMAD.U32 R5, RZ, RZ, UR7 ;  /* 0x00000007ff057e24 */ /* 0x000fc6000f8e00ff */
[----:B------:R0:W3:Y:S04]  /*14d0*/  @P0 LDG.E R9, desc[UR52][R2.64] ;  /* 0x0000003402090981 */ /* 0x0000e8000c1e1900 */
[----:B------:R-:W3:Y:S01]  /*14e0*/  @P1 LDG.E R0, desc[UR52][R4.64] ;  /* 0x0000003404001981 */ /* 0x000ee2000c1e1900 */
[----:B-1----:R-:W-:Y:S01]  /*14f0*/  ISETP.NE.AND P1, PT, R6, 0x1, PT ;  /* 0x000000010600780c */ /* 0x002fe20003f25270 */
[----:B------:R-:W-:Y:S01]  /*1500*/  USHF.L.U32 UR36, UR5, 0x7, URZ ;  /* 0x0000000705247899 */ /* 0x000fe2000800063f */
[----:B--2---:R-:W-:Y:S01]  /*1510*/  ISETP.GE.AND P2, PT, R13, 0x1, PT ;  /* 0x000000010d00780c */ /* 0x004fe20003f46270 */
[----:B-----5:R-:W-:Y:S01]  /*1520*/  IMAD.IADD R16, R16, 0x1, -R7 ;  /* 0x0000000110107824 */ /* 0x020fe200078e0a07 */
[----:B------:R-:W-:Y:S01]  /*1530*/  ULDC UR5, c[0x0][0x988] ;  /* 0x0002620000057ab9 */ /* 0x000fe20000000800 */
[----:B------:R-:W-:-:S08]  /*1540*/  UIADD3 UR4, UR36, 0x7f, URZ ;  /* 0x0000007f24047890 */ /* 0x000fd0000fffe03f */
[----:B------:R-:W0:Y:S08]  /*1550*/  @P1 LDC R6, c[0x0][0x44c] ;  /* 0x00011300ff061b82 */ /* 0x000e300000000800 */
[----:B------:R-:W1:Y:S01]  /*1560*/  @P1 LDC R11, c[0x0][0x450] ;  /* 0x00011400ff0b1b82 */ /* 0x000e620000000800 */
[----:B0-----:R-:W-:-:S04]  /*1570*/  @P1 IMAD.HI.U32 R2, R6, UR4, RZ ;  /* 0x0000000406021c27 */ /* 0x001fc8000f8e00ff */
[----:B---3--:R-:W-:-:S04]  /*1580*/  FMUL.FTZ R0, R9, R0 ;  /* 0x0000000009007220 */ /* 0x008fc80000410000 */
[----:B------:R-:W-:Y:S01]  /*1590*/  FMUL.FTZ R3, R0, UR5 ;  /* 0x0000000500037c20 */ /* 0x000fe20008410000 */
[----:B------:R-:W-:Y:S01]  /*15a0*/  IMAD.U32 R0, RZ, RZ, UR4 ;  /* 0x00000004ff007e24 */ /* 0x000fe2000f8e00ff */
[----:B-1----:R-:W-:-:S03]  /*15b0*/  @P1 SHF.R.U32.HI R0, RZ, R11, R2 ;  /* 0x0000000bff001219 */ /* 0x002fc60000011602 */
[----:B------:R-:W-:Y:S02]  /*15c0*/  R2UR UR37, R3 ;  /* 0x00000000032572ca */ /* 0x000fe400000e0000 */
[----:B------:R-:W-:-:S05]  /*15d0*/  IADD3 R3, R16, 0x1, -R17 ;  /* 0x0000000110037810 */ /* 0x000fca0007ffe811 */
        /* <DEDUP_REMOVED lines=13> */
.L_x_1180:
[----:B------:R-:W-:-:S13]  /*16b0*/  ISETP.NE.AND P0, PT, R13, 0x1, PT ;  /* 0x000000010d00780c */ /* 0x000fda0003f05270 */
[----:B------:R-:W0:Y:S02]  /*16c0*/  @P0 LDC.64 R4, c[0x0][0x9e8] ;  /* 0x00027a00ff040b82 */ /* 0x000e240000000a00 */
[----:B0-----:R-:W-:-:S05]  /*16d0*/  @P0 IMAD.HI.U32 R4, R2, R4, RZ ;  /* 0x0000000402040227 */ /* 0x001fca00078e00ff */
[----:B------:R-:W-:-:S07]  /*16e0*/  @P0 SHF.R.U32.HI R2, RZ, R5, R4 ;  /* 0x00000005ff020219 */ /* 0x000fce0000011604 */
.L_x_1181:
[----:B------:R-:W-:-:S05]  /*16f0*/  IMAD R3, R2, R13, R13 ;  /* 0x0000000d02037224 */ /* 0x000fca00078e020d */
[----:B------:R-:W-:-:S07]  /*1700*/  VIMNMX R0, R0, R3, PT ;  /* 0x0000000300007248 */ /* 0x000fce0003fe0100 */
.L_x_1179:
[----:B------:R-:W0:Y:S01]  /*1710*/  @P1 LDC R4, c[0x0][0x44c] ;  /* 0x00011300ff041b82 */ /* 0x000e220000000800 */
[----:B------:R-:W-:Y:S01]  /*1720*/  IMAD.U32 R3, RZ, RZ, UR36 ;  /* 0x00000024ff037e24 */ /* 0x000fe2000f8e00ff */
[----:B------:R-:W-:Y:S01]  /*1730*/  ULDC UR4, c[0x0][0x9dc] ;  /* 0x0002770000047ab9 */ /* 0x000fe20000000800 */
[----:B------:R-:W-:Y:S02]  /*1740*/  VIADD R2, R0, 0x9f ;  /* 0x0000009f00027836 */ /* 0x000fe40000000000 */
[C---:B------:R-:W-:Y:S02]  /*1750*/  VIADD R0, R16.reuse, 0x9f ;  /* 0x0000009f10007836 */ /* 0x040fe40000000000 */
[----:B------:R-:W-:Y:S01]  /*1760*/  IMAD.IADD R104, R16, 0x1, -R17 ;  /* 0x0000000110687824 */ /* 0x000fe200078e0a11 */
        /* <DEDUP_REMOVED lines=23> */
.L_x_1183:
[----:B------:R-:W-:-:S13]  /*18e0*/  ISETP.NE.AND P0, PT, R13, 0x1, PT ;  /* 0x000000010d00780c */ /* 0x000fda0003f05270 */
[----:B------:R-:W0:Y:S02]  /*18f0*/  @P0 LDC.64 R2, c[0x0][0x9e8] ;  /* 0x00027a00ff020b82 */ /* 0x000e240000000a00 */
[----:B0-----:R-:W-:-:S05]  /*1900*/  @P0 IMAD.HI.U32 R0, R4, R2, RZ ;  /* 0x0000000204000227 */ /* 0x001fca00078e00ff */
[----:B------:R-:W-:-:S07]  /*1910*/  @P0 SHF.R.U32.HI R4, RZ, R3, R0 ;  /* 0x00000003ff040219 */ /* 0x000fce0000011600 */
.L_x_1184:
[----:B------:R-:W-:-:S05]  /*1920*/  IMAD R4, R4, R13, RZ ;  /* 0x0000000d04047224 */ /* 0x000fca00078e02ff */
[----:B------:R-:W-:-:S13]  /*1930*/  R2UR UR5, R4 ;  /* 0x00000000040572ca */ /* 0x000fda00000e0000 */
[----:B------:R-:W-:-:S04]  /*1940*/  UISETP.LT.AND UP0, UPT, UR4, UR5, UPT ;  /* 0x000000050400728c */ /* 0x000fc8000bf01270 */
[----:B------:R-:W-:-:S12]  /*1950*/  USEL UR4, UR4, UR5, !UP0 ;  /* 0x0000000504047287 */ /* 0x000fd8000c000000 */
.L_x_1182:
[----:B------:R-:W-:Y:S01]  /*1960*/  UIMAD.WIDE UR4, UR4, 0x66666667, URZ ;  /* 0x66666667040478a5 */ /* 0x000fe2000f8e023f */
[----:B------:R-:W-:Y:S02]  /*1970*/  PLOP3.LUT P0, PT, PT, PT, PT, 0x80, 0x0 ;  /* 0x000000000000781c */ /* 0x000fe40003f0f070 */
        /* <DEDUP_REMOVED lines=37> */
[----:B------:R-:W-:Y:S02]  /*1bd0*/  IMAD.MOV.U32 R64, RZ, RZ, RZ ;  /* 0x000000ffff407224 */ /* 0x000fe400078e00ff */
[----:B------:R-:W-:Y:S01]  /*1be0*/  IMAD.MOV.U32 R97, RZ, RZ, RZ ;  /* 0x000000ffff617224 */ /* 0x000fe200078e00ff */
        /* <DEDUP_REMOVED lines=32> */
.L_x_1186:
        /* <DEDUP_REMOVED lines=9> */
.L_x_1383:
[----:B------:R-:W-:Y:S05]  /*1e80*/  @!P0 BRA `(.L_x_1188) ;  /* 0x0000000000048947 */ /* 0x000fea0003800000 */
[----:B------:R-:W-:Y:S01]  /*1e90*/  BPT.TRAP 0x1 ;  /* 0x000000040000795c */ /* 0x000fe20000300000 */
.L_x_1188:
[----:B0-----:R-:W-:Y:S02]  /*1ea0*/  IMAD.U32 R3, RZ, RZ, UR51 ;  /* 0x00000033ff037e24 */ /* 0x001fe4000f8e00ff */
[----:B------:R-:W-:-:S03]  /*1eb0*/  IMAD.U32 R0, RZ, RZ, UR45 ;  /* 0x0000002dff007e24 */ /* 0x000fc6000f8e00ff */
[----:B------:R-:W-:Y:S02]  /*1ec0*/  LEA R3, R3, UR41, 0x3 ;  /* 0x0000002903037c11 */ /* 0x000fe4000f8e18ff */
[----:B------:R-:W-:-:S04]  /*1ed0*/  SHF.L.U32 R0, R0, 0x1f, RZ ;  /* 0x0000001f00007819 */ /* 0x000fc800000006ff */
[----:B------:R0:W1:Y:S01]  /*1ee0*/  SYNCS.PHASECHK.TRANS64.TRYWAIT P1, [R3+URZ+0x29830], R0 ;  /* 0x02983000030075a7 */ /* 0x000062000802017f */
[----:B------:R-:W-:Y:S05]  /*1ef0*/  @!P0 BRA `(.L_x_1189) ;  /* 0x0000000000048947 */ /* 0x000fea0003800000 */
[----:B------:R-:W-:Y:S01]  /*1f00*/  BPT.TRAP 0x1 ;  /* 0x000000040000795c */ /* 0x000fe20000300000 */
.L_x_1189:
[----:B------:R-:W2:Y:S02]  /*1f10*/  S2R R2, SR_TID.X ;  /* 0x0000000000027919 */ /* 0x000ea40000002100 */
[----:B--2---:R-:W-:Y:S01]  /*1f20*/  LOP3.LUT P2, RZ, R2, 0x7f, RZ, 0xc0, !PT ;  /* 0x0000007f02ff7812 */ /* 0x004fe2000784c0ff */
[----:B-1----:R-:W-:-:S12]  /*1f30*/  @P1 BRA `(.L_x_1190) ;  /* 0x0000000000081947 */ /* 0x002fd80003800000 */
[----:B------:R-:W1:Y:S02]  /*1f40*/  SYNCS.PHASECHK.TRANS64.TRYWAIT P1, [R3+URZ+0x29830], R0 ;  /* 0x02983000030075a7 */ /* 0x000e64000802017f */
[----:B-1----:R-:W-:Y:S05]  /*1f50*/  @!P1 BRA `(.L_x_1191) ;  /* 0x0000019000309947 */ /* 0x002fea0003800000 */
.L_x_1190:
        /* <DEDUP_REMOVED lines=10> */
[----:B------:R-:W-:Y:S01]  /*2000*/  UMOV UR24, UR20 ;  /* 0x0000001400187c82 */ /* 0x000fe20008000000 */
[----:B------:R-:W-:Y:S02]  /*2010*/  UMOV UR7, 0x80000020 ;  /* 0x8000002000077882 */ /* 0x000fe40000000000 */
[----:B------:R-:W-:Y:S01]  /*2020*/  ULOP3.LUT UR50, UR4, 0x10000, URZ, 0xfc, !UPT ;  /* 0x0001000004327892 */ /* 0x000fe2000f8efc3f */
        /* <DEDUP_REMOVED lines=16> */
[----:B------:R-:W-:Y:S01]  /*2130*/  UIADD3 UR10, UR28, 0x280, URZ ;  /* 0x000002801c0a7890 */ /* 0x000fe2000fffe03f */
[----:B------:R-:W-:Y:S01]  /*2140*/  IMAD.MOV.U32 R2, RZ, RZ, R0 ;  /* 0x000000ffff027224 */ /* 0x000fe200078e0000 */
        /* <DEDUP_REMOVED lines=171> */
[----:B------:R-:W0:Y:S01]  /*2c00*/  SHFL.IDX PT, R11, R2, RZ, 0x1c1f ;  /* 0x001c1fff020b7589 */ /* 0x000e2200000e0000 */
[----:B------:R-:W-:Y:S01]  /*2c10*/  @!P3 PRMT R0, RZ, 0x654, R0 ;  /* 0x00000654ff00b816 */ /* 0x000fe20000000000 */
[----:B------:R-:W-:-:S03]  /*2c20*/  IMAD R5, R105, R4, 0xa1 ;  /* 0x000000a169057424 */ /* 0x000fc600078e0204 */
[----:B------:R-:W-:Y:S01]  /*2c30*/  PLOP3.LUT P1, PT, PT, PT, UP1, 0x40, 0x0 ;  /* 0x000000000000781c */ /* 0x000fe20003f2e818 */
[----:B------:R-:W-:Y:S02]  /*2c40*/  IMAD R4, R18, -0x2, R5 ;  /* 0xfffffffe12047824 */ /* 0x000fe400078e0205 */
[----:B------:R-:W-:Y:S02]  /*2c50*/  VIADD R5, R5, 0xffffffff ;  /* 0xffffffff05057836 */ /* 0x000fe40000000000 */
[----:B------:R-:W-:Y:S01]  /*2c60*/  VIADD R9, R4, 0xffffffff ;  /* 0xffffffff04097836 */ /* 0x000fe20000000000 */
        /* <DEDUP_REMOVED lines=10> */
[----:B-1----:R-:W-:-:S04]  /*2d10*/  IMAD R0, R105, -0xa0, R16 ;  /* 0xffffff6069007824 */ /* 0x002fc800078e0210 */
[----:B------:R-:W-:Y:S01]  /*2d20*/  VIADD R3, R0, 0xa0 ;  /* 0x000000a000037836 */ /* 0x000fe20000000000 */
[----:B------:R-:W-:-:S03]  /*2d30*/  IADD3 R0, -R17, R4, R16 ;  /* 0x0000000411007210 */ /* 0x000fc60007ffe110 */
[----:B------:R-:W-:Y:S02]  /*2d40*/  IMAD R6, R18, -0x2, R3 ;  /* 0xfffffffe12067824 */ /* 0x000fe400078e0203 */
[C---:B------:R-:W-:Y:S02]  /*2d50*/  VIADD R7, R0.reuse, UR6 ;  /* 0x0000000600077c36 */ /* 0x040fe40008000000 */
[----:B------:R-:W-:-:S03]  /*2d60*/  VIADD R8, R0, UR10 ;  /* 0x0000000a00087c36 */ /* 0x000fc60008000000 */
[----:B0-----:R-:W-:Y:S01]  /*2d70*/  VIADDMNMX R0, R11, R7, R6, PT ;  /* 0x000000070b007246 */ /* 0x001fe20003800106 */
[----:B------:R-:W-:Y:S01]  /*2d80*/  IMAD.IADD R3, R8, 0x1, R11 ;  /* 0x0000000108037824 */ /* 0x000fe200078e020b */
[----:B------:R-:W-:Y:S06]  /*2d90*/  @P1 BRA `(.L_x_1192) ;  /* 0x0000000000541947 */ /* 0x000fec0003800000 */
[----:B------:R-:W-:Y:S01]  /*2da0*/  IADD3 R4, -R17, R16, R11 ;  /* 0x0000001011047210 */ /* 0x000fe20007ffe10b */
        /* <DEDUP_REMOVED lines=11> */
.L_x_1194:
[----:B------:R-:W-:-:S06]  /*2e60*/  UISETP.NE.AND UP2, UPT, UR7, 0x1, UPT ;  /* 0x000000010700788c */ /* 0x000fcc000bf45270 */
[----:B------:R-:W-:-:S05]  /*2e70*/  PLOP3.LUT P1, PT, PT, PT, UP2, 0x80, 0x0 ;  /* 0x000000000000781c */ /* 0x000fca0003f2f028 */
[----:B------:R-:W-:-:S08]  /*2e80*/  @UP2 ULDC.64 UR10, c[0x0][0x9e8] ;  /* 0x00027a00000a2ab9 */ /* 0x000fd00000000a00 */
[----:B------:R-:W-:-:S05]  /*2e90*/  @P1 IMAD.HI.U32 R10, R4, UR10, RZ ;  /* 0x0000000a040a1c27 */ /* 0x000fca000f8e00ff */
[----:B------:R-:W-:-:S07]  /*2ea0*/  @P1 SHF.R.U32.HI R4, RZ, UR11, R10 ;  /* 0x0000000bff041c19 */ /* 0x000fce000801160a */
.L_x_1195:
[----:B------:R-:W-:Y:S05]  /*2eb0*/  BSYNC B0 ;  /* 0x0000000000007941 */ /* 0x000fea0003800000 */
.L_x_1193:
[----:B------:R-:W-:-:S05]  /*2ec0*/  IMAD R4, R4, UR7, R9 ;  /* 0x0000000704047c24 */ /* 0x000fca000f8e0209 */
[----:B------:R-:W-:Y:S02]  /*2ed0*/  VIMNMX R3, R3, R4, !PT ;  /* 0x0000000403037248 */ /* 0x000fe40007fe0100 */
[----:B------:R-:W-:-:S07]  /*2ee0*/  VIADDMNMX R0, R4, UR7, R0, PT ;  /* 0x0000000704007c46 */ /* 0x000fce000b800100 */
.L_x_1192:
        /* <DEDUP_REMOVED lines=213> */
.L_x_1198:
[----:B------:R-:W-:-:S06]  /*3c40*/  UISETP.NE.AND UP2, UPT, UR7, 0x1, UPT ;  /* 0x000000010700788c */ /* 0x000fcc000bf45270 */
[----:B------:R-:W-:-:S05]  /*3c50*/  PLOP3.LUT P6, PT, PT, PT, UP2, 0x80, 0x0 ;  /* 0x000000000000781c */ /* 0x000fca0003fcf028 */
[----:B------:R-:W-:-:S08]  /*3c60*/  @UP2 ULDC.64 UR10, c[0x0][0x9e8] ;  /* 0x00027a00000a2ab9 */ /* 0x000fd00000000a00 */
[----:B------:R-:W-:Y:S01]  /*3c70*/  @P6 IMAD.HI.U32 R5, R2, UR10, RZ ;  /* 0x0000000a02056c27 */ /* 0x000fe2000f8e00ff */
[----:B------:R-:W-:-:S13]  /*3c80*/  PLOP3.LUT P6, PT, PT, PT, UP2, 0x80, 0x0 ;  /* 0x000000000000781c */ /* 0x000fda0003fcf028 */
[----:B------:R-:W-:-:S07]  /*3c90*/  @P6 SHF.R.U32.HI R2, RZ, UR11, R5 ;  /* 0x0000000bff026c19 */ /* 0x000fce0008011605 */
.L_x_1199:
[----:B------:R-:W-:Y:S05]  /*3ca0*/  BSYNC B0 ;  /* 0x0000000000007941 */ /* 0x000fea0003800000 */
.L_x_1197:
[----:B------:R-:W-:-:S05]  /*3cb0*/  IMAD R2, R2, UR7, R9 ;  /* 0x0000000702027c24 */ /* 0x000fca000f8e0209 */
[----:B------:R-:W-:Y:S02]  /*3cc0*/  VIMNMX R3, R3, R2, !PT ;  /* 0x0000000203037248 */ /* 0x000fe40007fe0100 */
[----:B------:R-:W-:-:S07]  /*3cd0*/  VIADDMNMX R0, R2, UR7, R0, PT ;  /* 0x0000000702007c46 */ /* 0x000fce000b800100 */
.L_x_1196:
        /* <DEDUP_REMOVED lines=67> */
[----:B------:R-:W-:Y:S02]  /*4110*/  ISETP.GT.AND P1, PT, R3, 0x48, !P2 ;  /* 0x000000480300780c */ /* 0x000fe40005724270 */
        /* <DEDUP_REMOVED lines=48> */
[----:B------:R-:W-:Y:S02]  /*4420*/  ISETP.LT.OR P1, PT, R0, 0x62, P1 ;  /* 0x000000620000780c */ /* 0x000fe40000f21670 */
        /* <DEDUP_REMOVED lines=69> */
[----:B------:R-:W-:Y:S02]  /*4880*/  FMNMX.FTZ R13, R90, R91, !PT ;  /* 0x0000005b5a0d7209 */ /* 0x000fe40007810000 */
[----:B------:R-:W-:Y:S02]  /*4890*/  ISETP.LT.OR P1, PT, R0, 0x81, P1 ;  /* 0x000000810000780c */ /* 0x000fe40000f21670 */
[----:B------:R-:W-:Y:S02]  /*48a0*/  FMNMX.FTZ R14, R94, R13, !PT ;  /* 0x0000000d5e0e7209 */ /* 0x000fe40007810000 */
[----:B------:R-:W-:-:S02]  /*48b0*/  FSEL R26, R26, -INF , !P1 ;  /* 0xff8000001a1a7808 */ /* 0x000fc40004800000 */
[----:B------:R-:W-:Y:S02]  /*48c0*/  FMNMX.FTZ R13, R95, R14, !PT ;  /* 0x0000000e5f0d7209 */ /* 0x000fe40007810000 */
[----:B------:R-:W-:Y:S02]  /*48d0*/  ISETP.GT.AND P1, PT, R3, 0x81, !P6 ;  /* 0x000000810300780c */ /* 0x000fe40007724270 */
[----:B------:R-:W-:Y:S02]  /*48e0*/  FMNMX.FTZ R14, R98, R13, !PT ;  /* 0x0000000d620e7209 */ /* 0x000fe40007810000 */
[----:B------:R-:W-:Y:S02]  /*48f0*/  ISETP.LT.OR P1, PT, R0, 0x82, P1 ;  /* 0x000000820000780c */ /* 0x000fe40000f21670 */
[----:B0-----:R-:W-:Y:S02]  /*4900*/  FMNMX.FTZ R5, R4, R5, !PT ;  /* 0x0000000504057209 */ /* 0x001fe40007810000 */
[----:B------:R-:W-:-:S02]  /*4910*/  FMNMX.FTZ R15, R99, R14, !PT ;  /* 0x0000000e630f7209 */ /* 0x000fc40007810000 */
[----:B------:R-:W-:Y:S01]  /*4920*/  FSEL R27, R27, -INF , !P1 ;  /* 0xff8000001b1b7808 */ /* 0x000fe20004800000 */
[----:B------:R-:W0:Y:S01]  /*4930*/  SHFL.BFLY PT, R2, R5, 0x1, 0x1f ;  /* 0x0c201f0005027f89 */ /* 0x000e2200000e0000 */
[----:B------:R-:W-:Y:S02]  /*4940*/  FMNMX.FTZ R20, R102, R15, !PT ;  /* 0x0000000f66147209 */ /* 0x000fe40007810000 */
[----:B------:R-:W-:Y:S02]  /*4950*/  ISETP.NE.AND P6, PT, R130, RZ, PT ;  /* 0x000000ff8200720c */ /* 0x000fe40003fc5270 */
[----:B------:R-:W-:Y:S02]  /*4960*/  FMNMX.FTZ R15, R103, R20, !PT ;  /* 0x00000014670f7209 */ /* 0x000fe40007810000 */
[----:B------:R-:W-:Y:S02]  /*4970*/  ISETP.NE.AND P2, PT, R131, RZ, PT ;  /* 0x000000ff8300720c */ /* 0x000fe40003f45270 */
[----:B------:R-:W-:-:S04]  /*4980*/  FMNMX.FTZ R20, R74, R15, !PT ;  /* 0x0000000f4a147209 */ /* 0x000fc80007810000 */
[----:B------:R-:W-:Y:S02]  /*4990*/  FMNMX.FTZ R21, R75, R20, !PT ;  /* 0x000000144b157209 */ /* 0x000fe40007810000 */
        /* <DEDUP_REMOVED lines=12> */
[----:B------:R0:W-:Y:S01]  /*4a60*/  MUFU.EX2 R13, R73 ;  /* 0x00000049000d7308 */ /* 0x0001e20000000800 */
[----:B------:R-:W-:-:S01]  /*4a70*/  FFMA.FTZ R20, R80, UR37, -R88 ;  /* 0x0000002550147c23 */ /* 0x000fc20008010858 */
[--C-:B------:R-:W-:Y:S01]  /*4a80*/  FFMA.FTZ R80, R61, UR37, -R88.reuse ;  /* 0x000000253d507c23 */ /* 0x100fe20008010858 */
[----:B------:R-:W-:Y:S01]  /*4a90*/  FMNMX.FTZ R72, R82, R21, !PT ;  /* 0x0000001552487209 */ /* 0x000fe20007810000 */
[--C-:B------:R-:W-:Y:S01]  /*4aa0*/  FFMA.FTZ R81, R81, UR37, -R88.reuse ;  /* 0x0000002551517c23 */ /* 0x100fe20008010858 */
[----:B------:R-:W-:Y:S01]  /*4ab0*/  ISETP.LT.OR P1, PT, R0, 0x89, P1 ;  /* 0x000000890000780c */ /* 0x000fe20000f21670 */
[--C-:B------:R-:W-:Y:S01]  /*4ac0*/  FFMA.FTZ R4, R11, UR37, -R88.reuse ;  /* 0x000000250b047c23 */ /* 0x100fe20008010858 */
[----:B------:R-:W-:-:S01]  /*4ad0*/  FFMA.FTZ R5, R89, UR37, -R88 ;  /* 0x0000002559057c23 */ /* 0x000fc20008010858 */
[----:B------:R1:W-:Y:S01]  /*4ae0*/  MUFU.EX2 R15, R77 ;  /* 0x0000004d000f7308 */ /* 0x0003e20000000800 */
[----:B0-----:R-:W-:Y:S01]  /*4af0*/  FMNMX.FTZ R73, R83, R72, !PT ;  /* 0x0000004853497209 */ /* 0x001fe20007810000 */
[--C-:B------:R-:W-:Y:S01]  /*4b00*/  FFMA.FTZ R72, R84, UR37, -R88.reuse ;  /* 0x0000002554487c23 */ /* 0x100fe20008010858 */
[----:B------:R-:W-:-:S01]  /*4b10*/  FFMA.FTZ R84, R68, UR37, -R88 ;  /* 0x0000002544547c23 */ /* 0x000fc20008010858 */
[----:B------:R-:W-:Y:S01]  /*4b20*/  FSEL R30, R30, -INF , !P1 ;  /* 0xff8000001e1e7808 */ /* 0x000fe20004800000 */
[----:B------:R-:W-:-:S01]  /*4b30*/  FFMA.FTZ R6, R92, UR37, -R88 ;  /* 0x000000255c067c23 */ /* 0x000fc20008010858 */
[----:B------:R-:W-:Y:S01]  /*4b40*/  FMNMX.FTZ R76, R86, R73, !PT ;  /* 0x00000049564c7209 */ /* 0x000fe20007810000 */
[----:B------:R-:W-:-:S01]  /*4b50*/  FFMA.FTZ R7, R93, UR37, -R88 ;  /* 0x000000255d077c23 */ /* 0x000fc20008010858 */
        /* <DEDUP_REMOVED lines=8> */
[----:B------:R-:W-:Y:S01]  /*4be0*/  MUFU.EX2 R4, R4 ;  /* 0x0000000400047308 */ /* 0x000fe20000000800 */
[----:B------:R-:W-:Y:S01]  /*4bf0*/  ISETP.LT.OR P1, PT, R0, 0x8a, P1 ;  /* 0x0000008a0000780c */ /* 0x000fe20000f21670 */
[--C-:B------:R-:W-:Y:S01]  /*4c00*/  FFMA.FTZ R10, R100, UR37, -R88.reuse ;  /* 0x00000025640a7c23 */ /* 0x100fe20008010858 */
[----:B-1----:R-:W-:Y:S01]  /*4c10*/  FMNMX.FTZ R77, R59, R76, !PT ;  /* 0x0000004c3b4d7209 */ /* 0x002fe20007810000 */
[--C-:B------:R-:W-:Y:S01]  /*4c20*/  FFMA.FTZ R11, R101, UR37, -R88.reuse ;  /* 0x00000025650b7c23 */ /* 0x100fe20008010858 */
[----:B------:R-:W-:Y:S01]  /*4c30*/  FSEL R31, R31, -INF , !P1 ;  /* 0xff8000001f1f7808 */ /* 0x000fe20004800000 */
[--C-:B------:R-:W-:Y:S01]  /*4c40*/  FFMA.FTZ R56, R56, UR37, -R88.reuse ;  /* 0x0000002538387c23 */ /* 0x100fe20008010858 */
[----:B------:R-:W-:Y:S01]  /*4c50*/  FMNMX.FTZ R76, R62, R77, !PT ;  /* 0x0000004d3e4c7209 */ /* 0x000fe20007810000 */
[----:B------:R-:W0:Y:S01]  /*4c60*/  MUFU.EX2 R5, R5 ;  /* 0x0000000500057308 */ /* 0x000e220000000800 */
[----:B------:R-:W-:Y:S01]  /*4c70*/  ISETP.LT.OR P2, PT, R0, 0x9a, P2 ;  /* 0x0000009a0000780c */ /* 0x000fe20001741670 */
        /* <DEDUP_REMOVED lines=18> */
[----:B------:R-:W-:-:S03]  /*4da0*/  FFMA.FTZ R37, R37, UR37, -R88 ;  /* 0x0000002525257c23 */ /* 0x000fc60008010858 */
[----:B------:R-:W-:Y:S01]  /*4db0*/  FMNMX.FTZ R76, R42, R77, !PT ;  /* 0x0000004d2a4c7209 */ /* 0x000fe20007810000 */
[----:B------:R-:W3:Y:S03]  /*4dc0*/  MUFU.EX2 R8, R8 ;  /* 0x0000000800087308 */ /* 0x000ee60000000800 */
[----:B------:R-:W-:-:S04]  /*4dd0*/  FMNMX.FTZ R61, R43, R76, !PT ;  /* 0x0000004c2b3d7209 */ /* 0x000fc80007810000 */
[----:B------:R-:W-:Y:S01]  /*4de0*/  FMNMX.FTZ R76, R46, R61, !PT ;  /* 0x0000003d2e4c7209 */ /* 0x000fe20007810000 */
[----:B------:R4:W-:Y:S03]  /*4df0*/  MUFU.EX2 R77, R80 ;  /* 0x00000050004d7308 */ /* 0x0009e60000000800 */
[----:B------:R-:W-:-:S04]  /*4e00*/  FMNMX.FTZ R61, R47, R76, !PT ;  /* 0x0000004c2f3d7209 */ /* 0x000fc80007810000 */
[----:B------:R-:W-:Y:S01]  /*4e10*/  FMNMX.FTZ R76, R50, R61, !PT ;  /* 0x0000003d324c7209 */ /* 0x000fe20007810000 */
[----:B------:R-:W-:Y:S01]  /*4e20*/  MUFU.EX2 R73, R85 ;  /* 0x0000005500497308 */ /* 0x000fe20000000800 */
[----:B----4-:R-:W-:-:S02]  /*4e30*/  FFMA.FTZ R80, R40, UR37, -R88 ;  /* 0x0000002528507c23 */ /* 0x010fc40008010858 */
[----:B------:R-:W-:-:S04]  /*4e40*/  FMNMX.FTZ R61, R51, R76, !PT ;  /* 0x0000004c333d7209 */ /* 0x000fc80007810000 */
[----:B------:R-:W-:Y:S01]  /*4e50*/  FMNMX.FTZ R68, R54, R61, !PT ;  /* 0x0000003d36447209 */ /* 0x000fe20007810000 */
[----:B------:R-:W4:Y:S03]  /*4e60*/  MUFU.EX2 R9, R9 ;  /* 0x0000000900097308 */ /* 0x000f260000000800 */
[----:B------:R-:W-:Y:S01]  /*4e70*/  FMNMX.FTZ R81, R55, R68, !PT ;  /* 0x0000004437517209 */ /* 0x000fe20007810000 */
[----:B------:R-:W-:-:S03]  /*4e80*/  FFMA.FTZ R68, R69, UR37, -R88 ;  /* 0x0000002545447c23 */ /* 0x000fc60008010858 */
[----:B------:R-:W-:Y:S01]  /*4e90*/  FMNMX.FTZ R76, R26, R81, !PT ;  /* 0x000000511a4c7209 */ /* 0x000fe20007810000 */
[----:B------:R-:W-:-:S01]  /*4ea0*/  FFMA.FTZ R81, R41, UR37, -R88 ;  /* 0x0000002529517c23 */ /* 0x000fc20008010858 */
[----:B------:R-:W-:Y:S01]  /*4eb0*/  FSEL R41, R39, -INF , !P2 ;  /* 0xff80000027297808 */ /* 0x000fe20005000000 */
[----:B------:R-:W-:-:S01]  /*4ec0*/  FFMA.FTZ R39, R44, UR37, -R88 ;  /* 0x000000252c277c23 */ /* 0x000fc20008010858 */
[----:B------:R-:W-:Y:S01]  /*4ed0*/  FMNMX.FTZ R3, R27, R76, !PT ;  /* 0x0000004c1b037209 */ /* 0x000fe20007810000 */
[----:B------:R-:W-:-:S01]  /*4ee0*/  FFMA.FTZ R44, R45, UR37, -R88 ;  /* 0x000000252d2c7c23 */ /* 0x000fc20008010858 */
[--C-:B------:R-:W-:Y:S01]  /*4ef0*/  FFMA.FTZ R45, R48, UR37, -R88.reuse ;  /* 0x00000025302d7c23 */ /* 0x100fe20008010858 */
[----:B------:R-:W-:-:S01]  /*4f00*/  FFMA.FTZ R48, R49, UR37, -R88 ;  /* 0x0000002531307c23 */ /* 0x000fc20008010858 */
[----:B------:R-:W-:Y:S01]  /*4f10*/  FMNMX.FTZ R40, R30, R3, !PT ;  /* 0x000000031e287209 */ /* 0x000fe20007810000 */
[----:B------:R-:W-:-:S01]  /*4f20*/  FFMA.FTZ R49, R52, UR37, -R88 ;  /* 0x0000002534317c23 */ /* 0x000fc20008010858 */
[----:B------:R-:W-:Y:S01]  /*4f30*/  FFMA.FTZ R52, R53, UR37, -R88 ;  /* 0x0000002535347c23 */ /* 0x000fe20008010858 */
[----:B------:R-:W-:Y:S01]  /*4f40*/  IMAD.U32 R53, RZ, RZ, UR37 ;  /* 0x00000025ff357e24 */ /* 0x000fe2000f8e00ff */
[----:B------:R-:W-:Y:S01]  /*4f50*/  FMNMX.FTZ R69, R31, R40, !PT ;  /* 0x000000281f457209 */ /* 0x000fe20007810000 */
[----:B------:R-:W-:Y:S01]  /*4f60*/  MUFU.EX2 R61, R84 ;  /* 0x00000054003d7308 */ /* 0x000fe20000000800 */
[----:B------:R-:W-:-:S02]  /*4f70*/  FSEL R40, R38, -INF , !P5 ;  /* 0xff80000026287808 */ /* 0x000fc40006800000 */
[----:B------:R-:W-:-:S04]  /*4f80*/  FMNMX.FTZ R76, R34, R69, !PT ;  /* 0x00000045224c7209 */ /* 0x000fc80007810000 */
[----:B------:R-:W-:Y:S01]  /*4f90*/  FMNMX.FTZ R69, R35, R76, !PT ;  /* 0x0000004c23457209 */ /* 0x000fe20007810000 */
[----:B------:R5:W-:Y:S03]  /*4fa0*/  MUFU.EX2 R38, R81 ;  /* 0x0000005100267308 */ /* 0x000be60000000800 */
[----:B------:R-:W-:-:S04]  /*4fb0*/  FMNMX.FTZ R0, R40, R69, !PT ;  /* 0x0000004528007209 */ /* 0x000fc80007810000 */
[----:B------:R-:W-:Y:S01]  /*4fc0*/  FMNMX.FTZ R0, R41, R0, !PT ;  /* 0x0000000029007209 */ /* 0x000fe20007810000 */
[----:B------:R-:W4:Y:S04]  /*4fd0*/  MUFU.EX2 R10, R10 ;  /* 0x0000000a000a7308 */ /* 0x000f280000000800 */
[----:B------:R-:W0:Y:S04]  /*4fe0*/  SHFL.BFLY PT, R69, R0, 0x2, 0x1f ;  /* 0x0c401f0000457f89 */ /* 0x000e2800000e0000 */
[----:B------:R-:W4:Y:S08]  /*4ff0*/  MUFU.EX2 R11, R11 ;  /* 0x0000000b000b7308 */ /* 0x000f300000000800 */
[----:B------:R-:W4:Y:S08]  /*5000*/  MUFU.EX2 R12, R12 ;  /* 0x0000000c000c7308 */ /* 0x000f300000000800 */
[----:B------:R3:W-:Y:S01]  /*5010*/  MUFU.EX2 R3, R80 ;  /* 0x0000005000037308 */ /* 0x0007e20000000800 */
[----:B0-----:R-:W-:-:S07]  /*5020*/  FMNMX.FTZ R69, R0, R69, !PT ;  /* 0x0000004500457209 */ /* 0x001fce0007810000 */
[----:B------:R-:W-:Y:S01]  /*5030*/  MUFU.EX2 R14, R14 ;  /* 0x0000000e000e7308 */ /* 0x000fe20000000800 */
[----:B------:R-:W0:Y:S07]  /*5040*/  SHFL.BFLY PT, R0, R69, 0x1, 0x1f ;  /* 0x0c201f0045007f89 */ /* 0x000e2e00000e0000 */
[----:B------:R-:W-:Y:S08]  /*5050*/  MUFU.EX2 R20, R20 ;  /* 0x0000001400147308 */ /* 0x000ff00000000800 */
[----:B------:R-:W-:Y:S08]  /*5060*/  MUFU.EX2 R72, R72 ;  /* 0x0000004800487308 */ /* 0x000ff00000000800 */
[----:B------:R-:W-:Y:S01]  /*5070*/  MUFU.EX2 R56, R56 ;  /* 0x0000003800387308 */ /* 0x000fe20000000800 */
[----:B0-----:R-:W-:-:S04]  /*5080*/  FMNMX.FTZ R0, R69, R0, !PT ;  /* 0x0000000045007209 */ /* 0x001fc80007810000 */
[C---:B------:R-:W-:Y:S01]  /*5090*/  FSETP.NEU.FTZ.AND P1, PT, R0.reuse, -INF , PT ;  /* 0xff8000000000780b */ /* 0x040fe20003f3d000 */
[----:B------:R-:W-:-:S02]  /*50a0*/  FFMA.FTZ R53, R0, R53, -8 ;  /* 0xc100000000357423 */ /* 0x000fc40000010035 */
[----:B------:R-:W-:Y:S03]  /*50b0*/  MUFU.EX2 R57, R57 ;  /* 0x0000003900397308 */ /* 0x000fe60000000800 */
[----:B-----5:R-:W-:Y:S02]  /*50c0*/  FSEL R81, R53, RZ, P1 ;  /* 0x000000ff35517208 */ /* 0x020fe40000800000 */
        /* <DEDUP_REMOVED lines=9> */
[----:B-1----:R-:W-:Y:S01]  /*5160*/  FADD.FTZ R82, R6, R83 ;  /* 0x0000005306527221 */ /* 0x002fe20000010000 */
[----:B------:R-:W-:Y:S01]  /*5170*/  MUFU.EX2 R53, R53 ;  /* 0x0000003500357308 */ /* 0x000fe20000000800 */
[----:B------:R-:W-:-:S01]  /*5180*/  FFMA.FTZ R95, R95, UR37, -R81 ;  /* 0x000000255f5f7c23 */ /* 0x000fc20008010851 */
[----:B------:R-:W-:Y:S01]  /*5190*/  FFMA.FTZ R69, R98, UR37, -R81 ;  /* 0x0000002562457c23 */ /* 0x000fe20008010851 */
[----:B--2---:R-:W-:-:S01]  /*51a0*/  FADD.FTZ R83, R7, R82 ;  /* 0x0000005207537221 */ /* 0x004fc20000010000 */
[--C-:B---3--:R-:W-:Y:S01]  /*51b0*/  FFMA.FTZ R80, R99, UR37, -R81.reuse ;  /* 0x0000002563507c23 */ /* 0x108fe20008010851 */
[----:B------:R-:W-:-:S01]  /*51c0*/  FFMA.FTZ R102, R102, UR37, -R81 ;  /* 0x0000002566667c23 */ /* 0x000fc20008010851 */
[----:B------:R-:W-:Y:S01]  /*51d0*/  FFMA.FTZ R103, R103, UR37, -R81 ;  /* 0x0000002567677c23 */ /* 0x000fe20008010851 */
[----:B------:R-:W-:-:S01]  /*51e0*/  FADD.FTZ R82, R8, R83 ;  /* 0x0000005308527221 */ /* 0x000fc20000010000 */
[----:B------:R-:W0:Y:S01]  /*51f0*/  MUFU.EX2 R76, R76 ;  /* 0x0000004c004c7308 */ /* 0x000e220000000800 */
[----:B------:R-:W-:-:S01]  /*5200*/  FFMA.FTZ R74, R74, UR37, -R81 ;  /* 0x000000254a4a7c23 */ /* 0x000fc20008010851 */
[----:B------:R-:W-:Y:S01]  /*5210*/  FFMA.FTZ R75, R75, UR37, -R81 ;  /* 0x000000254b4b7c23 */ /* 0x000fe20008010851 */
[----:B----4-:R-:W-:-:S01]  /*5220*/  FADD.FTZ R83, R9, R82 ;  /* 0x0000005209537221 */ /* 0x010fc20000010000 */
[--C-:B------:R-:W-:Y:S01]  /*5230*/  FFMA.FTZ R86, R86, UR37, -R81.reuse ;  /* 0x0000002556567c23 */ /* 0x100fe20008010851 */
[----:B------:R-:W-:-:S01]  /*5240*/  FFMA.FTZ R87, R87, UR37, -R81 ;  /* 0x0000002557577c23 */ /* 0x000fc20008010851 */
[----:B------:R-:W-:Y:S01]  /*5250*/  FFMA.FTZ R58, R58, UR37, -R81 ;  /* 0x000000253a3a7c23 */ /* 0x000fe20008010851 */
[----:B------:R-:W-:-:S01]  /*5260*/  FADD.FTZ R82, R10, R83 ;  /* 0x000000530a527221 */ /* 0x000fc20000010000 */
[----:B------:R-:W1:Y:S01]  /*5270*/  MUFU.EX2 R94, R94 ;  /* 0x0000005e005e7308 */ /* 0x000e620000000800 */
[----:B------:R-:W-:-:S01]  /*5280*/  FFMA.FTZ R59, R59, UR37, -R81 ;  /* 0x000000253b3b7c23 */ /* 0x000fc20008010851 */
[----:B------:R-:W-:Y:S01]  /*5290*/  FFMA.FTZ R62, R62, UR37, -R81 ;  /* 0x000000253e3e7c23 */ /* 0x000fe20008010851 */
[----:B------:R-:W-:-:S01]  /*52a0*/  FADD.FTZ R89, R11, R82 ;  /* 0x000000520b597221 */ /* 0x000fc20000010000 */
[--C-:B------:R-:W-:Y:S01]  /*52b0*/  FFMA.FTZ R63, R63, UR37, -R81.reuse ;  /* 0x000000253f3f7c23 */ /* 0x100fe20008010851 */
[----:B------:R-:W-:-:S01]  /*52c0*/  FFMA.FTZ R66, R66, UR37, -R81 ;  /* 0x0000002542427c23 */ /* 0x000fc20008010851 */
[----:B------:R-:W-:Y:S01]  /*52d0*/  FFMA.FTZ R67, R67, UR37, -R81 ;  /* 0x0000002543437c23 */ /* 0x000fe20008010851 */
[----:B------:R-:W-:-:S01]  /*52e0*/  FADD.FTZ R88, R12, R89 ;  /* 0x000000590c587221 */ /* 0x000fc20000010000 */
        /* <DEDUP_REMOVED lines=10> */
[----:B------:R-:W-:Y:S01]  /*5390*/  FADD.FTZ R83, R13, R88 ;  /* 0x000000580d537221 */ /* 0x000fe20000010000 */
[----:B------:R-:W-:Y:S01]  /*53a0*/  F2FP.SATFINITE.E4M3.F32.PACK_AB_MERGE_C R88, R7, R6, RZ ;  /* 0x000000060758723e */ /* 0x000fe200048070ff */
[--C-:B------:R-:W-:Y:S01]  /*53b0*/  FFMA.FTZ R50, R50, UR37, -R81.reuse ;  /* 0x0000002532327c23 */ /* 0x100fe20008010851 */
[----:B------:R-:W-:-:S01]  /*53c0*/  FFMA.FTZ R51, R51, UR37, -R81 ;  /* 0x0000002533337c23 */ /* 0x000fc20008010851 */
[----:B------:R-:W-:Y:S01]  /*53d0*/  FADD.FTZ R6, R14, R83 ;  /* 0x000000530e067221 */ /* 0x000fe20000010000 */
[----:B------:R-:W-:Y:S01]  /*53e0*/  F2FP.SATFINITE.E4M3.F32.PACK_AB_MERGE_C R184, R5, R4, R88 ;  /* 0x0000000405b8723e */ /* 0x000fe20004807058 */
[----:B------:R-:W1:Y:S01]  /*53f0*/  MUFU.EX2 R80, R80 ;  /* 0x0000005000507308 */ /* 0x000e620000000800 */
[----:B--2---:R-:W-:-:S01]  /*5400*/  FADD.FTZ R82, R95, R82 ;  /* 0x000000525f527221 */ /* 0x004fc20000010000 */
        /* <DEDUP_REMOVED lines=8> */
[----:B------:R-:W-:Y:S01]  /*5490*/  F2FP.SATFINITE.E4M3.F32.PACK_AB_MERGE_C R82, R11, R10, RZ ;  /* 0x0000000a0b52723e */ /* 0x000fe200048070ff */
[----:B------:R-:W-:-:S01]  /*54a0*/  FADD.FTZ R11, R15, R6 ;  /* 0x000000060f0b7221 */ /* 0x000fc20000010000 */
[--C-:B------:R-:W-:Y:S01]  /*54b0*/  FFMA.FTZ R34, R34, UR37, -R81.reuse ;  /* 0x0000002522227c23 */ /* 0x100fe20008010851 */
[----:B------:R-:W-:-:S01]  /*54c0*/  FFMA.FTZ R35, R35, UR37, -R81 ;  /* 0x0000002523237c23 */ /* 0x000fc20008010851 */
[----:B------:R-:W-:Y:S01]  /*54d0*/  FFMA.FTZ R40, R40, UR37, -R81 ;  /* 0x0000002528287c23 */ /* 0x000fe20008010851 */
[----:B------:R-:W-:-:S01]  /*54e0*/  FADD.FTZ R10, R20, R11 ;  /* 0x0000000b140a7221 */ /* 0x000fc20000010000 */
[----:B------:R-:W0:Y:S01]  /*54f0*/  MUFU.EX2 R103, R103 ;  /* 0x0000006700677308 */ /* 0x000e220000000800 */
[----:B-1----:R-:W-:-:S01]  /*5500*/  FADD.FTZ R7, R80, R7 ;  /* 0x0000000750077221 */ /* 0x002fc20000010000 */
[----:B------:R-:W-:Y:S01]  /*5510*/  FFMA.FTZ R41, R41, UR37, -R81 ;  /* 0x0000002529297c23 */ /* 0x000fe20008010851 */
[----:B------:R-:W-:-:S02]  /*5520*/  F2FP.SATFINITE.E4M3.F32.PACK_AB_MERGE_C R14, R15, R14, RZ ;  /* 0x0000000e0f0e723e */ /* 0x000fc400048070ff */
[----:B------:R-:W-:Y:S02]  /*5530*/  F2FP.SATFINITE.E4M3.F32.PACK_AB_MERGE_C R94, R95, R94, RZ ;  /* 0x0000005e5f5e723e */ /* 0x000fe400048070ff */
[----:B------:R-:W-:Y:S01]  /*5540*/  F2FP.SATFINITE.E4M3.F32.PACK_AB_MERGE_C R186, R9, R8, R82 ;  /* 0x0000000809ba723e */ /* 0x000fe20004807052 */
[----:B------:R-:W1:Y:S01]  /*5550*/  MUFU.EX2 R74, R74 ;  /* 0x0000004a004a7308 */ /* 0x000e620000000800 */
[----:B--2---:R-:W-:-:S01]  /*5560*/  FADD.FTZ R6, R102, R7 ;  /* 0x0000000766067221 */ /* 0x004fc20000010000 */
[----:B------:R-:W-:Y:S01]  /*5570*/  FADD.FTZ R7, R21, R10 ;  /* 0x0000000a15077221 */ /* 0x000fe20000010000 */
[----:B------:R-:W-:Y:S02]  /*5580*/  F2FP.SATFINITE.E4M3.F32.PACK_AB_MERGE_C R180, R13, R12, R14 ;  /* 0x0000000c0db4723e */ /* 0x000fe4000480700e */
[----:B------:R-:W-:-:S03]  /*5590*/  F2FP.SATFINITE.E4M3.F32.PACK_AB_MERGE_C R185, R76, R53, R94 ;  /* 0x000000354cb9723e */ /* 0x000fc6000480705e */
[----:B------:R-:W2:Y:S01]  /*55a0*/  MUFU.EX2 R75, R75 ;  /* 0x0000004b004b7308 */ /* 0x000ea20000000800 */
[----:B0-----:R-:W-:-:S01]  /*55b0*/  FADD.FTZ R5, R103, R6 ;  /* 0x0000000667057221 */ /* 0x001fc20000010000 */
[----:B------:R-:W-:Y:S01]  /*55c0*/  FADD.FTZ R6, R72, R7 ;  /* 0x0000000748067221 */ /* 0x000fe20000010000 */
[----:B------:R-:W-:Y:S02]  /*55d0*/  F2FP.SATFINITE.E4M3.F32.PACK_AB_MERGE_C R72, R73, R72, RZ ;  /* 0x000000484948723e */ /* 0x000fe400048070ff */
[----:B------:R-:W-:Y:S01]  /*55e0*/  F2FP.SATFINITE.E4M3.F32.PACK_AB_MERGE_C R102, R103, R102, RZ ;  /* 0x000000666766723e */ /* 0x000fe200048070ff */
[----:B------:R-:W-:-:S01]  /*55f0*/  FADD.FTZ R73, R73, R6 ;  /* 0x0000000649497221 */ /* 0x000fc20000010000 */
[----:B------:R-:W-:Y:S01]  /*5600*/  F2FP.SATFINITE.E4M3.F32.PACK_AB_MERGE_C R182, R21, R20, R72 ;  /* 0x0000001415b6723e */ /* 0x000fe20004807048 */
[----:B------:R-:W0:Y:S01]  /*5610*/  MUFU.EX2 R84, R84 ;  /* 0x0000005400547308 */ /* 0x000e220000000800 */
[----:B-1----:R-:W-:-:S01]  /*5620*/  FADD.FTZ R4, R74, R5 ;  /* 0x000000054a047221 */ /* 0x002fc20000010000 */
[----:B------:R-:W-:Y:S01]  /*5630*/  FADD.FTZ R6, R56, R73 ;  /* 0x0000004938067221 */ /* 0x000fe20000010000 */
[----:B------:R-:W-:-:S03]  /*5640*/  F2FP.SATFINITE.E4M3.F32.PACK_AB_MERGE_C R187, R80, R69, R102 ;  /* 0x0000004550bb723e */ /* 0x000fc60004807066 */
[----:B------:R-:W-:Y:S02]  /*5650*/  FADD.FTZ R7, R57, R6 ;  /* 0x0000000639077221 */ /* 0x000fe40000010000 */
        /* <DEDUP_REMOVED lines=19> */
[----:B0-----:R-:W-:Y:S01]  /*5790*/  F2FP.SATFINITE.E4M3.F32.PACK_AB_MERGE_C R6, R77, R60, RZ ;  /* 0x0000003c4d06723e */ /* 0x001fe200048070ff */
[----:B------:R-:W-:-:S03]  /*57a0*/  FADD.FTZ R60, R60, R7 ;  /* 0x000000073c3c7221 */ /* 0x000fc60000010000 */
[----:B------:R-:W-:Y:S01]  /*57b0*/  F2FP.SATFINITE.E4M3.F32.PACK_AB_MERGE_C R176, R57, R56, R6 ;  /* 0x0000003839b0723e */ /* 0x000fe20004807006 */
[----:B------:R-:W-:-:S02]  /*57c0*/  FADD.FTZ R77, R77, R60 ;  /* 0x0000003c4d4d7221 */ /* 0x000fc40000010000 */
        /* <DEDUP_REMOVED lines=14> */
[----:B------:R-:W-:Y:S01]  /*58b0*/  MUFU.EX2 R39, R39 ;  /* 0x0000002700277308 */ /* 0x000fe20000000800 */
[----:B-1----:R-:W-:Y:S01]  /*58c0*/  F2FP.SATFINITE.E4M3.F32.PACK_AB_MERGE_C R7, R68, R61, RZ ;  /* 0x0000003d4407723e */ /* 0x002fe200048070ff */
[----:B------:R-:W-:-:S03]  /*58d0*/  FADD.FTZ R61, R61, R6 ;  /* 0x000000063d3d7221 */ /* 0x000fc60000010000 */
[----:B------:R-:W-:Y:S01]  /*58e0*/  F2FP.SATFINITE.E4M3.F32.PACK_AB_MERGE_C R178, R65, R64, R7 ;  /* 0x0000004041b2723e */ /* 0x000fe20004807007 */
[----:B------:R-:W-:-:S02]  /*58f0*/  FADD.FTZ R68, R68, R61 ;  /* 0x0000003d44447221 */ /* 0x000fc40000010000 */
[----:B------:R-:W0:Y:S01]  /*5900*/  MUFU.EX2 R44, R44 ;  /* 0x0000002c002c7308 */ /* 0x000e220000000800 */
[----:B--2---:R-:W-:-:S07]  /*5910*/  FADD.FTZ R4, R66, R5 ;  /* 0x0000000542047221 */ /* 0x004fce0000010000 */
[----:B------:R-:W1:Y:S08]  /*5920*/  MUFU.EX2 R67, R67 ;  /* 0x0000004300437308 */ /* 0x000e700000000800 */
[----:B------:R-:W2:Y:S01]  /*5930*/  MUFU.EX2 R70, R70 ;  /* 0x0000004600467308 */ /* 0x000ea20000000800 */
[----:B0-----:R-:W-:-:S04]  /*5940*/  F2FP.SATFINITE.E4M3.F32.PACK_AB_MERGE_C R6, R44, R39, RZ ;  /* 0x000000272c06723e */ /* 0x001fc800048070ff */
[----:B------:R-:W-:Y:S01]  /*5950*/  F2FP.SATFINITE.E4M3.F32.PACK_AB_MERGE_C R172, R38, R3, R6 ;  /* 0x0000000326ac723e */ /* 0x000fe20004807006 */
[----:B------:R-:W-:-:S02]  /*5960*/  FADD.FTZ R3, R3, R68 ;  /* 0x0000004403037221 */ /* 0x000fc40000010000 */
        /* <DEDUP_REMOVED lines=8> */
[----:B0-----:R-:W-:-:S01]  /*59f0*/  FADD.FTZ R3, R71, R4 ;  /* 0x0000000447037221 */ /* 0x001fc20000010000 */
[----:B------:R-:W-:-:S04]  /*5a00*/  F2FP.SATFINITE.E4M3.F32.PACK_AB_MERGE_C R70, R71, R70, RZ ;  /* 0x000000464746723e */ /* 0x000fc800048070ff */
[----:B------:R-:W-:Y:S02]  /*5a10*/  F2FP.SATFINITE.E4M3.F32.PACK_AB_MERGE_C R179, R67, R66, R70 ;  /* 0x0000004243b3723e */ /* 0x000fe40004807046 */
[----:B------:R-:W0:Y:S01]  /*5a20*/  MUFU.EX2 R46, R46 ;  /* 0x0000002e002e7308 */ /* 0x000e220000000800 */
[----:B-1----:R-:W-:-:S07]  /*5a30*/  FADD.FTZ R4, R42, R3 ;  /* 0x000000032a047221 */ /* 0x002fce0000010000 */
[----:B------:R-:W-:Y:S01]  /*5a40*/  MUFU.EX2 R49, R49 ;  /* 0x0000003100317308 */ /* 0x000fe20000000800 */
[----:B--2---:R-:W-:-:S07]  /*5a50*/  FADD.FTZ R3, R43, R4 ;  /* 0x000000042b037221 */ /* 0x004fce0000010000 */
[----:B------:R-:W1:Y:S01]  /*5a60*/  MUFU.EX2 R52, R52 ;  /* 0x0000003400347308 */ /* 0x000e620000000800 */
[----:B0-----:R-:W-:-:S07]  /*5a70*/  FADD.FTZ R4, R46, R3 ;  /* 0x000000032e047221 */ /* 0x001fce0000010000 */
[----:B------:R-:W0:Y:S08]  /*5a80*/  MUFU.EX2 R47, R47 ;  /* 0x0000002f002f7308 */ /* 0x000e300000000800 */
[----:B------:R-:W-:Y:S01]  /*5a90*/  MUFU.EX2 R45, R45 ;  /* 0x0000002d002d7308 */ /* 0x000fe20000000800 */
[----:B-1----:R-:W-:-:S07]  /*5aa0*/  F2FP.SATFINITE.E4M3.F32.PACK_AB_MERGE_C R5, R52, R49, RZ ;  /* 0x000000313405723e */ /* 0x002fce00048070ff */
[----:B------:R-:W1:Y:S01]  /*5ab0*/  MUFU.EX2 R48, R48 ;  /* 0x0000003000307308 */ /* 0x000e620000000800 */
[C---:B0-----:R-:W-:Y:S01]  /*5ac0*/  F2FP.SATFINITE.E4M3.F32.PACK_AB_MERGE_C R46, R47.reuse, R46, RZ ;  /* 0x0000002e2f2e723e */ /* 0x041fe200048070ff */
[----:B------:R-:W-:-:S03]  /*5ad0*/  FADD.FTZ R47, R47, R4 ;  /* 0x000000042f2f7221 */ /* 0x000fc60000010000 */
[----:B------:R-:W-:-:S03]  /*5ae0*/  F2FP.SATFINITE.E4M3.F32.PACK_AB_MERGE_C R173, R43, R42, R46 ;  /* 0x0000002a2bad723e */ /* 0x000fc6000480702e */
[----:B------:R-:W-:Y:S08]  /*5af0*/  MUFU.EX2 R28, R28 ;  /* 0x0000001c001c7308 */ /* 0x000ff00000000800 */
[----:B------:R-:W0:Y:S01]  /*5b00*/  MUFU.EX2 R29, R29 ;  /* 0x0000001d001d7308 */ /* 0x000e220000000800 */
[----:B-1----:R-:W-:Y:S01]  /*5b10*/  F2FP.SATFINITE.E4M3.F32.PACK_AB_MERGE_C R174, R48, R45, R5 ;  /* 0x0000002d30ae723e */ /* 0x002fe20004807005 */
[----:B------:R-:W-:-:S04]  /*5b20*/  FADD.FTZ R45, R45, R44 ;  /* 0x0000002c2d2d7221 */ /* 0x000fc80000010000 */
[----:B------:R-:W-:Y:S02]  /*5b30*/  FADD.FTZ R48, R48, R45 ;  /* 0x0000002d30307221 */ /* 0x000fe40000010000 */
[----:B------:R-:W1:Y:S02]  /*5b40*/  MUFU.EX2 R50, R50 ;  /* 0x0000003200327308 */ /* 0x000e640000000800 */
[----:B------:R-:W-:-:S04]  /*5b50*/  FADD.FTZ R49, R49, R48 ;  /* 0x0000003031317221 */ /* 0x000fc80000010000 */
[----:B------:R-:W-:Y:S02]  /*5b60*/  FADD.FTZ R49, R52, R49 ;  /* 0x0000003134317221 */ /* 0x000fe40000010000 */
[----:B------:R-:W-:Y:S01]  /*5b70*/  MUFU.EX2 R24, R24 ;  /* 0x0000001800187308 */ /* 0x000fe20000000800 */
[----:B0-----:R-:W-:-:S07]  /*5b80*/  F2FP.SATFINITE.E4M3.F32.PACK_AB_MERGE_C R3, R29, R28, RZ ;  /* 0x0000001c1d03723e */ /* 0x001fce00048070ff */
[----:B------:R-:W0:Y:S01]  /*5b90*/  MUFU.EX2 R25, R25 ;  /* 0x0000001900197308 */ /* 0x000e220000000800 */
[----:B-1----:R-:W-:-:S07]  /*5ba0*/  FADD.FTZ R4, R50, R47 ;  /* 0x0000002f32047221 */ /* 0x002fce0000010000 */
[----:B------:R-:W1:Y:S08]  /*5bb0*/  MUFU.EX2 R51, R51 ;  /* 0x0000003300337308 */ /* 0x000e700000000800 */
[----:B------:R-:W2:Y:S01]  /*5bc0*/  MUFU.EX2 R54, R54 ;  /* 0x0000003600367308 */ /* 0x000ea20000000800 */
[----:B0-----:R-:W-:Y:S01]  /*5bd0*/  F2FP.SATFINITE.E4M3.F32.PACK_AB_MERGE_C R168, R25, R24, R3 ;  /* 0x0000001819a8723e */ /* 0x001fe20004807003 */
[----:B------:R-:W-:-:S04]  /*5be0*/  FADD.FTZ R24, R24, R49 ;  /* 0x0000003118187221 */ /* 0x000fc80000010000 */
[----:B------:R-:W-:Y:S02]  /*5bf0*/  FADD.FTZ R25, R25, R24 ;  /* 0x0000001819197221 */ /* 0x000fe40000010000 */
[----:B------:R-:W0:Y:S01]  /*5c00*/  MUFU.EX2 R55, R55 ;  /* 0x0000003700377308 */ /* 0x000e220000000800 */
[----:B-1----:R-:W-:-:S01]  /*5c10*/  FADD.FTZ R3, R51, R4 ;  /* 0x0000000433037221 */ /* 0x002fc20000010000 */
[----:B------:R-:W-:-:S04]  /*5c20*/  FADD.FTZ R28, R28, R25 ;  /* 0x000000191c1c7221 */ /* 0x000fc80000010000 */
[----:B------:R-:W-:Y:S02]  /*5c30*/  FADD.FTZ R29, R29, R28 ;  /* 0x0000001c1d1d7221 */ /* 0x000fe40000010000 */
[----:B------:R-:W1:Y:S01]  /*5c40*/  MUFU.EX2 R26, R26 ;  /* 0x0000001a001a7308 */ /* 0x000e620000000800 */
[----:B--2---:R-:W-:-:S07]  /*5c50*/  FADD.FTZ R4, R54, R3 ;  /* 0x0000000336047221 */ /* 0x004fce0000010000 */
[----:B------:R-:W2:Y:S01]  /*5c60*/  MUFU.EX2 R27, R27 ;  /* 0x0000001b001b7308 */ /* 0x000ea20000000800 */
[C---:B0-----:R-:W-:Y:S01]  /*5c70*/  F2FP.SATFINITE.E4M3.F32.PACK_AB_MERGE_C R54, R55.reuse, R54, RZ ;  /* 0x000000363736723e */ /* 0x041fe200048070ff */
[----:B------:R-:W-:-:S03]  /*5c80*/  FADD.FTZ R55, R55, R4 ;  /* 0x0000000437377221 */ /* 0x000fc60000010000 */
[----:B------:R-:W-:-:S03]  /*5c90*/  F2FP.SATFINITE.E4M3.F32.PACK_AB_MERGE_C R175, R51, R50, R54 ;  /* 0x0000003233af723e */ /* 0x000fc60004807036 */
        /* <DEDUP_REMOVED lines=13> */
[----:B------:R-:W0:Y:S08]  /*5d70*/  MUFU.EX2 R34, R34 ;  /* 0x0000002200227308 */ /* 0x000e300000000800 */
[----:B------:R-:W2:Y:S01]  /*5d80*/  MUFU.EX2 R35, R35 ;  /* 0x0000002300237308 */ /* 0x000ea20000000800 */
[----:B-1----:R-:W-:Y:S01]  /*5d90*/  F2FP.SATFINITE.E4M3.F32.PACK_AB_MERGE_C R170, R33, R32, R5 ;  /* 0x0000002021aa723e */ /* 0x002fe20004807005 */
[----:B------:R-:W-:-:S04]  /*5da0*/  FADD.FTZ R32, R32, R29 ;  /* 0x0000001d20207221 */ /* 0x000fc80000010000 */
[----:B------:R-:W-:Y:S02]  /*5db0*/  FADD.FTZ R33, R33, R32 ;  /* 0x0000002021217221 */ /* 0x000fe40000010000 */
[----:B------:R-:W1:Y:S01]  /*5dc0*/  MUFU.EX2 R40, R40 ;  /* 0x0000002800287308 */ /* 0x000e620000000800 */
[----:B0-----:R-:W-:-:S01]  /*5dd0*/  FADD.FTZ R4, R34, R31 ;  /* 0x0000001f22047221 */ /* 0x001fc20000010000 */
[----:B------:R-:W-:-:S06]  /*5de0*/  FADD.FTZ R36, R36, R33 ;  /* 0x0000002124247221 */ /* 0x000fcc0000010000 */
[----:B------:R-:W0:Y:S01]  /*5df0*/  MUFU.EX2 R41, R41 ;  /* 0x0000002900297308 */ /* 0x000e220000000800 */
[----:B--2---:R-:W-:-:S04]  /*5e00*/  FADD.FTZ R3, R35, R4 ;  /* 0x0000000423037221 */ /* 0x004fc80000010000 */
[----:B-1----:R-:W-:Y:S01]  /*5e10*/  FADD.FTZ R4, R40, R3 ;  /* 0x0000000328047221 */ /* 0x002fe20000010000 */
[----:B------:R-:W-:Y:S01]  /*5e20*/  VIADD R3, R105, 0xfffffffe ;  /* 0xfffffffe69037836 */ /* 0x000fe20000000000 */
[C---:B0-----:R-:W-:Y:S02]  /*5e30*/  F2FP.SATFINITE.E4M3.F32.PACK_AB_MERGE_C R5, R41.reuse, R40, RZ ;  /* 0x000000282905723e */ /* 0x041fe400048070ff */
        /* <DEDUP_REMOVED lines=14> */
.L_x_1201:
[----:B------:R-:W-:-:S11]  /*5f20*/  UISETP.NE.AND UP2, UPT, UR7, 0x1, UPT ;  /* 0x000000010700788c */ /* 0x000fd6000bf45270 */
[----:B------:R-:W-:Y:S02]  /*5f30*/  @UP2 ULDC.64 UR10, c[0x0][0x9e8] ;  /* 0x00027a00000a2ab9 */ /* 0x000fe40000000a00 */
[----:B------:R-:W-:-:S04]  /*5f40*/  UIMAD.WIDE.U32 UR14, UR18, UR10, URZ ;  /* 0x0000000a120e72a5 */ /* 0x000fc8000f8e003f */
[----:B------:R-:W-:-:S12]  /*5f50*/  @UP2 USHF.R.U32.HI UR18, URZ, UR11, UR15 ;  /* 0x0000000b3f122299 */ /* 0x000fd8000801160f */
.L_x_1202:
[----:B------:R-:W-:-:S04]  /*5f60*/  UIMAD UR7, UR18, UR7, UR7 ;  /* 0x00000007120772a4 */ /* 0x000fc8000f8e0207 */
[----:B------:R-:W-:-:S04]  /*5f70*/  UISETP.LT.AND UP2, UPT, UR6, UR7, UPT ;  /* 0x000000070600728c */ /* 0x000fc8000bf41270 */
[----:B------:R-:W-:-:S12]  /*5f80*/  USEL UR6, UR6, UR7, UP2 ;  /* 0x0000000706067287 */ /* 0x000fd80009000000 */
.L_x_1200:
        /* <DEDUP_REMOVED lines=43> */
.L_x_1221:
        /* <DEDUP_REMOVED lines=9> */
.L_x_1205:
[----:B------:R-:W-:Y:S01]  /*62d0*/  ULEA UR6, UR58, UR41, 0x3 ;  /* 0x000000293a067291 */ /* 0x000fe2000f8e183f */
[----:B------:R-:W-:-:S05]  /*62e0*/  IMAD.U32 R6, RZ, RZ, UR57 ;  /* 0x00000039ff067e24 */ /* 0x000fca000f8e00ff */
[----:B------:R-:W-:-:S04]  /*62f0*/  SHF.L.U32 R6, R6, 0x1f, RZ ;  /* 0x0000001f06067819 */ /* 0x000fc800000006ff */
[----:B------:R0:W1:Y:S01]  /*6300*/  SYNCS.PHASECHK.TRANS64.TRYWAIT P1, [UR6+0x29830], R6 ;  /* 0x02983006ff0075a7 */ /* 0x0000620008020146 */
[----:B------:R-:W-:Y:S05]  /*6310*/  @!P0 BRA `(.L_x_1206) ;  /* 0x0000000000048947 */ /* 0x000fea0003800000 */
[----:B------:R-:W-:Y:S01]  /*6320*/  BPT.TRAP 0x1 ;  /* 0x000000040000795c */ /* 0x000fe20000300000 */
.L_x_1206:
[----:B-1----:R-:W-:Y:S05]  /*6330*/  @P1 BRA `(.L_x_1204) ;  /* 0x0000000000081947 */ /* 0x002fea0003800000 */
[----:B------:R-:W1:Y:S02]  /*6340*/  SYNCS.PHASECHK.TRANS64.TRYWAIT P1, [UR6+0x29830], R6 ;  /* 0x02983006ff0075a7 */ /* 0x000e640008020146 */
[----:B-1----:R-:W-:Y:S05]  /*6350*/  @!P1 BRA `(.L_x_1207) ;  /* 0x0000014c00449947 */ /* 0x002fea0003800000 */
.L_x_1204:
        /* <DEDUP_REMOVED lines=188> */
.L_x_1209:
[----:B------:R-:W-:Y:S01]  /*6f20*/  ULEA UR6, UR51, UR41, 0x3 ;  /* 0x0000002933067291 */ /* 0x000fe2000f8e183f */
[----:B------:R-:W-:-:S05]  /*6f30*/  IMAD.U32 R6, RZ, RZ, UR45 ;  /* 0x0000002dff067e24 */ /* 0x000fca000f8e00ff */
[----:B------:R-:W-:-:S04]  /*6f40*/  SHF.L.U32 R6, R6, 0x1f, RZ ;  /* 0x0000001f06067819 */ /* 0x000fc800000006ff */
[----:B------:R0:W1:Y:S01]  /*6f50*/  SYNCS.PHASECHK.TRANS64.TRYWAIT P1, [UR6+0x29850], R6 ;  /* 0x02985006ff0075a7 */ /* 0x0000620008020146 */
[----:B------:R-:W-:Y:S05]  /*6f60*/  @!P0 BRA `(.L_x_1210) ;  /* 0x0000000000048947 */ /* 0x000fea0003800000 */
[----:B------:R-:W-:Y:S01]  /*6f70*/  BPT.TRAP 0x1 ;  /* 0x000000040000795c */ /* 0x000fe20000300000 */
.L_x_1210:
[----:B-1----:R-:W-:Y:S05]  /*6f80*/  @P1 BRA `(.L_x_1208) ;  /* 0x0000000000081947 */ /* 0x002fea0003800000 */
[----:B------:R-:W1:Y:S02]  /*6f90*/  SYNCS.PHASECHK.TRANS64.TRYWAIT P1, [UR6+0x29850], R6 ;  /* 0x02985006ff0075a7 */ /* 0x000e640008020146 */
[----:B-1----:R-:W-:Y:S05]  /*6fa0*/  @!P1 BRA `(.L_x_1211) ;  /* 0x0000014000489947 */ /* 0x002fea0003800000 */
.L_x_1208:
[----:B------:R-:W-:Y:S01]  /*6fb0*/  UIADD3 UR6, UR41, 0x400, URZ ;  /* 0x0000040029067890 */ /* 0x000fe2000fffe03f */
[----:B------:R-:W-:Y:S01]  /*6fc0*/  WARPGROUP.ARRIVE ;  /* 0x00000000000079c5 */ /* 0x000fe20000000000 */
[----:B------:R-:W-:-:S05]  /*6fd0*/  UMOV UR7, 0xc0000010 ;  /* 0xc000001000077882 */ /* 0x000fca0000000000 */
[----:B------:R-:W2:Y:S01]  /*6fe0*/  S2R R9, SR_TID.X ;  /* 0x0000000000097919 */ /* 0x000ea20000002100 */
[----:B------:R-:W-:Y:S01]  /*6ff0*/  USHF.R.U32.HI UR6, URZ, 0x4, UR6 ;  /* 0x000000043f067899 */ /* 0x000fe20008011606 */
[----:B------:R-:W-:Y:S01]  /*7000*/  PLOP3.LUT P1, PT, PT, PT, UP0, 0x80, 0x0 ;  /* 0x000000000000781c */ /* 0x000fe20003f2f008 */
[----:B-1----:R-:W-:Y:S01]  /*7010*/  VIADD R7, R19, UR36 ;  /* 0x0000002413077c36 */ /* 0x002fe20008000000 */
[----:B------:R-:W-:Y:S01]  /*7020*/  PLOP3.LUT P2, PT, PT, PT, UP0, 0x80, 0x0 ;  /* 0x000000000000781c */ /* 0x000fe20003f4f008 */
[----:B------:R-:W-:Y:S01]  /*7030*/  ULOP3.LUT UR6, UR6, 0x3fff, URZ, 0xc0, !UPT ;  /* 0x00003fff06067892 */ /* 0x000fe2000f8ec03f */
[----:B0-----:R-:W-:Y:S02]  /*7040*/  IMAD.U32 R6, RZ, RZ, UR58 ;  /* 0x0000003aff067e24 */ /* 0x001fe4000f8e00ff */
        /* <DEDUP_REMOVED lines=9> */
[----:B------:R-:W-:Y:S01]  /*70e0*/  IADD3 R10, -R9, 0xb, RZ ;  /* 0x0000000b090a7810 */ /* 0x000fe20007ffe1ff */
[----:B------:R-:W-:-:S06]  /*70f0*/  VIADD R9, R197, 0x1 ;  /* 0x00000001c5097836 */ /* 0x000fcc0000000000 */
        /* <DEDUP_REMOVED lines=26> */
[----:B------:R-:W-:Y:S01]  /*72a0*/  IMAD R8, R18, -0x2, R9 ;  /* 0xfffffffe12087824 */ /* 0x000fe200078e0209 */
[----:B------:R-:W-:-:S03]  /*72b0*/  ULOP3.LUT UR6, URZ, UR55, URZ, 0x33, !UPT ;  /* 0x000000373f067292 */ /* 0x000fc6000f8e333f */
[----:B------:R-:W0:Y:S01]  /*72c0*/  SHFL.IDX PT, R13, R7, RZ, 0x1c1f ;  /* 0x001c1fff070d7589 */ /* 0x000e2200000e0000 */
[----:B------:R-:W-:Y:S02]  /*72d0*/  WARPGROUP.DEPBAR.LE gsb0, 0x0 ;  /* 0x00008000000079c5 */ /* 0x000fe40000010000 */
[----:B------:R1:W-:Y:S06]  /*72e0*/  BAR.ARV R10, 0x100 ;  /* 0x0004000a0000751d */ /* 0x0003ec0000002000 */
[----:B------:R2:W-:Y:S02]  /*72f0*/  @!P3 SYNCS.ARRIVE.TRANS64.RED.A1T0 RZ, [R6+URZ], RZ ;  /* 0x000000ff06ffb9a7 */ /* 0x0005e4000810043f */
[----:B--2---:R-:W-:Y:S01]  /*7300*/  IADD3 R6, -R17, R8, R16 ;  /* 0x0000000811067210 */ /* 0x004fe20007ffe110 */
[----:B------:R-:W-:-:S04]  /*7310*/  VIADD R8, R8, 0xffffffff ;  /* 0xffffffff08087836 */ /* 0x000fc80000000000 */
[C---:B------:R-:W-:Y:S02]  /*7320*/  VIADD R9, R6.reuse, UR56 ;  /* 0x0000003806097c36 */ /* 0x040fe40008000000 */
[----:B------:R-:W-:Y:S02]  /*7330*/  VIADD R6, R6, UR6 ;  /* 0x0000000606067c36 */ /* 0x000fe40008000000 */
[--C-:B0-----:R-:W-:Y:S02]  /*7340*/  IMAD.IADD R11, R9, 0x1, R13.reuse ;  /* 0x00000001090b7824 */ /* 0x101fe400078e020d */
[----:B-1----:R-:W-:Y:S01]  /*7350*/  IMAD.IADD R10, R6, 0x1, R13 ;  /* 0x00000001060a7824 */ /* 0x002fe200078e020d */
[----:B------:R-:W-:Y:S06]  /*7360*/  @P1 BRA `(.L_x_1212) ;  /* 0x0000000000541947 */ /* 0x000fec0003800000 */
[----:B------:R-:W-:Y:S01]  /*7370*/  IADD3 R13, -R17, R16, R13 ;  /* 0x00000010110d7210 */ /* 0x000fe20007ffe10d */
        /* <DEDUP_REMOVED lines=11> */
.L_x_1214:
[----:B------:R-:W-:-:S05]  /*7430*/  IMAD.U32 R14, RZ, RZ, UR54 ;  /* 0x00000036ff0e7e24 */ /* 0x000fca000f8e00ff */
[----:B------:R-:W-:-:S13]  /*7440*/  ISETP.NE.AND P1, PT, R14, 0x1, PT ;  /* 0x000000010e00780c */ /* 0x000fda0003f25270 */
[----:B------:R-:W0:Y:S02]  /*7450*/  @P1 LDC.64 R20, c[0x0][0x9e8] ;  /* 0x00027a00ff141b82 */ /* 0x000e240000000a00 */
[----:B0-----:R-:W-:-:S05]  /*7460*/  @P1 IMAD.HI.U32 R12, R13, R20, RZ ;  /* 0x000000140d0c1227 */ /* 0x001fca00078e00ff */
[----:B------:R-:W-:-:S07]  /*7470*/  @P1 SHF.R.U32.HI R13, RZ, R21, R12 ;  /* 0x00000015ff0d1219 */ /* 0x000fce000001160c */
.L_x_1215:
[----:B------:R-:W-:Y:S05]  /*7480*/  BSYNC B0 ;  /* 0x0000000000007941 */ /* 0x000fea0003800000 */
.L_x_1213:
[----:B------:R-:W-:-:S05]  /*7490*/  IMAD R13, R13, R14, R8 ;  /* 0x0000000e0d0d7224 */ /* 0x000fca00078e0208 */
[----:B------:R-:W-:Y:S02]  /*74a0*/  VIADDMNMX R11, R13, R14, R11, PT ;  /* 0x0000000e0d0b7246 */ /* 0x000fe4000380010b */
[----:B------:R-:W-:-:S07]  /*74b0*/  VIMNMX R10, R10, R13, !PT ;  /* 0x0000000d0a0a7248 */ /* 0x000fce0007fe0100 */
.L_x_1212:
[C---:B------:R-:W-:Y:S01]  /*74c0*/  ISETP.GE.AND P1, PT, R197.reuse, 0x2, PT ;  /* 0x00000002c500780c */ /* 0x040fe20003f26270 */
[----:B------:R-:W0:Y:S01]  /*74d0*/  SHFL.IDX PT, R7, R7, 0x1, 0x1c1f ;  /* 0x003c1f0007077f89 */ /* 0x000e2200000e0000 */
        /* <DEDUP_REMOVED lines=210> */
.L_x_1218:
[----:B------:R-:W-:-:S05]  /*8200*/  IMAD.U32 R197, RZ, RZ, UR54 ;  /* 0x00000036ffc57e24 */ /* 0x000fca000f8e00ff */
[----:B------:R-:W-:-:S13]  /*8210*/  ISETP.NE.AND P6, PT, R197, 0x1, PT ;  /* 0x00000001c500780c */ /* 0x000fda0003fc5270 */
[----:B------:R-:W0:Y:S02]  /*8220*/  @P6 LDC.64 R6, c[0x0][0x9e8] ;  /* 0x00027a00ff066b82 */ /* 0x000e240000000a00 */
[----:B0-----:R-:W-:-:S05]  /*8230*/  @P6 IMAD.HI.U32 R6, R11, R6, RZ ;  /* 0x000000060b066227 */ /* 0x001fca00078e00ff */
[----:B------:R-:W-:-:S07]  /*8240*/  @P6 SHF.R.U32.HI R11, RZ, R7, R6 ;  /* 0x00000007ff0b6219 */ /* 0x000fce0000011606 */
.L_x_1219:
[----:B------:R-:W-:Y:S05]  /*8250*/  BSYNC B0 ;  /* 0x0000000000007941 */ /* 0x000fea0003800000 */
.L_x_1217:
[----:B------:R-:W-:-:S05]  /*8260*/  IMAD R8, R11, R197, R8 ;  /* 0x000000c50b087224 */ /* 0x000fca00078e0208 */
[----:B------:R-:W-:Y:S02]  /*8270*/  VIADDMNMX R9, R8, R197, R9, PT ;  /* 0x000000c508097246 */ /* 0x000fe40003800109 */
[----:B------:R-:W-:-:S07]  /*8280*/  VIMNMX R10, R10, R8, !PT ;  /* 0x000000080a0a7248 */ /* 0x000fce0007fe0100 */
.L_x_1216:
        /* <DEDUP_REMOVED lines=72> */
[C---:B------:R-:W-:Y:S02]  /*8710*/  ISETP.LT.OR P1, PT, R9.reuse, 0x49, P1 ;  /* 0x000000490900780c */ /* 0x040fe40000f21670 */
        /* <DEDUP_REMOVED lines=23> */
[C---:B------:R-:W-:Y:S02]  /*8890*/  ISETP.GT.AND P1, PT, R10.reuse, 0x58, !P1 ;  /* 0x000000580a00780c */ /* 0x040fe40004f24270 */
        /* <DEDUP_REMOVED lines=14> */
[C---:B------:R-:W-:Y:S02]  /*8980*/  ISETP.GT.AND P1, PT, R10.reuse, 0x60, !P1 ;  /* 0x000000600a00780c */ /* 0x040fe40004f24270 */
[----:B------:R-:W-:Y:S02]  /*8990*/  ISETP.GT.AND P5, PT, R10, 0x98, !P5 ;  /* 0x000000980a00780c */ /* 0x000fe40006fa4270 */
[----:B------:R-:W-:Y:S02]  /*89a0*/  ISETP.LT.OR P1, PT, R9, 0x61, P1 ;  /* 0x000000610900780c */ /* 0x000fe40000f21670 */
[----:B0-----:R-:W-:-:S02]  /*89b0*/  FMNMX.FTZ R11, R7, R6, !PT ;  /* 0x00000006070b7209 */ /* 0x001fc40007810000 */
[----:B------:R-:W-:Y:S02]  /*89c0*/  FSEL R106, R106, -INF , !P1 ;  /* 0xff8000006a6a7808 */ /* 0x000fe40004800000 */
[----:B------:R-:W-:Y:S01]  /*89d0*/  ISETP.NE.AND P1, PT, R172, RZ, PT ;  /* 0x000000ffac00720c */ /* 0x000fe20003f25270 */
[----:B------:R-:W0:Y:S01]  /*89e0*/  SHFL.BFLY PT, R6, R11, 0x1, 0x1f ;  /* 0x0c201f000b067f89 */ /* 0x000e2200000e0000 */
[C---:B------:R-:W-:Y:S02]  /*89f0*/  ISETP.LT.OR P3, PT, R9.reuse, 0x91, P3 ;  /* 0x000000910900780c */ /* 0x040fe40001f61670 */
        /* <DEDUP_REMOVED lines=74> */
[----:B------:R-:W-:Y:S02]  /*8ea0*/  ISETP.GT.AND P1, PT, R10, RZ, !P6 ;  /* 0x000000ff0a00720c */ /* 0x000fe40007724270 */
[----:B------:R-:W-:Y:S01]  /*8eb0*/  ISETP.NE.AND P6, PT, R152, RZ, PT ;  /* 0x000000ff9800720c */ /* 0x000fe20003fc5270 */
[----:B------:R-:W-:-:S01]  /*8ec0*/  FFMA.FTZ R152, R6, R15, -8 ;  /* 0xc100000006987423 */ /* 0x000fc2000001000f */
[----:B------:R-:W-:Y:S02]  /*8ed0*/  ISETP.LT.OR P1, PT, R9, 0x1, P1 ;  /* 0x000000010900780c */ /* 0x000fe40000f21670 */
[----:B------:R-:W-:Y:S02]  /*8ee0*/  ISETP.GT.AND P2, PT, R10, 0x99, !P6 ;  /* 0x000000990a00780c */ /* 0x000fe40007744270 */
[----:B------:R-:W-:-:S02]  /*8ef0*/  FSEL R169, R154, -INF , !P1 ;  /* 0xff8000009aa97808 */ /* 0x000fc40004800000 */
[----:B------:R-:W-:Y:S02]  /*8f00*/  FSETP.NEU.FTZ.AND P1, PT, R6, -INF , PT ;  /* 0xff8000000600780b */ /* 0x000fe40003f3d000 */
[----:B------:R-:W-:Y:S02]  /*8f10*/  ISETP.LT.OR P2, PT, R9, 0x9a, P2 ;  /* 0x0000009a0900780c */ /* 0x000fe40001741670 */
[----:B------:R-:W-:Y:S02]  /*8f20*/  FSEL R152, R152, RZ, P1 ;  /* 0x000000ff98987208 */ /* 0x000fe40000800000 */
[----:B------:R-:W-:-:S03]  /*8f30*/  FSEL R103, R103, -INF , !P2 ;  /* 0xff80000067677808 */ /* 0x000fc60005000000 */
        /* <DEDUP_REMOVED lines=45> */
[----:B------:R-:W-:-:S02]  /*9210*/  FMNMX.FTZ R153, R143, R154, !PT ;  /* 0x0000009a8f997209 */ /* 0x000fc40007810000 */
[----:B------:R-:W-:Y:S01]  /*9220*/  MUFU.EX2 R8, R8 ;  /* 0x0000000800087308 */ /* 0x000fe20000000800 */
[----:B0-----:R-:W-:-:S01]  /*9230*/  FFMA.FTZ R156, R112, UR37, -R152 ;  /* 0x00000025709c7c23 */ /* 0x001fc20008010898 */
[----:B------:R-:W-:Y:S01]  /*9240*/  FMNMX.FTZ R148, R146, R153, !PT ;  /* 0x0000009992947209 */ /* 0x000fe20007810000 */
[----:B------:R-:W-:-:S01]  /*9250*/  FFMA.FTZ R153, R149, UR37, -R152 ;  /* 0x0000002595997c23 */ /* 0x000fc20008010898 */
[--C-:B------:R-:W-:Y:S01]  /*9260*/  FFMA.FTZ R112, R116, UR37, -R152.reuse ;  /* 0x0000002574707c23 */ /* 0x100fe20008010898 */
[----:B------:R-:W-:-:S01]  /*9270*/  FFMA.FTZ R116, R88, UR37, -R152 ;  /* 0x0000002558747c23 */ /* 0x000fc20008010898 */
[----:B------:R-:W-:Y:S02]  /*9280*/  FMNMX.FTZ R149, R147, R148, !PT ;  /* 0x0000009493957209 */ /* 0x000fe40007810000 */
[----:B------:R0:W-:Y:S02]  /*9290*/  MUFU.EX2 R148, R153 ;  /* 0x0000009900947308 */ /* 0x0001e40000000800 */
[----:B------:R-:W-:-:S04]  /*92a0*/  FMNMX.FTZ R154, R150, R149, !PT ;  /* 0x00000095969a7209 */ /* 0x000fc80007810000 */
[----:B------:R-:W-:Y:S02]  /*92b0*/  FMNMX.FTZ R149, R151, R154, !PT ;  /* 0x0000009a97957209 */ /* 0x000fe40007810000 */
[----:B------:R-:W-:Y:S01]  /*92c0*/  MUFU.EX2 R7, R7 ;  /* 0x0000000700077308 */ /* 0x000fe20000000800 */
[----:B0-----:R-:W-:-:S01]  /*92d0*/  FFMA.FTZ R153, R108, UR37, -R152 ;  /* 0x000000256c997c23 */ /* 0x001fc20008010898 */
        /* <DEDUP_REMOVED lines=29> */
[----:B------:R0:W-:Y:S02]  /*94b0*/  MUFU.EX2 R10, R153 ;  /* 0x00000099000a7308 */ /* 0x0001e40000000800 */
[----:B------:R-:W-:-:S04]  /*94c0*/  FMNMX.FTZ R108, R98, R149, !PT ;  /* 0x00000095626c7209 */ /* 0x000fc80007810000 */
[----:B------:R-:W-:Y:S02]  /*94d0*/  FMNMX.FTZ R109, R99, R108, !PT ;  /* 0x0000006c636d7209 */ /* 0x000fe40007810000 */
[----:B------:R-:W-:Y:S01]  /*94e0*/  MUFU.EX2 R141, R141 ;  /* 0x0000008d008d7308 */ /* 0x000fe20000000800 */
[----:B0-----:R-:W-:-:S01]  /*94f0*/  FFMA.FTZ R153, R101, UR37, -R152 ;  /* 0x0000002565997c23 */ /* 0x001fc20008010898 */
[----:B------:R-:W-:Y:S01]  /*9500*/  FMNMX.FTZ R108, R102, R109, !PT ;  /* 0x0000006d666c7209 */ /* 0x000fe20007810000 */
[----:B------:R-:W-:-:S01]  /*9510*/  FFMA.FTZ R109, R113, UR37, -R152 ;  /* 0x00000025716d7c23 */ /* 0x000fc20008010898 */
[----:B------:R-:W-:Y:S01]  /*9520*/  FFMA.FTZ R113, R117, UR37, -R152 ;  /* 0x0000002575717c23 */ /* 0x000fe20008010898 */
[----:B------:R-:W-:Y:S02]  /*9530*/  FSEL R101, R6, RZ, P1 ;  /* 0x000000ff06657208 */ /* 0x000fe40000800000 */
[----:B------:R-:W-:Y:S01]  /*9540*/  FMNMX.FTZ R149, R103, R108, !PT ;  /* 0x0000006c67957209 */ /* 0x000fe20007810000 */
[----:B------:R-:W-:Y:S02]  /*9550*/  MUFU.EX2 R145, R145 ;  /* 0x0000009100917308 */ /* 0x000fe40000000800 */
[----:B------:R-:W-:-:S02]  /*9560*/  FADD.FTZ R2, -R101, R2 ;  /* 0x0000000265027221 */ /* 0x000fc40000010100 */
[----:B------:R-:W0:Y:S04]  /*9570*/  SHFL.BFLY PT, R154, R149, 0x2, 0x1f ;  /* 0x0c401f00959a7f89 */ /* 0x000e2800000e0000 */
[----:B------:R-:W-:Y:S08]  /*9580*/  MUFU.EX2 R101, R153 ;  /* 0x0000009900657308 */ /* 0x000ff00000000800 */
[----:B------:R1:W-:Y:S08]  /*9590*/  MUFU.EX2 R108, R156 ;  /* 0x0000009c006c7308 */ /* 0x0003f00000000800 */
[----:B------:R-:W-:Y:S01]  /*95a0*/  MUFU.EX2 R120, R120 ;  /* 0x0000007800787308 */ /* 0x000fe20000000800 */
[----:B0-----:R-:W-:Y:S01]  /*95b0*/  FMNMX.FTZ R154, R149, R154, !PT ;  /* 0x0000009a959a7209 */ /* 0x001fe20007810000 */
[----:B------:R-:W-:-:S06]  /*95c0*/  IMAD.U32 R149, RZ, RZ, UR37 ;  /* 0x00000025ff957e24 */ /* 0x000fcc000f8e00ff */
[----:B------:R-:W-:Y:S01]  /*95d0*/  MUFU.EX2 R121, R121 ;  /* 0x0000007900797308 */ /* 0x000fe20000000800 */
[----:B------:R-:W0:Y:S07]  /*95e0*/  SHFL.BFLY PT, R117, R154, 0x1, 0x1f ;  /* 0x0c201f009a757f89 */ /* 0x000e2e00000e0000 */
[----:B------:R-:W-:Y:S08]  /*95f0*/  MUFU.EX2 R124, R124 ;  /* 0x0000007c007c7308 */ /* 0x000ff00000000800 */
[----:B------:R-:W-:Y:S08]  /*9600*/  MUFU.EX2 R125, R125 ;  /* 0x0000007d007d7308 */ /* 0x000ff00000000800 */
[----:B------:R-:W-:Y:S01]  /*9610*/  MUFU.EX2 R128, R128 ;  /* 0x0000008000807308 */ /* 0x000fe20000000800 */
[----:B0-----:R-:W-:Y:S01]  /*9620*/  FMNMX.FTZ R88, R154, R117, !PT ;  /* 0x000000759a587209 */ /* 0x001fe20007810000 */
[----:B------:R-:W-:-:S03]  /*9630*/  FMUL.FTZ R117, R2, UR37 ;  /* 0x0000002502757c20 */ /* 0x000fc60008410000 */
[C---:B------:R-:W-:Y:S01]  /*9640*/  FSETP.NEU.FTZ.AND P1, PT, R88.reuse, -INF , PT ;  /* 0xff8000005800780b */ /* 0x040fe20003f3d000 */
[----:B------:R-:W-:-:S02]  /*9650*/  FFMA.FTZ R149, R88, R149, -8 ;  /* 0xc100000058957423 */ /* 0x000fc40000010095 */
[----:B------:R-:W0:Y:S03]  /*9660*/  MUFU.EX2 R117, R117 ;  /* 0x0000007500757308 */ /* 0x000e260000000800 */
[----:B------:R-:W-:-:S05]  /*9670*/  FSEL R2, R149, RZ, P1 ;  /* 0x000000ff95027208 */ /* 0x000fca0000800000 */
[--C-:B------:R-:W-:Y:S01]  /*9680*/  FFMA.FTZ R154, R159, UR37, -R2.reuse ;  /* 0x000000259f9a7c23 */ /* 0x100fe20008010802 */
[----:B------:R-:W-:Y:S01]  /*9690*/  FSEL R159, R88, RZ, P1 ;  /* 0x000000ff589f7208 */ /* 0x000fe20000800000 */
[--C-:B------:R-:W-:Y:S01]  /*96a0*/  FFMA.FTZ R160, R158, UR37, -R2.reuse ;  /* 0x000000259ea07c23 */ /* 0x100fe20008010802 */
[----:B------:R-:W-:-:S01]  /*96b0*/  FFMA.FTZ R149, R169, UR37, -R2 ;  /* 0x00000025a9957c23 */ /* 0x000fc20008010802 */
[--C-:B------:R-:W-:Y:S01]  /*96c0*/  FFMA.FTZ R152, R155, UR37, -R2.reuse ;  /* 0x000000259b987c23 */ /* 0x100fe20008010802 */
[----:B------:R-:W-:-:S01]  /*96d0*/  FFMA.FTZ R155, R162, UR37, -R2 ;  /* 0x00000025a29b7c23 */ /* 0x000fc20008010802 */
[----:B------:R-:W-:Y:S01]  /*96e0*/  FADD.FTZ R159, -R159, R0 ;  /* 0x000000009f9f7221 */ /* 0x000fe20000010100 */
[----:B------:R2:W-:Y:S01]  /*96f0*/  MUFU.EX2 R153, R160 ;  /* 0x000000a000997308 */ /* 0x0005e20000000800 */
[----:B-1----:R-:W-:-:S01]  /*9700*/  FFMA.FTZ R156, R163, UR37, -R2 ;  /* 0x00000025a39c7c23 */ /* 0x002fc20008010802 */
[----:B0-----:R-:W-:Y:S01]  /*9710*/  FFMA.FTZ R162, R117, R5, R8 ;  /* 0x0000000575a27223 */ /* 0x001fe20000010008 */
[----:B------:R-:W-:-:S01]  /*9720*/  FFMA.FTZ R157, R166, UR37, -R2 ;  /* 0x00000025a69d7c23 */ /* 0x000fc20008010802 */
[--C-:B------:R-:W-:Y:S01]  /*9730*/  FFMA.FTZ R158, R167, UR37, -R2.reuse ;  /* 0x00000025a79e7c23 */ /* 0x100fe20008010802 */
[----:B------:R-:W-:-:S01]  /*9740*/  FFMA.FTZ R138, R138, UR37, -R2 ;  /* 0x000000258a8a7c23 */ /* 0x000fc20008010802 */
[----:B------:R-:W-:Y:S01]  /*9750*/  FADD.FTZ R162, R7, R162 ;  /* 0x000000a207a27221 */ /* 0x000fe20000010000 */
[----:B------:R-:W-:-:S01]  /*9760*/  FFMA.FTZ R139, R139, UR37, -R2 ;  /* 0x000000258b8b7c23 */ /* 0x000fc20008010802 */
[----:B------:R-:W-:Y:S01]  /*9770*/  MUFU.EX2 R149, R149 ;  /* 0x0000009500957308 */ /* 0x000fe20000000800 */
[----:B--2---:R-:W-:-:S01]  /*9780*/  FFMA.FTZ R160, R126, UR37, -R2 ;  /* 0x000000257ea07c23 */ /* 0x004fc20008010802 */
[----:B------:R-:W-:Y:S01]  /*9790*/  FMUL.FTZ R126, R159, UR37 ;  /* 0x000000259f7e7c20 */ /* 0x000fe20008410000 */
        /* <DEDUP_REMOVED lines=32> */
[----:B------:R-:W-:-:S01]  /*99a0*/  FFMA.FTZ R98, R98, UR37, -R2 ;  /* 0x0000002562627c23 */ /* 0x000fc20008010802 */
[----:B------:R-:W-:Y:S01]  /*99b0*/  FFMA.FTZ R99, R99, UR37, -R2 ;  /* 0x0000002563637c23 */ /* 0x000fe20008010802 */
[----:B------:R-:W-:-:S01]  /*99c0*/  FADD.FTZ R159, R153, R4 ;  /* 0x00000004999f7221 */ /* 0x000fc20000010000 */
[----:B------:R-:W-:Y:S01]  /*99d0*/  FADD.FTZ R4, R12, R5 ;  /* 0x000000050c047221 */ /* 0x000fe20000010000 */
[----:B------:R-:W-:-:S01]  /*99e0*/  FFMA.FTZ R102, R102, UR37, -R2 ;  /* 0x0000002566667c23 */ /* 0x000fc20008010802 */
[----:B------:R-:W1:Y:S01]  /*99f0*/  MUFU.EX2 R156, R156 ;  /* 0x0000009c009c7308 */ /* 0x000e620000000800 */
[----:B------:R-:W-:-:S01]  /*9a00*/  FFMA.FTZ R2, R103, UR37, -R2 ;  /* 0x0000002567027c23 */ /* 0x000fc20008010802 */
[----:B------:R-:W-:-:S04]  /*9a10*/  FADD.FTZ R5, R13, R4 ;  /* 0x000000040d057221 */ /* 0x000fc80000010000 */
[----:B------:R-:W-:Y:S02]  /*9a20*/  FADD.FTZ R4, R14, R5 ;  /* 0x000000050e047221 */ /* 0x000fe40000010000 */
[----:B------:R-:W3:Y:S02]  /*9a30*/  MUFU.EX2 R157, R157 ;  /* 0x0000009d009d7308 */ /* 0x000ee40000000800 */
[----:B------:R-:W-:-:S04]  /*9a40*/  FADD.FTZ R5, R15, R4 ;  /* 0x000000040f057221 */ /* 0x000fc80000010000 */
[----:B------:R-:W-:Y:S02]  /*9a50*/  FADD.FTZ R4, R20, R5 ;  /* 0x0000000514047221 */ /* 0x000fe40000010000 */
[----:B------:R-:W4:Y:S02]  /*9a60*/  MUFU.EX2 R158, R158 ;  /* 0x0000009e009e7308 */ /* 0x000f240000000800 */
[----:B------:R-:W-:-:S06]  /*9a70*/  FADD.FTZ R5, R21, R4 ;  /* 0x0000000415057221 */ /* 0x000fcc0000010000 */
[----:B------:R2:W-:Y:S08]  /*9a80*/  MUFU.EX2 R0, R160 ;  /* 0x000000a000007308 */ /* 0x0005f00000000800 */
[----:B------:R-:W5:Y:S01]  /*9a90*/  MUFU.EX2 R138, R138 ;  /* 0x0000008a008a7308 */ /* 0x000f620000000800 */
[----:B--2---:R-:W-:-:S04]  /*9aa0*/  FADD.FTZ R160, R154, R159 ;  /* 0x0000009f9aa07221 */ /* 0x004fc80000010000 */
[----:B0-----:R-:W-:-:S03]  /*9ab0*/  FADD.FTZ R159, R155, R160 ;  /* 0x000000a09b9f7221 */ /* 0x001fc60000010000 */
[----:B------:R-:W0:Y:S01]  /*9ac0*/  MUFU.EX2 R139, R139 ;  /* 0x0000008b008b7308 */ /* 0x000e220000000800 */
[----:B-1----:R-:W-:-:S04]  /*9ad0*/  FADD.FTZ R160, R156, R159 ;  /* 0x0000009f9ca07221 */ /* 0x002fc80000010000 */
[----:B---3--:R-:W-:Y:S01]  /*9ae0*/  FADD.FTZ R159, R157, R160 ;  /* 0x000000a09d9f7221 */ /* 0x008fe20000010000 */
[----:B------:R-:W-:-:S02]  /*9af0*/  FADD.FTZ R160, R136, R5 ;  /* 0x0000000588a07221 */ /* 0x000fc40000010000 */
[----:B------:R-:W1:Y:S01]  /*9b00*/  MUFU.EX2 R142, R142 ;  /* 0x0000008e008e7308 */ /* 0x000e620000000800 */
[----:B----4-:R-:W-:-:S04]  /*9b10*/  FADD.FTZ R159, R158, R159 ;  /* 0x0000009f9e9f7221 */ /* 0x010fc80000010000 */
        /* <DEDUP_REMOVED lines=22> */
[----:B------:R-:W0:Y:S01]  /*9c80*/  MUFU.EX2 R127, R127 ;  /* 0x0000007f007f7308 */ /* 0x000e220000000800 */
[----:B-1----:R-:W-:-:S01]  /*9c90*/  FADD.FTZ R160, R122, R5 ;  /* 0x000000057aa07221 */ /* 0x002fc20000010000 */
[----:B------:R-:W-:-:S04]  /*9ca0*/  FADD.FTZ R5, R121, R4 ;  /* 0x0000000479057221 */ /* 0x000fc80000010000 */
[----:B------:R-:W-:Y:S02]  /*9cb0*/  FADD.FTZ R4, R124, R5 ;  /* 0x000000057c047221 */ /* 0x000fe40000010000 */
[----:B------:R-:W1:Y:S01]  /*9cc0*/  MUFU.EX2 R130, R130 ;  /* 0x0000008200827308 */ /* 0x000e620000000800 */
[----:B--2---:R-:W-:-:S01]  /*9cd0*/  FADD.FTZ R159, R123, R160 ;  /* 0x000000a07b9f7221 */ /* 0x004fc20000010000 */
[----:B------:R-:W-:-:S03]  /*9ce0*/  FADD.FTZ R5, R125, R4 ;  /* 0x000000047d057221 */ /* 0x000fc60000010000 */
[----:B------:R-:W-:Y:S01]  /*9cf0*/  FADD.FTZ R160, R0, R159 ;  /* 0x0000009f00a07221 */ /* 0x000fe20000010000 */
[----:B------:R-:W-:-:S02]  /*9d00*/  FADD.FTZ R4, R128, R5 ;  /* 0x0000000580047221 */ /* 0x000fc40000010000 */
        /* <DEDUP_REMOVED lines=27> */
[----:B------:R-:W-:Y:S01]  /*9ec0*/  MUFU.EX2 R114, R114 ;  /* 0x0000007200727308 */ /* 0x000fe20000000800 */
[----:B-1----:R-:W-:-:S04]  /*9ed0*/  FADD.FTZ R5, R9, R4 ;  /* 0x0000000409057221 */ /* 0x002fc80000010000 */
[----:B------:R-:W-:-:S03]  /*9ee0*/  FADD.FTZ R4, R108, R5 ;  /* 0x000000056c047221 */ /* 0x000fc60000010000 */
        /* <DEDUP_REMOVED lines=11> */
[----:B------:R-:W-:Y:S08]  /*9fa0*/  MUFU.EX2 R90, R90 ;  /* 0x0000005a005a7308 */ /* 0x000ff00000000800 */
[----:B------:R0:W-:Y:S01]  /*9fb0*/  MUFU.EX2 R161, R94 ;  /* 0x0000005e00a17308 */ /* 0x0001e20000000800 */
[----:B-1----:R-:W-:-:S07]  /*9fc0*/  FADD.FTZ R4, R116, R5 ;  /* 0x0000000574047221 */ /* 0x002fce0000010000 */
[----:B------:R-:W1:Y:S01]  /*9fd0*/  MUFU.EX2 R89, R89 ;  /* 0x0000005900597308 */ /* 0x000e620000000800 */
[----:B0-----:R-:W-:-:S04]  /*9fe0*/  FADD.FTZ R94, R114, R159 ;  /* 0x0000009f725e7221 */ /* 0x001fc80000010000 */
[----:B------:R-:W-:-:S03]  /*9ff0*/  FADD.FTZ R159, R115, R94 ;  /* 0x0000005e739f7221 */ /* 0x000fc60000010000 */
[----:B------:R-:W-:Y:S01]  /*a000*/  MUFU.EX2 R91, R91 ;  /* 0x0000005b005b7308 */ /* 0x000fe20000000800 */
[----:B------:R-:W-:-:S07]  /*a010*/  FADD.FTZ R94, R118, R159 ;  /* 0x0000009f765e7221 */ /* 0x000fce0000010000 */
[----:B------:R-:W0:Y:S01]  /*a020*/  MUFU.EX2 R92, R92 ;  /* 0x0000005c005c7308 */ /* 0x000e220000000800 */
[----:B-1----:R-:W-:-:S07]  /*a030*/  FADD.FTZ R5, R89, R4 ;  /* 0x0000000459057221 */ /* 0x002fce0000010000 */
        /* <DEDUP_REMOVED lines=26> */
.L_x_1220:
        /* <DEDUP_REMOVED lines=80> */
[-C--:B------:R-:W-:Y:S01]  /*a6e0*/  FMUL.FTZ R27, R27, R126.reuse ;  /* 0x0000007e1b1b7220 */ /* 0x080fe20000410000 */
        /* <DEDUP_REMOVED lines=38> */
.L_x_1203:
        /* <DEDUP_REMOVED lines=25> */
.L_x_1223:
[----:B------:R-:W-:-:S11]  /*aae0*/  UISETP.NE.AND UP2, UPT, UR11, 0x1, UPT ;  /* 0x000000010b00788c */ /* 0x000fd6000bf45270 */
[----:B------:R-:W-:Y:S02]  /*aaf0*/  @UP2 ULDC.64 UR14, c[0x0][0x9e8] ;  /* 0x00027a00000e2ab9 */ /* 0x000fe40000000a00 */
[----:B------:R-:W-:-:S04]  /*ab00*/  UIMAD.WIDE.U32 UR6, UR10, UR14, URZ ;  /* 0x0000000e0a0672a5 */ /* 0x000fc8000f8e003f */
[----:B------:R-:W-:-:S12]  /*ab10*/  @UP2 USHF.R.U32.HI UR10, URZ, UR15, UR7 ;  /* 0x0000000f3f0a2299 */ /* 0x000fd80008011607 */
.L_x_1224:
[----:B------:R-:W-:-:S04]  /*ab20*/  UIMAD UR10, UR10, UR11, URZ ;  /* 0x0000000b0a0a72a4 */ /* 0x000fc8000f8e023f */
[----:B------:R-:W-:-:S04]  /*ab30*/  UISETP.LT.AND UP2, UPT, UR55, UR10, UPT ;  /* 0x0000000a3700728c */ /* 0x000fc8000bf41270 */
[----:B------:R-:W-:-:S12]  /*ab40*/  USEL UR55, UR55, UR10, !UP2 ;  /* 0x0000000a37377287 */ /* 0x000fd8000d000000 */
.L_x_1222:
        /* <DEDUP_REMOVED lines=12> */
.L_x_1235:
[----:B------:R-:W-:Y:S01]  /*ac10*/  ISETP.NE.AND P2, PT, RZ, UR44, PT ;  /* 0x0000002cff007c0c */ /* 0x000fe2000bf45270 */
[----:B------:R-:W-:-:S04]  /*ac20*/  UISETP.NE.AND UP2, UPT, UR55, 0x1, UPT ;  /* 0x000000013700788c */ /* 0x000fc8000bf45270 */
[----:B------:R-:W-:-:S04]  /*ac30*/  USEL UR45, URZ, 0x1, UP2 ;  /* 0x000000013f2d7887 */ /* 0x000fc80009000000 */
[----:B------:R-:W-:-:S04]  /*ac40*/  ULOP3.LUT UR45, UR56, UR45, URZ, 0x3c, !UPT ;  /* 0x0000002d382d7292 */ /* 0x000fc8000f8e3c3f */
[----:B------:R-:W-:Y:S08]  /*ac50*/  @P2 BRA `(.L_x_1226) ;  /* 0x0000000000382947 */ /* 0x000ff00003800000 */
[----:B------:R-:W-:Y:S05]  /*ac60*/  @!P0 BRA `(.L_x_1227) ;  /* 0x0000000000048947 */ /* 0x000fea0003800000 */
[----:B------:R-:W-:Y:S01]  /*ac70*/  BPT.TRAP 0x1 ;  /* 0x000000040000795c */ /* 0x000fe20000300000 */
.L_x_1227:
        /* <DEDUP_REMOVED lines=9> */
.L_x_1228:
[----:B-1----:R-:W-:Y:S05]  /*ad10*/  @P1 BRA `(.L_x_1226) ;  /* 0x0000000000081947 */ /* 0x002fea0003800000 */
[----:B------:R-:W1:Y:S02]  /*ad20*/  SYNCS.PHASECHK.TRANS64.TRYWAIT P1, [UR6+0x29830], R0 ;  /* 0x02983000ff0075a7 */ /* 0x000e640008020146 */
[----:B-1----:R-:W-:Y:S05]  /*ad30*/  @!P1 BRA `(.L_x_1229) ;  /* 0x0000010000fc9947 */ /* 0x002fea0003800000 */
.L_x_1226:
        /* <DEDUP_REMOVED lines=191> */
.L_x_1231:
[----:B------:R-:W-:Y:S01]  /*b930*/  ULEA UR6, UR55, UR41, 0x3 ;  /* 0x0000002937067291 */ /* 0x000fe2000f8e183f */
[----:B------:R-:W-:-:S05]  /*b940*/  IMAD.U32 R0, RZ, RZ, UR56 ;  /* 0x00000038ff007e24 */ /* 0x000fca000f8e00ff */
[----:B------:R-:W-:-:S04]  /*b950*/  SHF.L.U32 R0, R0, 0x1f, RZ ;  /* 0x0000001f00007819 */ /* 0x000fc800000006ff */
[----:B------:R0:W1:Y:S01]  /*b960*/  SYNCS.PHASECHK.TRANS64.TRYWAIT P1, [UR6+0x29850], R0 ;  /* 0x02985000ff0075a7 */ /* 0x0000620008020146 */
[----:B------:R-:W-:Y:S05]  /*b970*/  @!P0 BRA `(.L_x_1232) ;  /* 0x0000000000048947 */ /* 0x000fea0003800000 */
[----:B------:R-:W-:Y:S01]  /*b980*/  BPT.TRAP 0x1 ;  /* 0x000000040000795c */ /* 0x000fe20000300000 */
.L_x_1232:
[----:B-1----:R-:W-:Y:S05]  /*b990*/  @P1 BRA `(.L_x_1230) ;  /* 0x0000000000081947 */ /* 0x002fea0003800000 */
[----:B------:R-:W1:Y:S02]  /*b9a0*/  SYNCS.PHASECHK.TRANS64.TRYWAIT P1, [UR6+0x29850], R0 ;  /* 0x02985000ff0075a7 */ /* 0x000e640008020146 */
[----:B-1----:R-:W-:Y:S05]  /*b9b0*/  @!P1 BRA `(.L_x_1233) ;  /* 0x000000f400f49947 */ /* 0x002fea0003800000 */
.L_x_1230:
        /* <DEDUP_REMOVED lines=92> */
[----:B0-----:R-:W-:Y:S01]  /*bf80*/  SHF.R.U32.HI R198, RZ, 0x7, R198 ;  /* 0x00000007ffc67819 */ /* 0x001fe200000116c6 */
        /* <DEDUP_REMOVED lines=17> */
[----:B-1----:R-:W-:Y:S01]  /*c0a0*/  FMNMX.FTZ R0, R13, R0, !PT ;  /* 0x000000000d007209 */ /* 0x002fe20007810000 */
[----:B------:R-:W-:-:S01]  /*c0b0*/  FFMA.FTZ R137, R141, UR37, -R197 ;  /* 0x000000258d897c23 */ /* 0x000fc200080108c5 */
[----:B------:R-:W-:Y:S02]  /*c0c0*/  IMAD.U32 R153, RZ, RZ, UR37 ;  /* 0x00000025ff997e24 */ /* 0x000fe4000f8e00ff */
[----:B------:R-:W-:-:S01]  /*c0d0*/  FFMA.FTZ R141, R145, UR37, -R197 ;  /* 0x00000025918d7c23 */ /* 0x000fc200080108c5 */
[--C-:B------:R-:W-:Y:S01]  /*c0e0*/  FFMA.FTZ R145, R149, UR37, -R197.reuse ;  /* 0x0000002595917c23 */ /* 0x100fe200080108c5 */
[----:B------:R-:W-:Y:S01]  /*c0f0*/  FMUL.FTZ R6, R7, UR37 ;  /* 0x0000002507067c20 */ /* 0x000fe20008410000 */
[----:B------:R-:W-:Y:S01]  /*c100*/  FFMA.FTZ R149, R101, UR37, -R197 ;  /* 0x0000002565957c23 */ /* 0x000fe200080108c5 */
[----:B------:R-:W-:-:S01]  /*c110*/  FADD.FTZ R7, -R0, R9 ;  /* 0x0000000900077221 */ /* 0x000fc20000010100 */
[----:B------:R-:W-:Y:S01]  /*c120*/  FFMA.FTZ R20, R136, UR37, -R197 ;  /* 0x0000002588147c23 */ /* 0x000fe200080108c5 */
[----:B------:R-:W-:-:S01]  /*c130*/  FFMA.FTZ R101, R0, R153, -8 ;  /* 0xc100000000657423 */ /* 0x000fc20000010099 */
[--C-:B------:R-:W-:Y:S01]  /*c140*/  FFMA.FTZ R136, R140, UR37, -R197.reuse ;  /* 0x000000258c887c23 */ /* 0x100fe200080108c5 */
[----:B------:R-:W-:-:S01]  /*c150*/  FFMA.FTZ R140, R144, UR37, -R197 ;  /* 0x00000025908c7c23 */ /* 0x000fc200080108c5 */
[--C-:B------:R-:W-:Y:S01]  /*c160*/  FFMA.FTZ R9, R152, UR37, -R197.reuse ;  /* 0x0000002598097c23 */ /* 0x100fe200080108c5 */
[----:B------:R-:W-:-:S01]  /*c170*/  FFMA.FTZ R144, R148, UR37, -R197 ;  /* 0x0000002594907c23 */ /* 0x000fc200080108c5 */
[----:B------:R-:W-:Y:S01]  /*c180*/  FMUL.FTZ R7, R7, UR37 ;  /* 0x0000002507077c20 */ /* 0x000fe20008410000 */
        /* <DEDUP_REMOVED lines=51> */
[----:B0-----:R-:W-:-:S01]  /*c4c0*/  FADD.FTZ R5, R8, R5 ;  /* 0x0000000508057221 */ /* 0x001fc20000010000 */
[----:B------:R-:W-:Y:S01]  /*c4d0*/  FFMA.FTZ R108, R108, UR37, -R197 ;  /* 0x000000256c6c7c23 */ /* 0x000fe200080108c5 */
[----:B------:R-:W-:-:S01]  /*c4e0*/  FFMA.FTZ R110, R110, UR37, -R101 ;  /* 0x000000256e6e7c23 */ /* 0x000fc20008010865 */
[----:B------:R-:W-:Y:S01]  /*c4f0*/  IADD3 R164, -R198, 0xb, RZ ;  /* 0x0000000bc6a47810 */ /* 0x000fe20007ffe1ff */
[----:B------:R-:W-:-:S01]  /*c500*/  FFMA.FTZ R109, R109, UR37, -R197 ;  /* 0x000000256d6d7c23 */ /* 0x000fc200080108c5 */
[----:B------:R-:W0:Y:S01]  /*c510*/  S2R R198, SR_TID.X ;  /* 0x0000000000c67919 */ /* 0x000e220000002100 */
[----:B------:R-:W-:-:S01]  /*c520*/  FFMA.FTZ R111, R111, UR37, -R101 ;  /* 0x000000256f6f7c23 */ /* 0x000fc20008010865 */
[----:B------:R-:W3:Y:S01]  /*c530*/  MUFU.EX2 R152, R152 ;  /* 0x0000009800987308 */ /* 0x000ee20000000800 */
        /* <DEDUP_REMOVED lines=8> */
[----:B-1----:R-:W-:-:S01]  /*c5c0*/  FADD.FTZ R4, R10, R5 ;  /* 0x000000050a047221 */ /* 0x002fc20000010000 */
[----:B------:R-:W-:Y:S01]  /*c5d0*/  FFMA.FTZ R117, R117, UR37, -R197 ;  /* 0x0000002575757c23 */ /* 0x000fe200080108c5 */
[----:B------:R-:W-:-:S01]  /*c5e0*/  FFMA.FTZ R119, R119, UR37, -R101 ;  /* 0x0000002577777c23 */ /* 0x000fc20008010865 */
[----:B------:R-:W-:Y:S01]  /*c5f0*/  FFMA.FTZ R88, R88, UR37, -R197 ;  /* 0x0000002558587c23 */ /* 0x000fe200080108c5 */
[----:B------:R-:W-:-:S01]  /*c600*/  FFMA.FTZ R90, R90, UR37, -R101 ;  /* 0x000000255a5a7c23 */ /* 0x000fc20008010865 */
[----:B------:R-:W-:-:S02]  /*c610*/  WARPGROUP.DEPBAR.LE gsb0, 0x0 ;  /* 0x00008000000079c5 */ /* 0x000fc40000010000 */
[----:B------:R-:W-:Y:S01]  /*c620*/  WARPGROUP.ARRIVE ;  /* 0x00000000000079c5 */ /* 0x000fe20000000000 */
[----:B------:R-:W1:Y:S01]  /*c630*/  MUFU.EX2 R155, R155 ;  /* 0x0000009b009b7308 */ /* 0x000e620000000800 */
[----:B---3--:R-:W-:-:S01]  /*c640*/  FADD.FTZ R158, R152, R161 ;  /* 0x000000a1989e7221 */ /* 0x008fc20000010000 */
[----:B------:R-:W-:Y:S01]  /*c650*/  FFMA.FTZ R89, R89, UR37, -R197 ;  /* 0x0000002559597c23 */ /* 0x000fe200080108c5 */
[----:B------:R-:W-:-:S01]  /*c660*/  FFMA.FTZ R91, R91, UR37, -R101 ;  /* 0x000000255b5b7c23 */ /* 0x000fc20008010865 */
[----:B------:R-:W-:Y:S01]  /*c670*/  FFMA.FTZ R92, R92, UR37, -R197 ;  /* 0x000000255c5c7c23 */ /* 0x000fe200080108c5 */
[----:B------:R-:W-:Y:S01]  /*c680*/  QGMMA.64x128x32.F32.E4M3.E4M3 R24, R176, gdesc[UR4], R24, gsb0 ;  /* 0x01e00004b0187df3 */ /* 0x000fe20008000818 */
[----:B------:R-:W-:Y:S01]  /*c690*/  UIADD3 UR6, UR10, 0x300, URZ ;  /* 0x000003000a067890 */ /* 0x000fe2000fffe03f */
[----:B------:R-:W-:Y:S01]  /*c6a0*/  FFMA.FTZ R94, R94, UR37, -R101 ;  /* 0x000000255e5e7c23 */ /* 0x000fe20008010865 */
[----:B------:R-:W-:Y:S01]  /*c6b0*/  UMOV UR7, 0xc0000010 ;  /* 0xc000001000077882 */ /* 0x000fe20000000000 */
[----:B------:R-:W3:Y:S01]  /*c6c0*/  MUFU.EX2 R12, R12 ;  /* 0x0000000c000c7308 */ /* 0x000ee20000000800 */
[----:B--2---:R-:W-:-:S01]  /*c6d0*/  FADD.FTZ R5, R11, R4 ;  /* 0x000000040b057221 */ /* 0x004fc20000010000 */
[----:B------:R-:W-:Y:S01]  /*c6e0*/  FFMA.FTZ R93, R93, UR37, -R197 ;  /* 0x000000255d5d7c23 */ /* 0x000fe200080108c5 */
[----:B------:R-:W-:-:S01]  /*c6f0*/  FFMA.FTZ R95, R95, UR37, -R101 ;  /* 0x000000255f5f7c23 */ /* 0x000fc20008010865 */
[----:B0-----:R-:W-:Y:S01]  /*c700*/  LOP3.LUT P1, RZ, R198, 0x7f, RZ, 0xc0, !PT ;  /* 0x0000007fc6ff7812 */ /* 0x001fe2000782c0ff */
[----:B------:R-:W-:-:S01]  /*c710*/  FFMA.FTZ R96, R96, UR37, -R197 ;  /* 0x0000002560607c23 */ /* 0x000fc200080108c5 */
[----:B------:R-:W-:Y:S01]  /*c720*/  FFMA.FTZ R98, R98, UR37, -R101 ;  /* 0x0000002562627c23 */ /* 0x000fe20008010865 */
[----:B------:R-:W-:-:S01]  /*c730*/  FFMA.FTZ R97, R97, UR37, -R197 ;  /* 0x0000002561617c23 */ /* 0x000fc200080108c5 */
[----:B------:R-:W0:Y:S01]  /*c740*/  MUFU.EX2 R154, R154 ;  /* 0x0000009a009a7308 */ /* 0x000e220000000800 */
[----:B-1----:R-:W-:-:S01]  /*c750*/  FADD.FTZ R161, R155, R158 ;  /* 0x0000009e9ba17221 */ /* 0x002fc20000010000 */
[----:B------:R-:W-:Y:S01]  /*c760*/  FFMA.FTZ R99, R99, UR37, -R101 ;  /* 0x0000002563637c23 */ /* 0x000fe20008010865 */
[----:B------:R-:W-:-:S01]  /*c770*/  FFMA.FTZ R100, R100, UR37, -R197 ;  /* 0x0000002564647c23 */ /* 0x000fc200080108c5 */
[--C-:B------:R-:W-:Y:S01]  /*c780*/  FFMA.FTZ R102, R102, UR37, -R101.reuse ;  /* 0x0000002566667c23 */ /* 0x100fe20008010865 */
[----:B------:R-:W-:-:S03]  /*c790*/  FFMA.FTZ R101, R103, UR37, -R101 ;  /* 0x0000002567657c23 */ /* 0x000fc60008010865 */
[----:B------:R-:W1:Y:S01]  /*c7a0*/  MUFU.EX2 R13, R13 ;  /* 0x0000000d000d7308 */ /* 0x000e620000000800 */
[----:B---3--:R-:W-:-:S07]  /*c7b0*/  FADD.FTZ R4, R12, R5 ;  /* 0x000000050c047221 */ /* 0x008fce0000010000 */
        /* <DEDUP_REMOVED lines=30> */
[----:B------:R-:W-:Y:S02]  /*c9a0*/  WARPGROUP.DEPBAR.LE gsb0, 0x0 ;  /* 0x00008000000079c5 */ /* 0x000fe40000010000 */
[----:B------:R-:W-:-:S04]  /*c9b0*/  WARPGROUP.ARRIVE ;  /* 0x00000000000079c5 */ /* 0x000fc80000000000 */
[----:B------:R-:W2:Y:S01]  /*c9c0*/  MUFU.EX2 R141, R141 ;  /* 0x0000008d008d7308 */ /* 0x000ea20000000800 */
[----:B0-----:R-:W-:-:S01]  /*c9d0*/  FADD.FTZ R4, R140, R5 ;  /* 0x000000058c047221 */ /* 0x001fc20000010000 */
[----:B------:R-:W-:Y:S01]  /*c9e0*/  QGMMA.64x128x32.F32.E4M3.E4M3 R24, R172, gdesc[UR4], R24, gsb0 ;  /* 0x01e00004ac187df3 */ /* 0x000fe20008000818 */
[----:B------:R-:W-:Y:S01]  /*c9f0*/  UIADD3 UR6, UR10, 0x400, URZ ;  /* 0x000004000a067890 */ /* 0x000fe2000fffe03f */
[----:B------:R-:W-:-:S04]  /*ca00*/  UMOV UR7, 0xc0000010 ;  /* 0xc000001000077882 */ /* 0x000fc80000000000 */
        /* <DEDUP_REMOVED lines=39> */
[----:B-1----:R-:W-:-:S05]  /*cc80*/  FADD.FTZ R161, R131, R158 ;  /* 0x0000009e83a17221 */ /* 0x002fca0000010000 */
[----:B------:R-:W0:Y:S08]  /*cc90*/  MUFU.EX2 R134, R134 ;  /* 0x0000008600867308 */ /* 0x000e300000000800 */
        /* <DEDUP_REMOVED lines=37> */
[----:B------:R-:W-:-:S06]  /*cef0*/  IMAD.U32 R161, RZ, RZ, UR51 ;  /* 0x00000033ffa17e24 */ /* 0x000fcc000f8e00ff */
[----:B------:R-:W-:Y:S01]  /*cf00*/  MUFU.EX2 R88, R88 ;  /* 0x0000005800587308 */ /* 0x000fe20000000800 */
[----:B--2---:R-:W-:-:S01]  /*cf10*/  FADD.FTZ R5, R117, R4 ;  /* 0x0000000475057221 */ /* 0x004fc20000010000 */
[----:B------:R-:W-:-:S05]  /*cf20*/  @!P1 LEA R4, R161, UR41, 0x3 ;  /* 0x00000029a1049c11 */ /* 0x000fca000f8e18ff */
[----:B------:R-:W-:Y:S01]  /*cf30*/  @!P1 VIADD R4, R4, 0x29840 ;  /* 0x0002984004049836 */ /* 0x000fe20000000000 */
[----:B------:R-:W1:Y:S04]  /*cf40*/  MUFU.EX2 R90, R90 ;  /* 0x0000005a005a7308 */ /* 0x000e680000000800 */
        /* <DEDUP_REMOVED lines=8> */
[----:B------:R0:W2:Y:S08]  /*cfd0*/  MUFU.EX2 R160, R95 ;  /* 0x0000005f00a07308 */ /* 0x0000b00000000800 */
[----:B------:R-:W-:Y:S01]  /*cfe0*/  MUFU.EX2 R96, R96 ;  /* 0x0000006000607308 */ /* 0x000fe20000000800 */
[----:B0-----:R-:W-:-:S04]  /*cff0*/  FADD.FTZ R95, R119, R158 ;  /* 0x0000009e775f7221 */ /* 0x001fc80000010000 */
[----:B-1----:R-:W-:-:S03]  /*d000*/  FADD.FTZ R158, R90, R95 ;  /* 0x0000005f5a9e7221 */ /* 0x002fc60000010000 */
[----:B------:R0:W1:Y:S01]  /*d010*/  MUFU.EX2 R94, R98 ;  /* 0x00000062005e7308 */ /* 0x0000620000000800 */
[----:B----4-:R-:W-:-:S04]  /*d020*/  FADD.FTZ R158, R91, R158 ;  /* 0x0000009e5b9e7221 */ /* 0x010fc80000010000 */
[----:B-----5:R-:W-:-:S03]  /*d030*/  FADD.FTZ R158, R163, R158 ;  /* 0x0000009ea39e7221 */ /* 0x020fc60000010000 */
[----:B------:R-:W4:Y:S01]  /*d040*/  MUFU.EX2 R97, R97 ;  /* 0x0000006100617308 */ /* 0x000f220000000800 */
[----:B0-----:R-:W-:-:S01]  /*d050*/  FADD.FTZ R98, R88, R5 ;  /* 0x0000000558627221 */ /* 0x001fc20000010000 */
[----:B--2---:R-:W-:-:S03]  /*d060*/  FADD.FTZ R95, R160, R158 ;  /* 0x0000009ea05f7221 */ /* 0x004fc60000010000 */
[----:B------:R-:W-:-:S03]  /*d070*/  FADD.FTZ R5, R89, R98 ;  /* 0x0000006259057221 */ /* 0x000fc60000010000 */
[----:B------:R-:W0:Y:S01]  /*d080*/  MUFU.EX2 R162, R99 ;  /* 0x0000006300a27308 */ /* 0x000e220000000800 */
[----:B------:R-:W-:-:S01]  /*d090*/  FADD.FTZ R98, R92, R5 ;  /* 0x000000055c627221 */ /* 0x000fc20000010000 */
[----:B-1----:R-:W-:-:S03]  /*d0a0*/  FADD.FTZ R95, R94, R95 ;  /* 0x0000005f5e5f7221 */ /* 0x002fc60000010000 */
        /* <DEDUP_REMOVED lines=14> */
.L_x_1234:
        /* <DEDUP_REMOVED lines=115> */
.L_x_1225:
        /* <DEDUP_REMOVED lines=8> */
[----:B------:R-:W-:-:S05]  /*d940*/  ULDC UR54, c[0x0][0x9e0] ;  /* 0x0002780000367ab9 */ /* 0x000fca0000000800 */
.L_x_1254:
[----:B------:R-:W-:Y:S01]  /*d950*/  ISETP.NE.AND P2, PT, RZ, UR44, PT ;  /* 0x0000002cff007c0c */ /* 0x000fe2000bf45270 */
[----:B------:R-:W-:-:S04]  /*d960*/  UISETP.NE.AND UP2, UPT, UR57, 0x1, UPT ;  /* 0x000000013900788c */ /* 0x000fc8000bf45270 */
[----:B------:R-:W-:-:S04]  /*d970*/  USEL UR45, URZ, 0x1, UP2 ;  /* 0x000000013f2d7887 */ /* 0x000fc80009000000 */
[----:B------:R-:W-:-:S04]  /*d980*/  ULOP3.LUT UR45, UR58, UR45, URZ, 0x3c, !UPT ;  /* 0x0000002d3a2d7292 */ /* 0x000fc8000f8e3c3f */
[----:B------:R-:W-:Y:S08]  /*d990*/  @P2 BRA `(.L_x_1237) ;  /* 0x0000000000382947 */ /* 0x000ff00003800000 */
[----:B------:R-:W-:Y:S05]  /*d9a0*/  @!P0 BRA `(.L_x_1238) ;  /* 0x0000000000048947 */ /* 0x000fea0003800000 */
[----:B------:R-:W-:Y:S01]  /*d9b0*/  BPT.TRAP 0x1 ;  /* 0x000000040000795c */ /* 0x000fe20000300000 */
.L_x_1238:
        /* <DEDUP_REMOVED lines=9> */
.L_x_1239:
[----:B-1----:R-:W-:Y:S05]  /*da50*/  @P1 BRA `(.L_x_1237) ;  /* 0x0000000000081947 */ /* 0x002fea0003800000 */
[----:B------:R-:W1:Y:S02]  /*da60*/  SYNCS.PHASECHK.TRANS64.TRYWAIT P1, [UR6+0x29830], R0 ;  /* 0x02983000ff0075a7 */ /* 0x000e640008020146 */
[----:B-1----:R-:W-:Y:S05]  /*da70*/  @!P1 BRA `(.L_x_1240) ;  /* 0x000000d400dc9947 */ /* 0x002fea0003800000 */
.L_x_1237:
        /* <DEDUP_REMOVED lines=191> */
.L_x_1242:
[----:B------:R-:W-:Y:S01]  /*e670*/  ULEA UR6, UR57, UR41, 0x3 ;  /* 0x0000002939067291 */ /* 0x000fe2000f8e183f */
[----:B------:R-:W-:-:S05]  /*e680*/  IMAD.U32 R0, RZ, RZ, UR58 ;  /* 0x0000003aff007e24 */ /* 0x000fca000f8e00ff */
[----:B------:R-:W-:-:S04]  /*e690*/  SHF.L.U32 R0, R0, 0x1f, RZ ;  /* 0x0000001f00007819 */ /* 0x000fc800000006ff */
[----:B------:R0:W1:Y:S01]  /*e6a0*/  SYNCS.PHASECHK.TRANS64.TRYWAIT P1, [UR6+0x29850], R0 ;  /* 0x02985000ff0075a7 */ /* 0x0000620008020146 */
[----:B------:R-:W-:Y:S05]  /*e6b0*/  @!P0 BRA `(.L_x_1243) ;  /* 0x0000000000048947 */ /* 0x000fea0003800000 */
[----:B------:R-:W-:Y:S01]  /*e6c0*/  BPT.TRAP 0x1 ;  /* 0x000000040000795c */ /* 0x000fe20000300000 */
.L_x_1243:
[----:B-1----:R-:W-:Y:S05]  /*e6d0*/  @P1 BRA `(.L_x_1241) ;  /* 0x0000000000081947 */ /* 0x002fea0003800000 */
[----:B------:R-:W1:Y:S02]  /*e6e0*/  SYNCS.PHASECHK.TRANS64.TRYWAIT P1, [UR6+0x29850], R0 ;  /* 0x02985000ff0075a7 */ /* 0x000e640008020146 */
[----:B-1----:R-:W-:Y:S05]  /*e6f0*/  @!P1 BRA `(.L_x_1244) ;  /* 0x000000c800d49947 */ /* 0x002fea0003800000 */
.L_x_1241:
        /* <DEDUP_REMOVED lines=47> */
[----:B------:R-:W-:-:S04]  /*e9f0*/  ULOP3.LUT UR6, URZ, UR55, URZ, 0x33, !UPT ;  /* 0x000000373f067292 */ /* 0x000fc8000f8e333f */
[----:B------:R-:W0:Y:S01]  /*ea00*/  SHFL.IDX PT, R13, R8, RZ, 0x1c1f ;  /* 0x001c1fff080d7589 */ /* 0x000e2200000e0000 */
[----:B------:R-:W-:Y:S02]  /*ea10*/  WARPGROUP.DEPBAR.LE gsb0, 0x0 ;  /* 0x00008000000079c5 */ /* 0x000fe40000010000 */
[----:B------:R1:W-:Y:S06]  /*ea20*/  BAR.ARV R12, 0x100 ;  /* 0x0004000c0000751d */ /* 0x0003ec0000002000 */
[----:B------:R2:W-:Y:S02]  /*ea30*/  @!P3 SYNCS.ARRIVE.TRANS64.RED.A1T0 RZ, [R0+URZ], RZ ;  /* 0x000000ff00ffb9a7 */ /* 0x0005e4000810043f */
[----:B--2---:R-:W-:-:S05]  /*ea40*/  IMAD R0, R18, -0x2, R9 ;  /* 0xfffffffe12007824 */ /* 0x004fca00078e0209 */
[----:B------:R-:W-:Y:S01]  /*ea50*/  IADD3 R2, -R17, R0, R16 ;  /* 0x0000000011027210 */ /* 0x000fe20007ffe110 */
[----:B------:R-:W-:-:S04]  /*ea60*/  VIADD R0, R0, 0xffffffff ;  /* 0xffffffff00007836 */ /* 0x000fc80000000000 */
[C---:B------:R-:W-:Y:S02]  /*ea70*/  VIADD R9, R2.reuse, UR54 ;  /* 0x0000003602097c36 */ /* 0x040fe40008000000 */
[----:B------:R-:W-:Y:S02]  /*ea80*/  VIADD R2, R2, UR6 ;  /* 0x0000000602027c36 */ /* 0x000fe40008000000 */
[--C-:B0-----:R-:W-:Y:S02]  /*ea90*/  IMAD.IADD R11, R9, 0x1, R13.reuse ;  /* 0x00000001090b7824 */ /* 0x101fe400078e020d */
[----:B------:R-:W-:Y:S01]  /*eaa0*/  IMAD.IADD R10, R2, 0x1, R13 ;  /* 0x00000001020a7824 */ /* 0x000fe200078e020d */
[----:B-1----:R-:W-:Y:S06]  /*eab0*/  @P1 BRA `(.L_x_1245) ;  /* 0x0000000000541947 */ /* 0x002fec0003800000 */
        /* <DEDUP_REMOVED lines=12> */
.L_x_1247:
[----:B------:R-:W-:-:S05]  /*eb80*/  IMAD.U32 R14, RZ, RZ, UR51 ;  /* 0x00000033ff0e7e24 */ /* 0x000fca000f8e00ff */
[----:B------:R-:W-:-:S13]  /*eb90*/  ISETP.NE.AND P1, PT, R14, 0x1, PT ;  /* 0x000000010e00780c */ /* 0x000fda0003f25270 */
[----:B------:R-:W0:Y:S02]  /*eba0*/  @P1 LDC.64 R20, c[0x0][0x9e8] ;  /* 0x00027a00ff141b82 */ /* 0x000e240000000a00 */
[----:B0-----:R-:W-:-:S05]  /*ebb0*/  @P1 IMAD.HI.U32 R12, R13, R20, RZ ;  /* 0x000000140d0c1227 */ /* 0x001fca00078e00ff */
[----:B------:R-:W-:-:S07]  /*ebc0*/  @P1 SHF.R.U32.HI R13, RZ, R21, R12 ;  /* 0x00000015ff0d1219 */ /* 0x000fce000001160c */
.L_x_1248:
[----:B------:R-:W-:Y:S05]  /*ebd0*/  BSYNC B0 ;  /* 0x0000000000007941 */ /* 0x000fea0003800000 */
.L_x_1246:
[----:B------:R-:W-:-:S05]  /*ebe0*/  IMAD R13, R13, R14, R0 ;  /* 0x0000000e0d0d7224 */ /* 0x000fca00078e0200 */
[----:B------:R-:W-:Y:S02]  /*ebf0*/  VIADDMNMX R11, R13, R14, R11, PT ;  /* 0x0000000e0d0b7246 */ /* 0x000fe4000380010b */
[----:B------:R-:W-:-:S07]  /*ec00*/  VIMNMX R10, R10, R13, !PT ;  /* 0x0000000d0a0a7248 */ /* 0x000fce0007fe0100 */
.L_x_1245:
        /* <DEDUP_REMOVED lines=194> */
[----:B0-----:R-:W-:-:S03]  /*f830*/  IMAD.IADD R10, R9, 0x1, R8 ;  /* 0x00000001090a7824 */ /* 0x001fc600078e0208 */
[----:B------:R-:W-:Y:S01]  /*f840*/  ISETP.LT.OR P6, PT, R11, 0x9a, P6 ;  /* 0x0000009a0b00780c */ /* 0x000fe200037c1670 */
[----:B------:R-:W-:-:S03]  /*f850*/  IMAD.IADD R11, R2, 0x1, R8 ;  /* 0x00000001020b7824 */ /* 0x000fc600078e0208 */
        /* <DEDUP_REMOVED lines=15> */
.L_x_1251:
[----:B------:R-:W-:-:S05]  /*f950*/  IMAD.U32 R207, RZ, RZ, UR51 ;  /* 0x00000033ffcf7e24 */ /* 0x000fca000f8e00ff */
[----:B------:R-:W-:-:S13]  /*f960*/  ISETP.NE.AND P6, PT, R207, 0x1, PT ;  /* 0x00000001cf00780c */ /* 0x000fda0003fc5270 */
[----:B------:R-:W0:Y:S02]  /*f970*/  @P6 LDC.64 R8, c[0x0][0x9e8] ;  /* 0x00027a00ff086b82 */ /* 0x000e240000000a00 */
[----:B0-----:R-:W-:-:S05]  /*f980*/  @P6 IMAD.HI.U32 R8, R197, R8, RZ ;  /* 0x00000008c5086227 */ /* 0x001fca00078e00ff */
[----:B------:R-:W-:-:S07]  /*f990*/  @P6 SHF.R.U32.HI R197, RZ, R9, R8 ;  /* 0x00000009ffc56219 */ /* 0x000fce0000011608 */
.L_x_1252:
[----:B------:R-:W-:Y:S05]  /*f9a0*/  BSYNC B0 ;  /* 0x0000000000007941 */ /* 0x000fea0003800000 */
.L_x_1250:
[----:B------:R-:W-:-:S05]  /*f9b0*/  IMAD R0, R197, R207, R0 ;  /* 0x000000cfc5007224 */ /* 0x000fca00078e0200 */
[----:B------:R-:W-:Y:S02]  /*f9c0*/  VIADDMNMX R10, R0, R207, R10, PT ;  /* 0x000000cf000a7246 */ /* 0x000fe4000380010a */
[----:B------:R-:W-:-:S07]  /*f9d0*/  VIMNMX R11, R11, R0, !PT ;  /* 0x000000000b0b7248 */ /* 0x000fce0007fe0100 */
.L_x_1249:
        /* <DEDUP_REMOVED lines=501> */
.L_x_1253:
        /* <DEDUP_REMOVED lines=116> */
.L_x_1236:
[----:B------:R-:W-:Y:S06]  /*12070*/  BAR.ARV 0x8, 0x180 ;  /* 0x0206000000007b1d */ /* 0x000fec0000002000 */
[----:B------:R-:W-:Y:S05]  /*12080*/  @!P0 BRA `(.L_x_1255) ;  /* 0x0000000000048947 */ /* 0x000fea0003800000 */
[----:B------:R-:W-:Y:S01]  /*12090*/  BPT.TRAP 0x1 ;  /* 0x000000040000795c */ /* 0x000fe20000300000 */
.L_x_1255:
[----:B------:R-:W-:Y:S01]  /*120a0*/  ULEA UR9, UR51, UR41, 0x3 ;  /* 0x0000002933097291 */ /* 0x000fe2000f8e183f */
[----:B------:R-:W-:-:S05]  /*120b0*/  IMAD.U32 R3, RZ, RZ, UR45 ;  /* 0x0000002dff037e24 */ /* 0x000fca000f8e00ff */
[----:B------:R-:W-:-:S04]  /*120c0*/  SHF.L.U32 R3, R3, 0x1f, RZ ;  /* 0x0000001f03037819 */ /* 0x000fc800000006ff */
[----:B------:R0:W1:Y:S01]  /*120d0*/  SYNCS.PHASECHK.TRANS64.TRYWAIT P1, [UR9+0x29850], R3 ;  /* 0x02985003ff0075a7 */ /* 0x0000620008020149 */
[----:B------:R-:W-:Y:S05]  /*120e0*/  @!P0 BRA `(.L_x_1256) ;  /* 0x0000000000048947 */ /* 0x000fea0003800000 */
[----:B------:R-:W-:Y:S01]  /*120f0*/  BPT.TRAP 0x1 ;  /* 0x000000040000795c */ /* 0x000fe20000300000 */
.L_x_1256:
[----:B-1----:R-:W-:Y:S05]  /*12100*/  @P1 BRA `(.L_x_1257) ;  /* 0x0000000000081947 */ /* 0x002fea0003800000 */
[----:B------:R-:W1:Y:S02]  /*12110*/  SYNCS.PHASECHK.TRANS64.TRYWAIT P1, [UR9+0x29850], R3 ;  /* 0x02985003ff0075a7 */ /* 0x000e640008020149 */
[----:B-1----:R-:W-:Y:S05]  /*12120*/  @!P1 BRA `(.L_x_1258) ;  /* 0x0000009000609947 */ /* 0x002fea0003800000 */
.L_x_1257:
        /* <DEDUP_REMOVED lines=11> */
[----:B------:R-:W-:-:S04]  /*121e0*/  PLOP3.LUT P1, PT, PT, PT, UP0, 0x80, 0x0 ;  /* 0x000000000000781c */ /* 0x000fc80003f2f008 */
[----:B------:R-:W-:Y:S02]  /*121f0*/  @UP0 ULDC.64 UR12, c[0x0][0x9c8] ;  /* 0x00027200000c0ab9 */ /* 0x000fe40000000a00 */
[----:B------:R-:W-:Y:S01]  /*12200*/  UMOV UR6, UR8 ;  /* 0x0000000800067c82 */ /* 0x000fe20008000000 */
[----:B------:R-:W-:-:S09]  /*12210*/  @UP0 UIMAD.WIDE.U32 UR4, UR48, UR12, URZ ;  /* 0x0000000c300402a5 */ /* 0x000fd2000f8e003f */
[----:B------:R-:W-:Y:S01]  /*12220*/  QGMMA.64x128x32.F32.E4M3.E4M3 R24, R184, gdesc[UR4], R24, gsb0 ;  /* 0x01e00004b8187df3 */ /* 0x000fe20008000818 */
[----:B------:R-:W-:Y:S01]  /*12230*/  UIADD3 UR6, UR8, 0x100, URZ ;  /* 0x0000010008067890 */ /* 0x000fe2000fffe03f */
[----:B------:R-:W-:Y:S01]  /*12240*/  UMOV UR7, 0xc0000010 ;  /* 0xc000001000077882 */ /* 0x000fe20000000000 */
[----:B------:R-:W-:Y:S02]  /*12250*/  WARPGROUP.DEPBAR.LE gsb0, 0x0 ;  /* 0x00008000000079c5 */ /* 0x000fe40000010000 */
[----:B------:R-:W-:-:S07]  /*12260*/  WARPGROUP.ARRIVE ;  /* 0x00000000000079c5 */ /* 0x000fce0000000000 */
        /* <DEDUP_REMOVED lines=69> */
.L_x_1259:
        /* <DEDUP_REMOVED lines=74> */
.L_x_1185:
[----:B------:R-:W0:Y:S01]  /*12b60*/  S2R R7, SR_CgaCtaId ;  /* 0x0000000000077919 */ /* 0x000e220000008800 */
[----:B------:R-:W-:Y:S01]  /*12b70*/  MOV R0, 0x400 ;  /* 0x0000040000007802 */ /* 0x000fe20000000f00 */
[----:B------:R-:W-:Y:S01]  /*12b80*/  BSSY B0, `(.L_x_1260) ;  /* 0x0000277000007945 */ /* 0x000fe20003800000 */
[----:B------:R-:W-:Y:S02]  /*12b90*/  BAR.SYNC.DEFER_BLOCKING 0x5, 0x180 ;  /* 0x0146000000007b1d */ /* 0x000fe40000010000 */
[----:B0-----:R-:W-:-:S05]  /*12ba0*/  LEA R0, R7, R0, 0x18 ;  /* 0x0000000007007211 */ /* 0x001fca00078ec0ff */
[----:B------:R-:W0:Y:S02]  /*12bb0*/  LDS.128 R36, [R0+0x298d0] ;  /* 0x0298d00000247984 */ /* 0x000e240000000c00 */
[----:B0-----:R-:W-:Y:S02]  /*12bc0*/  R2UR UR5, R37 ;  /* 0x00000000250572ca */ /* 0x001fe400000e0000 */
[----:B------:R-:W-:Y:S02]  /*12bd0*/  R2UR UR49, R38 ;  /* 0x00000000263172ca */ /* 0x000fe400000e0000 */
        /* <DEDUP_REMOVED lines=9> */
[----:B------:R-:W0:Y:S01]  /*12c70*/  S2R R17, SR_SWINHI ;  /* 0x0000000000117919 */ /* 0x000e220000002f00 */
[----:B------:R-:W-:Y:S01]  /*12c80*/  F2FP.BF16.F32.PACK_AB R9, R84, R9 ;  /* 0x000000095409723e */ /* 0x000fe200000010ff */
[----:B------:R-:W-:Y:S02]  /*12c90*/  ULDC.64 UR6, c[0x0][0xc00] ;  /* 0x0003000000067ab9 */ /* 0x000fe40000000a00 */
[----:B------:R1:W2:Y:S01]  /*12ca0*/  LDG.E.CONSTANT R36, desc[UR52][R6.64] ;  /* 0x0000003406247981 */ /* 0x0002a2000c1e9900 */
[----:B------:R-:W-:Y:S01]  /*12cb0*/  F2FP.BF16.F32.PACK_AB R8, R85, R8 ;  /* 0x000000085508723e */ /* 0x000fe200000010ff */
[----:B------:R-:W-:Y:S01]  /*12cc0*/  UISETP.NE.U32.AND UP0, UPT, UR6, URZ, UPT ;  /* 0x0000003f0600728c */ /* 0x000fe2000bf05070 */
[----:B------:R-:W-:Y:S02]  /*12cd0*/  F2FP.BF16.F32.PACK_AB R28, R61, R28 ;  /* 0x0000001c3d1c723e */ /* 0x000fe400000010ff */
[----:B------:R-:W-:Y:S01]  /*12ce0*/  F2FP.BF16.F32.PACK_AB R44, R44, R89 ;  /* 0x000000592c2c723e */ /* 0x000fe200000010ff */
[----:B------:R-:W-:Y:S01]  /*12cf0*/  UISETP.NE.AND.EX UP0, UPT, UR7, URZ, UPT, UP0 ;  /* 0x0000003f0700728c */ /* 0x000fe2000bf05300 */
[----:B------:R-:W-:-:S02]  /*12d00*/  F2FP.BF16.F32.PACK_AB R11, R78, R11 ;  /* 0x0000000b4e0b723e */ /* 0x000fc400000010ff */
[----:B------:R-:W-:Y:S01]  /*12d10*/  F2FP.BF16.F32.PACK_AB R10, R79, R10 ;  /* 0x0000000a4f0a723e */ /* 0x000fe200000010ff */
[----:B------:R-:W-:Y:S01]  /*12d20*/  ULDC.64 UR6, c[0x0][0xc00] ;  /* 0x0003000000067ab9 */ /* 0x000fe20000000a00 */
[----:B-1----:R-:W-:Y:S01]  /*12d30*/  LOP3.LUT P0, R6, R16, 0x3, RZ, 0xc0, !PT ;  /* 0x0000000310067812 */ /* 0x002fe2000780c0ff */
[----:B------:R-:W-:Y:S01]  /*12d40*/  UIMAD.WIDE UR6, UR42, 0x4, UR6 ;  /* 0x000000042a0678a5 */ /* 0x000fe2000f8e0206 */
[----:B------:R-:W-:Y:S02]  /*12d50*/  F2FP.BF16.F32.PACK_AB R5, R86, R5 ;  /* 0x000000055605723e */ /* 0x000fe400000010ff */
[----:B------:R-:W-:Y:S02]  /*12d60*/  ISETP.EQ.OR P0, PT, R6, 0x3, !P0 ;  /* 0x000000030600780c */ /* 0x000fe40004702670 */
[----:B------:R-:W-:Y:S02]  /*12d70*/  F2FP.BF16.F32.PACK_AB R2, R87, R2 ;  /* 0x000000025702723e */ /* 0x000fe400000010ff */
[----:B------:R-:W-:-:S02]  /*12d80*/  SEL R59, R9, R8, P0 ;  /* 0x00000008093b7207 */ /* 0x000fc40000000000 */
[----:B------:R-:W-:Y:S02]  /*12d90*/  SEL R61, R8, R9, P0 ;  /* 0x00000009083d7207 */ /* 0x000fe40000000000 */
[----:B------:R-:W-:Y:S02]  /*12da0*/  SEL R81, R11, R10, P0 ;  /* 0x0000000a0b517207 */ /* 0x000fe40000000000 */
[----:B------:R-:W-:Y:S02]  /*12db0*/  SEL R83, R10, R11, P0 ;  /* 0x0000000b0a537207 */ /* 0x000fe40000000000 */
[----:B------:R-:W-:Y:S02]  /*12dc0*/  SEL R85, R5, R2, P0 ;  /* 0x0000000205557207 */ /* 0x000fe40000000000 */
[----:B------:R-:W-:Y:S02]  /*12dd0*/  MOV R6, R0 ;  /* 0x0000000000067202 */ /* 0x000fe40000000f00 */
[----:B0-----:R-:W-:-:S02]  /*12de0*/  MOV R7, R17 ;  /* 0x0000001100077202 */ /* 0x001fc40000000f00 */
[----:B------:R-:W-:Y:S02]  /*12df0*/  F2FP.BF16.F32.PACK_AB R27, R54, R27 ;  /* 0x0000001b361b723e */ /* 0x000fe400000010ff */
[----:B------:R-:W-:Y:S01]  /*12e00*/  F2FP.BF16.F32.PACK_AB R26, R55, R26 ;  /* 0x0000001a371a723e */ /* 0x000fe200000010ff */
[----:B------:R-:W-:Y:S01]  /*12e10*/  IMAD.WIDE R8, R193, 0x2, R6 ;  /* 0x00000002c1087825 */ /* 0x000fe200078e0206 */
[----:B------:R-:W-:Y:S02]  /*12e20*/  SEL R5, R2, R5, P0 ;  /* 0x0000000502057207 */ /* 0x000fe40000000000 */
[----:B------:R-:W-:Y:S02]  /*12e30*/  F2FP.BF16.F32.PACK_AB R25, R62, R25 ;  /* 0x000000193e19723e */ /* 0x000fe400000010ff */
[C---:B------:R-:W-:Y:S02]  /*12e40*/  IADD3 R89, P1, R8.reuse, 0x40, RZ ;  /* 0x0000004008597810 */ /* 0x040fe40007f3e0ff */
[----:B------:R-:W-:-:S02]  /*12e50*/  IADD3 R87, P6, R8, 0x20, RZ ;  /* 0x0000002008577810 */ /* 0x000fc40007fde0ff */
[----:B------:R-:W-:Y:S02]  /*12e60*/  LOP3.LUT R10, R89, 0x380, RZ, 0xc0, !PT ;  /* 0x00000380590a7812 */ /* 0x000fe400078ec0ff */
[----:B------:R-:W-:Y:S02]  /*12e70*/  LOP3.LUT R2, R87, 0x380, RZ, 0xc0, !PT ;  /* 0x0000038057027812 */ /* 0x000fe400078ec0ff */
[----:B------:R-:W-:Y:S02]  /*12e80*/  F2FP.BF16.F32.PACK_AB R24, R63, R24 ;  /* 0x000000183f18723e */ /* 0x000fe400000010ff */
[----:B------:R-:W-:Y:S02]  /*12e90*/  F2FP.BF16.F32.PACK_AB R20, R69, R20 ;  /* 0x000000144514723e */ /* 0x000fe400000010ff */
[----:B------:R-:W-:Y:S02]  /*12ea0*/  F2FP.BF16.F32.PACK_AB R14, R71, R14 ;  /* 0x0000000e470e723e */ /* 0x000fe400000010ff */
[----:B------:R-:W-:-:S02]  /*12eb0*/  F2FP.BF16.F32.PACK_AB R29, R60, R29 ;  /* 0x0000001d3c1d723e */ /* 0x000fc400000010ff */
[----:B------:R-:W-:Y:S02]  /*12ec0*/  SEL R69, R27, R26, P0 ;  /* 0x0000001a1b457207 */ /* 0x000fe40000000000 */
[----:B------:R-:W-:Y:S01]  /*12ed0*/  SEL R71, R26, R27, P0 ;  /* 0x0000001b1a477207 */ /* 0x000fe20000000000 */
[----:B------:R-:W-:Y:S01]  /*12ee0*/  IMAD.X R27, RZ, RZ, R9, P6 ;  /* 0x000000ffff1b7224 */ /* 0x000fe200030e0609 */
[----:B------:R-:W-:Y:S02]  /*12ef0*/  SHF.R.U64 R10, R10, 0x3, RZ ;  /* 0x000000030a0a7819 */ /* 0x000fe400000012ff */
[----:B------:R-:W-:Y:S02]  /*12f00*/  F2FP.BF16.F32.PACK_AB R94, R94, R97 ;  /* 0x000000615e5e723e */ /* 0x000fe400000010ff */
[----:B------:R-:W-:Y:S02]  /*12f10*/  IADD3 R99, P4, R8, 0x4020, RZ ;  /* 0x0000402008637810 */ /* 0x000fe40007f9e0ff */
[----:B------:R-:W-:-:S02]  /*12f20*/  SHF.R.U64 R2, R2, 0x3, RZ ;  /* 0x0000000302027819 */ /* 0x000fc400000012ff */
[C---:B------:R-:W-:Y:S02]  /*12f30*/  IADD3 R97, P3, R8.reuse, 0x4000, RZ ;  /* 0x0000400008617810 */ /* 0x040fe40007f7e0ff */
[----:B------:R-:W-:Y:S02]  /*12f40*/  IADD3 R103, P6, R8, 0x4060, RZ ;  /* 0x0000406008677810 */ /* 0x000fe40007fde0ff */
[----:B------:R-:W-:Y:S01]  /*12f50*/  F2FP.BF16.F32.PACK_AB R30, R47, R30 ;  /* 0x0000001e2f1e723e */ /* 0x000fe200000010ff */
[--C-:B------:R-:W-:Y:S01]  /*12f60*/  IMAD.X R17, RZ, RZ, R9.reuse, P3 ;  /* 0x000000ffff117224 */ /* 0x100fe200018e0609 */
[----:B------:R-:W-:Y:S02]  /*12f70*/  SEL R73, R25, R24, P0 ;  /* 0x0000001819497207 */ /* 0x000fe40000000000 */
[----:B------:R-:W-:Y:S01]  /*12f80*/  SEL R75, R24, R25, P0 ;  /* 0x00000019184b7207 */ /* 0x000fe20000000000 */
[----:B------:R-:W-:Y:S01]  /*12f90*/  IMAD.X R25, RZ, RZ, R9, P1 ;  /* 0x000000ffff197224 */ /* 0x000fe200008e0609 */
[----:B------:R-:W-:-:S02]  /*12fa0*/  SEL R47, R29, R28, P0 ;  /* 0x0000001c1d2f7207 */ /* 0x000fc40000000000 */
[----:B------:R-:W-:Y:S02]  /*12fb0*/  LOP3.LUT R24, R10, R89, RZ, 0x3c, !PT ;  /* 0x000000590a187212 */ /* 0x000fe400078e3cff */
[----:B------:R-:W-:Y:S02]  /*12fc0*/  SEL R29, R28, R29, P0 ;  /* 0x0000001d1c1d7207 */ /* 0x000fe40000000000 */
[----:B------:R-:W-:Y:S02]  /*12fd0*/  LOP3.LUT R11, R8, 0x380, RZ, 0xc0, !PT ;  /* 0x00000380080b7812 */ /* 0x000fe400078ec0ff */
[----:B------:R-:W-:Y:S02]  /*12fe0*/  LOP3.LUT R26, R2, R87, RZ, 0x3c, !PT ;  /* 0x00000057021a7212 */ /* 0x000fe400078e3cff */
[----:B------:R-:W-:Y:S02]  /*12ff0*/  LOP3.LUT R10, R99, 0x380, RZ, 0xc0, !PT ;  /* 0x00000380630a7812 */ /* 0x000fe400078ec0ff */
[----:B------:R-:W-:-:S02]  /*13000*/  F2FP.BF16.F32.PACK_AB R90, R90, R93 ;  /* 0x0000005d5a5a723e */ /* 0x000fc400000010ff */
[----:B------:R-:W-:Y:S02]  /*13010*/  F2FP.BF16.F32.PACK_AB R13, R76, R13 ;  /* 0x0000000d4c0d723e */ /* 0x000fe400000010ff */
[----:B------:R-:W-:Y:S02]  /*13020*/  F2FP.BF16.F32.PACK_AB R12, R77, R12 ;  /* 0x0000000c4d0c723e */ /* 0x000fe400000010ff */
[----:B------:R-:W-:Y:S02]  /*13030*/  LOP3.LUT R2, R97, 0x380, RZ, 0xc0, !PT ;  /* 0x0000038061027812 */ /* 0x000fe400078ec0ff */
[----:B------:R-:W-:Y:S02]  /*13040*/  LOP3.LUT R28, R103, 0x380, RZ, 0xc0, !PT ;  /* 0x00000380671c7812 */ /* 0x000fe400078ec0ff */
[----:B------:R-:W-:Y:S02]  /*13050*/  IADD3 R93, P2, R8, 0x60, RZ ;  /* 0x00000060085d7810 */ /* 0x000fe40007f5e0ff */
[----:B------:R-:W-:-:S02]  /*13060*/  F2FP.BF16.F32.PACK_AB R15, R70, R15 ;  /* 0x0000000f460f723e */ /* 0x000fc400000010ff */
[----:B------:R-:W-:Y:S02]  /*13070*/  F2FP.BF16.F32.PACK_AB R32, R53, R32 ;  /* 0x000000203520723e */ /* 0x000fe400000010ff */
[----:B------:R-:W-:Y:S02]  /*13080*/  SHF.R.U64 R11, R11, 0x3, RZ ;  /* 0x000000030b0b7819 */ /* 0x000fe400000012ff */
[----:B------:R-:W-:Y:S02]  /*13090*/  SHF.R.U64 R10, R10, 0x3, RZ ;  /* 0x000000030a0a7819 */ /* 0x000fe400000012ff */
[----:B------:R-:W-:Y:S02]  /*130a0*/  F2FP.BF16.F32.PACK_AB R95, R92, R95 ;  /* 0x0000005f5c5f723e */ /* 0x000fe400000010ff */
[----:B------:R-:W-:Y:S02]  /*130b0*/  SEL R53, R13, R12, P0 ;  /* 0x0000000c0d357207 */ /* 0x000fe40000000000 */
[----:B------:R-:W-:-:S02]  /*130c0*/  SEL R55, R12, R13, P0 ;  /* 0x0000000d0c377207 */ /* 0x000fc40000000000 */
[----:B------:R-:W-:Y:S02]  /*130d0*/  SHF.R.U64 R2, R2, 0x3, RZ ;  /* 0x0000000302027819 */ /* 0x000fe400000012ff */
[----:B------:R-:W-:Y:S02]  /*130e0*/  SHF.R.U64 R28, R28, 0x3, RZ ;  /* 0x000000031c1c7819 */ /* 0x000fe400000012ff */
[----:B------:R-:W-:Y:S02]  /*130f0*/  F2FP.BF16.F32.PACK_AB R57, R57, R64 ;  /* 0x000000403939723e */ /* 0x000fe400000010ff */
[----:B------:R-:W-:Y:S02]  /*13100*/  F2FP.BF16.F32.PACK_AB R56, R49, R56 ;  /* 0x000000383138723e */ /* 0x000fe400000010ff */
[----:B------:R-:W-:Y:S02]  /*13110*/  F2FP.BF16.F32.PACK_AB R91, R88, R91 ;  /* 0x0000005b585b723e */ /* 0x000fe400000010ff */
[----:B------:R-:W-:-:S02]  /*13120*/  LOP3.LUT R12, R93, 0x380, RZ, 0xc0, !PT ;  /* 0x000003805d0c7812 */ /* 0x000fc400078ec0ff */
[----:B------:R-:W-:Y:S02]  /*13130*/  F2FP.BF16.F32.PACK_AB R41, R41, R48 ;  /* 0x000000302929723e */ /* 0x000fe400000010ff */
[----:B------:R-:W-:Y:S02]  /*13140*/  F2FP.BF16.F32.PACK_AB R34, R34, R35 ;  /* 0x000000232222723e */ /* 0x000fe400000010ff */
[----:B------:R-:W-:Y:S02]  /*13150*/  F2FP.BF16.F32.PACK_AB R45, R45, R40 ;  /* 0x000000282d2d723e */ /* 0x000fe400000010ff */
[----:B------:R-:W-:Y:S02]  /*13160*/  SEL R77, R15, R14, P0 ;  /* 0x0000000e0f4d7207 */ /* 0x000fe40000000000 */
[----:B------:R-:W-:Y:S01]  /*13170*/  SEL R79, R14, R15, P0 ;  /* 0x0000000f0e4f7207 */ /* 0x000fe20000000000 */
[----:B------:R-:W-:Y:S01]  /*13180*/  IMAD.X R15, RZ, RZ, R9, P4 ;  /* 0x000000ffff0f7224 */ /* 0x000fe200020e0609 */
[----:B------:R-:W-:-:S02]  /*13190*/  IADD3 R101, P5, R8, 0x4040, RZ ;  /* 0x0000404008657810 */ /* 0x000fc40007fbe0ff */
[----:B------:R-:W-:Y:S02]  /*131a0*/  F2FP.BF16.F32.PACK_AB R31, R46, R31 ;  /* 0x0000001f2e1f723e */ /* 0x000fe400000010ff */
[----:B------:R-:W-:Y:S01]  /*131b0*/  LOP3.LUT R8, R11, R8, RZ, 0x3c, !PT ;  /* 0x000000080b087212 */ /* 0x000fe200078e3cff */
[--C-:B------:R-:W-:Y:S01]  /*131c0*/  IMAD.X R11, RZ, RZ, R9.reuse, P6 ;  /* 0x000000ffff0b7224 */ /* 0x100fe200030e0609 */
[----:B------:R-:W-:Y:S01]  /*131d0*/  LOP3.LUT R14, R10, R99, RZ, 0x3c, !PT ;  /* 0x000000630a0e7212 */ /* 0x000fe200078e3cff */
[----:B------:R-:W-:Y:S01]  /*131e0*/  IMAD.X R13, RZ, RZ, R9, P5 ;  /* 0x000000ffff0d7224 */ /* 0x000fe200028e0609 */
[----:B------:R-:W-:Y:S02]  /*131f0*/  F2FP.BF16.F32.PACK_AB R33, R52, R33 ;  /* 0x000000213421723e */ /* 0x000fe400000010ff */
[----:B------:R-:W-:Y:S02]  /*13200*/  F2FP.BF16.F32.PACK_AB R21, R68, R21 ;  /* 0x000000154415723e */ /* 0x000fe400000010ff */
[----:B------:R-:W-:-:S02]  /*13210*/  SEL R35, R94, R95, P0 ;  /* 0x0000005f5e237207 */ /* 0x000fc40000000000 */
[----:B------:R-:W-:Y:S02]  /*13220*/  LOP3.LUT R16, R2, R97, RZ, 0x3c, !PT ;  /* 0x0000006102107212 */ /* 0x000fe400078e3cff */
[----:B------:R-:W-:Y:S02]  /*13230*/  LOP3.LUT R10, R28, R103, RZ, 0x3c, !PT ;  /* 0x000000671c0a7212 */ /* 0x000fe400078e3cff */
[----:B------:R-:W-:Y:S02]  /*13240*/  SEL R95, R95, R94, P0 ;  /* 0x0000005e5f5f7207 */ /* 0x000fe40000000000 */
[----:B------:R-:W-:Y:S02]  /*13250*/  SEL R37, R90, R91, P0 ;  /* 0x0000005b5a257207 */ /* 0x000fe40000000000 */
[----:B------:R-:W-:Y:S02]  /*13260*/  SEL R63, R57, R56, P0 ;  /* 0x00000038393f7207 */ /* 0x000fe40000000000 */
[----:B------:R-:W-:-:S02]  /*13270*/  SHF.R.U64 R12, R12, 0x3, RZ ;  /* 0x000000030c0c7819 */ /* 0x000fc400000012ff */
[----:B------:R-:W-:Y:S02]  /*13280*/  SEL R91, R91, R90, P0 ;  /* 0x0000005a5b5b7207 */ /* 0x000fe40000000000 */
[----:B------:R-:W-:Y:S02]  /*13290*/  SEL R39, R44, R45, P0 ;  /* 0x0000002d2c277207 */ /* 0x000fe40000000000 */
[----:B------:R-:W-:Y:S02]  /*132a0*/  SEL R57, R56, R57, P0 ;  /* 0x0000003938397207 */ /* 0x000fe40000000000 */
[----:B------:R-:W-:Y:S02]  /*132b0*/  SEL R65, R41, R34, P0 ;  /* 0x0000002229417207 */ /* 0x000fe40000000000 */
[----:B------:R-:W-:Y:S02]  /*132c0*/  SEL R45, R45, R44, P0 ;  /* 0x0000002c2d2d7207 */ /* 0x000fe40000000000 */
[----:B------:R-:W-:-:S02]  /*132d0*/  SEL R41, R34, R41, P0 ;  /* 0x0000002922297207 */ /* 0x000fc40000000000 */
[----:B------:R-:W-:Y:S02]  /*132e0*/  SEL R67, R31, R30, P0 ;  /* 0x0000001e1f437207 */ /* 0x000fe40000000000 */
[----:B------:R-:W-:Y:S02]  /*132f0*/  SEL R43, R33, R32, P0 ;  /* 0x00000020212b7207 */ /* 0x000fe40000000000 */
[----:B------:R-:W-:Y:S02]  /*13300*/  SEL R49, R21, R20, P0 ;  /* 0x0000001415317207 */ /* 0x000fe40000000000 */
[----:B------:R-:W-:Y:S01]  /*13310*/  SEL R51, R20, R21, P0 ;  /* 0x0000001514337207 */ /* 0x000fe20000000000 */
[----:B------:R-:W-:Y:S01]  /*13320*/  IMAD.X R21, RZ, RZ, R9, P2 ;  /* 0x000000ffff157224 */ /* 0x000fe200010e0609 */
[----:B------:R-:W-:Y:S02]  /*13330*/  SEL R31, R30, R31, P0 ;  /* 0x0000001f1e1f7207 */ /* 0x000fe40000000000 */
[----:B------:R-:W-:-:S02]  /*13340*/  MOV R58, R16 ;  /* 0x00000010003a7202 */ /* 0x000fc40000000f00 */
[----:B------:R-:W-:Y:S02]  /*13350*/  SEL R33, R32, R33, P0 ;  /* 0x0000002120217207 */ /* 0x000fe40000000000 */
[----:B------:R-:W-:Y:S02]  /*13360*/  LOP3.LUT R20, R12, R93, RZ, 0x3c, !PT ;  /* 0x0000005d0c147212 */ /* 0x000fe400078e3cff */
[----:B------:R-:W-:Y:S02]  /*13370*/  MOV R17, R10 ;  /* 0x0000000a00117202 */ /* 0x000fe40000000f00 */
[----:B------:R-:W-:Y:S02]  /*13380*/  MOV R56, R14 ;  /* 0x0000000e00387202 */ /* 0x000fe40000000f00 */
[----:B------:R-:W-:Y:S02]  /*13390*/  MOV R64, R26 ;  /* 0x0000001a00407202 */ /* 0x000fe40000000f00 */
[----:B------:R-:W-:-:S02]  /*133a0*/  MOV R60, R20 ;  /* 0x00000014003c7202 */ /* 0x000fc40000000f00 */
[----:B------:R-:W-:Y:S02]  /*133b0*/  LOP3.LUT R12, R101, 0x380, RZ, 0xc0, !PT ;  /* 0x00000380650c7812 */ /* 0x000fe400078ec0ff */
[----:B------:R-:W-:Y:S02]  /*133c0*/  MOV R66, R8 ;  /* 0x0000000800427202 */ /* 0x000fe40000000f00 */
[----:B------:R-:W-:Y:S02]  /*133d0*/  SHF.R.U64 R12, R12, 0x3, RZ ;  /* 0x000000030c0c7819 */ /* 0x000fe400000012ff */
[----:B------:R-:W-:Y:S02]  /*133e0*/  MOV R62, R24 ;  /* 0x00000018003e7202 */ /* 0x000fe40000000f00 */
[----:B------:R-:W-:Y:S02]  /*133f0*/  LOP3.LUT R12, R12, R101, RZ, 0x3c, !PT ;  /* 0x000000650c0c7212 */ /* 0x000fe400078e3cff */
[----:B------:R-:W-:-:S02]  /*13400*/  PLOP3.LUT P2, PT, PT, PT, UP0, 0x80, 0x0 ;  /* 0x000000000000781c */ /* 0x000fc40003f4f008 */
[----:B------:R-:W-:Y:S02]  /*13410*/  MOV R21, R12 ;  /* 0x0000000c00157202 */ /* 0x000fe40000000f00 */
[----:B--2---:R-:W-:Y:S01]  /*13420*/  LOP3.LUT R2, R36, 0x2, RZ, 0x3c, !PT ;  /* 0x0000000224027812 */ /* 0x004fe200078e3cff */
[----:B------:R-:W-:Y:S04]  /*13430*/  SHFL.IDX PT, R35, R35, R36, 0x1c1f ;  /* 0x001c1f2423237589 */ /* 0x000fe800000e0000 */
[----:B------:R-:W0:Y:S04]  /*13440*/  SHFL.IDX PT, R10, R95, R2, 0x1c1f ;  /* 0x001c1f025f0a7589 */ /* 0x000e2800000e0000 */
[----:B------:R-:W-:Y:S04]  /*13450*/  SHFL.IDX PT, R37, R37, R36, 0x1c1f ;  /* 0x001c1f2425257589 */ /* 0x000fe800000e0000 */
[----:B------:R-:W-:Y:S04]  /*13460*/  SHFL.IDX PT, R63, R63, R36, 0x1c1f ;  /* 0x001c1f243f3f7589 */ /* 0x000fe800000e0000 */
[----:B------:R-:W1:Y:S04]  /*13470*/  SHFL.IDX PT, R14, R91, R2, 0x1c1f ;  /* 0x001c1f025b0e7589 */ /* 0x000e6800000e0000 */
[----:B------:R-:W2:Y:S04]  /*13480*/  SHFL.IDX PT, R32, R57, R2, 0x1c1f ;  /* 0x001c1f0239207589 */ /* 0x000ea800000e0000 */
[----:B------:R-:W-:Y:S04]  /*13490*/  SHFL.IDX PT, R39, R39, R36, 0x1c1f ;  /* 0x001c1f2427277589 */ /* 0x000fe800000e0000 */
[----:B------:R-:W-:Y:S01]  /*134a0*/  SHFL.IDX PT, R65, R65, R36, 0x1c1f ;  /* 0x001c1f2441417589 */ /* 0x000fe200000e0000 */
[----:B0-----:R-:W-:-:S02]  /*134b0*/  SEL R8, R35, R10, P0 ;  /* 0x0000000a23087207 */ /* 0x001fc40000000000 */
[----:B------:R-:W-:Y:S01]  /*134c0*/  SEL R10, R10, R35, P0 ;  /* 0x000000230a0a7207 */ /* 0x000fe20000000000 */
[----:B------:R-:W0:Y:S04]  /*134d0*/  SHFL.IDX PT, R26, R45, R2, 0x1c1f ;  /* 0x001c1f022d1a7589 */ /* 0x000e2800000e0000 */
[----:B------:R-:W3:Y:S04]  /*134e0*/  SHFL.IDX PT, R34, R41, R2, 0x1c1f ;  /* 0x001c1f0229227589 */ /* 0x000ee800000e0000 */
[----:B------:R-:W-:Y:S01]  /*134f0*/  SHFL.IDX PT, R67, R67, R36, 0x1c1f ;  /* 0x001c1f2443437589 */ /* 0x000fe200000e0000 */
[----:B-1----:R-:W-:-:S02]  /*13500*/  SEL R12, R37, R14, P0 ;  /* 0x0000000e250c7207 */ /* 0x002fc40000000000 */
[----:B------:R-:W-:Y:S01]  /*13510*/  SEL R14, R14, R37, P0 ;  /* 0x000000250e0e7207 */ /* 0x000fe20000000000 */
[----:B------:R-:W1:Y:S01]  /*13520*/  SHFL.IDX PT, R44, R31, R2, 0x1c1f ;  /* 0x001c1f021f2c7589 */ /* 0x000e6200000e0000 */
[----:B--2---:R-:W-:Y:S02]  /*13530*/  SEL R9, R63, R32, P0 ;  /* 0x000000203f097207 */ /* 0x004fe40000000000 */
[----:B------:R-:W-:Y:S01]  /*13540*/  SEL R11, R32, R63, P0 ;  /* 0x0000003f200b7207 */ /* 0x000fe20000000000 */
[----:B------:R-:W-:Y:S04]  /*13550*/  SHFL.IDX PT, R43, R43, R36, 0x1c1f ;  /* 0x001c1f242b2b7589 */ /* 0x000fe800000e0000 */
[----:B------:R-:W2:Y:S04]  /*13560*/  SHFL.IDX PT, R16, R33, R2, 0x1c1f ;  /* 0x001c1f0221107589 */ /* 0x000ea800000e0000 */
[----:B------:R-:W-:Y:S01]  /*13570*/  SHFL.IDX PT, R69, R69, R36, 0x1c1f ;  /* 0x001c1f2445457589 */ /* 0x000fe200000e0000 */
[----:B0-----:R-:W-:-:S02]  /*13580*/  SEL R24, R39, R26, P0 ;  /* 0x0000001a27187207 */ /* 0x001fc40000000000 */
[----:B------:R-:W-:Y:S01]  /*13590*/  SEL R26, R26, R39, P0 ;  /* 0x000000271a1a7207 */ /* 0x000fe20000000000 */
[----:B------:R-:W0:Y:S01]  /*135a0*/  SHFL.IDX PT, R46, R71, R2, 0x1c1f ;  /* 0x001c1f02472e7589 */ /* 0x000e2200000e0000 */
[----:B---3--:R-:W-:Y:S02]  /*135b0*/  SEL R13, R65, R34, P0 ;  /* 0x00000022410d7207 */ /* 0x008fe40000000000 */
[----:B------:R-:W-:Y:S01]  /*135c0*/  SEL R15, R34, R65, P0 ;  /* 0x00000041220f7207 */ /* 0x000fe20000000000 */
[----:B------:R-:W-:Y:S04]  /*135d0*/  SHFL.IDX PT, R47, R47, R36, 0x1c1f ;  /* 0x001c1f242f2f7589 */ /* 0x000fe800000e0000 */
[----:B------:R-:W-:Y:S01]  /*135e0*/  SHFL.IDX PT, R49, R49, R36, 0x1c1f ;  /* 0x001c1f2431317589 */ /* 0x000fe200000e0000 */
[----:B-1----:R-:W-:-:S02]  /*135f0*/  SEL R25, R67, R44, P0 ;  /* 0x0000002c43197207 */ /* 0x002fc40000000000 */
[----:B------:R-:W-:Y:S01]  /*13600*/  SEL R27, R44, R67, P0 ;  /* 0x000000432c1b7207 */ /* 0x000fe20000000000 */
[----:B------:R-:W-:Y:S04]  /*13610*/  SHFL.IDX PT, R73, R73, R36, 0x1c1f ;  /* 0x001c1f2449497589 */ /* 0x000fe800000e0000 */
[----:B------:R1:W3:Y:S01]  /*13620*/  SHFL.IDX PT, R20, R29, R2, 0x1c1f ;  /* 0x001c1f021d147589 */ /* 0x0002e200000e0000 */
[----:B--2---:R-:W-:Y:S02]  /*13630*/  SEL R28, R43, R16, P0 ;  /* 0x000000102b1c7207 */ /* 0x004fe40000000000 */
[----:B------:R-:W-:Y:S01]  /*13640*/  SEL R30, R16, R43, P0 ;  /* 0x0000002b101e7207 */ /* 0x000fe20000000000 */
[----:B------:R-:W-:Y:S04]  /*13650*/  SHFL.IDX PT, R38, R51, R2, 0x1c1f ;  /* 0x001c1f0233267589 */ /* 0x000fe800000e0000 */
[----:B------:R-:W2:Y:S01]  /*13660*/  SHFL.IDX PT, R48, R75, R2, 0x1c1f ;  /* 0x001c1f024b307589 */ /* 0x000ea200000e0000 */
[----:B0-----:R-:W-:-:S02]  /*13670*/  SEL R31, R46, R69, P0 ;  /* 0x000000452e1f7207 */ /* 0x001fc40000000000 */
[----:B-1----:R-:W-:Y:S01]  /*13680*/  SEL R29, R69, R46, P0 ;  /* 0x0000002e451d7207 */ /* 0x002fe20000000000 */
[----:B------:R-:W-:Y:S04]  /*13690*/  SHFL.IDX PT, R53, R53, R36, 0x1c1f ;  /* 0x001c1f2435357589 */ /* 0x000fe800000e0000 */
[----:B------:R-:W-:Y:S04]  /*136a0*/  SHFL.IDX PT, R77, R77, R36, 0x1c1f ;  /* 0x001c1f244d4d7589 */ /* 0x000fe800000e0000 */
[----:B------:R-:W0:Y:S04]  /*136b0*/  SHFL.IDX PT, R40, R55, R2, 0x1c1f ;  /* 0x001c1f0237287589 */ /* 0x000e2800000e0000 */
[----:B------:R-:W1:Y:S01]  /*136c0*/  SHFL.IDX PT, R50, R79, R2, 0x1c1f ;  /* 0x001c1f024f327589 */ /* 0x000e6200000e0000 */
[----:B---3--:R-:W-:-:S02]  /*136d0*/  SEL R32, R47, R20, P0 ;  /* 0x000000142f207207 */ /* 0x008fc40000000000 */
[----:B------:R-:W-:Y:S01]  /*136e0*/  SEL R34, R20, R47, P0 ;  /* 0x0000002f14227207 */ /* 0x000fe20000000000 */
[----:B------:R-:W-:Y:S01]  /*136f0*/  BAR.SYNC.DEFER_BLOCKING 0x1, 0x100 ;  /* 0x0044000000007b1d */ /* 0x000fe20000010000 */
[----:B--2---:R-:W-:Y:S02]  /*13700*/  SEL R33, R73, R48, P0 ;  /* 0x0000003049217207 */ /* 0x004fe40000000000 */
[----:B------:R-:W-:-:S03]  /*13710*/  SEL R35, R48, R73, P0 ;  /* 0x0000004930237207 */ /* 0x000fc60000000000 */
[----:B------:R-:W-:Y:S04]  /*13720*/  SHFL.IDX PT, R59, R59, R36, 0x1c1f ;  /* 0x001c1f243b3b7589 */ /* 0x000fe800000e0000 */
[----:B------:R-:W-:Y:S04]  /*13730*/  SHFL.IDX PT, R81, R81, R36, 0x1c1f ;  /* 0x001c1f2451517589 */ /* 0x000fe800000e0000 */
[----:B------:R-:W2:Y:S01]  /*13740*/  SHFL.IDX PT, R42, R61, R2, 0x1c1f ;  /* 0x001c1f023d2a7589 */ /* 0x000ea200000e0000 */
[----:B0-----:R-:W-:Y:S02]  /*13750*/  SEL R44, R53, R40, P0 ;  /* 0x00000028352c7207 */ /* 0x001fe40000000000 */
[----:B------:R-:W-:Y:S01]  /*13760*/  SEL R46, R40, R53, P0 ;  /* 0x00000035282e7207 */ /* 0x000fe20000000000 */
[----:B------:R-:W0:Y:S01]  /*13770*/  SHFL.IDX PT, R52, R83, R2, 0x1c1f ;  /* 0x001c1f0253347589 */ /* 0x000e2200000e0000 */
[----:B-1----:R-:W-:-:S02]  /*13780*/  SEL R37, R77, R50, P0 ;  /* 0x000000324d257207 */ /* 0x002fc40000000000 */
[----:B------:R-:W-:Y:S01]  /*13790*/  SEL R39, R50, R77, P0 ;  /* 0x0000004d32277207 */ /* 0x000fe20000000000 */
[----:B------:R1:W-:Y:S04]  /*137a0*/  SHFL.IDX PT, R85, R85, R36, 0x1c1f ;  /* 0x001c1f2455557589 */ /* 0x0003e800000e0000 */
[----:B------:R-:W3:Y:S04]  /*137b0*/  SHFL.IDX PT, R54, R5, R2, 0x1c1f ;  /* 0x001c1f0205367589 */ /* 0x000ee800000e0000 */
[----:B------:R4:W-:Y:S01]  /*137c0*/  STSM.16.M88.4 [R66], R8 ;  /* 0x0000000842007844 */ /* 0x0009e20000000200 */
[----:B-1----:R-:W-:-:S02]  /*137d0*/  SEL R36, R49, R38, P0 ;  /* 0x0000002631247207 */ /* 0x002fc40000000000 */
[----:B------:R-:W-:Y:S01]  /*137e0*/  SEL R38, R38, R49, P0 ;  /* 0x0000003126267207 */ /* 0x000fe20000000000 */
[----:B------:R1:W-:Y:S01]  /*137f0*/  STSM.16.M88.4 [R64], R12 ;  /* 0x0000000c40007844 */ /* 0x0003e20000000200 */
[----:B------:R-:W-:Y:S01]  /*13800*/  UMOV UR4, URZ ;  /* 0x0000003f00047c82 */ /* 0x000fe20008000000 */
[----:B------:R-:W-:Y:S01]  /*13810*/  ULDC UR8, c[0x0][0xa88] ;  /* 0x0002a20000087ab9 */ /* 0x000fe20000000800 */
[----:B--2---:R-:W-:Y:S01]  /*13820*/  SEL R40, R59, R42, P0 ;  /* 0x0000002a3b287207 */ /* 0x004fe20000000000 */
[----:B------:R2:W-:Y:S01]  /*13830*/  STSM.16.M88.4 [R62], R24 ;  /* 0x000000183e007844 */ /* 0x0005e20000000200 */
[----:B------:R-:W-:Y:S01]  /*13840*/  SEL R42, R42, R59, P0 ;  /* 0x0000003b2a2a7207 */ /* 0x000fe20000000000 */
[----:B------:R-:W1:Y:S01]  /*13850*/  LDC R49, c[0x0][0xbe8] ;  /* 0x0002fa00ff317b82 */ /* 0x000e620000000800 */
[----:B0-----:R-:W-:Y:S01]  /*13860*/  SEL R45, R81, R52, P0 ;  /* 0x00000034512d7207 */ /* 0x001fe20000000000 */
[----:B------:R2:W-:Y:S01]  /*13870*/  STSM.16.M88.4 [R60], R28 ;  /* 0x0000001c3c007844 */ /* 0x0005e20000000200 */
[----:B------:R-:W-:Y:S01]  /*13880*/  SEL R47, R52, R81, P0 ;  /* 0x00000051342f7207 */ /* 0x000fe20000000000 */
[----:B----4-:R-:W-:-:S02]  /*13890*/  IMAD.U32 R8, RZ, RZ, UR6 ;  /* 0x00000006ff087e24 */ /* 0x010fc4000f8e00ff */
[----:B------:R2:W-:Y:S01]  /*138a0*/  STSM.16.M88.4 [R58], R32 ;  /* 0x000000203a007844 */ /* 0x0005e20000000200 */
[----:B------:R-:W-:Y:S01]  /*138b0*/  IMAD.U32 R9, RZ, RZ, UR7 ;  /* 0x00000007ff097e24 */ /* 0x000fe2000f8e00ff */
[----:B------:R-:W-:Y:S01]  /*138c0*/  ULDC.64 UR6, c[0x0][0xc08] ;  /* 0x0003020000067ab9 */ /* 0x000fe20000000a00 */
[----:B---3--:R-:W-:Y:S01]  /*138d0*/  SEL R41, R85, R54, P0 ;  /* 0x0000003655297207 */ /* 0x008fe20000000000 */
[----:B------:R2:W-:Y:S01]  /*138e0*/  STSM.16.M88.4 [R56], R36 ;  /* 0x0000002438007844 */ /* 0x0005e20000000200 */
[----:B------:R-:W-:-:S03]  /*138f0*/  SEL R43, R54, R85, P0 ;  /* 0x00000055362b7207 */ /* 0x000fc60000000000 */
[----:B------:R2:W-:Y:S04]  /*13900*/  STSM.16.M88.4 [R21], R44 ;  /* 0x0000002c15007844 */ /* 0x0005e80000000200 */
[----:B------:R2:W-:Y:S01]  /*13910*/  STSM.16.M88.4 [R17], R40 ;  /* 0x0000002811007844 */ /* 0x0005e20000000200 */
[----:B------:R-:W-:Y:S06]  /*13920*/  BAR.SYNC.DEFER_BLOCKING 0x1, 0x100 ;  /* 0x0044000000007b1d */ /* 0x000fec0000010000 */
[----:B------:R-:W3:Y:S01]  /*13930*/  @P2 LDG.E R2, desc[UR52][R8.64] ;  /* 0x0000003408022981 */ /* 0x000ee2000c1e1900 */
[----:B------:R-:W-:Y:S01]  /*13940*/  UISETP.NE.U32.AND UP1, UPT, UR6, URZ, UPT ;  /* 0x0000003f0600728c */ /* 0x000fe2000bf25070 */
[----:B-1----:R-:W-:-:S03]  /*13950*/  ISETP.NE.AND P1, PT, R49, 0x1, PT ;  /* 0x000000013100780c */ /* 0x002fc60003f25270 */
[----:B------:R-:W-:-:S06]  /*13960*/  UISETP.NE.AND.EX UP1, UPT, UR7, URZ, UPT, UP1 ;  /* 0x0000003f0700728c */ /* 0x000fcc000bf25310 */
[----:B------:R-:W-:-:S04]  /*13970*/  PLOP3.LUT P0, PT, PT, PT, UP1, 0x80, 0x0 ;  /* 0x000000000000781c */ /* 0x000fc80003f0f018 */
[----:B------:R-:W0:Y:S01]  /*13980*/  @P1 LDC R5, c[0x0][0xbec] ;  /* 0x0002fb00ff051b82 */ /* 0x000e220000000800 */
[----:B------:R-:W-:Y:S02]  /*13990*/  @UP1 ULDC.64 UR6, c[0x0][0xc08] ;  /* 0x0003020000061ab9 */ /* 0x000fe40000000a00 */
[----:B------:R-:W-:-:S05]  /*139a0*/  @UP1 UIMAD.WIDE UR6, UR42, 0x4, UR6 ;  /* 0x000000042a0618a5 */ /* 0x000fca000f8e0206 */
[----:B------:R-:W1:Y:S01]  /*139b0*/  @P1 LDC R10, c[0x0][0xbf0] ;  /* 0x0002fc00ff0a1b82 */ /* 0x000e620000000800 */
[----:B------:R-:W-:Y:S02]  /*139c0*/  IMAD.U32 R12, RZ, RZ, UR6 ;  /* 0x00000006ff0c7e24 */ /* 0x000fe4000f8e00ff */
        /* <DEDUP_REMOVED lines=9> */
.L_x_1262:
[----:B------:R-:W-:Y:S01]  /*13a60*/  USHF.R.S32.HI UR16, URZ, 0x1f, UR43 ;  /* 0x0000001f3f107899 */ /* 0x000fe2000801142b */
[----:B--2---:R-:W-:Y:S01]  /*13a70*/  VIADD R12, R19, UR36 ;  /* 0x00000024130c7c36 */ /* 0x004fe20008000000 */
[----:B------:R-:W-:Y:S01]  /*13a80*/  ULDC.64 UR12, c[0x0][0xb90] ;  /* 0x0002e400000c7ab9 */ /* 0x000fe20000000a00 */
[----:B------:R-:W-:Y:S01]  /*13a90*/  USHF.R.S32.HI UR15, URZ, 0x1f, UR42 ;  /* 0x0000001f3f0f7899 */ /* 0x000fe2000801142a */
[----:B------:R-:W-:Y:S01]  /*13aa0*/  VIADD R26, R192, UR36 ;  /* 0x00000024c01a7c36 */ /* 0x000fe20008000000 */
[----:B------:R-:W-:Y:S01]  /*13ab0*/  USHF.R.S32.HI UR7, URZ, 0x1f, UR4 ;  /* 0x0000001f3f077899 */ /* 0x000fe20008011404 */
[----:B------:R-:W-:Y:S01]  /*13ac0*/  @P1 IMAD.HI.U32 R5, R12, R5, RZ ;  /* 0x000000050c051227 */ /* 0x000fe200078e00ff */
[----:B------:R-:W-:Y:S01]  /*13ad0*/  UIMAD UR10, UR16, UR12, URZ ;  /* 0x0000000c100a72a4 */ /* 0x000fe2000f8e023f */
[----:B------:R-:W-:Y:S01]  /*13ae0*/  UMOV UR6, UR4 ;  /* 0x0000000400067c82 */ /* 0x000fe20008000000 */
[----:B------:R-:W-:Y:S01]  /*13af0*/  USEL UR15, UR15, URZ, !UP0 ;  /* 0x0000003f0f0f7287 */ /* 0x000fe2000c000000 */
[----:B------:R-:W-:Y:S01]  /*13b00*/  IMAD.MOV.U32 R8, RZ, RZ, R12 ;  /* 0x000000ffff087224 */ /* 0x000fe200078e000c */
[----:B------:R-:W-:Y:S01]  /*13b10*/  UIMAD.WIDE.U32 UR8, UR43, UR12, UR6 ;  /* 0x0000000c2b0872a5 */ /* 0x000fe2000f8e0006 */
[----:B------:R-:W-:Y:S01]  /*13b20*/  @P1 SHF.R.U32.HI R8, RZ, R10, R5 ;  /* 0x0000000aff081219 */ /* 0x000fe20000011605 */
[----:B------:R-:W-:Y:S01]  /*13b30*/  UIMAD UR10, UR43, UR13, UR10 ;  /* 0x0000000d2b0a72a4 */ /* 0x000fe2000f8e020a */
[----:B------:R-:W-:Y:S01]  /*13b40*/  IMAD R5, R189, 0x40, R22 ;  /* 0x00000040bd057824 */ /* 0x000fe200078e0216 */
[----:B------:R-:W-:Y:S01]  /*13b50*/  USEL UR14, UR42, URZ, !UP0 ;  /* 0x0000003f2a0e7287 */ /* 0x000fe2000c000000 */
[--C-:B------:R-:W-:Y:S01]  /*13b60*/  SHF.R.S32.HI R9, RZ, 0x1f, R8.reuse ;  /* 0x0000001fff097819 */ /* 0x100fe20000011408 */
[----:B------:R-:W-:Y:S01]  /*13b70*/  ULDC.64 UR12, c[0x0][0xb98] ;  /* 0x0002e600000c7ab9 */ /* 0x000fe20000000a00 */
[----:B------:R-:W-:Y:S01]  /*13b80*/  UIADD3 UR9, UR9, UR10, URZ ;  /* 0x0000000a09097290 */ /* 0x000fe2000fffe03f */
[----:B------:R-:W-:Y:S01]  /*13b90*/  IMAD.MOV R10, RZ, RZ, -R8 ;  /* 0x000000ffff0a7224 */ /* 0x000fe200078e0a08 */
[----:B------:R-:W-:Y:S01]  /*13ba0*/  UIMAD UR6, UR15, UR12, URZ ;  /* 0x0000000c0f0672a4 */ /* 0x000fe2000f8e023f */
[----:B------:R-:W-:Y:S01]  /*13bb0*/  IMAD.WIDE R6, R5, 0x2, R6 ;  /* 0x0000000205067825 */ /* 0x000fe200078e0206 */
[----:B------:R-:W-:-:S02]  /*13bc0*/  UIMAD.WIDE.U32 UR8, UR14, UR12, UR8 ;  /* 0x0000000c0e0872a5 */ /* 0x000fc4000f8e0008 */
[----:B------:R-:W-:Y:S01]  /*13bd0*/  UIMAD UR6, UR14, UR13, UR6 ;  /* 0x0000000d0e0672a4 */ /* 0x000fe2000f8e0206 */
[----:B------:R-:W-:Y:S01]  /*13be0*/  IMAD R5, R49, R10, R12 ;  /* 0x0000000a31057224 */ /* 0x000fe200078e020c */
[----:B------:R-:W-:Y:S01]  /*13bf0*/  IADD3 R25, P0, R6, 0x1000, RZ ;  /* 0x0000100006197810 */ /* 0x000fe20007f1e0ff */
[----:B-----5:R-:W-:Y:S01]  /*13c00*/  IMAD R51, R2, R49, RZ ;  /* 0x0000003102337224 */ /* 0x020fe200078e02ff */
[----:B------:R-:W-:Y:S01]  /*13c10*/  IADD3 R8, P2, R8, UR8, RZ ;  /* 0x0000000808087c10 */ /* 0x000fe2000ff5e0ff */
[----:B------:R-:W-:Y:S01]  /*13c20*/  ULDC.64 UR10, c[0x0][0xaa0] ;  /* 0x0002a800000a7ab9 */ /* 0x000fe20000000a00 */
[----:B------:R-:W-:Y:S01]  /*13c30*/  IMAD.U32 R12, RZ, RZ, UR6 ;  /* 0x00000006ff0c7e24 */ /* 0x000fe2000f8e00ff */
[----:B------:R-:W-:Y:S02]  /*13c40*/  SHF.R.S32.HI R10, RZ, 0x1f, R5 ;  /* 0x0000001fff0a7819 */ /* 0x000fe40000011405 */
[----:B------:R-:W-:Y:S02]  /*13c50*/  LOP3.LUT R24, R25, 0x380, RZ, 0xc0, !PT ;  /* 0x0000038019187812 */ /* 0x000fe400078ec0ff */
[----:B------:R-:W-:Y:S01]  /*13c60*/  IADD3.X R9, R9, UR9, R12, P2, !PT ;  /* 0x0000000909097c10 */ /* 0x000fe200097fe40c */
[----:B------:R-:W-:Y:S01]  /*13c70*/  ULDC.64 UR8, c[0x0][0xb88] ;  /* 0x0002e20000087ab9 */ /* 0x000fe20000000a00 */
[----:B------:R-:W-:Y:S01]  /*13c80*/  SHF.R.U64 R24, R24, 0x3, RZ ;  /* 0x0000000318187819 */ /* 0x000fe200000012ff */
[----:B------:R-:W-:Y:S01]  /*13c90*/  IMAD R10, R10, UR8, RZ ;  /* 0x000000080a0a7c24 */ /* 0x000fe2000f8e02ff */
[----:B------:R-:W-:Y:S01]  /*13ca0*/  IADD3 R11, P2, R6, 0x3000, RZ ;  /* 0x00003000060b7810 */ /* 0x000fe20007f5e0ff */
[----:B------:R-:W-:Y:S01]  /*13cb0*/  IMAD.WIDE.U32 R8, R5, UR8, R8 ;  /* 0x0000000805087c25 */ /* 0x000fe2000f8e0008 */
[----:B------:R-:W-:-:S02]  /*13cc0*/  LOP3.LUT R24, R24, R25, RZ, 0x3c, !PT ;  /* 0x0000001918187212 */ /* 0x000fc400078e3cff */
[----:B------:R-:W-:Y:S01]  /*13cd0*/  IADD3 R13, P3, R6, 0x2000, RZ ;  /* 0x00002000060d7810 */ /* 0x000fe20007f7e0ff */
[----:B------:R-:W-:Y:S01]  /*13ce0*/  IMAD R15, R5, UR9, R10 ;  /* 0x00000009050f7c24 */ /* 0x000fe2000f8e020a */
[----:B------:R-:W-:Y:S01]  /*13cf0*/  ULDC.64 UR8, c[0x0][0xb50] ;  /* 0x0002d40000087ab9 */ /* 0x000fe20000000a00 */
[----:B------:R-:W-:Y:S01]  /*13d00*/  LOP3.LUT R5, R11, 0x380, RZ, 0xc0, !PT ;  /* 0x000003800b057812 */ /* 0x000fe200078ec0ff */
[----:B------:R-:W-:Y:S01]  /*13d10*/  IMAD.X R25, RZ, RZ, R7, P0 ;  /* 0x000000ffff197224 */ /* 0x000fe200000e0607 */
[----:B------:R-:W-:Y:S01]  /*13d20*/  LEA R10, P4, R8, UR8, 0x2 ;  /* 0x00000008080a7c11 */ /* 0x000fe2000f8810ff */
[----:B------:R-:W-:Y:S01]  /*13d30*/  IMAD.IADD R9, R9, 0x1, R15 ;  /* 0x0000000109097824 */ /* 0x000fe200078e020f */
[----:B------:R-:W-:Y:S02]  /*13d40*/  LOP3.LUT P0, RZ, R190, 0x3, RZ, 0xc0, !PT ;  /* 0x00000003beff7812 */ /* 0x000fe4000780c0ff */
[----:B------:R-:W-:Y:S01]  /*13d50*/  LOP3.LUT R12, R13, 0x380, RZ, 0xc0, !PT ;  /* 0x000003800d0c7812 */ /* 0x000fe200078ec0ff */
[----:B------:R-:W-:Y:S01]  /*13d60*/  SHFL.IDX PT, R16, R10, RZ, 0x1c1f ;  /* 0x001c1fff0a107589 */ /* 0x000fe200000e0000 */
[----:B------:R-:W-:Y:S01]  /*13d70*/  LEA.HI.X R14, R8, UR9, R9, 0x2, P4 ;  /* 0x00000009080e7c11 */ /* 0x000fe2000a0f1409 */
[----:B------:R-:W-:Y:S01]  /*13d80*/  IMAD.X R9, RZ, RZ, R7, P2 ;  /* 0x000000ffff097224 */ /* 0x000fe200010e0607 */
[----:B------:R-:W-:Y:S01]  /*13d90*/  SHF.R.U64 R8, R5, 0x3, RZ ;  /* 0x0000000305087819 */ /* 0x000fe200000012ff */
[----:B------:R-:W-:Y:S01]  /*13da0*/  SHFL.IDX PT, R20, R10, 0x1, 0x1c1f ;  /* 0x003c1f000a147f89 */ /* 0x000fe200000e0000 */
[C---:B------:R-:W-:Y:S01]  /*13db0*/  VIADD R5, R26.reuse, 0x8 ;  /* 0x000000081a057836 */ /* 0x040fe20000000000 */
[----:B------:R-:W-:-:S02]  /*13dc0*/  ISETP.GE.OR P2, PT, R26, R51, P0 ;  /* 0x000000331a00720c */ /* 0x000fc40000746670 */
[----:B------:R-:W0:Y:S01]  /*13dd0*/  SHFL.IDX PT, R17, R14, RZ, 0x1c1f ;  /* 0x001c1fff0e117589 */ /* 0x000e2200000e0000 */
[----:B------:R-:W-:Y:S02]  /*13de0*/  SHF.R.U64 R12, R12, 0x3, RZ ;  /* 0x000000030c0c7819 */ /* 0x000fe400000012ff */
[----:B------:R-:W-:Y:S01]  /*13df0*/  ISETP.GE.OR P0, PT, R5, R51, P0 ;  /* 0x000000330500720c */ /* 0x000fe20000706670 */
[----:B------:R-:W1:Y:S01]  /*13e00*/  SHFL.IDX PT, R21, R14, 0x1, 0x1c1f ;  /* 0x003c1f000e157f89 */ /* 0x000e6200000e0000 */
[----:B------:R-:W-:Y:S01]  /*13e10*/  LOP3.LUT R12, R12, R13, RZ, 0x3c, !PT ;  /* 0x0000000d0c0c7212 */ /* 0x000fe200078e3cff */
[----:B------:R-:W-:Y:S01]  /*13e20*/  IMAD.X R13, RZ, RZ, R7, P3 ;  /* 0x000000ffff0d7224 */ /* 0x000fe200018e0607 */
[----:B------:R-:W-:Y:S02]  /*13e30*/  LOP3.LUT R8, R8, R11, RZ, 0x3c, !PT ;  /* 0x0000000b08087212 */ /* 0x000fe400078e3cff */
[C---:B------:R-:W-:Y:S02]  /*13e40*/  IADD3 R11, P3, R6.reuse, 0x7000, RZ ;  /* 0x00007000060b7810 */ /* 0x040fe40007f7e0ff */
[----:B------:R-:W-:-:S02]  /*13e50*/  IADD3 R45, P6, R6, 0x4000, RZ ;  /* 0x00004000062d7810 */ /* 0x000fc40007fde0ff */
[C---:B------:R-:W-:Y:S01]  /*13e60*/  IADD3 R41, P5, R6.reuse, 0x5000, RZ ;  /* 0x0000500006297810 */ /* 0x040fe20007fbe0ff */
[----:B------:R-:W-:Y:S01]  /*13e70*/  UIMAD UR8, UR7, UR10, URZ ;  /* 0x0000000a070872a4 */ /* 0x000fe2000f8e023f */
[C---:B------:R-:W-:Y:S01]  /*13e80*/  IADD3 R37, P4, R6.reuse, 0x6000, RZ ;  /* 0x0000600006257810 */ /* 0x040fe20007f9e0ff */
[----:B------:R-:W-:Y:S01]  /*13e90*/  IMAD.X R29, RZ, RZ, R7, P3 ;  /* 0x000000ffff1d7224 */ /* 0x000fe200018e0607 */
[----:B------:R-:W-:Y:S02]  /*13ea0*/  LOP3.LUT R15, R6, 0x380, RZ, 0xc0, !PT ;  /* 0x00000380060f7812 */ /* 0x000fe400078ec0ff */
[----:B------:R-:W-:Y:S02]  /*13eb0*/  LOP3.LUT R2, R11, 0x380, RZ, 0xc0, !PT ;  /* 0x000003800b027812 */ /* 0x000fe400078ec0ff */
[----:B------:R-:W-:Y:S02]  /*13ec0*/  LOP3.LUT R44, R45, 0x380, RZ, 0xc0, !PT ;  /* 0x000003802d2c7812 */ /* 0x000fe400078ec0ff */
[----:B------:R-:W-:Y:S01]  /*13ed0*/  LOP3.LUT R40, R41, 0x380, RZ, 0xc0, !PT ;  /* 0x0000038029287812 */ /* 0x000fe200078ec0ff */
[----:B0-----:R0:W-:Y:S01]  /*13ee0*/  @!P2 ST.E desc[UR52][R16.64], R4 ;  /* 0x000000041000a985 */ /* 0x0011e2000c101934 */
[----:B------:R-:W-:-:S02]  /*13ef0*/  LOP3.LUT R36, R37, 0x380, RZ, 0xc0, !PT ;  /* 0x0000038025247812 */ /* 0x000fc400078ec0ff */
[----:B------:R-:W-:Y:S01]  /*13f00*/  SHF.R.U64 R15, R15, 0x3, RZ ;  /* 0x000000030f0f7819 */ /* 0x000fe200000012ff */
[----:B-1----:R1:W-:Y:S01]  /*13f10*/  @!P0 ST.E desc[UR52][R20.64], R3 ;  /* 0x0000000314008985 */ /* 0x0023e2000c101934 */
[----:B------:R-:W-:Y:S01]  /*13f20*/  SHF.R.U64 R2, R2, 0x3, RZ ;  /* 0x0000000302027819 */ /* 0x000fe200000012ff */
[----:B------:R-:W-:Y:S01]  /*13f30*/  UIMAD.WIDE.U32 UR6, UR4, UR10, URZ ;  /* 0x0000000a040672a5 */ /* 0x000fe2000f8e003f */
[----:B------:R-:W-:Y:S01]  /*13f40*/  SHF.R.U64 R44, R44, 0x3, RZ ;  /* 0x000000032c2c7819 */ /* 0x000fe200000012ff */
[----:B------:R-:W-:Y:S01]  /*13f50*/  UIMAD UR8, UR4, UR11, UR8 ;  /* 0x0000000b040872a4 */ /* 0x000fe2000f8e0208 */
[----:B------:R-:W-:Y:S01]  /*13f60*/  SHF.R.U64 R40, R40, 0x3, RZ ;  /* 0x0000000328287819 */ /* 0x000fe200000012ff */
[----:B------:R-:W5:Y:S01]  /*13f70*/  LD.E.128 R24, desc[UR52][R24.64] ;  /* 0x0000003418187980 */ /* 0x000f62000c101d00 */
[----:B------:R-:W-:Y:S01]  /*13f80*/  SHF.R.U64 R36, R36, 0x3, RZ ;  /* 0x0000000324247819 */ /* 0x000fe200000012ff */
[----:B0-----:R-:W0:Y:S01]  /*13f90*/  @P1 LDC R4, c[0x0][0xbec] ;  /* 0x0002fb00ff041b82 */ /* 0x001e220000000800 */
[----:B------:R-:W-:Y:S01]  /*13fa0*/  LOP3.LUT R6, R15, R6, RZ, 0x3c, !PT ;  /* 0x000000060f067212 */ /* 0x000fe200078e3cff */
[----:B------:R-:W-:Y:S01]  /*13fb0*/  ULDC.64 UR10, c[0x0][0xae8] ;  /* 0x0002ba00000a7ab9 */ /* 0x000fe20000000a00 */
[----:B------:R-:W-:-:S05]  /*13fc0*/  LOP3.LUT R28, R2, R11, RZ, 0x3c, !PT ;  /* 0x0000000b021c7212 */ /* 0x000fca00078e3cff */
[----:B-1----:R-:W1:Y:S01]  /*13fd0*/  @P1 LDC R3, c[0x0][0xbf0] ;  /* 0x0002fc00ff031b82 */ /* 0x002e620000000800 */
[----:B------:R-:W-:Y:S01]  /*13fe0*/  IMAD R2, R188, 0x20, R189 ;  /* 0x00000020bc027824 */ /* 0x000fe200078e02bd */
[----:B------:R-:W-:Y:S01]  /*13ff0*/  UIADD3 UR7, UR7, UR8, URZ ;  /* 0x0000000807077290 */ /* 0x000fe2000fffe03f */
[----:B------:R-:W-:Y:S01]  /*14000*/  LOP3.LUT R44, R44, R45, RZ, 0x3c, !PT ;  /* 0x0000002d2c2c7212 */ /* 0x000fe200078e3cff */
[----:B------:R-:W-:Y:S01]  /*14010*/  UIMAD UR4, UR16, UR10, URZ ;  /* 0x0000000a100472a4 */ /* 0x000fe2000f8e023f */
[----:B------:R-:W-:Y:S01]  /*14020*/  LOP3.LUT R40, R40, R41, RZ, 0x3c, !PT ;  /* 0x0000002928287212 */ /* 0x000fe200078e3cff */
[--C-:B------:R-:W-:Y:S01]  /*14030*/  IMAD.X R45, RZ, RZ, R7.reuse, P6 ;  /* 0x000000ffff2d7224 */ /* 0x100fe200030e0607 */
[----:B------:R-:W-:Y:S01]  /*14040*/  LOP3.LUT R36, R36, R37, RZ, 0x3c, !PT ;  /* 0x0000002524247212 */ /* 0x000fe200078e3cff */
[--C-:B------:R-:W-:Y:S01]  /*14050*/  IMAD.X R41, RZ, RZ, R7.reuse, P5 ;  /* 0x000000ffff297224 */ /* 0x100fe200028e0607 */
[----:B------:R2:W5:Y:S01]  /*14060*/  LD.E.128 R32, desc[UR52][R6.64] ;  /* 0x0000003406207980 */ /* 0x000562000c101d00 */
[----:B------:R-:W-:Y:S01]  /*14070*/  IMAD.X R37, RZ, RZ, R7, P4 ;  /* 0x000000ffff257224 */ /* 0x000fe200020e0607 */
[----:B------:R-:W-:-:S02]  /*14080*/  UIMAD UR4, UR43, UR11, UR4 ;  /* 0x0000000b2b0472a4 */ /* 0x000fc4000f8e0204 */
[----:B------:R-:W-:Y:S01]  /*14090*/  UIMAD.WIDE.U32 UR6, UR43, UR10, UR6 ;  /* 0x0000000a2b0672a5 */ /* 0x000fe2000f8e0006 */
[----:B------:R-:W5:Y:S01]  /*140a0*/  LD.E.128 R12, desc[UR52][R12.64] ;  /* 0x000000340c0c7980 */ /* 0x000f62000c101d00 */
[----:B------:R-:W-:-:S03]  /*140b0*/  ULDC.64 UR8, c[0x0][0xaf0] ;  /* 0x0002bc0000087ab9 */ /* 0x000fc60000000a00 */
[----:B------:R-:W5:Y:S01]  /*140c0*/  LD.E.128 R8, desc[UR52][R8.64] ;  /* 0x0000003408087980 */ /* 0x000f62000c101d00 */
[----:B--2---:R-:W-:Y:S01]  /*140d0*/  VIADD R7, R2, UR36 ;  /* 0x0000002402077c36 */ /* 0x004fe20008000000 */
[----:B------:R-:W-:Y:S02]  /*140e0*/  UIADD3 UR7, UR7, UR4, URZ ;  /* 0x0000000407077290 */ /* 0x000fe4000fffe03f */
[----:B------:R-:W5:Y:S01]  /*140f0*/  LD.E.128 R44, desc[UR52][R44.64] ;  /* 0x000000342c2c7980 */ /* 0x000f62000c101d00 */
[----:B0-----:R-:W-:Y:S01]  /*14100*/  @P1 IMAD.HI.U32 R2, R7, R4, RZ ;  /* 0x0000000407021227 */ /* 0x001fe200078e00ff */
[----:B------:R-:W-:Y:S02]  /*14110*/  UIMAD UR4, UR15, UR8, URZ ;  /* 0x000000080f0472a4 */ /* 0x000fe4000f8e023f */
[----:B------:R-:W5:Y:S01]  /*14120*/  LD.E.128 R40, desc[UR52][R40.64] ;  /* 0x0000003428287980 */ /* 0x000f62000c101d00 */
[----:B------:R-:W-:Y:S01]  /*14130*/  IMAD.MOV.U32 R5, RZ, RZ, R7 ;  /* 0x000000ffff057224 */ /* 0x000fe200078e0007 */
[----:B-1----:R-:W-:Y:S01]  /*14140*/  @P1 SHF.R.U32.HI R5, RZ, R3, R2 ;  /* 0x00000003ff051219 */ /* 0x002fe20000011602 */
[----:B------:R-:W-:Y:S01]  /*14150*/  UIMAD UR4, UR14, UR9, UR4 ;  /* 0x000000090e0472a4 */ /* 0x000fe2000f8e0204 */
[----:B------:R-:W5:Y:S01]  /*14160*/  LD.E.128 R36, desc[UR52][R36.64] ;  /* 0x0000003424247980 */ /* 0x000f62000c101d00 */
[----:B------:R-:W-:Y:S01]  /*14170*/  UIMAD.WIDE.U32 UR6, UR14, UR8, UR6 ;  /* 0x000000080e0672a5 */ /* 0x000fe2000f8e0006 */
[--C-:B------:R-:W-:Y:S01]  /*14180*/  SHF.R.S32.HI R4, RZ, 0x1f, R5.reuse ;  /* 0x0000001fff047819 */ /* 0x100fe20000011405 */
[----:B------:R-:W-:Y:S01]  /*14190*/  IMAD.MOV R6, RZ, RZ, -R5 ;  /* 0x000000ffff067224 */ /* 0x000fe200078e0a05 */
[----:B------:R-:W-:Y:S01]  /*141a0*/  ULDC.64 UR8, c[0x0][0xae0] ;  /* 0x0002b80000087ab9 */ /* 0x000fe20000000a00 */
[----:B------:R-:W-:Y:S01]  /*141b0*/  UIADD3 UR4, UR7, UR4, URZ ;  /* 0x0000000407047290 */ /* 0x000fe2000fffe03f */
[----:B------:R-:W5:Y:S01]  /*141c0*/  LD.E.128 R28, desc[UR52][R28.64] ;  /* 0x000000341c1c7980 */ /* 0x000f62000c101d00 */
[----:B------:R-:W-:-:S02]  /*141d0*/  IMAD R4, R4, UR8, RZ ;  /* 0x0000000804047c24 */ /* 0x000fc4000f8e02ff */
[----:B------:R-:W-:Y:S01]  /*141e0*/  IMAD R7, R49, R6, R7 ;  /* 0x0000000631077224 */ /* 0x000fe200078e0207 */
[----:B------:R-:W-:Y:S01]  /*141f0*/  @!PT LDS RZ, [RZ] ;  /* 0x00000000fffff984 */ /* 0x000fe20000000800 */
[----:B------:R-:W-:Y:S01]  /*14200*/  @!PT LDS RZ, [RZ] ;  /* 0x00000000fffff984 */ /* 0x000fe20000000800 */
[----:B------:R-:W-:Y:S01]  /*14210*/  @!PT LDS RZ, [RZ] ;  /* 0x00000000fffff984 */ /* 0x000fe20000000800 */
[----:B------:R-:W-:Y:S01]  /*14220*/  @!PT LDS RZ, [RZ] ;  /* 0x00000000fffff984 */ /* 0x000fe20000000800 */
[----:B------:R0:W-:Y:S06]  /*14230*/  MEMBAR.ALL.CTA ;  /* 0x0000000000007992 */ /* 0x0001ec0000008000 */
[----:B0-----:R-:W0:Y:S01]  /*14240*/  FENCE.VIEW.ASYNC.S ;  /* 0x00000000000073c6 */ /* 0x001e220000000000 */
[----:B------:R-:W-:Y:S02]  /*14250*/  IMAD.U32 R3, RZ, RZ, UR7 ;  /* 0x00000007ff037e24 */ /* 0x000fe4000f8e00ff */
[----:B------:R-:W-:Y:S01]  /*14260*/  IMAD.U32 R2, RZ, RZ, UR6 ;  /* 0x00000006ff027e24 */ /* 0x000fe2000f8e00ff */
[----:B------:R-:W-:Y:S01]  /*14270*/  ULDC.64 UR6, c[0x0][0xad8] ;  /* 0x0002b60000067ab9 */ /* 0x000fe20000000a00 */
[----:B------:R-:W-:-:S02]  /*14280*/  IMAD.U32 R3, RZ, RZ, UR4 ;  /* 0x00000004ff037e24 */ /* 0x000fc4000f8e00ff */
[C---:B------:R-:W-:Y:S01]  /*14290*/  IMAD R17, R5.reuse, UR9, R4 ;  /* 0x0000000905117c24 */ /* 0x040fe2000f8e0204 */
[----:B------:R-:W-:Y:S01]  /*142a0*/  SHF.R.S32.HI R4, RZ, 0x1f, R7 ;  /* 0x0000001fff047819 */ /* 0x000fe20000011407 */
[----:B------:R-:W-:-:S04]  /*142b0*/  IMAD.WIDE.U32 R2, R5, UR8, R2 ;  /* 0x0000000805027c25 */ /* 0x000fc8000f8e0002 */
[----:B------:R-:W-:Y:S02]  /*142c0*/  IMAD.IADD R3, R3, 0x1, R17 ;  /* 0x0000000103037824 */ /* 0x000fe400078e0211 */
[----:B------:R-:W-:Y:S02]  /*142d0*/  IMAD R6, R4, UR6, RZ ;  /* 0x0000000604067c24 */ /* 0x000fe4000f8e02ff */
[----:B------:R-:W-:Y:S02]  /*142e0*/  VIADD R16, R189, UR36 ;  /* 0x00000024bd107c36 */ /* 0x000fe40008000000 */
[C---:B------:R-:W-:Y:S02]  /*142f0*/  IMAD R5, R7.reuse, UR7, R6 ;  /* 0x0000000707057c24 */ /* 0x040fe4000f8e0206 */
[----:B------:R-:W-:Y:S01]  /*14300*/  IMAD.WIDE.U32 R2, R7, UR6, R2 ;  /* 0x0000000607027c25 */ /* 0x000fe2000f8e0002 */
[----:B------:R-:W-:Y:S01]  /*14310*/  ISETP.GE.AND P2, PT, R16, R51, PT ;  /* 0x000000331000720c */ /* 0x000fe20003f46270 */
[----:B------:R-:W-:-:S02]  /*14320*/  ULDC.64 UR6, c[0x0][0xa80] ;  /* 0x0002a00000067ab9 */ /* 0x000fc40000000a00 */
[----:B------:R-:W-:Y:S02]  /*14330*/  VIADD R4, R16, 0x20 ;  /* 0x0000002010047836 */ /* 0x000fe40000000000 */
[----:B------:R-:W-:Y:S01]  /*14340*/  VIADD R0, R0, 0x29820 ;  /* 0x0002982000007836 */ /* 0x000fe20000000000 */
[----:B------:R-:W-:Y:S01]  /*14350*/  LEA R6, P3, R2, UR6, 0x1 ;  /* 0x0000000602067c11 */ /* 0x000fe2000f8608ff */
[----:B------:R-:W-:Y:S01]  /*14360*/  IMAD.IADD R3, R3, 0x1, R5 ;  /* 0x0000000103037824 */ /* 0x000fe200078e0205 */
[-C--:B------:R-:W-:Y:S01]  /*14370*/  ISETP.GE.AND P0, PT, R4, R51.reuse, PT ;  /* 0x000000330400720c */ /* 0x080fe20003f06270 */
[----:B------:R-:W-:Y:S01]  /*14380*/  VIADD R4, R16, 0x40 ;  /* 0x0000004010047836 */ /* 0x000fe20000000000 */
[----:B------:R-:W-:Y:S02]  /*14390*/  PRMT R0, RZ, 0x654, R0 ;  /* 0x00000654ff007816 */ /* 0x000fe40000000000 */
[----:B------:R-:W-:Y:S01]  /*143a0*/  LEA.HI.X R7, R2, UR7, R3, 0x1, P3 ;  /* 0x0000000702077c11 */ /* 0x000fe200098f0c03 */
[----:B------:R-:W-:Y:S01]  /*143b0*/  BSSY B1, `(.L_x_1263) ;  /* 0x000000f000017945 */ /* 0x000fe20003800000 */
[----:B------:R-:W-:Y:S01]  /*143c0*/  ISETP.GE.AND P1, PT, R4, R51, PT ;  /* 0x000000330400720c */ /* 0x000fe20003f26270 */
[----:B0-----:R0:W-:Y:S01]  /*143d0*/  SYNCS.ARRIVE.TRANS64.RED.A1T0 RZ, [R0+URZ], RZ ;  /* 0x000000ff00ff79a7 */ /* 0x0011e2000810043f */
[----:B------:R1:W2:Y:S04]  /*143e0*/  SHFL.IDX PT, R4, R6, RZ, 0x181f ;  /* 0x00181fff06047589 */ /* 0x0002a800000e0000 */
        /* <DEDUP_REMOVED lines=11> */
.L_x_1264:
[----:B------:R-:W-:Y:S05]  /*144a0*/  BSYNC B1 ;  /* 0x0000000000017941 */ /* 0x000fea0003800000 */
.L_x_1263:
        /* <DEDUP_REMOVED lines=13> */
.L_x_1266:
[----:B------:R-:W-:Y:S05]  /*14580*/  BSYNC B1 ;  /* 0x0000000000017941 */ /* 0x000fea0003800000 */
.L_x_1265:
        /* <DEDUP_REMOVED lines=13> */
.L_x_1268:
[----:B------:R-:W-:Y:S05]  /*14660*/  BSYNC B1 ;  /* 0x0000000000017941 */ /* 0x000fea0003800000 */
.L_x_1267:
[----:B0-----:R-:W-:Y:S01]  /*14670*/  VIADD R0, R16, 0x60 ;  /* 0x0000006010007836 */ /* 0x001fe20000000000 */
[----:B-1--4-:R-:W4:Y:S04]  /*14680*/  SHFL.IDX PT, R7, R7, 0x3, 0x181f ;  /* 0x00781f0007077f89 */ /* 0x012f2800000e0000 */
[----:B------:R-:W-:Y:S01]  /*14690*/  ISETP.GE.AND P0, PT, R0, R51, PT ;  /* 0x000000330000720c */ /* 0x000fe20003f06270 */
[----:B------:R-:W0:-:S12]  /*146a0*/  SHFL.IDX PT, R6, R6, 0x3, 0x181f ;  /* 0x00781f0006067f89 */ /* 0x000e1800000e0000 */
[----:B------:R-:W-:Y:S05]  /*146b0*/  @P0 BRA `(.L_x_1269) ;  /* 0x0000000c000c0947 */ /* 0x000fea0003800000 */
[----:B------:R-:W-:Y:S02]  /*146c0*/  ULDC UR4, c[0x0][0xac8] ;  /* 0x0002b20000047ab9 */ /* 0x000fe40000000800 */
[----:B------:R-:W-:-:S13]  /*146d0*/  ISETP.GE.AND P1, PT, R22, UR4, PT ;  /* 0x0000000416007c0c */ /* 0x000fda000bf26270 */
[----:B0--3--:R-:W-:-:S04]  /*146e0*/  @!P1 LEA R2, P0, R22, R6, 0x1 ;  /* 0x0000000616029211 */ /* 0x009fc800078008ff */
        /* <DEDUP_REMOVED lines=8> */
.L_x_1261:
        /* <DEDUP_REMOVED lines=11> */
[----:B------:R-:W-:Y:S01]  /*14820*/  UISETP.NE.U32.AND UP1, UPT, UR6, URZ, UPT ;  /* 0x0000003f0600728c */ /* 0x000fe2000bf25070 */
[----:B------:R-:W-:Y:S02]  /*14830*/  IMAD.U32 R0, RZ, RZ, UR4 ;  /* 0x00000004ff007e24 */ /* 0x000fe4000f8e00ff */
[----:B------:R-:W2:Y:S01]  /*14840*/  @P2 LDG.E R6, desc[UR52][R2.64] ;  /* 0x0000003402062981 */ /* 0x000ea2000c1e1900 */
[----:B------:R-:W-:-:S06]  /*14850*/  UISETP.NE.AND.EX UP1, UPT, UR7, URZ, UPT, UP1 ;  /* 0x0000003f0700728c */ /* 0x000fcc000bf25310 */
        /* <DEDUP_REMOVED lines=11> */
[----:B--2---:R-:W-:Y:S01]  /*14910*/  @P2 R2UR UR4, R6 ;  /* 0x00000000060422ca */ /* 0x004fe200000e0000 */
[----:B01----:R-:W-:-:S14]  /*14920*/  @P3 BRA `(.L_x_1270) ;  /* 0x0000000000103947 */ /* 0x003fdc0003800000 */
[----:B------:R-:W-:Y:S05]  /*14930*/  @!P2 BRA `(.L_x_1270) ;  /* 0x00000000000ca947 */ /* 0x000fea0003800000 */
[----:B------:R-:W2:Y:S04]  /*14940*/  LDG.E R5, desc[UR52][R2.64] ;  /* 0x0000003402057981 */ /* 0x000ea8000c1e1900 */
[----:B-----5:R-:W2:Y:S02]  /*14950*/  LDG.E R0, desc[UR52][R2.64+0x4] ;  /* 0x0000043402007981 */ /* 0x020ea4000c1e1900 */
[----:B--2---:R-:W-:-:S07]  /*14960*/  IMAD.IADD R0, R0, 0x1, -R5 ;  /* 0x0000000100007824 */ /* 0x004fce00078e0a05 */
.L_x_1270:
[----:B------:R-:W-:Y:S01]  /*14970*/  USHF.R.S32.HI UR6, URZ, 0x1f, UR42 ;  /* 0x0000001f3f067899 */ /* 0x000fe2000801142a */
[----:B------:R-:W-:Y:S01]  /*14980*/  BSSY B1, `(.L_x_1271) ;  /* 0x000002e000017945 */ /* 0x000fe20003800000 */
[----:B------:R-:W-:Y:S02]  /*14990*/  USHF.R.S32.HI UR9, URZ, 0x1f, UR4 ;  /* 0x0000001f3f097899 */ /* 0x000fe40008011404 */
[----:B------:R-:W-:Y:S02]  /*149a0*/  USEL UR11, UR42, URZ, !UP0 ;  /* 0x0000003f2a0b7287 */ /* 0x000fe4000c000000 */
[----:B------:R-:W-:Y:S01]  /*149b0*/  USEL UR12, UR6, URZ, !UP0 ;  /* 0x0000003f060c7287 */ /* 0x000fe2000c000000 */
[----:B------:R-:W-:Y:S11]  /*149c0*/  @P1 BRA `(.L_x_1272) ;  /* 0x0000000000a41947 */ /* 0x000ff60003800000 */
[----:B------:R-:W0:Y:S01]  /*149d0*/  S2R R3, SR_TID.X ;  /* 0x0000000000037919 */ /* 0x000e220000002100 */
[----:B------:R-:W1:Y:S01]  /*149e0*/  LDC R7, c[0x0][0xbe8] ;  /* 0x0002fa00ff077b82 */ /* 0x000e620000000800 */
[----:B------:R-:W-:Y:S02]  /*149f0*/  IMAD.U32 R4, RZ, RZ, UR36 ;  /* 0x00000024ff047e24 */ /* 0x000fe4000f8e00ff */
[----:B-1---5:R-:W-:-:S03]  /*14a00*/  IMAD R2, R0, R7, RZ ;  /* 0x0000000700027224 */ /* 0x022fc600078e02ff */
[----:B0-----:R-:W-:-:S04]  /*14a10*/  IADD3 R4, R4, -0x80, R3 ;  /* 0xffffff8004047810 */ /* 0x001fc80007ffe003 */
[----:B------:R-:W-:-:S13]  /*14a20*/  ISETP.GE.AND P1, PT, R4, R2, PT ;  /* 0x000000020400720c */ /* 0x000fda0003f26270 */
[----:B------:R-:W-:Y:S05]  /*14a30*/  @P1 BRA `(.L_x_1272) ;  /* 0x0000000000881947 */ /* 0x000fea0003800000 */
[----:B------:R-:W-:Y:S01]  /*14a40*/  ISETP.NE.AND P1, PT, R7, 0x1, PT ;  /* 0x000000010700780c */ /* 0x000fe20003f25270 */
[----:B------:R-:W-:Y:S01]  /*14a50*/  ULDC.64 UR14, c[0x0][0xb90] ;  /* 0x0002e400000e7ab9 */ /* 0x000fe20000000a00 */
[----:B------:R-:W-:Y:S01]  /*14a60*/  UMOV UR6, UR4 ;  /* 0x0000000400067c82 */ /* 0x000fe20008000000 */
[----:B------:R-:W-:Y:S01]  /*14a70*/  UIMAD UR8, UR10, UR14, URZ ;  /* 0x0000000e0a0872a4 */ /* 0x000fe2000f8e023f */
[----:B------:R-:W-:Y:S01]  /*14a80*/  IMAD.MOV.U32 R2, RZ, RZ, R4 ;  /* 0x000000ffff027224 */ /* 0x000fe200078e0004 */
[----:B------:R-:W-:Y:S02]  /*14a90*/  UMOV UR7, UR9 ;  /* 0x0000000900077c82 */ /* 0x000fe40008000000 */
[----:B------:R-:W-:Y:S02]  /*14aa0*/  UIMAD.WIDE.U32 UR6, UR43, UR14, UR6 ;  /* 0x0000000e2b0672a5 */ /* 0x000fe4000f8e0006 */
[----:B------:R-:W-:-:S03]  /*14ab0*/  UIMAD UR8, UR43, UR15, UR8 ;  /* 0x0000000f2b0872a4 */ /* 0x000fc6000f8e0208 */
[----:B------:R-:W-:Y:S01]  /*14ac0*/  ULDC.64 UR14, c[0x0][0xb98] ;  /* 0x0002e600000e7ab9 */ /* 0x000fe20000000a00 */
[----:B------:R-:W0:Y:S01]  /*14ad0*/  @P1 LDC R3, c[0x0][0xbec] ;  /* 0x0002fb00ff031b82 */ /* 0x000e220000000800 */
[----:B------:R-:W-:Y:S02]  /*14ae0*/  UIADD3 UR7, UR7, UR8, URZ ;  /* 0x0000000807077290 */ /* 0x000fe4000fffe03f */
[----:B------:R-:W-:Y:S02]  /*14af0*/  UIMAD UR8, UR12, UR14, URZ ;  /* 0x0000000e0c0872a4 */ /* 0x000fe4000f8e023f */
[----:B------:R-:W-:Y:S02]  /*14b00*/  UIMAD.WIDE.U32 UR6, UR11, UR14, UR6 ;  /* 0x0000000e0b0672a5 */ /* 0x000fe4000f8e0006 */
[----:B------:R-:W-:Y:S01]  /*14b10*/  UIMAD UR8, UR11, UR15, UR8 ;  /* 0x0000000f0b0872a4 */ /* 0x000fe2000f8e0208 */
[----:B------:R-:W1:Y:S02]  /*14b20*/  @P1 LDC R6, c[0x0][0xbf0] ;  /* 0x0002fc00ff061b82 */ /* 0x000e640000000800 */
[----:B------:R-:W-:Y:S01]  /*14b30*/  ULDC.64 UR14, c[0x0][0xb88] ;  /* 0x0002e200000e7ab9 */ /* 0x000fe20000000a00 */
[----:B0-----:R-:W-:-:S05]  /*14b40*/  @P1 IMAD.HI.U32 R3, R4, R3, RZ ;  /* 0x0000000304031227 */ /* 0x001fca00078e00ff */
[----:B-1----:R-:W-:Y:S01]  /*14b50*/  @P1 SHF.R.U32.HI R2, RZ, R6, R3 ;  /* 0x00000006ff021219 */ /* 0x002fe20000011603 */
[----:B------:R-:W-:-:S03]  /*14b60*/  IMAD.U32 R6, RZ, RZ, UR8 ;  /* 0x00000008ff067e24 */ /* 0x000fc6000f8e00ff */
[--C-:B------:R-:W-:Y:S01]  /*14b70*/  SHF.R.S32.HI R3, RZ, 0x1f, R2.reuse ;  /* 0x0000001fff037819 */ /* 0x100fe20000011402 */
[----:B------:R-:W-:Y:S01]  /*14b80*/  IMAD.MOV R5, RZ, RZ, -R2 ;  /* 0x000000ffff057224 */ /* 0x000fe200078e0a02 */
[----:B------:R-:W-:-:S03]  /*14b90*/  IADD3 R2, P1, R2, UR6, RZ ;  /* 0x0000000602027c10 */ /* 0x000fc6000ff3e0ff */
[----:B------:R-:W-:Y:S01]  /*14ba0*/  IMAD R5, R7, R5, R4 ;  /* 0x0000000507057224 */ /* 0x000fe200078e0204 */
[----:B------:R-:W-:Y:S01]  /*14bb0*/  IADD3.X R3, R3, UR7, R6, P1, !PT ;  /* 0x0000000703037c10 */ /* 0x000fe20008ffe406 */
[----:B------:R-:W-:-:S03]  /*14bc0*/  ULDC.64 UR6, c[0x0][0xb50] ;  /* 0x0002d40000067ab9 */ /* 0x000fc60000000a00 */
[----:B------:R-:W-:Y:S01]  /*14bd0*/  SHF.R.S32.HI R4, RZ, 0x1f, R5 ;  /* 0x0000001fff047819 */ /* 0x000fe20000011405 */
[----:B------:R-:W-:-:S04]  /*14be0*/  IMAD.WIDE.U32 R2, R5, UR14, R2 ;  /* 0x0000000e05027c25 */ /* 0x000fc8000f8e0002 */
[----:B------:R-:W-:-:S04]  /*14bf0*/  IMAD R4, R4, UR14, RZ ;  /* 0x0000000e04047c24 */ /* 0x000fc8000f8e02ff */
[----:B------:R-:W-:Y:S01]  /*14c00*/  IMAD R7, R5, UR15, R4 ;  /* 0x0000000f05077c24 */ /* 0x000fe2000f8e0204 */
[----:B------:R-:W-:-:S03]  /*14c10*/  LEA R4, P1, R2, UR6, 0x2 ;  /* 0x0000000602047c11 */ /* 0x000fc6000f8210ff */
[----:B------:R-:W-:-:S05]  /*14c20*/  IMAD.IADD R3, R3, 0x1, R7 ;  /* 0x0000000103037824 */ /* 0x000fca00078e0207 */
[----:B------:R-:W-:Y:S01]  /*14c30*/  LEA.HI.X R5, R2, UR7, R3, 0x2, P1 ;  /* 0x0000000702057c11 */ /* 0x000fe200088f1403 */
[----:B------:R-:W-:-:S05]  /*14c40*/  IMAD.MOV.U32 R3, RZ, RZ, -0x800000 ;  /* 0xff800000ff037424 */ /* 0x000fca00078e00ff */
[----:B------:R0:W-:Y:S02]  /*14c50*/  STG.E desc[UR52][R4.64], R3 ;  /* 0x0000000304007986 */ /* 0x0001e4000c101934 */
.L_x_1272:
[----:B------:R-:W-:Y:S05]  /*14c60*/  BSYNC B1 ;  /* 0x0000000000017941 */ /* 0x000fea0003800000 */
.L_x_1271:
[----:B0-----:R-:W0:Y:S01]  /*14c70*/  @P0 LDC R3, c[0x0][0xbf0] ;  /* 0x0002fc00ff030b82 */ /* 0x001e220000000800 */
[----:B------:R-:W-:Y:S01]  /*14c80*/  ULDC.64 UR14, c[0x0][0xaa0] ;  /* 0x0002a800000e7ab9 */ /* 0x000fe20000000a00 */
[----:B------:R-:W-:Y:S01]  /*14c90*/  IMAD R2, R188, 0x20, R189 ;  /* 0x00000020bc027824 */ /* 0x000fe200078e02bd */
[----:B------:R-:W-:Y:S01]  /*14ca0*/  UIMAD UR8, UR9, UR14, URZ ;  /* 0x0000000e090872a4 */ /* 0x000fe2000f8e023f */
[----:B------:R-:W-:Y:S01]  /*14cb0*/  BSSY B1, `(.L_x_1273) ;  /* 0x0000039000017945 */ /* 0x000fe20003800000 */
[----:B------:R-:W-:Y:S01]  /*14cc0*/  UIMAD.WIDE.U32 UR6, UR4, UR14, URZ ;  /* 0x0000000e040672a5 */ /* 0x000fe2000f8e003f */
[----:B------:R-:W-:Y:S01]  /*14cd0*/  VIADD R6, R2, UR36 ;  /* 0x0000002402067c36 */ /* 0x000fe20008000000 */
[----:B------:R-:W-:-:S03]  /*14ce0*/  UIMAD UR8, UR4, UR15, UR8 ;  /* 0x0000000f040872a4 */ /* 0x000fc6000f8e0208 */
[----:B------:R-:W-:Y:S01]  /*14cf0*/  ULDC.64 UR14, c[0x0][0xae8] ;  /* 0x0002ba00000e7ab9 */ /* 0x000fe20000000a00 */
[----:B------:R-:W-:Y:S01]  /*14d00*/  UIADD3 UR7, UR7, UR8, URZ ;  /* 0x0000000807077290 */ /* 0x000fe2000fffe03f */
[----:B------:R-:W-:Y:S01]  /*14d10*/  @P0 IMAD.HI.U32 R2, R6, R9, RZ ;  /* 0x0000000906020227 */ /* 0x000fe200078e00ff */
[----:B------:R-:W-:Y:S02]  /*14d20*/  UIMAD UR4, UR10, UR14, URZ ;  /* 0x0000000e0a0472a4 */ /* 0x000fe4000f8e023f */
[----:B------:R-:W-:Y:S01]  /*14d30*/  UIMAD.WIDE.U32 UR6, UR43, UR14, UR6 ;  /* 0x0000000e2b0672a5 */ /* 0x000fe2000f8e0006 */
[----:B------:R-:W-:Y:S01]  /*14d40*/  IMAD.MOV.U32 R5, RZ, RZ, R6 ;  /* 0x000000ffff057224 */ /* 0x000fe200078e0006 */
[----:B------:R-:W-:Y:S01]  /*14d50*/  UIMAD UR4, UR43, UR15, UR4 ;  /* 0x0000000f2b0472a4 */ /* 0x000fe2000f8e0204 */
[----:B------:R-:W-:-:S03]  /*14d60*/  ULDC.64 UR8, c[0x0][0xaf0] ;  /* 0x0002bc0000087ab9 */ /* 0x000fc60000000a00 */
[----:B------:R-:W-:Y:S02]  /*14d70*/  UIADD3 UR7, UR7, UR4, URZ ;  /* 0x0000000407077290 */ /* 0x000fe4000fffe03f */
[----:B------:R-:W-:Y:S01]  /*14d80*/  UIMAD UR4, UR12, UR8, URZ ;  /* 0x000000080c0472a4 */ /* 0x000fe2000f8e023f */
[----:B0-----:R-:W-:Y:S01]  /*14d90*/  @P0 SHF.R.U32.HI R5, RZ, R3, R2 ;  /* 0x00000003ff050219 */ /* 0x001fe20000011602 */
        /* <DEDUP_REMOVED lines=17> */
[----:B------:R-:W-:Y:S02]  /*14eb0*/  VIADD R6, R189, UR36 ;  /* 0x00000024bd067c36 */ /* 0x000fe40008000000 */
[----:B-----5:R-:W-:Y:S02]  /*14ec0*/  IMAD R11, R0, R11, RZ ;  /* 0x0000000b000b7224 */ /* 0x020fe400078e02ff */
        /* <DEDUP_REMOVED lines=23> */
.L_x_1274:
[----:B------:R-:W-:Y:S05]  /*15040*/  BSYNC B1 ;  /* 0x0000000000017941 */ /* 0x000fea0003800000 */
.L_x_1273:
        /* <DEDUP_REMOVED lines=13> */
.L_x_1276:
[----:B------:R-:W-:Y:S05]  /*15120*/  BSYNC B1 ;  /* 0x0000000000017941 */ /* 0x000fea0003800000 */
.L_x_1275:
        /* <DEDUP_REMOVED lines=13> */
.L_x_1278:
[----:B------:R-:W-:Y:S05]  /*15200*/  BSYNC B1 ;  /* 0x0000000000017941 */ /* 0x000fea0003800000 */
.L_x_1277:
[----:B0-----:R-:W-:Y:S01]  /*15210*/  VIADD R0, R6, 0x60 ;  /* 0x0000006006007836 */ /* 0x001fe20000000000 */
[----:B--2-4-:R-:W0:Y:S04]  /*15220*/  SHFL.IDX PT, R5, R5, 0x3, 0x181f ;  /* 0x00781f0005057f89 */ /* 0x014e2800000e0000 */
[----:B------:R-:W-:Y:S01]  /*15230*/  ISETP.GE.AND P0, PT, R0, R11, PT ;  /* 0x0000000b0000720c */ /* 0x000fe20003f06270 */
[----:B-1-3--:R1:W2:-:S12]  /*15240*/  SHFL.IDX PT, R2, R4, 0x3, 0x181f ;  /* 0x00781f0004027f89 */ /* 0x00a29800000e0000 */
[----:B-1----:R-:W-:Y:S05]  /*15250*/  @P0 BRA `(.L_x_1269) ;  /* 0x0000000000240947 */ /* 0x002fea0003800000 */
[----:B------:R-:W-:Y:S02]  /*15260*/  ULDC UR4, c[0x0][0xac8] ;  /* 0x0002b20000047ab9 */ /* 0x000fe40000000800 */
[----:B------:R-:W-:Y:S02]  /*15270*/  ISETP.GE.AND P2, PT, R22, UR4, PT ;  /* 0x0000000416007c0c */ /* 0x000fe4000bf46270 */
[----:B------:R-:W-:-:S11]  /*15280*/  ISETP.GE.AND P3, PT, R23, UR4, PT ;  /* 0x0000000417007c0c */ /* 0x000fd6000bf66270 */
[CC--:B--2---:R-:W-:Y:S02]  /*15290*/  @!P2 LEA R6, P0, R22.reuse, R2.reuse, 0x1 ;  /* 0x000000021606a211 */ /* 0x0c4fe400078008ff */
[C---:B------:R-:W-:Y:S02]  /*152a0*/  @!P3 LEA R2, P1, R23.reuse, R2, 0x1 ;  /* 0x000000021702b211 */ /* 0x040fe400078208ff */
[-C--:B0-----:R-:W-:Y:S02]  /*152b0*/  @!P2 LEA.HI.X R7, R22, R5.reuse, R195, 0x1, P0 ;  /* 0x000000051607a211 */ /* 0x081fe400000f0cc3 */
[----:B------:R-:W-:-:S03]  /*152c0*/  @!P3 LEA.HI.X R3, R23, R5, R194, 0x1, P1 ;  /* 0x000000051703b211 */ /* 0x000fc600008f0cc2 */
[----:B------:R1:W-:Y:S04]  /*152d0*/  @!P2 ST.E.128 desc[UR52][R6.64], RZ ;  /* 0x000000ff0600a985 */ /* 0x0003e8000c101d34 */
[----:B------:R1:W-:Y:S02]  /*152e0*/  @!P3 ST.E.128 desc[UR52][R2.64], RZ ;  /* 0x000000ff0200b985 */ /* 0x0003e4000c101d34 */
.L_x_1269:
[----:B------:R-:W-:Y:S05]  /*152f0*/  BSYNC B0 ;  /* 0x0000000000007941 */ /* 0x000fea0003800000 */
.L_x_1260:
[----:B------:R-:W-:Y:S02]  /*15300*/  ULDC UR4, c[0x0][0xc3c] ;  /* 0x00030f0000047ab9 */ /* 0x000fe40000000800 */
[----:B------:R-:W-:-:S06]  /*15310*/  UISETP.GE.AND UP0, UPT, UR48, UR4, UPT ;  /* 0x000000043000728c */ /* 0x000fcc000bf06270 */
[----:B------:R-:W-:-:S13]  /*15320*/  PLOP3.LUT P0, PT, PT, PT, UP0, 0x80, 0x0 ;  /* 0x000000000000781c */ /* 0x000fda0003f0f008 */
[----:B------:R-:W-:Y:S05]  /*15330*/  @!P0 BRA `(.L_x_1279) ;  /* 0xfffffeb800b48947 */ /* 0x000fea000383ffff */
[----:B------:R-:W-:Y:S05]  /*15340*/  EXIT ;  /* 0x000000000000794d */ /* 0x000fea0003800000 */
.L_x_1174:
[----:B------:R-:W-:-:S08]  /*15350*/  NOP ;  /* 0x0000000000007918 */ /* 0x000fd00000000000 */
[----:B------:R-:W0:-:S00]  /*15360*/  USETMAXREG.DEALLOC.CTAPOOL 0x18 ;  /* 0x00000018000079c8 */ /* 0x000e0000080e0500 */
[----:B0-----:R-:W2:Y:S01]  /*15370*/  LDL.LU R2, [R1+0x8] ;  /* 0x0000080001027983 */ /* 0x001ea20000300800 */
[----:B------:R-:W-:Y:S01]  /*15380*/  LOP3.LUT R0, R0, 0x3, RZ, 0xc0, !PT ;  /* 0x0000000300007812 */ /* 0x000fe200078ec0ff */
[----:B------:R-:W-:-:S05]  /*15390*/  IMAD.MOV.U32 R6, RZ, RZ, RZ ;  /* 0x000000ffff067224 */ /* 0x000fca00078e00ff */
[----:B------:R-:W0:Y:S02]  /*153a0*/  SHFL.IDX PT, R0, R0, RZ, 0x1f ;  /* 0x00001fff00007589 */ /* 0x000e2400000e0000 */
[----:B0-----:R-:W-:Y:S02]  /*153b0*/  ISETP.NE.AND P0, PT, R0, RZ, PT ;  /* 0x000000ff0000720c */ /* 0x001fe40003f05270 */
        /* <DEDUP_REMOVED lines=15> */
.L_x_1280:
[----:B------:R-:W1:Y:S01]  /*154b0*/  S2R R0, SR_TID.X ;  /* 0x0000000000007919 */ /* 0x000e620000002100 */
[----:B------:R-:W-:Y:S01]  /*154c0*/  ULDC UR4, c[0x0][0xc3c] ;  /* 0x00030f0000047ab9 */ /* 0x000fe20000000800 */
[----:B-1----:R-:W-:-:S04]  /*154d0*/  LOP3.LUT R5, R0, 0x1f, RZ, 0xc0, !PT ;  /* 0x0000001f00057812 */ /* 0x002fc800078ec0ff */
[----:B------:R-:W-:-:S04]  /*154e0*/  ISETP.NE.AND P0, PT, R5, 0x1f, PT ;  /* 0x0000001f0500780c */ /* 0x000fc80003f05270 */
[----:B------:R-:W-:-:S13]  /*154f0*/  ISETP.GE.OR P1, PT, R5, UR4, !P0 ;  /* 0x0000000405007c0c */ /* 0x000fda000c726670 */
[----:B0-----:R-:W0:Y:S02]  /*15500*/  @!P1 LDC.64 R2, c[0x0][0xc80] ;  /* 0x00032000ff029b82 */ /* 0x001e240000000a00 */
        /* <DEDUP_REMOVED lines=18> */
[----:B------:R-:W1:Y:S02]  /*15630*/  SHFL.UP PT, R2, R3, 0x8, RZ ;  /* 0x0500000003027989 */ /* 0x000e6400000e00ff */
[----:B-1----:R-:W-:-:S05]  /*15640*/  SEL R2, R2, RZ, P4 ;  /* 0x000000ff02027207 */ /* 0x002fca0002000000 */
[----:B------:R-:W-:-:S05]  /*15650*/  IMAD.IADD R2, R3, 0x1, R2 ;  /* 0x0000000103027824 */ /* 0x000fca00078e0202 */
[----:B------:R-:W1:Y:S02]  /*15660*/  SHFL.UP PT, R4, R2, 0x10, RZ ;  /* 0x0600000002047989 */ /* 0x000e6400000e00ff */
[----:B-1----:R-:W-:-:S05]  /*15670*/  SEL R7, R4, RZ, P5 ;  /* 0x000000ff04077207 */ /* 0x002fca0002800000 */
[----:B------:R-:W-:Y:S02]  /*15680*/  IMAD.IADD R10, R2, 0x1, R7 ;  /* 0x00000001020a7824 */ /* 0x000fe400078e0207 */
[----:B------:R-:W1:Y:S03]  /*15690*/  LDC R7, c[0x0][0xc38] ;  /* 0x00030e00ff077b82 */ /* 0x000e660000000800 */
        /* <DEDUP_REMOVED lines=10> */
.L_x_1286:
        /* <DEDUP_REMOVED lines=14> */
.L_x_1285:
[----:B------:R-:W-:Y:S05]  /*15820*/  BSYNC B0 ;  /* 0x0000000000007941 */ /* 0x000fea0003800000 */
.L_x_1284:
        /* <DEDUP_REMOVED lines=22> */
.L_x_1282:
[----:B------:R-:W-:Y:S01]  /*15990*/  IMAD.IADD R11, R9, 0x1, -R8 ;  /* 0x00000001090b7824 */ /* 0x000fe200078e0a08 */
[----:B------:R-:W-:-:S03]  /*159a0*/  ULDC.64 UR4, c[0x0][0xc90] ;  /* 0x0003240000047ab9 */ /* 0x000fc60000000a00 */
[----:B------:R-:W-:-:S05]  /*159b0*/  IMAD R3, R10, R7, R11 ;  /* 0x000000070a037224 */ /* 0x000fca00078e020b */
[----:B------:R-:W-:-:S13]  /*159c0*/  ISETP.GT.AND P0, PT, R3, R0, PT ;  /* 0x000000000300720c */ /* 0x000fda0003f04270 */
[----:B------:R-:W-:Y:S02]  /*159d0*/  VOTEU.ANY UR7, UPT, !P0 ;  /* 0x0000000000077886 */ /* 0x000fe400040e0100 */
[----:B------:R-:W-:-:S04]  /*159e0*/  UPOPC UR6, UR7 ;  /* 0x00000007000672bf */ /* 0x000fc80008000000 */
[----:B------:R-:W-:-:S04]  /*159f0*/  UIADD3 UR44, UR6, UR44, URZ ;  /* 0x0000002c062c7290 */ /* 0x000fc8000fffe03f */
[----:B------:R-:W-:-:S06]  /*15a00*/  UIMAD.WIDE UR4, UR44, 0x4, UR4 ;  /* 0x000000042c0478a5 */ /* 0x000fcc000f8e0204 */
[----:B------:R-:W-:Y:S02]  /*15a10*/  IMAD.U32 R2, RZ, RZ, UR4 ;  /* 0x00000004ff027e24 */ /* 0x000fe4000f8e00ff */
[----:B------:R-:W-:-:S05]  /*15a20*/  IMAD.U32 R3, RZ, RZ, UR5 ;  /* 0x00000005ff037e24 */ /* 0x000fca000f8e00ff */
[----:B------:R-:W2:Y:S01]  /*15a30*/  LDG.E R9, desc[UR52][R2.64] ;  /* 0x0000003402097981 */ /* 0x000ea2000c1e1900 */
[----:B------:R-:W-:Y:S01]  /*15a40*/  IMAD.U32 R15, RZ, RZ, UR6 ;  /* 0x00000006ff0f7e24 */ /* 0x000fe2000f8e00ff */
[----:B------:R-:W-:-:S04]  /*15a50*/  ISETP.NE.AND P0, PT, RZ, UR7, PT ;  /* 0x00000007ff007c0c */ /* 0x000fc8000bf05270 */
[----:B------:R-:W2:Y:S02]  /*15a60*/  SHFL.IDX PT, R6, R6, R15, 0x1f ;  /* 0x00001f0f06067589 */ /* 0x000ea400000e0000 */
[----:B--2---:R-:W-:-:S05]  /*15a70*/  IMAD R8, R6, R9, RZ ;  /* 0x0000000906087224 */ /* 0x004fca00078e02ff */
[----:B------:R-:W-:-:S04]  /*15a80*/  IABS R12, R8 ;  /* 0x00000008000c7213 */ /* 0x000fc80000000000 */
[----:B------:R-:W0:Y:S08]  /*15a90*/  I2F.RP R13, R12 ;  /* 0x0000000c000d7306 */ /* 0x000e300000209400 */
[----:B0-----:R-:W0:Y:S02]  /*15aa0*/  MUFU.RCP R13, R13 ;  /* 0x0000000d000d7308 */ /* 0x001e240000001000 */
[----:B0-----:R-:W-:-:S06]  /*15ab0*/  VIADD R14, R13, 0xffffffe ;  /* 0x0ffffffe0d0e7836 */ /* 0x001fcc0000000000 */
[----:B------:R-:W0:Y:S02]  /*15ac0*/  F2I.FTZ.U32.TRUNC.NTZ R3, R14 ;  /* 0x0000000e00037305 */ /* 0x000e24000021f000 */
[----:B0-----:R-:W-:Y:S01]  /*15ad0*/  IMAD.MOV R17, RZ, RZ, -R3 ;  /* 0x000000ffff117224 */ /* 0x001fe200078e0a03 */
[----:B------:R-:W-:Y:S06]  /*15ae0*/  @!P0 BRA `(.L_x_1287) ;  /* 0x00000000000c8947 */ /* 0x000fec0003800000 */
[----:B------:R-:W-:-:S06]  /*15af0*/  UIADD3 UR4, UR6, -0x1, URZ ;  /* 0xffffffff06047890 */ /* 0x000fcc000fffe03f */
[----:B------:R-:W-:-:S05]  /*15b00*/  IMAD.U32 R13, RZ, RZ, UR4 ;  /* 0x00000004ff0d7e24 */ /* 0x000fca000f8e00ff */
[----:B------:R0:W1:Y:S02]  /*15b10*/  SHFL.IDX PT, R4, R10, R13, 0x1f ;  /* 0x00001f0d0a047589 */ /* 0x00006400000e0000 */
.L_x_1287:
[----:B-1----:R-:W-:Y:S02]  /*15b20*/  IMAD R4, R4, R7, R11 ;  /* 0x0000000704047224 */ /* 0x002fe400078e020b */
        /* <DEDUP_REMOVED lines=19> */
[----:B------:R-:W-:-:S05]  /*15c60*/  @!P1 LOP3.LUT R2, RZ, R8, RZ, 0x33, !PT ;  /* 0x00000008ff029212 */ /* 0x000fca00078e33ff */
[----:B------:R-:W-:Y:S02]  /*15c70*/  IMAD R0, R9, R2, RZ ;  /* 0x0000000209007224 */ /* 0x000fe400078e02ff */
[----:B------:R-:W-:Y:S02]  /*15c80*/  IMAD.MOV R2, RZ, RZ, -R2 ;  /* 0x000000ffff027224 */ /* 0x000fe400078e0a02 */
[----:B-1----:R-:W-:Y:S02]  /*15c90*/  IMAD.MOV R4, RZ, RZ, -R0 ;  /* 0x000000ffff047224 */ /* 0x002fe400078e0a00 */
[----:B------:R-:W-:Y:S02]  /*15ca0*/  IMAD R8, R8, R2, R11 ;  /* 0x0000000208087224 */ /* 0x000fe400078e020b */
[----:B------:R-:W-:Y:S01]  /*15cb0*/  IMAD.MOV.U32 R2, RZ, RZ, RZ ;  /* 0x000000ffff027224 */ /* 0x000fe200078e00ff */
[----:B------:R-:W-:-:S04]  /*15cc0*/  VIADDMNMX R7, R4, R7, R9, PT ;  /* 0x0000000704077246 */ /* 0x000fc80003800109 */
[-C--:B------:R-:W-:Y:S02]  /*15cd0*/  IABS R4, R7.reuse ;  /* 0x0000000700047213 */ /* 0x080fe40000000000 */
[----:B0-----:R-:W-:Y:S02]  /*15ce0*/  IABS R10, R7 ;  /* 0x00000007000a7213 */ /* 0x001fe40000000000 */
[----:B------:R-:W0:Y:S08]  /*15cf0*/  I2F.RP R9, R4 ;  /* 0x0000000400097306 */ /* 0x000e300000209400 */
[----:B0-----:R-:W0:Y:S02]  /*15d00*/  MUFU.RCP R9, R9 ;  /* 0x0000000900097308 */ /* 0x001e240000001000 */
[----:B0-----:R-:W-:Y:S01]  /*15d10*/  VIADD R3, R9, 0xffffffe ;  /* 0x0ffffffe09037836 */ /* 0x001fe20000000000 */
[----:B------:R-:W-:-:S05]  /*15d20*/  IABS R9, R8 ;  /* 0x0000000800097213 */ /* 0x000fca0000000000 */
[----:B------:R-:W0:Y:S02]  /*15d30*/  F2I.FTZ.U32.TRUNC.NTZ R3, R3 ;  /* 0x0000000300037305 */ /* 0x000e24000021f000 */
[----:B0-----:R-:W-:-:S04]  /*15d40*/  IMAD.MOV R11, RZ, RZ, -R3 ;  /* 0x000000ffff0b7224 */ /* 0x001fc800078e0a03 */
[----:B------:R-:W-:-:S04]  /*15d50*/  IMAD R11, R11, R4, RZ ;  /* 0x000000040b0b7224 */ /* 0x000fc800078e02ff */
[----:B------:R-:W-:-:S04]  /*15d60*/  IMAD.HI.U32 R2, R3, R11, R2 ;  /* 0x0000000b03027227 */ /* 0x000fc800078e0002 */
        /* <DEDUP_REMOVED lines=9> */
[----:B------:R-:W-:Y:S01]  /*15e00*/  ISETP.GE.AND P2, PT, R3, RZ, PT ;  /* 0x000000ff0300720c */ /* 0x000fe20003f46270 */
[----:B------:R-:W-:-:S06]  /*15e10*/  IMAD.IADD R3, R8, 0x1, R0 ;  /* 0x0000000108037824 */ /* 0x000fcc00078e0200 */
[----:B------:R-:W-:-:S06]  /*15e20*/  @P0 VIADD R2, R2, 0x1 ;  /* 0x0000000102020836 */ /* 0x000fcc0000000000 */
[----:B------:R-:W-:Y:S01]  /*15e30*/  @!P2 IMAD.MOV R2, RZ, RZ, -R2 ;  /* 0x000000ffff02a224 */ /* 0x000fe200078e0a02 */
[----:B------:R-:W-:Y:S01]  /*15e40*/  @!P1 LOP3.LUT R2, RZ, R7, RZ, 0x33, !PT ;  /* 0x00000007ff029212 */ /* 0x000fe200078e33ff */
[----:B------:R-:W-:-:S04]  /*15e50*/  IMAD.MOV R7, RZ, RZ, -R7 ;  /* 0x000000ffff077224 */ /* 0x000fc800078e0a07 */
[----:B------:R-:W-:-:S05]  /*15e60*/  IMAD R3, R2, R7, R3 ;  /* 0x0000000702037224 */ /* 0x000fca00078e0203 */
[----:B------:R-:W-:Y:S02]  /*15e70*/  R2UR UR36, R3 ;  /* 0x00000000032472ca */ /* 0x000fe400000e0000 */
[----:B------:R-:W-:-:S05]  /*15e80*/  LOP3.LUT R3, RZ, R2, RZ, 0x33, !PT ;  /* 0x00000002ff037212 */ /* 0x000fca00078e33ff */
[----:B------:R-:W-:-:S05]  /*15e90*/  IMAD.IADD R0, R6, 0x1, R3 ;  /* 0x0000000106007824 */ /* 0x000fca00078e0203 */
[----:B------:R1:W-:Y:S01]  /*15ea0*/  STL [R1+0x14], R0 ;  /* 0x0000140001007387 */ /* 0x0003e20000100800 */
[----:B------:R-:W-:Y:S05]  /*15eb0*/  BRA `(.L_x_1288) ;  /* 0x00000000000c7947 */ /* 0x000fea0003800000 */
.L_x_1283:
[----:B------:R0:W-:Y:S01]  /*15ec0*/  STL [R1+0x10], R0 ;  /* 0x0000100001007387 */ /* 0x0001e20000100800 */
[----:B------:R-:W-:-:S03]  /*15ed0*/  UMOV UR36, URZ ;  /* 0x0000003f00247c82 */ /* 0x000fc60008000000 */
[----:B------:R0:W-:Y:S02]  /*15ee0*/  STL [R1+0x14], RZ ;  /* 0x000014ff01007387 */ /* 0x0001e40000100800 */
.L_x_1288:
[----:B------:R-:W2:Y:S04]  /*15ef0*/  LDL R2, [R1+0x14] ;  /* 0x0000140001027983 */ /* 0x000ea80000100800 */
[----:B------:R-:W3:Y:S01]  /*15f00*/  LDL R4, [R1+0x10] ;  /* 0x0000100001047983 */ /* 0x000ee20000100800 */
[----:B------:R-:W-:-:S13]  /*15f10*/  ISETP.NE.AND P0, PT, R5, RZ, PT ;  /* 0x000000ff0500720c */ /* 0x000fda0003f05270 */
[----:B------:R-:W4:Y:S01]  /*15f20*/  @!P0 S2R R3, SR_CgaCtaId ;  /* 0x0000000000038919 */ /* 0x000f220000008800 */
[----:B01----:R-:W-:Y:S01]  /*15f30*/  @!P0 MOV R0, 0x400 ;  /* 0x0000040000008802 */ /* 0x003fe20000000f00 */
[----:B------:R-:W-:Y:S02]  /*15f40*/  IMAD.U32 R6, RZ, RZ, UR36 ;  /* 0x00000024ff067e24 */ /* 0x000fe4000f8e00ff */
[----:B------:R-:W-:Y:S01]  /*15f50*/  IMAD.U32 R7, RZ, RZ, UR44 ;  /* 0x0000002cff077e24 */ /* 0x000fe2000f8e00ff */
[----:B----4-:R-:W-:Y:S01]  /*15f60*/  @!P0 LEA R0, R3, R0, 0x18 ;  /* 0x0000000003008211 */ /* 0x010fe200078ec0ff */
[----:B--2---:R-:W-:-:S05]  /*15f70*/  IMAD.MOV.U32 R5, RZ, RZ, R2 ;  /* 0x000000ffff057224 */ /* 0x004fca00078e0002 */
[----:B---3--:R2:W-:Y:S01]  /*15f80*/  @!P0 STS.128 [R0+0x298d0], R4 ;  /* 0x0298d00400008388 */ /* 0x0085e20000000c00 */
[----:B------:R-:W-:Y:S06]  /*15f90*/  BAR.ARV 0x5, 0x180 ;  /* 0x0146000000007b1d */ /* 0x000fec0000002000 */
.L_x_1281:
[----:B--2---:R-:W-:Y:S01]  /*15fa0*/  IMAD.MOV.U32 R0, RZ, RZ, 0x1 ;  /* 0x00000001ff007424 */ /* 0x004fe200078e00ff */
[----:B------:R-:W-:Y:S01]  /*15fb0*/  ULDC UR4, c[0x0][0xc3c] ;  /* 0x00030f0000047ab9 */ /* 0x000fe20000000800 */
[----:B------:R-:W-:Y:S01]  /*15fc0*/  IMAD.MOV.U32 R18, RZ, RZ, RZ ;  /* 0x000000ffff127224 */ /* 0x000fe200078e00ff */
[----:B------:R-:W-:Y:S02]  /*15fd0*/  UISETP.GE.AND UP0, UPT, UR44, UR4, UPT ;  /* 0x000000042c00728c */ /* 0x000fe4000bf06270 */
[----:B------:R2:W-:Y:S04]  /*15fe0*/  STL [R1], R0 ;  /* 0x0000000001007387 */ /* 0x0005e80000100800 */
[----:B------:R2:W-:Y:S01]  /*15ff0*/  STL [R1+0x28], RZ ;  /* 0x000028ff01007387 */ /* 0x0005e20000100800 */
        /* <DEDUP_REMOVED lines=43> */
[----:B------:R-:W-:-:S03]  /*162b0*/  IMAD.MOV.U32 R0, RZ, RZ, 0x1 ;  /* 0x00000001ff007424 */ /* 0x000fc600078e00ff */
[----:B------:R0:W-:Y:S04]  /*162c0*/  STL [R1+0x24], R2 ;  /* 0x0000240201007387 */ /* 0x0001e80000100800 */
[----:B------:R-:W-:Y:S04]  /*162d0*/  STL [R1+0x28], RZ ;  /* 0x000028ff01007387 */ /* 0x000fe80000100800 */
[----:B------:R1:W-:Y:S01]  /*162e0*/  STL [R1], R0 ;  /* 0x0000000001007387 */ /* 0x0003e20000100800 */
[C---:B0-----:R-:W-:Y:S02]  /*162f0*/  LOP3.LUT R2, R4.reuse, 0x40, RZ, 0xfc, !PT ;  /* 0x0000004004027812 */ /* 0x041fe400078efcff */
[----:B-1----:R-:W-:-:S07]  /*16300*/  LOP3.LUT R0, R4, 0x80, RZ, 0xfc, !PT ;  /* 0x0000008004007812 */ /* 0x002fce00078efcff */
.L_x_1366:
[----:B------:R-:W-:Y:S01]  /*16310*/  ULDC.64 UR4, c[0x0][0xa28] ;  /* 0x00028a0000047ab9 */ /* 0x000fe20000000a00 */
[----:B------:R-:W-:Y:S01]  /*16320*/  IMAD.MOV.U32 R0, RZ, RZ, RZ ;  /* 0x000000ffff007224 */ /* 0x000fe200078e00ff */
[----:B------:R-:W-:Y:S01]  /*16330*/  UISETP.NE.U32.AND UP0, UPT, UR4, URZ, UPT ;  /* 0x0000003f0400728c */ /* 0x000fe2000bf05070 */
[----:B------:R-:W-:Y:S01]  /*16340*/  ULDC.64 UR8, c[0x0][0xa18] ;  /* 0x0002860000087ab9 */ /* 0x000fe20000000a00 */
[----:B------:R-:W-:Y:S02]  /*16350*/  ULDC.64 UR6, c[0x0][0xa00] ;  /* 0x0002800000067ab9 */ /* 0x000fe40000000a00 */
[----:B------:R-:W-:Y:S01]  /*16360*/  UISETP.NE.AND.EX UP0, UPT, UR5, URZ, UPT, UP0 ;  /* 0x0000003f0500728c */ /* 0x000fe2000bf05300 */
[----:B01----:R-:W-:Y:S01]  /*16370*/  IMAD.MOV.U32 R4, RZ, RZ, RZ ;  /* 0x000000ffff047224 */ /* 0x003fe200078e00ff */
[----:B------:R-:W-:-:S04]  /*16380*/  ULDC.64 UR10, c[0x0][0xa20] ;  /* 0x00028800000a7ab9 */ /* 0x000fc80000000a00 */
[----:B------:R-:W-:-:S05]  /*16390*/  PLOP3.LUT P0, PT, PT, PT, UP0, 0x80, 0x0 ;  /* 0x000000000000781c */ /* 0x000fca0003f0f008 */
[----:B------:R-:W-:Y:S02]  /*163a0*/  @UP0 ULDC.64 UR4, c[0x0][0xa28] ;  /* 0x00028a0000040ab9 */ /* 0x000fe40000000a00 */
[----:B------:R-:W-:-:S06]  /*163b0*/  @UP0 UIMAD.WIDE UR4, UR44, 0x4, UR4 ;  /* 0x000000042c0408a5 */ /* 0x000fcc000f8e0204 */
[----:B------:R-:W-:Y:S02]  /*163c0*/  IMAD.U32 R2, RZ, RZ, UR4 ;  /* 0x00000004ff027e24 */ /* 0x000fe4000f8e00ff */
[----:B------:R-:W-:Y:S01]  /*163d0*/  IMAD.U32 R3, RZ, RZ, UR5 ;  /* 0x00000005ff037e24 */ /* 0x000fe2000f8e00ff */
[----:B------:R-:W-:Y:S01]  /*163e0*/  ULDC.64 UR4, c[0x0][0xa00] ;  /* 0x0002800000047ab9 */ /* 0x000fe20000000a00 */
[----:B------:R-:W-:-:S03]  /*163f0*/  UISETP.NE.U32.AND UP0, UPT, UR8, URZ, UPT ;  /* 0x0000003f0800728c */ /* 0x000fc6000bf05070 */
[----:B------:R0:W5:Y:S01]  /*16400*/  @P0 LDG.E R0, desc[UR52][R2.64] ;  /* 0x0000003402000981 */ /* 0x000162000c1e1900 */
[----:B------:R-:W-:Y:S01]  /*16410*/  ISETP.NE.U32.AND P0, PT, RZ, UR4, PT ;  /* 0x00000004ff007c0c */ /* 0x000fe2000bf05070 */
[----:B------:R-:W-:Y:S02]  /*16420*/  UISETP.NE.AND.EX UP0, UPT, UR9, URZ, UPT, UP0 ;  /* 0x0000003f0900728c */ /* 0x000fe4000bf05300 */
[----:B------:R-:W-:Y:S01]  /*16430*/  UIMAD.WIDE UR6, UR44, 0x4, UR6 ;  /* 0x000000042c0678a5 */ /* 0x000fe2000f8e0206 */
[----:B------:R-:W-:Y:S01]  /*16440*/  ISETP.NE.AND.EX P0, PT, RZ, UR5, PT, P0 ;  /* 0x00000005ff007c0c */ /* 0x000fe2000bf05300 */
[----:B------:R-:W-:Y:S01]  /*16450*/  ULDC.64 UR4, c[0x0][0xa08] ;  /* 0x0002820000047ab9 */ /* 0x000fe20000000a00 */
[----:B------:R-:W-:Y:S01]  /*16460*/  ULDC.64 UR8, c[0x0][0xa08] ;  /* 0x0002820000087ab9 */ /* 0x000fe20000000a00 */
[----:B------:R-:W-:Y:S01]  /*16470*/  ISETP.NE.U32.AND P1, PT, RZ, UR4, PT ;  /* 0x00000004ff007c0c */ /* 0x000fe2000bf25070 */
[----:B------:R-:W-:Y:S01]  /*16480*/  UIMAD.WIDE UR8, UR44, 0x4, UR8 ;  /* 0x000000042c0878a5 */ /* 0x000fe2000f8e0208 */
[----:B0-----:R-:W-:-:S02]  /*16490*/  IMAD.U32 R2, RZ, RZ, UR6 ;  /* 0x00000006ff027e24 */ /* 0x001fc4000f8e00ff */
[----:B------:R-:W-:Y:S01]  /*164a0*/  ISETP.NE.AND.EX P1, PT, RZ, UR5, PT, P1 ;  /* 0x00000005ff007c0c */ /* 0x000fe2000bf25310 */
[----:B------:R-:W-:Y:S01]  /*164b0*/  IMAD.U32 R3, RZ, RZ, UR7 ;  /* 0x00000007ff037e24 */ /* 0x000fe2000f8e00ff */
[----:B------:R-:W-:Y:S01]  /*164c0*/  @UP0 ULDC.64 UR4, c[0x0][0xa18] ;  /* 0x0002860000040ab9 */ /* 0x000fe20000000a00 */
[----:B------:R-:W-:Y:S01]  /*164d0*/  PLOP3.LUT P3, PT, PT, PT, UP0, 0x80, 0x0 ;  /* 0x000000000000781c */ /* 0x000fe20003f6f008 */
[----:B------:R-:W-:Y:S02]  /*164e0*/  @UP0 UIMAD.WIDE UR4, UR44, 0x4, UR4 ;  /* 0x000000042c0408a5 */ /* 0x000fe4000f8e0204 */
[----:B--2---:R0:W2:Y:S02]  /*164f0*/  @P0 LDG.E R5, desc[UR52][R2.64] ;  /* 0x0000003402050981 */ /* 0x0040a4000c1e1900 */
[----:B0-----:R-:W-:Y:S02]  /*16500*/  IMAD.U32 R2, RZ, RZ, UR8 ;  /* 0x00000008ff027e24 */ /* 0x001fe4000f8e00ff */
[----:B------:R-:W-:-:S05]  /*16510*/  IMAD.U32 R3, RZ, RZ, UR9 ;  /* 0x00000009ff037e24 */ /* 0x000fca000f8e00ff */
[----:B------:R0:W5:Y:S02]  /*16520*/  @P1 LDG.E R4, desc[UR52][R2.64] ;  /* 0x0000003402041981 */ /* 0x000164000c1e1900 */
[----:B0-----:R-:W-:Y:S02]  /*16530*/  IMAD.U32 R2, RZ, RZ, UR4 ;  /* 0x00000004ff027e24 */ /* 0x001fe4000f8e00ff */
[----:B------:R-:W-:Y:S01]  /*16540*/  IMAD.U32 R3, RZ, RZ, UR5 ;  /* 0x00000005ff037e24 */ /* 0x000fe2000f8e00ff */
[----:B------:R-:W-:-:S04]  /*16550*/  ULDC.64 UR4, c[0x0][0x418] ;  /* 0x0001060000047ab9 */ /* 0x000fc80000000a00 */
[----:B------:R-:W3:Y:S01]  /*16560*/  @P3 LDG.E R2, desc[UR52][R2.64] ;  /* 0x0000003402023981 */ /* 0x000ee2000c1e1900 */
[----:B------:R-:W-:Y:S01]  /*16570*/  UISETP.NE.U32.AND UP0, UPT, UR4, URZ, UPT ;  /* 0x0000003f0400728c */ /* 0x000fe2000bf05070 */
[----:B------:R-:W-:Y:S01]  /*16580*/  ISETP.NE.U32.AND P2, PT, RZ, UR10, PT ;  /* 0x0000000aff007c0c */ /* 0x000fe2000bf45070 */
[----:B------:R-:W-:Y:S01]  /*16590*/  UMOV UR45, URZ ;  /* 0x0000003f002d7c82 */ /* 0x000fe20008000000 */
[----:B------:R-:W-:Y:S01]  /*165a0*/  ULDC UR4, c[0x0][0x424] ;  /* 0x0001090000047ab9 */ /* 0x000fe20000000800 */
[----:B------:R-:W-:Y:S01]  /*165b0*/  UISETP.NE.AND.EX UP0, UPT, UR5, URZ, UPT, UP0 ;  /* 0x0000003f0500728c */ /* 0x000fe2000bf05300 */
[----:B------:R-:W-:Y:S01]  /*165c0*/  ISETP.NE.AND.EX P2, PT, RZ, UR11, PT, P2 ;  /* 0x0000000bff007c0c */ /* 0x000fe2000bf45320 */
[----:B------:R-:W-:Y:S01]  /*165d0*/  ULDC UR42, c[0x0][0x288] ;  /* 0x0000a200002a7ab9 */ /* 0x000fe20000000800 */
[----:B------:R-:W-:Y:S01]  /*165e0*/  ULDC UR5, c[0x0][0x2f0] ;  /* 0x0000bc0000057ab9 */ /* 0x000fe20000000800 */
[----:B------:R-:W-:-:S04]  /*165f0*/  USEL UR4, UR4, 0x1, UP0 ;  /* 0x0000000104047887 */ /* 0x000fc80008000000 */
[----:B------:R-:W-:Y:S01]  /*16600*/  UIMAD UR4, UR4, UR5, URZ ;  /* 0x00000005040472a4 */ /* 0x000fe2000f8e023f */
[----:B--2---:R-:W-:Y:S02]  /*16610*/  @P0 R2UR UR45, R5 ;  /* 0x00000000052d02ca */ /* 0x004fe400000e0000 */
[----:B---3--:R-:W-:Y:S01]  /*16620*/  @P3 R2UR UR42, R2 ;  /* 0x00000000022a32ca */ /* 0x008fe200000e0000 */
[----:B------:R-:W-:-:S14]  /*16630*/  @P3 BRA `(.L_x_1290) ;  /* 0x0000000000243947 */ /* 0x000fdc0003800000 */
[----:B------:R-:W-:Y:S05]  /*16640*/  @!P0 BRA `(.L_x_1290) ;  /* 0x0000000000208947 */ /* 0x000fea0003800000 */
[----:B------:R-:W-:Y:S02]  /*16650*/  IMAD.U32 R2, RZ, RZ, UR6 ;  /* 0x00000006ff027e24 */ /* 0x000fe4000f8e00ff */
[----:B------:R-:W-:-:S05]  /*16660*/  IMAD.U32 R3, RZ, RZ, UR7 ;  /* 0x00000007ff037e24 */ /* 0x000fca000f8e00ff */
[----:B------:R-:W2:Y:S02]  /*16670*/  LDG.E R2, desc[UR52][R2.64] ;  /* 0x0000003402027981 */ /* 0x000ea4000c1e1900 */
[----:B--2---:R-:W-:Y:S01]  /*16680*/  R2UR UR5, R2 ;  /* 0x00000000020572ca */ /* 0x004fe200000e0000 */
[----:B------:R-:W-:-:S06]  /*16690*/  IMAD.U32 R2, RZ, RZ, UR6 ;  /* 0x00000006ff027e24 */ /* 0x000fcc000f8e00ff */
[----:B------:R-:W2:Y:S02]  /*166a0*/  LDG.E R2, desc[UR52][R2.64+0x4] ;  /* 0x0000043402027981 */ /* 0x000ea4000c1e1900 */
[----:B--2---:R-:W-:-:S13]  /*166b0*/  R2UR UR42, R2 ;  /* 0x00000000022a72ca */ /* 0x004fda00000e0000 */
[----:B------:R-:W-:-:S12]  /*166c0*/  UIADD3 UR42, -UR5, UR42, URZ ;  /* 0x0000002a052a7290 */ /* 0x000fd8000fffe13f */
.L_x_1290:
[----:B-----5:R-:W-:-:S05]  /*166d0*/  IMAD.IADD R2, R4, 0x1, R0 ;  /* 0x0000000104027824 */ /* 0x020fca00078e0200 */
[----:B------:R0:W-:Y:S01]  /*166e0*/  STL [R1+0x18], R2 ;  /* 0x0000180201007387 */ /* 0x0001e20000100800 */
[----:B------:R-:W-:Y:S05]  /*166f0*/  @!P2 BRA `(.L_x_1291) ;  /* 0x00000000001ca947 */ /* 0x000fea0003800000 */
[----:B------:R-:W-:Y:S02]  /*16700*/  ULDC.64 UR4, c[0x0][0xa20] ;  /* 0x0002880000047ab9 */ /* 0x000fe40000000a00 */
[----:B------:R-:W-:-:S06]  /*16710*/  UIMAD.WIDE UR4, UR44, 0x4, UR4 ;  /* 0x000000042c0478a5 */ /* 0x000fcc000f8e0204 */
[----:B0-----:R-:W-:Y:S02]  /*16720*/  IMAD.U32 R2, RZ, RZ, UR4 ;  /* 0x00000004ff027e24 */ /* 0x001fe4000f8e00ff */
[----:B------:R-:W-:-:S05]  /*16730*/  IMAD.U32 R3, RZ, RZ, UR5 ;  /* 0x00000005ff037e24 */ /* 0x000fca000f8e00ff */
[----:B------:R-:W2:Y:S02]  /*16740*/  LDG.E R2, desc[UR52][R2.64] ;  /* 0x0000003402027981 */ /* 0x000ea4000c1e1900 */
[----:B--2---:R-:W-:Y:S01]  /*16750*/  R2UR UR4, R2 ;  /* 0x00000000020472ca */ /* 0x004fe200000e0000 */
[----:B------:R-:W-:-:S14]  /*16760*/  BRA `(.L_x_1292) ;  /* 0x0000000000247947 */ /* 0x000fdc0003800000 */
.L_x_1291:
[----:B------:R-:W-:Y:S05]  /*16770*/  @!P1 BRA `(.L_x_1292) ;  /* 0x0000000000209947 */ /* 0x000fea0003800000 */
[----:B0-----:R-:W-:Y:S02]  /*16780*/  IMAD.U32 R2, RZ, RZ, UR8 ;  /* 0x00000008ff027e24 */ /* 0x001fe4000f8e00ff */
[----:B------:R-:W-:-:S05]  /*16790*/  IMAD.U32 R3, RZ, RZ, UR9 ;  /* 0x00000009ff037e24 */ /* 0x000fca000f8e00ff */
[----:B------:R-:W2:Y:S02]  /*167a0*/  LDG.E R2, desc[UR52][R2.64] ;  /* 0x0000003402027981 */ /* 0x000ea4000c1e1900 */
[----:B--2---:R-:W-:Y:S01]  /*167b0*/  R2UR UR5, R2 ;  /* 0x00000000020572ca */ /* 0x004fe200000e0000 */
[----:B------:R-:W-:-:S06]  /*167c0*/  IMAD.U32 R2, RZ, RZ, UR8 ;  /* 0x00000008ff027e24 */ /* 0x000fcc000f8e00ff */
[----:B------:R-:W2:Y:S02]  /*167d0*/  LDG.E R2, desc[UR52][R2.64+0x4] ;  /* 0x0000043402027981 */ /* 0x000ea4000c1e1900 */
[----:B--2---:R-:W-:-:S13]  /*167e0*/  R2UR UR4, R2 ;  /* 0x00000000020472ca */ /* 0x004fda00000e0000 */
[----:B------:R-:W-:-:S12]  /*167f0*/  UIADD3 UR4, -UR5, UR4, URZ ;  /* 0x0000000405047290 */ /* 0x000fd8000fffe13f */
.L_x_1292:
[----:B0-----:R-:W2:Y:S01]  /*16800*/  LDL.LU R2, [R1+0x14] ;  /* 0x0000140001027983 */ /* 0x001ea20000300800 */
[----:B------:R-:W-:Y:S01]  /*16810*/  ULDC UR5, c[0x0][0x448] ;  /* 0x0001120000057ab9 */ /* 0x000fe20000000800 */
[----:B------:R-:W-:Y:S01]  /*16820*/  R2UR UR13, R0 ;  /* 0x00000000000d72ca */ /* 0x000fe200000e0000 */
[----:B------:R-:W-:-:S06]  /*16830*/  UISETP.NE.AND UP0, UPT, UR5, 0x1, UPT ;  /* 0x000000010500788c */ /* 0x000fcc000bf05270 */
[----:B------:R-:W-:Y:S02]  /*16840*/  PLOP3.LUT P0, PT, PT, PT, UP0, 0x80, 0x0 ;  /* 0x000000000000781c */ /* 0x000fe40003f0f008 */
[----:B------:R-:W-:-:S03]  /*16850*/  PLOP3.LUT P1, PT, PT, PT, UP0, 0x80, 0x0 ;  /* 0x000000000000781c */ /* 0x000fc60003f2f008 */
[----:B------:R-:W-:Y:S01]  /*16860*/  @UP0 ULDC UR5, c[0x0][0x44c] ;  /* 0x0001130000050ab9 */ /* 0x000fe20000000800 */
[----:B------:R-:W-:-:S04]  /*16870*/  UIADD3 UR13, -UR13, UR4, URZ ;  /* 0x000000040d0d7290 */ /* 0x000fc8000fffe13f */
[----:B------:R-:W-:Y:S01]  /*16880*/  UIADD3 UR7, UR13, 0x1, -UR42 ;  /* 0x000000010d077890 */ /* 0x000fe2000fffe82a */
[----:B--2---:R-:W-:-:S04]  /*16890*/  IMAD.SHL.U32 R19, R2, 0x80, RZ ;  /* 0x0000008002137824 */ /* 0x004fc800078e00ff */
[----:B------:R-:W-:-:S05]  /*168a0*/  VIADD R0, R19, 0x7f ;  /* 0x0000007f13007836 */ /* 0x000fca0000000000 */
[C---:B------:R-:W-:Y:S01]  /*168b0*/  R2UR UR6, R0.reuse ;  /* 0x00000000000672ca */ /* 0x040fe200000e0000 */
[----:B------:R-:W-:Y:S01]  /*168c0*/  @P0 IMAD.HI.U32 R0, R0, UR5, RZ ;  /* 0x0000000500000c27 */ /* 0x000fe2000f8e00ff */
[----:B------:R-:W-:-:S04]  /*168d0*/  @UP0 ULDC UR5, c[0x0][0x450] ;  /* 0x0001140000050ab9 */ /* 0x000fc80000000800 */
[----:B------:R-:W-:Y:S01]  /*168e0*/  @P0 SHF.R.U32.HI R0, RZ, UR5, R0 ;  /* 0x00000005ff000c19 */ /* 0x000fe20008011600 */
[----:B------:R-:W-:Y:S02]  /*168f0*/  ULDC.64 UR4, c[0x0][0x9e0] ;  /* 0x0002780000047ab9 */ /* 0x000fe40000000a00 */
[----:B------:R-:W-:Y:S01]  /*16900*/  UISETP.GE.AND UP1, UPT, UR5, 0x1, UPT ;  /* 0x000000010500788c */ /* 0x000fe2000bf26270 */
[----:B------:R-:W-:-:S05]  /*16910*/  @P1 R2UR UR6, R0 ;  /* 0x00000000000612ca */ /* 0x000fca00000e0000 */
[----:B------:R-:W-:-:S08]  /*16920*/  PLOP3.LUT P1, PT, PT, PT, UP1, 0x80, 0x0 ;  /* 0x000000000000781c */ /* 0x000fd00003f2f018 */
[----:B------:R-:W-:-:S04]  /*16930*/  UIADD3 UR6, UR7, UR6, URZ ;  /* 0x0000000607067290 */ /* 0x000fc8000fffe03f */
        /* <DEDUP_REMOVED lines=12> */
.L_x_1294:
[----:B------:R-:W-:-:S11]  /*16a00*/  UISETP.NE.AND UP1, UPT, UR5, 0x1, UPT ;  /* 0x000000010500788c */ /* 0x000fd6000bf25270 */
[----:B------:R-:W-:Y:S02]  /*16a10*/  @UP1 ULDC.64 UR10, c[0x0][0x9e8] ;  /* 0x00027a00000a1ab9 */ /* 0x000fe40000000a00 */
[----:B------:R-:W-:-:S04]  /*16a20*/  UIMAD.WIDE.U32 UR6, UR8, UR10, URZ ;  /* 0x0000000a080672a5 */ /* 0x000fc8000f8e003f */
[----:B------:R-:W-:-:S12]  /*16a30*/  @UP1 USHF.R.U32.HI UR8, URZ, UR11, UR7 ;  /* 0x0000000b3f081299 */ /* 0x000fd80008011607 */
.L_x_1295:
[----:B------:R-:W-:-:S04]  /*16a40*/  UIMAD UR8, UR8, UR5, UR5 ;  /* 0x00000005080872a4 */ /* 0x000fc8000f8e0205 */
[----:B------:R-:W-:-:S04]  /*16a50*/  UISETP.LT.AND UP1, UPT, UR4, UR8, UPT ;  /* 0x000000080400728c */ /* 0x000fc8000bf21270 */
[----:B------:R-:W-:-:S12]  /*16a60*/  USEL UR4, UR4, UR8, UP1 ;  /* 0x0000000804047287 */ /* 0x000fd80008800000 */
.L_x_1293:
[----:B------:R-:W-:Y:S01]  /*16a70*/  R2UR UR12, R19 ;  /* 0x00000000130c72ca */ /* 0x000fe200000e0000 */
[----:B------:R-:W-:Y:S02]  /*16a80*/  UIADD3 UR6, UR13, 0x9f, URZ ;  /* 0x0000009f0d067890 */ /* 0x000fe4000fffe03f */
[----:B------:R-:W-:Y:S01]  /*16a90*/  UIADD3 UR8, UR4, 0x9f, URZ ;  /* 0x0000009f04087890 */ /* 0x000fe2000fffe03f */
[----:B------:R-:W-:Y:S01]  /*16aa0*/  @UP0 ULDC UR10, c[0x0][0x44c] ;  /* 0x00011300000a0ab9 */ /* 0x000fe20000000800 */
[----:B------:R-:W-:Y:S01]  /*16ab0*/  UIMAD.WIDE UR6, UR6, 0x66666667, URZ ;  /* 0x66666667060678a5 */ /* 0x000fe2000f8e023f */
[----:B------:R-:W-:Y:S01]  /*16ac0*/  @UP0 ULDC UR14, c[0x0][0x450] ;  /* 0x00011400000e0ab9 */ /* 0x000fe20000000800 */
[----:B------:R-:W-:Y:S02]  /*16ad0*/  UIMAD.WIDE UR8, UR8, 0x66666667, URZ ;  /* 0x66666667080878a5 */ /* 0x000fe4000f8e023f */
[----:B------:R-:W-:-:S04]  /*16ae0*/  USHF.R.U32.HI UR4, URZ, 0x1f, UR7 ;  /* 0x0000001f3f047899 */ /* 0x000fc80008011607 */
[----:B------:R-:W-:Y:S02]  /*16af0*/  UIMAD.WIDE.U32 UR10, UR12, UR10, URZ ;  /* 0x0000000a0c0a72a5 */ /* 0x000fe4000f8e003f */
[----:B------:R-:W-:Y:S02]  /*16b00*/  USHF.R.U32.HI UR6, URZ, 0x1f, UR9 ;  /* 0x0000001f3f067899 */ /* 0x000fe40008011609 */
[----:B------:R-:W-:Y:S02]  /*16b10*/  @UP0 USHF.R.U32.HI UR12, URZ, UR14, UR11 ;  /* 0x0000000e3f0c0299 */ /* 0x000fe4000801160b */
[----:B------:R-:W-:Y:S02]  /*16b20*/  ULEA.HI.SX32 UR4, UR7, UR4, 0x1a ;  /* 0x0000000407047291 */ /* 0x000fe4000f8fd23f */
[----:B------:R-:W-:Y:S02]  /*16b30*/  UIADD3 UR12, UR12, UR13, -UR42 ;  /* 0x0000000d0c0c7290 */ /* 0x000fe4000fffe82a */
[----:B------:R-:W-:Y:S01]  /*16b40*/  ULEA.HI.SX32 UR6, UR9, UR6, 0x1a ;  /* 0x0000000609067291 */ /* 0x000fe2000f8fd23f */
[----:B------:R-:W-:-:S02]  /*16b50*/  ULDC UR7, c[0x0][0x9dc] ;  /* 0x0002770000077ab9 */ /* 0x000fc40000000800 */
[----:B------:R-:W-:Y:S02]  /*16b60*/  UIADD3 UR7, UR12, -UR7, URZ ;  /* 0x800000070c077290 */ /* 0x000fe4000fffe03f */
[----:B------:R-:W-:-:S04]  /*16b70*/  UISETP.LT.AND UP0, UPT, UR4, UR6, UPT ;  /* 0x000000060400728c */ /* 0x000fc8000bf01270 */
[----:B------:R-:W-:Y:S01]  /*16b80*/  USEL UR40, UR4, UR6, UP0 ;  /* 0x0000000604287287 */ /* 0x000fe20008000000 */
[----:B------:R-:W-:Y:S01]  /*16b90*/  IMAD.U32 R0, RZ, RZ, UR7 ;  /* 0x00000007ff007e24 */ /* 0x000fe2000f8e00ff */
[----:B------:R-:W-:Y:S10]  /*16ba0*/  @!P1 BRA `(.L_x_1296) ;  /* 0x0000000000409947 */ /* 0x000ff40003800000 */
        /* <DEDUP_REMOVED lines=10> */
.L_x_1297:
[----:B------:R-:W-:-:S11]  /*16c50*/  UISETP.NE.AND UP0, UPT, UR5, 0x1, UPT ;  /* 0x000000010500788c */ /* 0x000fd6000bf05270 */
[----:B------:R-:W-:Y:S02]  /*16c60*/  @UP0 ULDC.64 UR8, c[0x0][0x9e8] ;  /* 0x00027a0000080ab9 */ /* 0x000fe40000000a00 */
[----:B------:R-:W-:-:S04]  /*16c70*/  UIMAD.WIDE.U32 UR6, UR12, UR8, URZ ;  /* 0x000000080c0672a5 */ /* 0x000fc8000f8e003f */
[----:B------:R-:W-:-:S12]  /*16c80*/  @UP0 USHF.R.U32.HI UR12, URZ, UR9, UR7 ;  /* 0x000000093f0c0299 */ /* 0x000fd80008011607 */
.L_x_1298:
[----:B------:R-:W-:-:S06]  /*16c90*/  UIMAD UR5, UR12, UR5, URZ ;  /* 0x000000050c0572a4 */ /* 0x000fcc000f8e023f */
[----:B------:R-:W-:-:S07]  /*16ca0*/  VIMNMX R0, R0, UR5, !PT ;  /* 0x0000000500007c48 */ /* 0x000fce000ffe0100 */
.L_x_1296:
[----:B------:R-:W-:Y:S01]  /*16cb0*/  IMAD.HI R0, R0, 0x66666667, RZ ;  /* 0x6666666700007827 */ /* 0x000fe200078e02ff */
[----:B------:R-:W-:Y:S04]  /*16cc0*/  BSSY B7, `(.L_x_1299) ;  /* 0x0000325000077945 */ /* 0x000fe80003800000 */
[----:B------:R-:W-:-:S04]  /*16cd0*/  SHF.R.U32.HI R2, RZ, 0x1f, R0 ;  /* 0x0000001fff027819 */ /* 0x000fc80000011600 */
[----:B------:R-:W-:-:S04]  /*16ce0*/  LEA.HI.SX32 R2, R0, R2, 0x1a ;  /* 0x0000000200027211 */ /* 0x000fc800078fd2ff */
[----:B------:R-:W-:-:S04]  /*16cf0*/  VIMNMX R3, RZ, R2, !PT ;  /* 0x00000002ff037248 */ /* 0x000fc80007fe0100 */
[----:B------:R-:W-:Y:S01]  /*16d00*/  ISETP.LT.AND P0, PT, R3, UR40, PT ;  /* 0x0000002803007c0c */ /* 0x000fe2000bf01270 */
[----:B------:R0:W-:-:S12]  /*16d10*/  STL [R1+0x14], R3 ;  /* 0x0000140301007387 */ /* 0x0001d80000100800 */
[----:B0-----:R-:W-:Y:S05]  /*16d20*/  @P0 BRA `(.L_x_1300) ;  /* 0x0000000000480947 */ /* 0x001fea0003800000 */
        /* <DEDUP_REMOVED lines=18> */
.L_x_1300:
        /* <DEDUP_REMOVED lines=20> */
.L_x_1303:
[----:B------:R-:W-:Y:S05]  /*16f90*/  BSYNC B6 ;  /* 0x0000000000067941 */ /* 0x000fea0003800000 */
.L_x_1302:
        /* <DEDUP_REMOVED lines=24> */
.L_x_1305:
[----:B------:R-:W-:Y:S05]  /*17120*/  BSYNC B6 ;  /* 0x0000000000067941 */ /* 0x000fea0003800000 */
.L_x_1304:
        /* <DEDUP_REMOVED lines=20> */
.L_x_1307:
[----:B------:R-:W-:Y:S05]  /*17270*/  BSYNC B6 ;  /* 0x0000000000067941 */ /* 0x000fea0003800000 */
.L_x_1306:
        /* <DEDUP_REMOVED lines=19> */
.L_x_1309:
[----:B------:R-:W-:Y:S05]  /*173b0*/  BSYNC B6 ;  /* 0x0000000000067941 */ /* 0x000fea0003800000 */
.L_x_1308:
        /* <DEDUP_REMOVED lines=8> */
[----:B------:R-:W-:Y:S01]  /*17440*/  IMAD.U32 R3, RZ, RZ, UR5 ;  /* 0x00000005ff037e24 */ /* 0x000fe2000f8e00ff */
[----:B------:R-:W1:Y:S01]  /*17450*/  S2R R0, SR_TID.X ;  /* 0x0000000000007919 */ /* 0x000e620000002100 */
[----:B------:R-:W-:-:S03]  /*17460*/  ULDC.64 UR4, c[0x0][0xa08] ;  /* 0x0002820000047ab9 */ /* 0x000fc60000000a00 */
[----:B------:R2:W3:Y:S02]  /*17470*/  @P0 LDG.E R8, desc[UR52][R2.64] ;  /* 0x0000003402080981 */ /* 0x0004e4000c1e1900 */
[----:B--2---:R-:W2:Y:S01]  /*17480*/  LDC.64 R2, c[0x0][0x418] ;  /* 0x00010600ff027b82 */ /* 0x004ea20000000a00 */
[----:B-1----:R-:W-:-:S04]  /*17490*/  SHF.R.U32.HI R0, RZ, 0x5, R0 ;  /* 0x00000005ff007819 */ /* 0x002fc80000011600 */
[----:B------:R-:W-:Y:S02]  /*174a0*/  LOP3.LUT R0, R0, 0x3, RZ, 0xc0, !PT ;  /* 0x0000000300007812 */ /* 0x000fe400078ec0ff */
[----:B--2---:R-:W-:Y:S01]  /*174b0*/  LOP3.LUT P0, RZ, R2, UR4, RZ, 0xfc, !PT ;  /* 0x0000000402ff7c12 */ /* 0x004fe2000f80fcff */
[----:B------:R-:W-:-:S03]  /*174c0*/  UMOV UR4, 0xffffffff ;  /* 0xffffffff00047882 */ /* 0x000fc60000000000 */
[----:B------:R-:W-:Y:S02]  /*174d0*/  LOP3.LUT P0, RZ, R3, UR5, RZ, 0xfc, P0 ;  /* 0x0000000503ff7c12 */ /* 0x000fe4000800fcff */
[----:B---3--:R-:W-:Y:S01]  /*174e0*/  SHF.R.S32.HI R9, RZ, 0x1f, R8 ;  /* 0x0000001fff097819 */ /* 0x008fe20000011408 */
[----:B------:R1:W-:Y:S01]  /*174f0*/  STL [R1+0x4], R8 ;  /* 0x0000040801007387 */ /* 0x0003e20000100800 */
[----:B0-----:R-:W-:-:S03]  /*17500*/  SEL R16, R8, RZ, !P0 ;  /* 0x000000ff08107207 */ /* 0x001fc60004000000 */
[----:B------:R1:W-:Y:S01]  /*17510*/  STL [R1+0xc], R9 ;  /* 0x00000c0901007387 */ /* 0x0003e20000100800 */
[----:B------:R-:W-:Y:S05]  /*17520*/  BRA.DIV UR4, `(.L_x_1310) ;  /* 0x0000003e04787947 */ /* 0x000fea000b800000 */
[----:B------:R0:W2:Y:S02]  /*17530*/  SHFL.IDX PT, R14, R0, RZ, 0x1f ;  /* 0x00001fff000e7589 */ /* 0x0000a400000e0000 */
.L_x_1385:
[----:B0-----:R-:W3:Y:S01]  /*17540*/  LDL.LU R0, [R1+0x8] ;  /* 0x0000080001007983 */ /* 0x001ee20000300800 */
[----:B------:R-:W-:Y:S02]  /*17550*/  PLOP3.LUT P1, PT, PT, PT, PT, 0x8, 0x0 ;  /* 0x000000000000781c */ /* 0x000fe40003f2e170 */
[----:B--2---:R-:W-:Y:S02]  /*17560*/  ISETP.NE.AND P0, PT, R14, RZ, PT ;  /* 0x000000ff0e00720c */ /* 0x004fe40003f05270 */
[----:B---3--:R-:W-:-:S09]  /*17570*/  LOP3.LUT R0, R0, 0xfffffffe, RZ, 0xc0, !PT ;  /* 0xfffffffe00007812 */ /* 0x008fd200078ec0ff */
        /* <DEDUP_REMOVED lines=8> */
.L_x_1388:
        /* <DEDUP_REMOVED lines=21> */
.L_x_1313:
[----:B0-----:R-:W2:Y:S01]  /*17750*/  LDL R3, [R1] ;  /* 0x0000000001037983 */ /* 0x001ea20000100800 */
[----:B------:R-:W-:Y:S01]  /*17760*/  IMAD R2, R18, 0x8, R17 ;  /* 0x0000000812027824 */ /* 0x000fe200078e0211 */
[----:B-1----:R-:W0:Y:S02]  /*17770*/  S2R R8, SR_TID.X ;  /* 0x0000000000087919 */ /* 0x002e240000002100 */
[----:B0-----:R-:W-:-:S04]  /*17780*/  LOP3.LUT R8, R8, 0x7f, RZ, 0xc0, !PT ;  /* 0x0000007f08087812 */ /* 0x001fc800078ec0ff */
[----:B------:R-:W-:Y:S02]  /*17790*/  ISETP.NE.AND P1, PT, R8, RZ, PT ;  /* 0x000000ff0800720c */ /* 0x000fe40003f25270 */
[----:B--2---:R-:W-:-:S04]  /*177a0*/  SHF.L.U32 R3, R3, 0x1f, RZ ;  /* 0x0000001f03037819 */ /* 0x004fc800000006ff */
[----:B------:R-:W0:Y:S02]  /*177b0*/  SYNCS.PHASECHK.TRANS64.TRYWAIT P0, [R2+URZ+0x29880], R3 ;  /* 0x02988003020075a7 */ /* 0x000e24000800017f */
[----:B0-----:R-:W-:Y:S05]  /*177c0*/  @!P0 BRA `(.L_x_1314) ;  /* 0x0000003c00108947 */ /* 0x001fea0003800000 */
.L_x_1389:
        /* <DEDUP_REMOVED lines=8> */
.L_x_1315:
[----:B------:R-:W2:Y:S01]  /*17850*/  LDL R5, [R1+0x18] ;  /* 0x0000180001057983 */ /* 0x000ea20000100800 */
[----:B------:R-:W-:Y:S01]  /*17860*/  IMAD R4, R18, 0x5000, R17 ;  /* 0x0000500012047824 */ /* 0x000fe200078e0211 */
[----:B------:R-:W-:Y:S01]  /*17870*/  R2UR UR33, R2 ;  /* 0x00000000022172ca */ /* 0x000fe200000e0000 */
[----:B------:R-:W-:Y:S01]  /*17880*/  UIADD3 UR4, UP0, UR46, 0x470, URZ ;  /* 0x000004702e047890 */ /* 0x000fe2000ff1e03f */
[----:B-----5:R-:W-:Y:S01]  /*17890*/  R2UR UR37, R16 ;  /* 0x00000000102572ca */ /* 0x020fe200000e0000 */
[----:B------:R-:W-:Y:S01]  /*178a0*/  UMOV UR6, 0x0 ;  /* 0x0000000000067882 */ /* 0x000fe20000000000 */
[----:B------:R-:W-:Y:S01]  /*178b0*/  R2UR UR32, R4 ;  /* 0x00000000042072ca */ /* 0x000fe200000e0000 */
[----:B------:R-:W-:Y:S01]  /*178c0*/  UIADD3.X UR5, URZ, UR47, URZ, UP0, !UPT ;  /* 0x0000002f3f057290 */ /* 0x000fe200087fe43f */
[----:B------:R-:W-:Y:S01]  /*178d0*/  UMOV UR7, 0x14f00000 ;  /* 0x14f0000000077882 */ /* 0x000fe20000000000 */
[----:B------:R-:W-:-:S06]  /*178e0*/  UMOV UR34, URZ ;  /* 0x0000003f00227c82 */ /* 0x000fcc0008000000 */
[----:B------:R-:W-:-:S04]  /*178f0*/  UIADD3 UR33, UR33, 0x29870, URZ ;  /* 0x0002987021217890 */ /* 0x000fc8000fffe03f */
[----:B------:R-:W-:Y:S01]  /*17900*/  UIADD3 UR32, UR32, 0xa400, URZ ;  /* 0x0000a40020207890 */ /* 0x000fe2000fffe03f */
[----:B--2---:R-:W-:-:S05]  /*17910*/  IMAD R0, R0, 0xa0, R5 ;  /* 0x000000a000007824 */ /* 0x004fca00078e0205 */
[----:B------:R-:W-:-:S13]  /*17920*/  R2UR UR35, R0 ;  /* 0x00000000002372ca */ /* 0x000fda00000e0000 */
[----:B------:R1:W-:Y:S01]  /*17930*/  UTMALDG.4D [UR32], [UR4], desc[UR6] ;  /* 0x00000620040075b4 */ /* 0x0003e20008019000 */
[----:B------:R-:W2:Y:S02]  /*17940*/  SYNCS.PHASECHK.TRANS64.TRYWAIT P0, [R2+URZ+0x29840], R3 ;  /* 0x02984003020075a7 */ /* 0x000ea4000800017f */
[----:B-12---:R-:W-:Y:S05]  /*17950*/  @!P0 BRA `(.L_x_1316) ;  /* 0x0000003800c08947 */ /* 0x006fea0003800000 */
.L_x_1390:
[----:B------:R-:W-:Y:S05]  /*17960*/  @P1 BRA `(.L_x_1317) ;  /* 0x00000000001c1947 */ /* 0x000fea0003800000 */
[----:B------:R-:W2:Y:S01]  /*17970*/  S2R R4, SR_TID.X ;  /* 0x0000000000047919 */ /* 0x000ea20000002100 */
[----:B01----:R-:W-:-:S04]  /*17980*/  IMAD.MOV.U32 R3, RZ, RZ, 0x7800 ;  /* 0x00007800ff037424 */ /* 0x003fc800078e00ff */
[----:B------:R3:W-:Y:S01]  /*17990*/  SYNCS.ARRIVE.TRANS64 RZ, [R2+URZ+0x29830], R3 ;  /* 0x0298300302ff79a7 */ /* 0x0007e2000800003f */
[----:B--2---:R-:W-:-:S04]  /*179a0*/  LOP3.LUT R4, R4, 0x1f, RZ, 0xc0, !PT ;  /* 0x0000001f04047812 */ /* 0x004fc800078ec0ff */
[----:B------:R-:W-:-:S13]  /*179b0*/  ISETP.NE.AND P0, PT, R4, RZ, PT ;  /* 0x000000ff0400720c */ /* 0x000fda0003f05270 */
[----:B---3--:R-:W-:Y:S05]  /*179c0*/  @!P0 BRA `(.L_x_1317) ;  /* 0x0000000000048947 */ /* 0x008fea0003800000 */
[----:B------:R-:W-:Y:S01]  /*179d0*/  BPT.TRAP 0x1 ;  /* 0x000000040000795c */ /* 0x000fe20000300000 */
.L_x_1317:
[----:B01----:R-:W2:Y:S01]  /*179e0*/  LDL.LU R3, [R1+0x8] ;  /* 0x0000080001037983 */ /* 0x003ea20000300800 */
        /* <DEDUP_REMOVED lines=33> */
.L_x_1311:
[----:B------:R-:W-:Y:S05]  /*17c00*/  WARPSYNC.ALL ;  /* 0x0000000000007948 */ /* 0x000fea0003800000 */
[----:B0-----:R-:W-:Y:S01]  /*17c10*/  VIADD R0, R17, 0x14400 ;  /* 0x0001440011007836 */ /* 0x001fe20000000000 */
[----:B---3--:R-:W-:Y:S01]  /*17c20*/  USHF.R.S32.HI UR4, URZ, 0x1f, UR45 ;  /* 0x0000001f3f047899 */ /* 0x008fe2000801142d */
[----:B------:R-:W-:Y:S03]  /*17c30*/  BAR.SYNC.DEFER_BLOCKING 0x8, 0x180 ;  /* 0x0206000000007b1d */ /* 0x000fe60000010000 */
[----:B------:R-:W-:-:S03]  /*17c40*/  LOP3.LUT P0, RZ, R0, 0x1bf, RZ, 0xc0, !PT ;  /* 0x000001bf00ff7812 */ /* 0x000fc6000780c0ff */
[----:B------:R-:W-:Y:S01]  /*17c50*/  ULDC.64 UR6, c[0x0][0x298] ;  /* 0x0000a60000067ab9 */ /* 0x000fe20000000a00 */
[----:B------:R-:W-:Y:S01]  /*17c60*/  BSSY B6, `(.L_x_1318) ;  /* 0x0000016000067945 */ /* 0x000fe20003800000 */
[----:B------:R-:W-:Y:S02]  /*17c70*/  UIMAD UR4, UR4, UR6, URZ ;  /* 0x00000006040472a4 */ /* 0x000fe4000f8e023f */
[----:B------:R-:W-:Y:S02]  /*17c80*/  UIMAD.WIDE.U32 UR48, UR45, UR6, URZ ;  /* 0x000000062d3072a5 */ /* 0x000fe4000f8e003f */
[----:B------:R-:W-:-:S04]  /*17c90*/  UIMAD UR4, UR45, UR7, UR4 ;  /* 0x000000072d0472a4 */ /* 0x000fc8000f8e0204 */
[----:B------:R-:W-:Y:S01]  /*17ca0*/  UIADD3 UR37, UR49, UR4, URZ ;  /* 0x0000000431257290 */ /* 0x000fe2000fffe03f */
        /* <DEDUP_REMOVED lines=17> */
.L_x_1319:
[----:B------:R-:W-:Y:S05]  /*17dc0*/  BSYNC B6 ;  /* 0x0000000000067941 */ /* 0x000fea0003800000 */
.L_x_1318:
[----:B------:R-:W0:Y:S01]  /*17dd0*/  S2R R2, SR_TID.X ;  /* 0x0000000000027919 */ /* 0x000e220000002100 */
[----:B-1----:R-:W1:Y:S01]  /*17de0*/  LDC R8, c[0x0][0x448] ;  /* 0x00011200ff087b82 */ /* 0x002e620000000800 */
[----:B------:R-:W-:Y:S01]  /*17df0*/  USHF.R.S32.HI UR4, URZ, 0x1f, UR36 ;  /* 0x0000001f3f047899 */ /* 0x000fe20008011424 */
[----:B------:R-:W-:Y:S01]  /*17e00*/  ULDC.64 UR10, c[0x0][0xa00] ;  /* 0x00028000000a7ab9 */ /* 0x000fe20000000a00 */
[----:B------:R-:W2:Y:S01]  /*17e10*/  S2R R9, SR_TID.X ;  /* 0x0000000000097919 */ /* 0x000ea20000002100 */
[----:B------:R-:W-:Y:S01]  /*17e20*/  UISETP.NE.U32.AND UP0, UPT, UR10, URZ, UPT ;  /* 0x0000003f0a00728c */ /* 0x000fe2000bf05070 */
[----:B------:R-:W-:Y:S01]  /*17e30*/  ULDC.64 UR8, c[0x0][0x2d8] ;  /* 0x0000b60000087ab9 */ /* 0x000fe20000000a00 */
[----:B------:R-:W-:Y:S02]  /*17e40*/  USHF.R.S32.HI UR6, URZ, 0x1f, UR44 ;  /* 0x0000001f3f067899 */ /* 0x000fe4000801142c */
[----:B------:R-:W-:Y:S02]  /*17e50*/  UIMAD UR7, UR4, UR8, URZ ;  /* 0x00000008040772a4 */ /* 0x000fe4000f8e023f */
[----:B------:R-:W-:Y:S01]  /*17e60*/  UISETP.NE.AND.EX UP0, UPT, UR11, URZ, UPT, UP0 ;  /* 0x0000003f0b00728c */ /* 0x000fe2000bf05300 */
[----:B------:R-:W-:Y:S01]  /*17e70*/  UMOV UR4, UR48 ;  /* 0x0000003000047c82 */ /* 0x000fe20008000000 */
[----:B------:R-:W-:Y:S01]  /*17e80*/  UMOV UR5, UR37 ;  /* 0x0000002500057c82 */ /* 0x000fe20008000000 */
[----:B------:R-:W-:-:S02]  /*17e90*/  UIMAD UR7, UR36, UR9, UR7 ;  /* 0x00000009240772a4 */ /* 0x000fc4000f8e0207 */
[----:B------:R-:W-:Y:S02]  /*17ea0*/  UIMAD.WIDE.U32 UR4, UR36, UR8, UR4 ;  /* 0x00000008240472a5 */ /* 0x000fe4000f8e0004 */
[----:B------:R-:W-:Y:S01]  /*17eb0*/  USEL UR6, UR6, URZ, !UP0 ;  /* 0x0000003f06067287 */ /* 0x000fe2000c000000 */
[----:B------:R-:W-:Y:S01]  /*17ec0*/  ULDC.64 UR8, c[0x0][0x2e0] ;  /* 0x0000b80000087ab9 */ /* 0x000fe20000000a00 */
[----:B------:R-:W-:Y:S01]  /*17ed0*/  UIADD3 UR5, UR5, UR7, URZ ;  /* 0x0000000705057290 */ /* 0x000fe2000fffe03f */
[----:B-1----:R-:W-:Y:S01]  /*17ee0*/  ISETP.NE.AND P0, PT, R8, 0x1, PT ;  /* 0x000000010800780c */ /* 0x002fe20003f05270 */
[----:B------:R-:W-:Y:S02]  /*17ef0*/  USEL UR7, UR44, URZ, !UP0 ;  /* 0x0000003f2c077287 */ /* 0x000fe4000c000000 */
[----:B------:R-:W-:Y:S02]  /*17f00*/  UIMAD UR6, UR6, UR8, URZ ;  /* 0x00000008060672a4 */ /* 0x000fe4000f8e023f */
[----:B------:R-:W-:Y:S01]  /*17f10*/  UIMAD.WIDE.U32 UR4, UR7, UR8, UR4 ;  /* 0x00000008070472a5 */ /* 0x000fe2000f8e0004 */
[C---:B0-----:R-:W-:Y:S01]  /*17f20*/  LOP3.LUT R0, R2.reuse, 0x7f, RZ, 0xc0, !PT ;  /* 0x0000007f02007812 */ /* 0x041fe200078ec0ff */
[----:B------:R-:W-:Y:S01]  /*17f30*/  IMAD.SHL.U32 R2, R2, 0x20, RZ ;  /* 0x0000002002027824 */ /* 0x000fe200078e00ff */
[----:B------:R-:W-:-:S02]  /*17f40*/  UIMAD UR6, UR7, UR9, UR6 ;  /* 0x00000009070672a4 */ /* 0x000fc4000f8e0206 */
[----:B------:R-:W-:Y:S01]  /*17f50*/  SHF.R.U32.HI R0, RZ, 0x2, R0 ;  /* 0x00000002ff007819 */ /* 0x000fe20000011600 */
[----:B------:R-:W-:Y:S02]  /*17f60*/  IMAD.U32 R6, RZ, RZ, UR4 ;  /* 0x00000004ff067e24 */ /* 0x000fe4000f8e00ff */
[----:B------:R-:W0:Y:S01]  /*17f70*/  @P0 LDC R3, c[0x0][0x44c] ;  /* 0x00011300ff030b82 */ /* 0x000e220000000800 */
[----:B------:R-:W-:Y:S01]  /*17f80*/  UIADD3 UR6, UR5, UR6, URZ ;  /* 0x0000000605067290 */ /* 0x000fe2000fffe03f */
[----:B------:R-:W-:Y:S01]  /*17f90*/  LOP3.LUT R2, R0, 0x60, R2, 0xf8, !PT ;  /* 0x0000006000027812 */ /* 0x000fe200078ef802 */
[----:B------:R-:W-:Y:S01]  /*17fa0*/  IMAD.U32 R7, RZ, RZ, UR5 ;  /* 0x00000005ff077e24 */ /* 0x000fe2000f8e00ff */
[----:B------:R-:W-:Y:S01]  /*17fb0*/  ULDC.64 UR4, c[0x0][0x2d0] ;  /* 0x0000b40000047ab9 */ /* 0x000fe20000000a00 */
[----:B--2---:R-:W-:Y:S02]  /*17fc0*/  IMAD.SHL.U32 R9, R9, 0x10, RZ ;  /* 0x0000001009097824 */ /* 0x004fe400078e00ff */
[----:B------:R-:W-:Y:S01]  /*17fd0*/  IMAD.IADD R2, R2, 0x1, R19 ;  /* 0x0000000102027824 */ /* 0x000fe200078e0213 */
[----:B------:R-:W1:Y:S01]  /*17fe0*/  @P0 LDC R0, c[0x0][0x450] ;  /* 0x00011400ff000b82 */ /* 0x000e620000000800 */
[----:B------:R-:W2:Y:S01]  /*17ff0*/  S2R R7, SR_TID.X ;  /* 0x0000000000077919 */ /* 0x000ea20000002100 */
[----:B------:R-:W-:Y:S01]  /*18000*/  LOP3.LUT R9, R9, 0x30, RZ, 0xc0, !PT ;  /* 0x0000003009097812 */ /* 0x000fe200078ec0ff */
[----:B------:R-:W-:-:S03]  /*18010*/  IMAD.MOV.U32 R4, RZ, RZ, R2 ;  /* 0x000000ffff047224 */ /* 0x000fc600078e0002 */
[C---:B------:R-:W-:Y:S02]  /*18020*/  LOP3.LUT R11, R9.reuse, 0x40, RZ, 0xfc, !PT ;  /* 0x00000040090b7812 */ /* 0x040fe400078efcff */
[----:B------:R-:W-:Y:S01]  /*18030*/  LOP3.LUT R9, R9, 0x80, RZ, 0xfc, !PT ;  /* 0x0000008009097812 */ /* 0x000fe200078efcff */
[----:B0-----:R-:W-:-:S05]  /*18040*/  @P0 IMAD.HI.U32 R3, R2, R3, RZ ;  /* 0x0000000302030227 */ /* 0x001fca00078e00ff */
[----:B-1----:R-:W-:Y:S01]  /*18050*/  @P0 SHF.R.U32.HI R4, RZ, R0, R3 ;  /* 0x00000000ff040219 */ /* 0x002fe20000011603 */
[----:B------:R-:W-:-:S03]  /*18060*/  IMAD.U32 R3, RZ, RZ, UR6 ;  /* 0x00000006ff037e24 */ /* 0x000fc6000f8e00ff */
[--C-:B------:R-:W-:Y:S01]  /*18070*/  SHF.R.S32.HI R5, RZ, 0x1f, R4.reuse ;  /* 0x0000001fff057819 */ /* 0x100fe20000011404 */
[----:B------:R-:W-:-:S04]  /*18080*/  IMAD.MOV R0, RZ, RZ, -R4 ;  /* 0x000000ffff007224 */ /* 0x000fc800078e0a04 */
[----:B------:R-:W-:Y:S02]  /*18090*/  IMAD R0, R8, R0, R2 ;  /* 0x0000000008007224 */ /* 0x000fe400078e0202 */
[----:B------:R-:W-:Y:S02]  /*180a0*/  IMAD.MOV.U32 R2, RZ, RZ, R6 ;  /* 0x000000ffff027224 */ /* 0x000fe400078e0006 */
[----:B------:R-:W-:Y:S02]  /*180b0*/  IMAD R5, R5, UR4, RZ ;  /* 0x0000000405057c24 */ /* 0x000fe4000f8e02ff */
[----:B------:R-:W-:-:S04]  /*180c0*/  IMAD.WIDE.U32 R2, R4, UR4, R2 ;  /* 0x0000000404027c25 */ /* 0x000fc8000f8e0002 */
[----:B------:R-:W-:Y:S01]  /*180d0*/  IMAD R5, R4, UR5, R5 ;  /* 0x0000000504057c24 */ /* 0x000fe2000f8e0205 */
[----:B------:R-:W-:Y:S01]  /*180e0*/  SHF.R.S32.HI R4, RZ, 0x1f, R0 ;  /* 0x0000001fff047819 */ /* 0x000fe20000011400 */
[----:B------:R-:W-:Y:S01]  /*180f0*/  ULDC.64 UR4, c[0x0][0x2c8] ;  /* 0x0000b20000047ab9 */ /* 0x000fe20000000a00 */
[----:B--2---:R-:W-:Y:S02]  /*18100*/  IMAD.SHL.U32 R10, R7, 0x10, RZ ;  /* 0x00000010070a7824 */ /* 0x004fe400078e00ff */
[----:B------:R-:W-:Y:S02]  /*18110*/  IMAD.IADD R3, R3, 0x1, R5 ;  /* 0x0000000103037824 */ /* 0x000fe400078e0205 */
[----:B------:R-:W-:Y:S01]  /*18120*/  IMAD R4, R4, UR4, RZ ;  /* 0x0000000404047c24 */ /* 0x000fe2000f8e02ff */
[----:B------:R-:W-:Y:S01]  /*18130*/  LOP3.LUT R10, R10, 0x30, RZ, 0xc0, !PT ;  /* 0x000000300a0a7812 */ /* 0x000fe200078ec0ff */
[----:B------:R-:W-:-:S04]  /*18140*/  IMAD.WIDE.U32 R2, R0, UR4, R2 ;  /* 0x0000000400027c25 */ /* 0x000fc8000f8e0002 */
[----:B------:R-:W-:Y:S01]  /*18150*/  IMAD R0, R0, UR5, R4 ;  /* 0x0000000500007c24 */ /* 0x000fe2000f8e0204 */
[----:B------:R-:W-:Y:S02]  /*18160*/  ULDC.64 UR4, c[0x0][0x280] ;  /* 0x0000a00000047ab9 */ /* 0x000fe40000000a00 */
[----:B------:R-:W-:Y:S01]  /*18170*/  IADD3 R4, P0, R2, UR4, RZ ;  /* 0x0000000402047c10 */ /* 0x000fe2000ff1e0ff */
[----:B------:R-:W-:Y:S02]  /*18180*/  ULDC UR4, c[0x0][0x2b8] ;  /* 0x0000ae0000047ab9 */ /* 0x000fe40000000800 */
[----:B------:R-:W-:Y:S02]  /*18190*/  ISETP.GE.AND P2, PT, R9, UR4, PT ;  /* 0x0000000409007c0c */ /* 0x000fe4000bf46270 */
[----:B------:R0:W5:Y:S01]  /*181a0*/  LDL R9, [R1+0x24] ;  /* 0x0000240001097983 */ /* 0x0001620000100800 */
[----:B------:R-:W-:Y:S02]  /*181b0*/  IADD3.X R3, R3, UR5, R0, P0, !PT ;  /* 0x0000000503037c10 */ /* 0x000fe400087fe400 */
[----:B------:R-:W-:-:S02]  /*181c0*/  ISETP.GE.AND P0, PT, R10, UR4, PT ;  /* 0x000000040a007c0c */ /* 0x000fc4000bf06270 */
[----:B------:R-:W-:Y:S01]  /*181d0*/  ISETP.GE.AND P1, PT, R11, UR4, PT ;  /* 0x000000040b007c0c */ /* 0x000fe2000bf26270 */
[----:B------:R-:W-:-:S03]  /*181e0*/  UMOV UR4, 0xffffffff ;  /* 0xffffffff00047882 */ /* 0x000fc60000000000 */
[----:B0-----:R-:W-:Y:S09]  /*181f0*/  BRA.DIV UR4, `(.L_x_1320) ;  /* 0x0000003204ac7947 */ /* 0x001ff2000b800000 */
[----:B------:R-:W0:Y:S01]  /*18200*/  S2R R5, SR_TID.X ;  /* 0x0000000000057919 */ /* 0x000e220000002100 */
[----:B------:R-:W-:Y:S01]  /*18210*/  IMAD R0, R8, UR42, RZ ;  /* 0x0000002a08007c24 */ /* 0x000fe2000f8e02ff */
[----:B------:R-:W1:Y:S01]  /*18220*/  SHFL.IDX PT, R6, R4, RZ, 0x1c1f ;  /* 0x001c1fff04067589 */ /* 0x000e6200000e0000 */
[----:B0-----:R-:W-:-:S04]  /*18230*/  LOP3.LUT R5, R5, 0x7f, RZ, 0xc0, !PT ;  /* 0x0000007f05057812 */ /* 0x001fc800078ec0ff */
[----:B------:R-:W-:Y:S02]  /*18240*/  SHF.R.U32.HI R7, RZ, 0x2, R5 ;  /* 0x00000002ff077819 */ /* 0x000fe40000011605 */
[----:B------:R-:W0:Y:S03]  /*18250*/  SHFL.IDX PT, R5, R3, RZ, 0x1c1f ;  /* 0x001c1fff03057589 */ /* 0x000e2600000e0000 */
[----:B------:R-:W-:-:S05]  /*18260*/  IMAD.IADD R2, R7, 0x1, R19 ;  /* 0x0000000107027824 */ /* 0x000fca00078e0213 */
[----:B------:R-:W-:-:S13]  /*18270*/  ISETP.GE.AND P4, PT, R2, R0, PT ;  /* 0x000000000200720c */ /* 0x000fda0003f86270 */
[----:B-1----:R-:W-:-:S05]  /*18280*/  @!P4 IADD3 R6, P3, R10, R6, RZ ;  /* 0x000000060a06c210 */ /* 0x002fca0007f7e0ff */
[----:B0-----:R-:W-:-:S04]  /*18290*/  @!P4 IMAD.X R5, RZ, RZ, R5, P3 ;  /* 0x000000ffff05c224 */ /* 0x001fc800018e0605 */
        /* <DEDUP_REMOVED lines=27> */
.L_x_1399:
        /* <DEDUP_REMOVED lines=12> */
.L_x_1322:
[----:B------:R-:W-:Y:S05]  /*18510*/  BSYNC B0 ;  /* 0x0000000000007941 */ /* 0x000fea0003800000 */
.L_x_1321:
[----:B------:R-:W-:Y:S01]  /*18520*/  NOP ;  /* 0x0000000000007918 */ /* 0x000fe20000000000 */
[----:B------:R-:W-:-:S13]  /*18530*/  PLOP3.LUT P0, PT, PT, PT, PT, 0x80, 0x0 ;  /* 0x000000000000781c */ /* 0x000fda0003f0f070 */
.L_x_1323:
        /* <DEDUP_REMOVED lines=18> */
.L_x_1400:
[----:B------:R-:W-:Y:S05]  /*18660*/  BSYNC B0 ;  /* 0x0000000000007941 */ /* 0x000fea0003800000 */
.L_x_1324:
[----:B------:R-:W2:Y:S01]  /*18670*/  LDL R2, [R1+0x14] ;  /* 0x0000140001027983 */ /* 0x000ea20000100800 */
[----:B------:R-:W-:-:S06]  /*18680*/  UIADD3 UR4, UR40, -0x2, URZ ;  /* 0xfffffffe28047890 */ /* 0x000fcc000fffe03f */
[----:B--2---:R-:W-:-:S13]  /*18690*/  ISETP.LE.AND P0, PT, R2, UR4, PT ;  /* 0x0000000402007c0c */ /* 0x004fda000bf03270 */
[----:B------:R-:W-:Y:S05]  /*186a0*/  @!P0 BRA `(.L_x_1326) ;  /* 0x0000001000088947 */ /* 0x000fea0003800000 */
[----:B------:R2:W5:Y:S01]  /*186b0*/  LDL.LU R3, [R1] ;  /* 0x0000000001037983 */ /* 0x0005620000300800 */
[----:B-1----:R-:W-:Y:S02]  /*186c0*/  IMAD.MOV.U32 R0, RZ, RZ, R18 ;  /* 0x000000ffff007224 */ /* 0x002fe400078e0012 */
[----:B------:R-:W-:-:S07]  /*186d0*/  IMAD.U32 R2, RZ, RZ, UR4 ;  /* 0x00000004ff027e24 */ /* 0x000fce000f8e00ff */
.L_x_1348:
[----:B0-----:R-:W3:Y:S01]  /*186e0*/  LDL R4, [R1+0x8] ;  /* 0x0000080001047983 */ /* 0x001ee20000100800 */
[----:B------:R-:W-:Y:S01]  /*186f0*/  VIADD R18, R0, 0x1 ;  /* 0x0000000100127836 */ /* 0x000fe20000000000 */
[----:B------:R-:W-:Y:S05]  /*18700*/  YIELD ;  /* 0x0000000000007946 */ /* 0x000fea0003800000 */
[C---:B------:R-:W-:Y:S01]  /*18710*/  ISETP.NE.AND P0, PT, R18.reuse, 0x2, PT ;  /* 0x000000021200780c */ /* 0x040fe20003f05270 */
[----:B------:R-:W-:Y:S03]  /*18720*/  BSSY B0, `(.L_x_1327) ;  /* 0x0000089000007945 */ /* 0x000fe60003800000 */
[----:B------:R-:W-:-:S02]  /*18730*/  SEL R18, R18, RZ, P0 ;  /* 0x000000ff12127207 */ /* 0x000fc40000000000 */
[----:B---3--:R-:W-:Y:S02]  /*18740*/  LOP3.LUT P1, RZ, R4, 0x1, RZ, 0xc0, !PT ;  /* 0x0000000104ff7812 */ /* 0x008fe4000782c0ff */
[----:B------:R-:W-:-:S04]  /*18750*/  SEL R4, RZ, 0x1, P0 ;  /* 0x00000001ff047807 */ /* 0x000fc80000000000 */
[----:B0----5:R-:W-:-:S05]  /*18760*/  LOP3.LUT R9, R3, R4, RZ, 0x3c, !PT ;  /* 0x0000000403097212 */ /* 0x021fca00078e3cff */
[----:B------:R0:W-:Y:S02]  /*18770*/  STL [R1], R9 ;  /* 0x0000000901007387 */ /* 0x0001e40000100800 */
[----:B------:R-:W-:Y:S05]  /*18780*/  @!P1 BRA `(.L_x_1328) ;  /* 0x0000000800089947 */ /* 0x000fea0003800000 */
[----:B------:R-:W-:Y:S01]  /*18790*/  ULDC.64 UR4, c[0x0][0x418] ;  /* 0x0001060000047ab9 */ /* 0x000fe20000000a00 */
[----:B------:R-:W-:Y:S01]  /*187a0*/  IMAD.MOV.U32 R8, RZ, RZ, R2 ;  /* 0x000000ffff087224 */ /* 0x000fe200078e0002 */
[----:B------:R-:W-:-:S04]  /*187b0*/  ISETP.NE.U32.AND P0, PT, RZ, UR4, PT ;  /* 0x00000004ff007c0c */ /* 0x000fc8000bf05070 */
[----:B------:R-:W-:-:S13]  /*187c0*/  ISETP.NE.AND.EX P0, PT, RZ, UR5, PT, P0 ;  /* 0x00000005ff007c0c */ /* 0x000fda000bf05300 */
[----:B------:R-:W-:Y:S05]  /*187d0*/  @!P0 BRA `(.L_x_1329) ;  /* 0x00000000004c8947 */ /* 0x000fea0003800000 */
[----:B------:R-:W3:Y:S01]  /*187e0*/  LDL R10, [R1+0xc] ;  /* 0x00000c00010a7983 */ /* 0x000ee20000100800 */
[----:B------:R-:W1:Y:S01]  /*187f0*/  LDC R8, c[0x0][0x43c] ;  /* 0x00010f00ff087b82 */ /* 0x000e620000000800 */
[----:B------:R-:W-:Y:S02]  /*18800*/  ULDC.64 UR6, c[0x0][0x428] ;  /* 0x00010a0000067ab9 */ /* 0x000fe40000000a00 */
[----:B------:R-:W4:Y:S01]  /*18810*/  LDL R7, [R1+0x4] ;  /* 0x0000040001077983 */ /* 0x000f220000100800 */
[----:B-1----:R-:W-:-:S13]  /*18820*/  ISETP.NE.AND P0, PT, R8, 0x1, PT ;  /* 0x000000010800780c */ /* 0x002fda0003f05270 */
[----:B------:R-:W1:Y:S02]  /*18830*/  @P0 LDC.64 R4, c[0x0][0x440] ;  /* 0x00011000ff040b82 */ /* 0x000e640000000a00 */
[----:B-1----:R-:W-:-:S04]  /*18840*/  @P0 IMAD.HI.U32 R6, R2, R4, RZ ;  /* 0x0000000402060227 */ /* 0x002fc800078e00ff */
[----:B------:R-:W-:Y:S01]  /*18850*/  IMAD.MOV.U32 R4, RZ, RZ, R2 ;  /* 0x000000ffff047224 */ /* 0x000fe200078e0002 */
[----:B------:R-:W-:-:S05]  /*18860*/  @P0 SHF.R.U32.HI R4, RZ, R5, R6 ;  /* 0x00000005ff040219 */ /* 0x000fca0000011606 */
[----:B------:R-:W-:-:S04]  /*18870*/  IMAD.MOV R5, RZ, RZ, -R4 ;  /* 0x000000ffff057224 */ /* 0x000fc800078e0a04 */
[----:B------:R-:W-:Y:S01]  /*18880*/  IMAD R8, R8, R5, R2 ;  /* 0x0000000508087224 */ /* 0x000fe200078e0202 */
[----:B------:R-:W-:Y:S01]  /*18890*/  SHF.R.S32.HI R5, RZ, 0x1f, R4 ;  /* 0x0000001fff057819 */ /* 0x000fe20000011404 */
[----:B---3--:R-:W-:-:S04]  /*188a0*/  IMAD R6, R10, UR6, RZ ;  /* 0x000000060a067c24 */ /* 0x008fc8000f8e02ff */
[C---:B----4-:R-:W-:Y:S02]  /*188b0*/  IMAD R6, R7.reuse, UR7, R6 ;  /* 0x0000000707067c24 */ /* 0x050fe4000f8e0206 */
[----:B------:R-:W-:-:S04]  /*188c0*/  IMAD.WIDE.U32 R4, R7, UR6, R4 ;  /* 0x0000000607047c25 */ /* 0x000fc8000f8e0004 */
[----:B------:R-:W-:Y:S01]  /*188d0*/  IMAD.IADD R5, R6, 0x1, R5 ;  /* 0x0000000106057824 */ /* 0x000fe200078e0205 */
[----:B------:R-:W-:-:S04]  /*188e0*/  LEA R6, P0, R4, UR4, 0x2 ;  /* 0x0000000404067c11 */ /* 0x000fc8000f8010ff */
[----:B------:R-:W-:-:S05]  /*188f0*/  LEA.HI.X R7, R4, UR5, R5, 0x2, P0 ;  /* 0x0000000504077c11 */ /* 0x000fca00080f1405 */
[----:B------:R1:W5:Y:S04]  /*18900*/  LDG.E R16, desc[UR52][R6.64] ;  /* 0x0000003406107981 */ /* 0x000368000c1e1900 */
.L_x_1329:
[----:B------:R-:W1:Y:S01]  /*18910*/  S2R R4, SR_TID.X ;  /* 0x0000000000047919 */ /* 0x000e620000002100 */
[----:B------:R-:W-:Y:S01]  /*18920*/  IMAD R5, R18, 0x8, R17 ;  /* 0x0000000812057824 */ /* 0x000fe200078e0211 */
[----:B------:R-:W-:Y:S01]  /*18930*/  BSSY B1, `(.L_x_1330) ;  /* 0x0000006000017945 */ /* 0x000fe20003800000 */
[----:B-1----:R-:W-:Y:S02]  /*18940*/  LOP3.LUT R6, R4, 0x7f, RZ, 0xc0, !PT ;  /* 0x0000007f04067812 */ /* 0x002fe400078ec0ff */
[----:B------:R-:W-:Y:S02]  /*18950*/  SHF.L.U32 R4, R9, 0x1f, RZ ;  /* 0x0000001f09047819 */ /* 0x000fe400000006ff */
[----:B------:R-:W-:Y:S02]  /*18960*/  ISETP.NE.AND P1, PT, R6, RZ, PT ;  /* 0x000000ff0600720c */ /* 0x000fe40003f25270 */
[----:B------:R-:W1:Y:S02]  /*18970*/  SYNCS.PHASECHK.TRANS64.TRYWAIT P0, [R5+URZ+0x29880], R4 ;  /* 0x02988004050075a7 */ /* 0x000e64000800017f */
[----:B-1----:R-:W-:Y:S09]  /*18980*/  @!P0 BRA `(.L_x_1331) ;  /* 0x0000003000288947 */ /* 0x002ff20003800000 */
.L_x_1401:
[----:B------:R-:W-:Y:S05]  /*18990*/  BSYNC B1 ;  /* 0x0000000000017941 */ /* 0x000fea0003800000 */
.L_x_1330:
        /* <DEDUP_REMOVED lines=9> */
.L_x_1333:
[----:B------:R-:W-:Y:S05]  /*18a30*/  BSYNC B1 ;  /* 0x0000000000017941 */ /* 0x000fea0003800000 */
.L_x_1332:
[----:B------:R-:W3:Y:S01]  /*18a40*/  LDL R6, [R1+0x18] ;  /* 0x0000180001067983 */ /* 0x000ee20000100800 */
[----:B------:R-:W-:Y:S01]  /*18a50*/  IMAD.MOV.U32 R10, RZ, RZ, RZ ;  /* 0x000000ffff0a7224 */ /* 0x000fe200078e00ff */
[----:B------:R-:W-:Y:S01]  /*18a60*/  UIADD3 UR4, UP0, UR46, 0x470, URZ ;  /* 0x000004702e047890 */ /* 0x000fe2000ff1e03f */
[----:B------:R-:W-:Y:S01]  /*18a70*/  IMAD R7, R18, 0x5000, R17 ;  /* 0x0000500012077824 */ /* 0x000fe200078e0211 */
[----:B------:R-:W-:Y:S01]  /*18a80*/  PLOP3.LUT P0, PT, PT, PT, PT, 0x80, 0x0 ;  /* 0x000000000000781c */ /* 0x000fe20003f0f070 */
[----:B------:R-:W-:Y:S01]  /*18a90*/  UMOV UR6, 0x0 ;  /* 0x0000000000067882 */ /* 0x000fe20000000000 */
[----:B------:R-:W-:Y:S01]  /*18aa0*/  R2UR UR10, R10 ;  /* 0x000000000a0a72ca */ /* 0x000fe200000e0000 */
[----:B------:R-:W-:Y:S01]  /*18ab0*/  VIADD R7, R7, 0xa400 ;  /* 0x0000a40007077836 */ /* 0x000fe20000000000 */
[----:B------:R-:W-:Y:S01]  /*18ac0*/  UIADD3.X UR5, URZ, UR47, URZ, UP0, !UPT ;  /* 0x0000002f3f057290 */ /* 0x000fe200087fe43f */
[----:B------:R-:W-:Y:S01]  /*18ad0*/  UMOV UR7, 0x14f00000 ;  /* 0x14f0000000077882 */ /* 0x000fe20000000000 */
[----:B---3--:R-:W-:-:S02]  /*18ae0*/  IMAD R6, R8, 0xa0, R6 ;  /* 0x000000a008067824 */ /* 0x008fc400078e0206 */
[----:B------:R-:W-:-:S09]  /*18af0*/  VIADD R8, R5, 0x29870 ;  /* 0x0002987005087836 */ /* 0x000fd20000000000 */
.L_x_1334:
        /* <DEDUP_REMOVED lines=9> */
[----:B---3--:R-:W-:Y:S05]  /*18b90*/  @P0 BRA.U.ANY `(.L_x_1334) ;  /* 0xfffffffd00d80947 */ /* 0x008fea000393ffff */
[----:B------:R-:W3:Y:S01]  /*18ba0*/  SYNCS.PHASECHK.TRANS64.TRYWAIT P0, [R5+URZ+0x29840], R4 ;  /* 0x02984004050075a7 */ /* 0x000ee2000800017f */
[----:B------:R-:W-:Y:S04]  /*18bb0*/  BSSY B1, `(.L_x_1335) ;  /* 0x0000002000017945 */ /* 0x000fe80003800000 */
[----:B---3--:R-:W-:Y:S05]  /*18bc0*/  @!P0 BRA `(.L_x_1336) ;  /* 0x0000002c00ac8947 */ /* 0x008fea0003800000 */
.L_x_1402:
[----:B------:R-:W-:Y:S05]  /*18bd0*/  BSYNC B1 ;  /* 0x0000000000017941 */ /* 0x000fea0003800000 */
.L_x_1335:
[----:B------:R-:W-:Y:S01]  /*18be0*/  BSSY B1, `(.L_x_1337) ;  /* 0x000000b000017945 */ /* 0x000fe20003800000 */
[----:B------:R-:W-:Y:S02]  /*18bf0*/  IMAD.MOV.U32 R8, RZ, RZ, 0x0 ;  /* 0x00000000ff087424 */ /* 0x000fe400078e00ff */
[----:B0-----:R-:W-:Y:S01]  /*18c00*/  IMAD.MOV.U32 R9, RZ, RZ, 0x14f00000 ;  /* 0x14f00000ff097424 */ /* 0x001fe200078e00ff */
[----:B------:R-:W-:Y:S06]  /*18c10*/  @P1 BRA `(.L_x_1338) ;  /* 0x00000000001c1947 */ /* 0x000fec0003800000 */
[----:B------:R-:W0:Y:S01]  /*18c20*/  S2R R7, SR_TID.X ;  /* 0x0000000000077919 */ /* 0x000e220000002100 */
[----:B-1-3--:R-:W-:-:S04]  /*18c30*/  IMAD.MOV.U32 R4, RZ, RZ, 0x7800 ;  /* 0x00007800ff047424 */ /* 0x00afc800078e00ff */
[----:B------:R4:W-:Y:S01]  /*18c40*/  SYNCS.ARRIVE.TRANS64 RZ, [R5+URZ+0x29830], R4 ;  /* 0x0298300405ff79a7 */ /* 0x0009e2000800003f */
[----:B0-----:R-:W-:-:S04]  /*18c50*/  LOP3.LUT R7, R7, 0x1f, RZ, 0xc0, !PT ;  /* 0x0000001f07077812 */ /* 0x001fc800078ec0ff */
[----:B------:R-:W-:-:S13]  /*18c60*/  ISETP.NE.AND P0, PT, R7, RZ, PT ;  /* 0x000000ff0700720c */ /* 0x000fda0003f05270 */
[----:B----4-:R-:W-:Y:S05]  /*18c70*/  @!P0 BRA `(.L_x_1338) ;  /* 0x0000000000048947 */ /* 0x010fea0003800000 */
[----:B------:R-:W-:Y:S01]  /*18c80*/  BPT.TRAP 0x1 ;  /* 0x000000040000795c */ /* 0x000fe20000300000 */
.L_x_1338:
[----:B------:R-:W-:Y:S05]  /*18c90*/  BSYNC B1 ;  /* 0x0000000000017941 */ /* 0x000fea0003800000 */
.L_x_1337:
[----:B------:R-:W-:Y:S01]  /*18ca0*/  R2UR UR10, R10 ;  /* 0x000000000a0a72ca */ /* 0x000fe200000e0000 */
[----:B-1-3--:R-:W-:Y:S01]  /*18cb0*/  IMAD R4, R18, 0x7800, R17 ;  /* 0x0000780012047824 */ /* 0x00afe200078e0211 */
[----:B------:R-:W-:Y:S01]  /*18cc0*/  R2UR UR6, R8 ;  /* 0x00000000080672ca */ /* 0x000fe200000e0000 */
[----:B------:R-:W-:Y:S01]  /*18cd0*/  UIADD3 UR4, UP0, UR46, 0x370, URZ ;  /* 0x000003702e047890 */ /* 0x000fe2000ff1e03f */
[----:B------:R-:W-:Y:S01]  /*18ce0*/  R2UR UR7, R9 ;  /* 0x00000000090772ca */ /* 0x000fe200000e0000 */
[----:B------:R-:W-:Y:S01]  /*18cf0*/  VIADD R5, R5, 0x29830 ;  /* 0x0002983005057836 */ /* 0x000fe20000000000 */
[----:B------:R-:W-:Y:S01]  /*18d00*/  PLOP3.LUT P0, PT, PT, PT, PT, 0x80, 0x0 ;  /* 0x000000000000781c */ /* 0x000fe20003f0f070 */
[----:B------:R-:W-:Y:S01]  /*18d10*/  VIADD R7, R4, 0x1a400 ;  /* 0x0001a40004077836 */ /* 0x000fe20000000000 */
[----:B------:R-:W-:-:S12]  /*18d20*/  UIADD3.X UR5, URZ, UR47, URZ, UP0, !UPT ;  /* 0x0000002f3f057290 */ /* 0x000fd800087fe43f */
.L_x_1339:
        /* <DEDUP_REMOVED lines=15> */
.L_x_1340:
        /* <DEDUP_REMOVED lines=15> */
.L_x_1341:
        /* <DEDUP_REMOVED lines=10> */
.L_x_1328:
[----:B------:R-:W-:Y:S05]  /*18fb0*/  BSYNC B0 ;  /* 0x0000000000007941 */ /* 0x000fea0003800000 */
.L_x_1327:
[----:B------:R-:W-:-:S06]  /*18fc0*/  UISETP.NE.AND UP0, UPT, UR39, 0x3, UPT ;  /* 0x000000032700788c */ /* 0x000fcc000bf05270 */
[----:B------:R-:W-:-:S13]  /*18fd0*/  PLOP3.LUT P0, PT, PT, PT, UP0, 0x80, 0x0 ;  /* 0x000000000000781c */ /* 0x000fda0003f0f008 */
[----:B------:R-:W-:Y:S05]  /*18fe0*/  @!P0 BRA `(.L_x_1342) ;  /* 0x0000000000048947 */ /* 0x000fea0003800000 */
[----:B------:R-:W-:Y:S01]  /*18ff0*/  BPT.TRAP 0x1 ;  /* 0x000000040000795c */ /* 0x000fe20000300000 */
.L_x_1342:
        /* <DEDUP_REMOVED lines=8> */
.L_x_1403:
[----:B------:R-:W-:Y:S05]  /*19080*/  BSYNC B0 ;  /* 0x0000000000007941 */ /* 0x000fea0003800000 */
.L_x_1343:
[----:B------:R-:W-:Y:S05]  /*19090*/  @!P1 BRA `(.L_x_1345) ;  /* 0x0000000000049947 */ /* 0x000fea0003800000 */
[----:B------:R-:W-:Y:S01]  /*190a0*/  BPT.TRAP 0x1 ;  /* 0x000000040000795c */ /* 0x000fe20000300000 */
.L_x_1345:
[----:B------:R-:W-:Y:S01]  /*190b0*/  SHF.L.U32 R3, R3, 0x1f, RZ ;  /* 0x0000001f03037819 */ /* 0x000fe200000006ff */
[----:B------:R-:W-:-:S03]  /*190c0*/  IMAD R12, R0, 0x5000, RZ ;  /* 0x00005000000c7824 */ /* 0x000fc600078e02ff */
[----:B------:R-:W3:Y:S02]  /*190d0*/  SYNCS.PHASECHK.TRANS64.TRYWAIT P0, [R19+URZ+0x29860], R3 ;  /* 0x02986003130075a7 */ /* 0x000ee4000800017f */
[----:B---3--:R-:W-:Y:S05]  /*190e0*/  @!P0 BRA `(.L_x_1346) ;  /* 0x00000028008c8947 */ /* 0x008fea0003800000 */
.L_x_1404:
        /* <DEDUP_REMOVED lines=80> */
.L_x_1347:
[----:B------:R-:W3:Y:S01]  /*195f0*/  S2R R0, SR_TID.X ;  /* 0x0000000000007919 */ /* 0x000ee20000002100 */
[----:B-1----:R1:W-:Y:S01]  /*19600*/  SYNCS.ARRIVE.TRANS64.A1T0 RZ, [R19+URZ+0x29850], RZ ;  /* 0x029850ff13ff79a7 */ /* 0x0023e2000810003f */
[----:B---3--:R-:W-:Y:S02]  /*19610*/  LOP3.LUT R3, R0, 0x7f, RZ, 0xc0, !PT ;  /* 0x0000007f00037812 */ /* 0x008fe400078ec0ff */
[----:B------:R-:W3:Y:S01]  /*19620*/  LDL R0, [R1+0x14] ;  /* 0x0000140001007983 */ /* 0x000ee20000100800 */
[----:B------:R-:W-:Y:S01]  /*19630*/  BAR.SYNC.DEFER_BLOCKING 0x2, 0x80 ;  /* 0x0082000000007b1d */ /* 0x000fe20000010000 */
[----:B------:R-:W-:-:S05]  /*19640*/  ISETP.NE.AND P0, PT, R3, RZ, PT ;  /* 0x000000ff0300720c */ /* 0x000fca0003f05270 */
[----:B------:R4:W5:Y:S08]  /*19650*/  LDL R3, [R1] ;  /* 0x0000000001037983 */ /* 0x0009700000100800 */
[----:B-1----:R-:W-:-:S05]  /*19660*/  @!P0 VIADD R19, R19, 0x29880 ;  /* 0x0002988013138836 */ /* 0x002fca0000000000 */
[----:B------:R-:W-:-:S04]  /*19670*/  @!P0 PRMT R19, RZ, 0x654, R19 ;  /* 0x00000654ff138816 */ /* 0x000fc80000000013 */
[----:B------:R4:W-:Y:S01]  /*19680*/  @!P0 SYNCS.ARRIVE.TRANS64.RED.A1T0 RZ, [R19+URZ], RZ ;  /* 0x000000ff13ff89a7 */ /* 0x0009e2000810043f */
[C---:B---3--:R-:W-:Y:S01]  /*19690*/  ISETP.GT.AND P0, PT, R2.reuse, R0, PT ;  /* 0x000000000200720c */ /* 0x048fe20003f04270 */
[----:B------:R-:W-:Y:S02]  /*196a0*/  VIADD R2, R2, 0xffffffff ;  /* 0xffffffff02027836 */ /* 0x000fe40000000000 */
[----:B------:R-:W-:-:S10]  /*196b0*/  IMAD.MOV.U32 R0, RZ, RZ, R18 ;  /* 0x000000ffff007224 */ /* 0x000fd400078e0012 */
[----:B----4-:R-:W-:Y:S05]  /*196c0*/  @P0 BRA `(.L_x_1348) ;  /* 0xfffffff000040947 */ /* 0x010fea000383ffff */
.L_x_1326:
        /* <DEDUP_REMOVED lines=18> */
.L_x_1350:
[----:B------:R-:W-:Y:S05]  /*197f0*/  BSYNC B0 ;  /* 0x0000000000007941 */ /* 0x000fea0003800000 */
.L_x_1349:
[----:B------:R-:W-:-:S06]  /*19800*/  UISETP.NE.AND UP0, UPT, UR39, 0x3, UPT ;  /* 0x000000032700788c */ /* 0x000fcc000bf05270 */
[----:B------:R-:W-:-:S13]  /*19810*/  PLOP3.LUT P1, PT, PT, PT, UP0, 0x80, 0x0 ;  /* 0x000000000000781c */ /* 0x000fda0003f2f008 */
[----:B------:R-:W-:Y:S05]  /*19820*/  @!P1 BRA `(.L_x_1351) ;  /* 0x0000000000049947 */ /* 0x000fea0003800000 */
[----:B------:R-:W-:Y:S01]  /*19830*/  BPT.TRAP 0x1 ;  /* 0x000000040000795c */ /* 0x000fe20000300000 */
.L_x_1351:
        /* <DEDUP_REMOVED lines=9> */
.L_x_1405:
[----:B------:R-:W-:Y:S05]  /*198d0*/  BSYNC B0 ;  /* 0x0000000000007941 */ /* 0x000fea0003800000 */
.L_x_1352:
[----:B------:R-:W-:Y:S05]  /*198e0*/  @!P2 BRA `(.L_x_1354) ;  /* 0x000000000004a947 */ /* 0x000fea0003800000 */
[----:B------:R-:W-:Y:S01]  /*198f0*/  BPT.TRAP 0x1 ;  /* 0x000000040000795c */ /* 0x000fe20000300000 */
.L_x_1354:
[----:B------:R-:W0:Y:S02]  /*19900*/  LDL R0, [R1] ;  /* 0x0000000001007983 */ /* 0x000e240000100800 */
[----:B0-----:R-:W-:-:S04]  /*19910*/  SHF.L.U32 R3, R0, 0x1f, RZ ;  /* 0x0000001f00037819 */ /* 0x001fc800000006ff */
[----:B------:R-:W0:Y:S02]  /*19920*/  SYNCS.PHASECHK.TRANS64.TRYWAIT P1, [R16+URZ+0x29860], R3 ;  /* 0x02986003100075a7 */ /* 0x000e24000802017f */
[----:B0-----:R-:W-:Y:S05]  /*19930*/  @!P1 BRA `(.L_x_1355) ;  /* 0x0000002000a09947 */ /* 0x001fea0003800000 */
.L_x_1406:
        /* <DEDUP_REMOVED lines=81> */
.L_x_1356:
        /* <DEDUP_REMOVED lines=12> */
.L_x_1301:
[----:B------:R-:W-:Y:S05]  /*19f10*/  BSYNC B7 ;  /* 0x0000000000077941 */ /* 0x000fea0003800000 */
.L_x_1299:
[----:B-1----:R-:W3:Y:S02]  /*19f20*/  LDL R0, [R1+0x8] ;  /* 0x0000080001007983 */ /* 0x002ee40000100800 */
[----:B---3--:R-:W-:-:S13]  /*19f30*/  LOP3.LUT P0, RZ, R0, 0x2, RZ, 0xc0, !PT ;  /* 0x0000000200ff7812 */ /* 0x008fda000780c0ff */
[----:B------:R-:W-:Y:S05]  /*19f40*/  @!P0 BRA `(.L_x_1357) ;  /* 0x0000000000348947 */ /* 0x000fea0003800000 */
[----:B------:R-:W1:Y:S08]  /*19f50*/  S2UR UR5, SR_CgaCtaId ;  /* 0x00000000000579c3 */ /* 0x000e700000008800 */
[----:B------:R-:W-:Y:S06]  /*19f60*/  BAR.SYNC.DEFER_BLOCKING 0x5, 0x180 ;  /* 0x0146000000007b1d */ /* 0x000fec0000010000 */
[----:B------:R-:W-:-:S02]  /*19f70*/  UMOV UR4, 0x400 ;  /* 0x0000040000047882 */ /* 0x000fc40000000000 */
[----:B-1----:R-:W-:-:S06]  /*19f80*/  ULEA UR4, UR5, UR4, 0x18 ;  /* 0x0000000405047291 */ /* 0x002fcc000f8ec03f */
[----:B------:R-:W-:-:S05]  /*19f90*/  IMAD.U32 R17, RZ, RZ, UR4 ;  /* 0x00000004ff117e24 */ /* 0x000fca000f8e00ff */
[----:B------:R-:W1:Y:S04]  /*19fa0*/  LDS.128 R4, [R17+0x298d0] ;  /* 0x0298d00011047984 */ /* 0x000e680000000c00 */
[----:B-1----:R1:W-:Y:S01]  /*19fb0*/  STL.64 [R1+0x10], R4 ;  /* 0x0000100401007387 */ /* 0x0023e20000100a00 */
[----:B0-----:R-:W-:Y:S02]  /*19fc0*/  IMAD.MOV.U32 R2, RZ, RZ, R6 ;  /* 0x000000ffff027224 */ /* 0x001fe400078e0006 */
[----:B------:R-:W-:-:S03]  /*19fd0*/  IMAD.MOV.U32 R0, RZ, RZ, R7 ;  /* 0x000000ffff007224 */ /* 0x000fc600078e0007 */
[----:B------:R-:W-:Y:S02]  /*19fe0*/  R2UR UR36, R2 ;  /* 0x00000000022472ca */ /* 0x000fe400000e0000 */
[----:B------:R-:W-:Y:S01]  /*19ff0*/  R2UR UR44, R0 ;  /* 0x00000000002c72ca */ /* 0x000fe200000e0000 */
[----:B------:R-:W-:Y:S06]  /*1a000*/  BAR.ARV 0x4, 0x180 ;  /* 0x0106000000007b1d */ /* 0x000fec0000002000 */
[----:B------:R-:W-:Y:S08]  /*1a010*/  BRA `(.L_x_1358) ;  /* 0x0000000800d07947 */ /* 0x000ff00003800000 */
.L_x_1357:
[----:B0-----:R-:W0:Y:S01]  /*1a020*/  S2R R2, SR_TID.X ;  /* 0x0000000000027919 */ /* 0x001e220000002100 */
[----:B------:R-:W-:Y:S01]  /*1a030*/  ULDC UR4, c[0x0][0xc3c] ;  /* 0x00030f0000047ab9 */ /* 0x000fe20000000800 */
[----:B------:R-:W-:Y:S01]  /*1a040*/  IMAD.MOV.U32 R4, RZ, RZ, RZ ;  /* 0x000000ffff047224 */ /* 0x000fe200078e00ff */
[----:B------:R-:W1:Y:S01]  /*1a050*/  LDC R10, c[0x0][0xc38] ;  /* 0x00030e00ff0a7b82 */ /* 0x000e620000000800 */
[----:B------:R-:W3:Y:S01]  /*1a060*/  LDL.LU R0, [R1+0x10] ;  /* 0x0000100001007983 */ /* 0x000ee20000300800 */
[----:B0-----:R-:W-:-:S04]  /*1a070*/  LOP3.LUT R7, R2, 0x1f, RZ, 0xc0, !PT ;  /* 0x0000001f02077812 */ /* 0x001fc800078ec0ff */
[C---:B------:R-:W-:Y:S01]  /*1a080*/  ISETP.NE.AND P0, PT, R7.reuse, 0x1f, PT ;  /* 0x0000001f0700780c */ /* 0x040fe20003f05270 */
[----:B------:R-:W-:-:S05]  /*1a090*/  VIADD R5, R7, UR44 ;  /* 0x0000002c07057c36 */ /* 0x000fca0008000000 */
[----:B------:R-:W-:Y:S01]  /*1a0a0*/  ISETP.GE.OR P1, PT, R5, UR4, !P0 ;  /* 0x0000000405007c0c */ /* 0x000fe2000c726670 */
[----:B------:R-:W-:-:S12]  /*1a0b0*/  ULDC UR4, c[0x0][0xc3c] ;  /* 0x00030f0000047ab9 */ /* 0x000fd80000000800 */
[----:B------:R-:W0:Y:S02]  /*1a0c0*/  @!P1 LDC.64 R2, c[0x0][0xc80] ;  /* 0x00032000ff029b82 */ /* 0x000e240000000a00 */
[----:B0-----:R-:W-:-:S05]  /*1a0d0*/  @!P1 IMAD.WIDE R2, R5, 0x4, R2 ;  /* 0x0000000405029825 */ /* 0x001fca00078e0202 */
        /* <DEDUP_REMOVED lines=22> */
[----:B------:R-:W-:-:S05]  /*1a240*/  IMAD.IADD R7, R8, 0x1, R7 ;  /* 0x0000000108077824 */ /* 0x000fca00078e0207 */
[----:B------:R-:W1:Y:S04]  /*1a250*/  SHFL.IDX PT, R2, R7, 0x1f, 0x1f ;  /* 0x03e01f0007027f89 */ /* 0x000e6800000e0000 */
[----:B------:R-:W0:Y:S01]  /*1a260*/  SHFL.IDX PT, R0, R9, RZ, 0x1f ;  /* 0x00001fff09007589 */ /* 0x000e2200000e0000 */
[----:B-1----:R-:W-:-:S04]  /*1a270*/  IMAD R2, R2, R10, RZ ;  /* 0x0000000a02027224 */ /* 0x002fc800078e02ff */
[----:B------:R-:W-:-:S05]  /*1a280*/  IMAD.IADD R6, R6, 0x1, R2 ;  /* 0x0000000106067824 */ /* 0x000fca00078e0202 */
[----:B0-----:R-:W-:-:S13]  /*1a290*/  ISETP.GT.AND P6, PT, R6, R0, PT ;  /* 0x000000000600720c */ /* 0x001fda0003fc4270 */
[----:B------:R-:W-:Y:S05]  /*1a2a0*/  @P6 BRA `(.L_x_1359) ;  /* 0x0000000000906947 */ /* 0x000fea0003800000 */
.L_x_1363:
        /* <DEDUP_REMOVED lines=14> */
.L_x_1362:
[----:B------:R-:W-:Y:S05]  /*1a390*/  BSYNC B0 ;  /* 0x0000000000007941 */ /* 0x000fea0003800000 */
.L_x_1361:
[----:B0----5:R-:W0:Y:S01]  /*1a3a0*/  SHFL.UP PT, R2, R4, 0x1, RZ ;  /* 0x0420000004027989 */ /* 0x021e2200000e00ff */
[----:B------:R-:W1:Y:S01]  /*1a3b0*/  LDC R10, c[0x0][0xc38] ;  /* 0x00030e00ff0a7b82 */ /* 0x000e620000000800 */
        /* <DEDUP_REMOVED lines=14> */
[----:B------:R-:W1:Y:S02]  /*1a4a0*/  SHFL.IDX PT, R2, R7, 0x1f, 0x1f ;  /* 0x03e01f0007027f89 */ /* 0x000e6400000e0000 */
[----:B-1----:R-:W-:-:S04]  /*1a4b0*/  IMAD R2, R2, R10, RZ ;  /* 0x0000000a02027224 */ /* 0x002fc800078e02ff */
[----:B------:R-:W-:-:S05]  /*1a4c0*/  IMAD.IADD R6, R2, 0x1, R6 ;  /* 0x0000000102067824 */ /* 0x000fca00078e0206 */
[----:B------:R-:W-:-:S13]  /*1a4d0*/  ISETP.GT.AND P6, PT, R6, R0, PT ;  /* 0x000000000600720c */ /* 0x000fda0003fc4270 */
[----:B------:R-:W-:Y:S05]  /*1a4e0*/  @!P6 BRA `(.L_x_1363) ;  /* 0xfffffffc0070e947 */ /* 0x000fea000383ffff */
.L_x_1359:
        /* <DEDUP_REMOVED lines=10> */
[----:B------:R0:W3:Y:S01]  /*1a590*/  LDG.E R8, desc[UR52][R2.64] ;  /* 0x0000003402087981 */ /* 0x0000e2000c1e1900 */
[----:B------:R-:W-:Y:S01]  /*1a5a0*/  ISETP.NE.AND P0, PT, RZ, UR7, PT ;  /* 0x00000007ff007c0c */ /* 0x000fe2000bf05270 */
[----:B0-----:R-:W-:-:S05]  /*1a5b0*/  IMAD.U32 R2, RZ, RZ, UR6 ;  /* 0x00000006ff027e24 */ /* 0x001fca000f8e00ff */
[----:B------:R0:W3:Y:S02]  /*1a5c0*/  SHFL.IDX PT, R4, R4, R2, 0x1f ;  /* 0x00001f0204047589 */ /* 0x0000e400000e0000 */
[----:B0-----:R-:W-:Y:S02]  /*1a5d0*/  IMAD.MOV.U32 R2, RZ, RZ, RZ ;  /* 0x000000ffff027224 */ /* 0x001fe400078e00ff */
[----:B---3--:R-:W-:-:S05]  /*1a5e0*/  IMAD R5, R4, R8, RZ ;  /* 0x0000000804057224 */ /* 0x008fca00078e02ff */
[----:B------:R-:W-:Y:S01]  /*1a5f0*/  IABS R9, R5 ;  /* 0x0000000500097213 */ /* 0x000fe20000000000 */
[----:B------:R-:W-:Y:S06]  /*1a600*/  @!P0 BRA `(.L_x_1364) ;  /* 0x00000000000c8947 */ /* 0x000fec0003800000 */
[----:B------:R-:W-:-:S06]  /*1a610*/  UIADD3 UR4, UR6, -0x1, URZ ;  /* 0xffffffff06047890 */ /* 0x000fcc000fffe03f */
[----:B------:R-:W-:-:S06]  /*1a620*/  IMAD.U32 R2, RZ, RZ, UR4 ;  /* 0x00000004ff027e24 */ /* 0x000fcc000f8e00ff */
[----:B------:R0:W1:Y:S02]  /*1a630*/  SHFL.IDX PT, R2, R7, R2, 0x1f ;  /* 0x00001f0207027589 */ /* 0x00006400000e0000 */
.L_x_1364:
[----:B------:R-:W3:Y:S01]  /*1a640*/  I2F.RP R3, R9 ;  /* 0x0000000900037306 */ /* 0x000ee20000209400 */
[----:B01----:R-:W-:-:S04]  /*1a650*/  IMAD R7, R2, R10, R6 ;  /* 0x0000000a02077224 */ /* 0x003fc800078e0206 */
[----:B------:R-:W-:Y:S01]  /*1a660*/  IMAD.IADD R0, R0, 0x1, -R7 ;  /* 0x0000000100007824 */ /* 0x000fe200078e0a07 */
[----:B------:R0:W-:Y:S02]  /*1a670*/  STL [R1+0x10], R7 ;  /* 0x0000100701007387 */ /* 0x0001e40000100800 */
[----:B---3--:R-:W1:Y:S02]  /*1a680*/  MUFU.RCP R3, R3 ;  /* 0x0000000300037308 */ /* 0x008e640000001000 */
[----:B-1----:R-:W-:-:S06]  /*1a690*/  VIADD R3, R3, 0xffffffe ;  /* 0x0ffffffe03037836 */ /* 0x002fcc0000000000 */
[----:B------:R-:W1:Y:S02]  /*1a6a0*/  F2I.FTZ.U32.TRUNC.NTZ R3, R3 ;  /* 0x0000000300037305 */ /* 0x000e64000021f000 */
[----:B-1----:R-:W-:-:S04]  /*1a6b0*/  IMAD.MOV R2, RZ, RZ, -R3 ;  /* 0x000000ffff027224 */ /* 0x002fc800078e0a03 */
        /* <DEDUP_REMOVED lines=17> */
[----:B------:R-:W-:-:S05]  /*1a7d0*/  @!P1 LOP3.LUT R2, RZ, R5, RZ, 0x33, !PT ;  /* 0x00000005ff029212 */ /* 0x000fca00078e33ff */
[----:B------:R-:W-:Y:S02]  /*1a7e0*/  IMAD R6, R8, R2, RZ ;  /* 0x0000000208067224 */ /* 0x000fe400078e02ff */
[----:B------:R-:W-:Y:S02]  /*1a7f0*/  IMAD.MOV R2, RZ, RZ, -R2 ;  /* 0x000000ffff027224 */ /* 0x000fe400078e0a02 */
[----:B------:R-:W-:Y:S02]  /*1a800*/  IMAD.MOV R3, RZ, RZ, -R6 ;  /* 0x000000ffff037224 */ /* 0x000fe400078e0a06 */
[----:B------:R-:W-:-:S03]  /*1a810*/  IMAD R0, R5, R2, R0 ;  /* 0x0000000205007224 */ /* 0x000fc600078e0200 */
[----:B------:R-:W-:-:S04]  /*1a820*/  VIADDMNMX R8, R3, R10, R8, PT ;  /* 0x0000000a03087246 */ /* 0x000fc80003800108 */
[----:B0-----:R-:W-:-:S04]  /*1a830*/  IABS R7, R8 ;  /* 0x0000000800077213 */ /* 0x001fc80000000000 */
[----:B------:R-:W0:Y:S08]  /*1a840*/  I2F.RP R3, R7 ;  /* 0x0000000700037306 */ /* 0x000e300000209400 */
        /* <DEDUP_REMOVED lines=9> */
[----:B------:R-:W-:-:S04]  /*1a8e0*/  IMAD.HI.U32 R2, R2, R3, RZ ;  /* 0x0000000302027227 */ /* 0x000fc800078e00ff */
[----:B------:R-:W-:-:S04]  /*1a8f0*/  IMAD.MOV R5, RZ, RZ, -R5 ;  /* 0x000000ffff057224 */ /* 0x000fc800078e0a05 */
[----:B------:R-:W-:-:S05]  /*1a900*/  IMAD R3, R2, R5, R3 ;  /* 0x0000000502037224 */ /* 0x000fca00078e0203 */
[----:B------:R-:W-:-:S13]  /*1a910*/  ISETP.GT.U32.AND P1, PT, R7, R3, PT ;  /* 0x000000030700720c */ /* 0x000fda0003f24070 */
[----:B------:R-:W-:Y:S02]  /*1a920*/  @!P1 IMAD.IADD R3, R3, 0x1, -R7 ;  /* 0x0000000103039824 */ /* 0x000fe400078e0a07 */
[----:B------:R-:W-:Y:S01]  /*1a930*/  @!P1 VIADD R2, R2, 0x1 ;  /* 0x0000000102029836 */ /* 0x000fe20000000000 */
[----:B------:R-:W-:Y:S02]  /*1a940*/  ISETP.NE.AND P1, PT, R8, RZ, PT ;  /* 0x000000ff0800720c */ /* 0x000fe40003f25270 */
[----:B------:R-:W-:Y:S02]  /*1a950*/  ISETP.GE.U32.AND P0, PT, R3, R7, PT ;  /* 0x000000070300720c */ /* 0x000fe40003f06070 */
[C---:B------:R-:W-:Y:S01]  /*1a960*/  LOP3.LUT R3, R0.reuse, R8, RZ, 0x3c, !PT ;  /* 0x0000000800037212 */ /* 0x040fe200078e3cff */
[----:B------:R-:W-:-:S03]  /*1a970*/  IMAD.IADD R0, R0, 0x1, R6 ;  /* 0x0000000100007824 */ /* 0x000fc600078e0206 */
[----:B------:R-:W-:-:S07]  /*1a980*/  ISETP.GE.AND P2, PT, R3, RZ, PT ;  /* 0x000000ff0300720c */ /* 0x000fce0003f46270 */
[----:B------:R-:W-:-:S06]  /*1a990*/  @P0 VIADD R2, R2, 0x1 ;  /* 0x0000000102020836 */ /* 0x000fcc0000000000 */
[----:B------:R-:W-:Y:S01]  /*1a9a0*/  @!P2 IMAD.MOV R2, RZ, RZ, -R2 ;  /* 0x000000ffff02a224 */ /* 0x000fe200078e0a02 */
[----:B------:R-:W-:Y:S01]  /*1a9b0*/  @!P1 LOP3.LUT R2, RZ, R8, RZ, 0x33, !PT ;  /* 0x00000008ff029212 */ /* 0x000fe200078e33ff */
[----:B------:R-:W-:-:S03]  /*1a9c0*/  IMAD.MOV R8, RZ, RZ, -R8 ;  /* 0x000000ffff087224 */ /* 0x000fc600078e0a08 */
[----:B------:R-:W-:Y:S01]  /*1a9d0*/  LOP3.LUT R3, RZ, R2, RZ, 0x33, !PT ;  /* 0x00000002ff037212 */ /* 0x000fe200078e33ff */
[----:B------:R-:W-:-:S05]  /*1a9e0*/  IMAD R0, R2, R8, R0 ;  /* 0x0000000802007224 */ /* 0x000fca00078e0200 */
[----:B------:R-:W-:Y:S01]  /*1a9f0*/  R2UR UR36, R0 ;  /* 0x00000000002472ca */ /* 0x000fe200000e0000 */
[----:B------:R-:W-:-:S05]  /*1aa00*/  IMAD.IADD R0, R4, 0x1, R3 ;  /* 0x0000000104007824 */ /* 0x000fca00078e0203 */
[----:B------:R1:W-:Y:S01]  /*1aa10*/  STL [R1+0x14], R0 ;  /* 0x0000140001007387 */ /* 0x0003e20000100800 */
[----:B------:R-:W-:Y:S08]  /*1aa20*/  BRA `(.L_x_1365) ;  /* 0x0000000000107947 */ /* 0x000ff00003800000 */
.L_x_1360:
[----:B------:R0:W-:Y:S01]  /*1aa30*/  STL [R1+0x10], R0 ;  /* 0x0000100001007387 */ /* 0x0001e20000100800 */
[----:B------:R-:W-:Y:S01]  /*1aa40*/  ULDC UR44, c[0x0][0xc3c] ;  /* 0x00030f00002c7ab9 */ /* 0x000fe20000000800 */
[----:B------:R-:W-:Y:S02]  /*1aa50*/  UMOV UR36, URZ ;  /* 0x0000003f00247c82 */ /* 0x000fe40008000000 */
[----:B------:R0:W-:Y:S03]  /*1aa60*/  STL [R1+0x14], RZ ;  /* 0x000014ff01007387 */ /* 0x0001e60000100800 */
.L_x_1365:
[----:B------:R-:W3:Y:S04]  /*1aa70*/  LDL R3, [R1+0x10] ;  /* 0x0000100001037983 */ /* 0x000ee80000100800 */
[----:B------:R-:W4:Y:S01]  /*1aa80*/  LDL R2, [R1+0x14] ;  /* 0x0000140001027983 */ /* 0x000f220000100800 */
[----:B------:R-:W-:Y:S02]  /*1aa90*/  IMAD.U32 R6, RZ, RZ, UR36 ;  /* 0x00000024ff067e24 */ /* 0x000fe4000f8e00ff */
[----:B------:R-:W-:Y:S01]  /*1aaa0*/  IMAD.U32 R7, RZ, RZ, UR44 ;  /* 0x0000002cff077e24 */ /* 0x000fe2000f8e00ff */
[----:B01----:R-:W0:Y:S02]  /*1aab0*/  S2R R0, SR_TID.X ;  /* 0x0000000000007919 */ /* 0x003e240000002100 */
        /* <DEDUP_REMOVED lines=10> */
.L_x_1358:
[----:B------:R-:W-:Y:S02]  /*1ab60*/  ULDC UR4, c[0x0][0xc3c] ;  /* 0x00030f0000047ab9 */ /* 0x000fe40000000800 */
[----:B------:R-:W-:-:S06]  /*1ab70*/  UISETP.GE.AND UP0, UPT, UR44, UR4, UPT ;  /* 0x000000042c00728c */ /* 0x000fcc000bf06270 */
[----:B------:R-:W-:-:S13]  /*1ab80*/  PLOP3.LUT P0, PT, PT, PT, UP0, 0x80, 0x0 ;  /* 0x000000000000781c */ /* 0x000fda0003f0f008 */
[----:B------:R-:W-:Y:S05]  /*1ab90*/  @!P0 BRA `(.L_x_1366) ;  /* 0xffffffb400dc8947 */ /* 0x000fea000383ffff */
.L_x_1289:
        /* <DEDUP_REMOVED lines=12> */
.L_x_1407:
[----:B------:R-:W-:Y:S05]  /*1ac60*/  BSYNC B0 ;  /* 0x0000000000007941 */ /* 0x000fea0003800000 */
.L_x_1367:
[----:B------:R-:W-:-:S03]  /*1ac70*/  UMOV UR4, 0xffffffff ;  /* 0xffffffff00047882 */ /* 0x000fc60000000000 */
[----:B------:R-:W-:Y:S05]  /*1ac80*/  BRA.DIV UR4, `(.L_x_1369) ;  /* 0x0000000e04f47947 */ /* 0x000fea000b800000 */
[----:B0-----:R-:W0:Y:S02]  /*1ac90*/  S2R R0, SR_TID.X ;  /* 0x0000000000007919 */ /* 0x001e240000002100 */
[----:B0-----:R-:W-:-:S04]  /*1aca0*/  SHF.R.U32.HI R0, RZ, 0x5, R0 ;  /* 0x00000005ff007819 */ /* 0x001fc80000011600 */
[----:B------:R-:W-:-:S05]  /*1acb0*/  LOP3.LUT R0, R0, 0x3, RZ, 0xc0, !PT ;  /* 0x0000000300007812 */ /* 0x000fca00078ec0ff */
[----:B------:R0:W1:Y:S02]  /*1acc0*/  SHFL.IDX PT, R14, R0, RZ, 0x1f ;  /* 0x00001fff000e7589 */ /* 0x00006400000e0000 */
.L_x_1410:
[----:B-1----:R-:W-:Y:S01]  /*1acd0*/  ISETP.NE.AND P0, PT, R14, RZ, PT ;  /* 0x000000ff0e00720c */ /* 0x002fe20003f05270 */
[----:B------:R-:W-:-:S12]  /*1ace0*/  BSSY B0, `(.L_x_1370) ;  /* 0x000002c000007945 */ /* 0x000fd80003800000 */
[----:B------:R-:W-:Y:S05]  /*1acf0*/  @P0 BRA `(.L_x_1371) ;  /* 0x0000000000a80947 */ /* 0x000fea0003800000 */
[----:B------:R-:W-:-:S03]  /*1ad00*/  UMOV UR4, 0xffffffff ;  /* 0xffffffff00047882 */ /* 0x000fc60000000000 */
[----:B------:R-:W-:Y:S05]  /*1ad10*/  BRA.DIV UR4, `(.L_x_1372) ;  /* 0x0000001204047947 */ /* 0x000fea000b800000 */
[----:B------:R-:W-:-:S13]  /*1ad20*/  ELECT P6, URZ, PT ;  /* 0x00000000003f782f */ /* 0x000fda00038c0000 */
.L_x_1413:
[----:B------:R-:W-:Y:S05]  /*1ad30*/  @!P6 BRA `(.L_x_1371) ;  /* 0x000000000098e947 */ /* 0x000fea0003800000 */
[----:B------:R-:W-:-:S06]  /*1ad40*/  ULOP3.LUT UR4, UR38, 0x2, URZ, 0xfc, !UPT ;  /* 0x0000000226047892 */ /* 0x000fcc000f8efc3f */
[----:B0-----:R-:W-:-:S05]  /*1ad50*/  IMAD.U32 R0, RZ, RZ, UR4 ;  /* 0x00000004ff007e24 */ /* 0x001fca000f8e00ff */
[----:B------:R-:W-:-:S13]  /*1ad60*/  ISETP.NE.AND P0, PT, R0, 0x3, PT ;  /* 0x000000030000780c */ /* 0x000fda0003f05270 */
[----:B------:R-:W-:Y:S05]  /*1ad70*/  @!P0 BRA `(.L_x_1373) ;  /* 0x0000000000048947 */ /* 0x000fea0003800000 */
[----:B------:R-:W-:Y:S01]  /*1ad80*/  BPT.TRAP 0x1 ;  /* 0x000000040000795c */ /* 0x000fe20000300000 */
.L_x_1373:
        /* <DEDUP_REMOVED lines=13> */
.L_x_1414:
[----:B------:R-:W1:Y:S02]  /*1ae60*/  SYNCS.PHASECHK.TRANS64.TRYWAIT P1, [R5+URZ], R0 ;  /* 0x00000000050075a7 */ /* 0x000e64000802017f */
[----:B-1----:R-:W-:Y:S05]  /*1ae70*/  @!P1 BRA `(.L_x_1375) ;  /* 0x0000000c00e09947 */ /* 0x002fea0003800000 */
.L_x_1415:
[----:B------:R-:W-:Y:S05]  /*1ae80*/  @!P0 BRA `(.L_x_1376) ;  /* 0x0000000000048947 */ /* 0x000fea0003800000 */
[----:B------:R-:W-:Y:S01]  /*1ae90*/  BPT.TRAP 0x1 ;  /* 0x000000040000795c */ /* 0x000fe20000300000 */
.L_x_1376:
[----:B-1----:R-:W-:-:S04]  /*1aea0*/  IMAD R5, R18, 0x8, R3 ;  /* 0x0000000812057824 */ /* 0x002fc800078e0203 */
[----:B------:R-:W1:Y:S02]  /*1aeb0*/  SYNCS.PHASECHK.TRANS64.TRYWAIT P1, [R5+URZ+0x29860], R4 ;  /* 0x02986004050075a7 */ /* 0x000e64000802017f */
[----:B-1----:R-:W-:Y:S05]  /*1aec0*/  @!P1 BRA `(.L_x_1377) ;  /* 0x0000000c00e09947 */ /* 0x002fea0003800000 */
.L_x_1416:
[----:B------:R-:W-:Y:S05]  /*1aed0*/  @!P0 BRA `(.L_x_1378) ;  /* 0x0000000000048947 */ /* 0x000fea0003800000 */
[----:B------:R-:W-:Y:S01]  /*1aee0*/  BPT.TRAP 0x1 ;  /* 0x000000040000795c */ /* 0x000fe20000300000 */
.L_x_1378:
[----:B------:R-:W-:-:S04]  /*1aef0*/  IMAD R3, R2, 0x8, R3 ;  /* 0x0000000802037824 */ /* 0x000fc800078e0203 */
[----:B------:R-:W3:Y:S02]  /*1af00*/  SYNCS.PHASECHK.TRANS64.TRYWAIT P1, [R3+URZ+0x29860], R0 ;  /* 0x02986000030075a7 */ /* 0x000ee4000802017f */
[----:B---3--:R-:W-:Y:S05]  /*1af10*/  @!P1 BRA `(.L_x_1379) ;  /* 0x0000000c00e09947 */ /* 0x008fea0003800000 */
.L_x_1417:
[----:B------:R-:W-:Y:S05]  /*1af20*/  @!P0 BRA `(.L_x_1380) ;  /* 0x0000000000048947 */ /* 0x000fea0003800000 */
[----:B------:R-:W-:Y:S01]  /*1af30*/  BPT.TRAP 0x1 ;  /* 0x000000040000795c */ /* 0x000fe20000300000 */
.L_x_1380:
[----:B------:R-:W4:Y:S02]  /*1af40*/  SYNCS.PHASECHK.TRANS64.TRYWAIT P0, [R5+URZ+0x29880], R4 ;  /* 0x02988004050075a7 */ /* 0x000f24000800017f */
[----:B----4-:R-:W-:Y:S05]  /*1af50*/  @!P0 BRA `(.L_x_1381) ;  /* 0x0000000c00e48947 */ /* 0x010fea0003800000 */
.L_x_1382:
[----:B------:R0:W0:Y:S02]  /*1af60*/  SYNCS.PHASECHK.TRANS64.TRYWAIT P0, [R3+URZ+0x29880], R0 ;  /* 0x02988000030075a7 */ /* 0x000024000800017f */
[----:B0-----:R-:W-:Y:S05]  /*1af70*/  @!P0 NANOSLEEP.SYNCS 0x989680 ;  /* 0x009896800000895d */ /* 0x001fea0003900000 */
[----:B------:R-:W0:Y:S02]  /*1af80*/  @!P0 SYNCS.PHASECHK.TRANS64 P0, [R3+URZ+0x29880], R0 ;  /* 0x02988000030085a7 */ /* 0x000e24000800007f */
[----:B0-----:R-:W-:Y:S05]  /*1af90*/  @!P0 BRA `(.L_x_1382) ;  /* 0xfffffffc00f08947 */ /* 0x001fea000383ffff */
.L_x_1371:
[----:B------:R-:W-:Y:S05]  /*1afa0*/  BSYNC B0 ;  /* 0x0000000000007941 */ /* 0x000fea0003800000 */
.L_x_1370:
[----:B------:R-:W-:Y:S05]  /*1afb0*/  EXIT ;  /* 0x000000000000794d */ /* 0x000fea0003800000 */
.L_x_1187:
[----:B0-----:R-:W-:-:S04]  /*1afc0*/  IMAD.U32 R3, RZ, RZ, UR41 ;  /* 0x00000029ff037e24 */ /* 0x001fc8000f8e00ff */
[----:B------:R0:W1:Y:S03]  /*1afd0*/  SYNCS.PHASECHK.TRANS64.TRYWAIT P1, [R3+URZ+0x29800], R0 ;  /* 0x02980000030075a7 */ /* 0x000066000802017f */
[----:B-1----:R-:W-:Y:S05]  /*1afe0*/  @!P1 NANOSLEEP.SYNCS 0x989680 ;  /* 0x009896800000995d */ /* 0x002fea0003900000 */
[----:B------:R-:W1:Y:S02]  /*1aff0*/  @!P1 SYNCS.PHASECHK.TRANS64 P1, [R3+URZ+0x29800], R0 ;  /* 0x02980000030095a7 */ /* 0x000e64000802007f */
[----:B-1----:R-:W-:Y:S05]  /*1b000*/  @!P1 BRA `(.L_x_1187) ;  /* 0xfffffffc00ec9947 */ /* 0x002fea000383ffff */
[----:B------:R-:W-:Y:S05]  /*1b010*/  BRA `(.L_x_1383) ;  /* 0xfffffe6c00987947 */ /* 0x000fea000383ffff */
.L_x_1191:
[----:B-1----:R1:W2:Y:S02]  /*1b020*/  SYNCS.PHASECHK.TRANS64.TRYWAIT P1, [R3+URZ+0x29830], R0 ;  /* 0x02983000030075a7 */ /* 0x0022a4000802017f */
[----:B--2---:R-:W-:Y:S05]  /*1b030*/  @!P1 NANOSLEEP.SYNCS 0x989680 ;  /* 0x009896800000995d */ /* 0x004fea0003900000 */
[----:B------:R-:W2:Y:S02]  /*1b040*/  @!P1 SYNCS.PHASECHK.TRANS64 P1, [R3+URZ+0x29830], R0 ;  /* 0x02983000030095a7 */ /* 0x000ea4000802007f */
[----:B--2---:R-:W-:Y:S05]  /*1b050*/  @!P1 BRA `(.L_x_1191) ;  /* 0xfffffffc00f09947 */ /* 0x004fea000383ffff */
[----:B------:R-:W-:Y:S05]  /*1b060*/  BRA `(.L_x_1190) ;  /* 0xfffffe6c00bc7947 */ /* 0x000fea000383ffff */
.L_x_1207:
[----:B-1----:R-:W-:-:S04]  /*1b070*/  IMAD.U32 R7, RZ, RZ, UR6 ;  /* 0x00000006ff077e24 */ /* 0x002fc8000f8e00ff */
[----:B------:R1:W2:Y:S03]  /*1b080*/  SYNCS.PHASECHK.TRANS64.TRYWAIT P1, [R7+URZ+0x29830], R6 ;  /* 0x02983006070075a7 */ /* 0x0002a6000802017f */
[----:B--2---:R-:W-:Y:S05]  /*1b090*/  @!P1 NANOSLEEP.SYNCS 0x989680 ;  /* 0x009896800000995d */ /* 0x004fea0003900000 */
[----:B------:R-:W2:Y:S02]  /*1b0a0*/  @!P1 SYNCS.PHASECHK.TRANS64 P1, [R7+URZ+0x29830], R6 ;  /* 0x02983006070095a7 */ /* 0x000ea4000802007f */
[----:B--2---:R-:W-:Y:S05]  /*1b0b0*/  @!P1 BRA `(.L_x_1207) ;  /* 0xfffffffc00ec9947 */ /* 0x004fea000383ffff */
[----:B------:R-:W-:Y:S05]  /*1b0c0*/  BRA `(.L_x_1204) ;  /* 0xfffffeb000a47947 */ /* 0x000fea000383ffff */
.L_x_1211:
[----:B-1----:R-:W-:-:S04]  /*1b0d0*/  IMAD.U32 R7, RZ, RZ, UR6 ;  /* 0x00000006ff077e24 */ /* 0x002fc8000f8e00ff */
[----:B------:R1:W2:Y:S03]  /*1b0e0*/  SYNCS.PHASECHK.TRANS64.TRYWAIT P1, [R7+URZ+0x29850], R6 ;  /* 0x02985006070075a7 */ /* 0x0002a6000802017f */
[----:B--2---:R-:W-:Y:S05]  /*1b0f0*/  @!P1 NANOSLEEP.SYNCS 0x989680 ;  /* 0x009896800000995d */ /* 0x004fea0003900000 */
[----:B------:R-:W2:Y:S02]  /*1b100*/  @!P1 SYNCS.PHASECHK.TRANS64 P1, [R7+URZ+0x29850], R6 ;  /* 0x02985006070095a7 */ /* 0x000ea4000802007f */
[----:B--2---:R-:W-:Y:S05]  /*1b110*/  @!P1 BRA `(.L_x_1211) ;  /* 0xfffffffc00ec9947 */ /* 0x004fea000383ffff */
[----:B------:R-:W-:Y:S05]  /*1b120*/  BRA `(.L_x_1208) ;  /* 0xfffffebc00a07947 */ /* 0x000fea000383ffff */
.L_x_1229:
[----:B-1----:R-:W-:-:S04]  /*1b130*/  IMAD.U32 R11, RZ, RZ, UR6 ;  /* 0x00000006ff0b7e24 */ /* 0x002fc8000f8e00ff */
[----:B------:R1:W2:Y:S03]  /*1b140*/  SYNCS.PHASECHK.TRANS64.TRYWAIT P1, [R11+URZ+0x29830], R0 ;  /* 0x029830000b0075a7 */ /* 0x0002a6000802017f */
[----:B--2---:R-:W-:Y:S05]  /*1b150*/  @!P1 NANOSLEEP.SYNCS 0x989680 ;  /* 0x009896800000995d */ /* 0x004fea0003900000 */
[----:B------:R-:W2:Y:S02]  /*1b160*/  @!P1 SYNCS.PHASECHK.TRANS64 P1, [R11+URZ+0x29830], R0 ;  /* 0x029830000b0095a7 */ /* 0x000ea4000802007f */
[----:B--2---:R-:W-:Y:S05]  /*1b170*/  @!P1 BRA `(.L_x_1229) ;  /* 0xfffffffc00ec9947 */ /* 0x004fea000383ffff */
[----:B------:R-:W-:Y:S05]  /*1b180*/  BRA `(.L_x_1226) ;  /* 0xfffffef800ec7947 */ /* 0x000fea000383ffff */
.L_x_1233:
[----:B-1----:R-:W-:-:S04]  /*1b190*/  IMAD.U32 R11, RZ, RZ, UR6 ;  /* 0x00000006ff0b7e24 */ /* 0x002fc8000f8e00ff */
[----:B------:R1:W2:Y:S03]  /*1b1a0*/  SYNCS.PHASECHK.TRANS64.TRYWAIT P1, [R11+URZ+0x29850], R0 ;  /* 0x029850000b0075a7 */ /* 0x0002a6000802017f */
[----:B--2---:R-:W-:Y:S05]  /*1b1b0*/  @!P1 NANOSLEEP.SYNCS 0x989680 ;  /* 0x009896800000995d */ /* 0x004fea0003900000 */
[----:B------:R-:W2:Y:S02]  /*1b1c0*/  @!P1 SYNCS.PHASECHK.TRANS64 P1, [R11+URZ+0x29850], R0 ;  /* 0x029850000b0095a7 */ /* 0x000ea4000802007f */
[----:B--2---:R-:W-:Y:S05]  /*1b1d0*/  @!P1 BRA `(.L_x_1233) ;  /* 0xfffffffc00ec9947 */ /* 0x004fea000383ffff */
[----:B------:R-:W-:Y:S05]  /*1b1e0*/  BRA `(.L_x_1230) ;  /* 0xffffff0400f47947 */ /* 0x000fea000383ffff */
.L_x_1240:
[----:B-1----:R-:W-:-:S04]  /*1b1f0*/  IMAD.U32 R9, RZ, RZ, UR6 ;  /* 0x00000006ff097e24 */ /* 0x002fc8000f8e00ff */
[----:B------:R1:W2:Y:S03]  /*1b200*/  SYNCS.PHASECHK.TRANS64.TRYWAIT P1, [R9+URZ+0x29830], R0 ;  /* 0x02983000090075a7 */ /* 0x0002a6000802017f */
[----:B--2---:R-:W-:Y:S05]  /*1b210*/  @!P1 NANOSLEEP.SYNCS 0x989680 ;  /* 0x009896800000995d */ /* 0x004fea0003900000 */
[----:B------:R-:W2:Y:S02]  /*1b220*/  @!P1 SYNCS.PHASECHK.TRANS64 P1, [R9+URZ+0x29830], R0 ;  /* 0x02983000090095a7 */ /* 0x000ea4000802007f */
[----:B--2---:R-:W-:Y:S05]  /*1b230*/  @!P1 BRA `(.L_x_1240) ;  /* 0xfffffffc00ec9947 */ /* 0x004fea000383ffff */
[----:B------:R-:W-:Y:S05]  /*1b240*/  BRA `(.L_x_1237) ;  /* 0xffffff28000c7947 */ /* 0x000fea000383ffff */
.L_x_1244:
[----:B-1----:R-:W-:-:S04]  /*1b250*/  IMAD.U32 R9, RZ, RZ, UR6 ;  /* 0x00000006ff097e24 */ /* 0x002fc8000f8e00ff */
[----:B------:R1:W2:Y:S03]  /*1b260*/  SYNCS.PHASECHK.TRANS64.TRYWAIT P1, [R9+URZ+0x29850], R0 ;  /* 0x02985000090075a7 */ /* 0x0002a6000802017f */
[----:B--2---:R-:W-:Y:S05]  /*1b270*/  @!P1 NANOSLEEP.SYNCS 0x989680 ;  /* 0x009896800000995d */ /* 0x004fea0003900000 */
[----:B------:R-:W2:Y:S02]  /*1b280*/  @!P1 SYNCS.PHASECHK.TRANS64 P1, [R9+URZ+0x29850], R0 ;  /* 0x02985000090095a7 */ /* 0x000ea4000802007f */
[----:B--2---:R-:W-:Y:S05]  /*1b290*/  @!P1 BRA `(.L_x_1244) ;  /* 0xfffffffc00ec9947 */ /* 0x004fea000383ffff */
[----:B------:R-:W-:Y:S05]  /*1b2a0*/  BRA `(.L_x_1241) ;  /* 0xffffff3400147947 */ /* 0x000fea000383ffff */
.L_x_1258:
[----:B-1----:R-:W-:-:S04]  /*1b2b0*/  IMAD.U32 R6, RZ, RZ, UR9 ;  /* 0x00000009ff067e24 */ /* 0x002fc8000f8e00ff */
[----:B------:R1:W2:Y:S03]  /*1b2c0*/  SYNCS.PHASECHK.TRANS64.TRYWAIT P1, [R6+URZ+0x29850], R3 ;  /* 0x02985003060075a7 */ /* 0x0002a6000802017f */
[----:B--2---:R-:W-:Y:S05]  /*1b2d0*/  @!P1 NANOSLEEP.SYNCS 0x989680 ;  /* 0x009896800000995d */ /* 0x004fea0003900000 */
[----:B------:R-:W2:Y:S02]  /*1b2e0*/  @!P1 SYNCS.PHASECHK.TRANS64 P1, [R6+URZ+0x29850], R3 ;  /* 0x02985003060095a7 */ /* 0x000ea4000802007f */
[----:B--2---:R-:W-:Y:S05]  /*1b2f0*/  @!P1 BRA `(.L_x_1258) ;  /* 0xfffffffc00ec9947 */ /* 0x004fea000383ffff */
[----:B------:R-:W-:Y:S05]  /*1b300*/  BRA `(.L_x_1257) ;  /* 0xffffff6c00887947 */ /* 0x000fea000383ffff */
.L_x_1310:
[----:B------:R-:W-:Y:S02]  /*1b310*/  IMAD.MOV.U32 R13, RZ, RZ, R0 ;  /* 0x000000ffff0d7224 */ /* 0x000fe400078e0000 */
[----:B------:R-:W-:Y:S02]  /*1b320*/  IMAD.MOV.U32 R12, RZ, RZ, RZ ;  /* 0x000000ffff0c7224 */ /* 0x000fe400078e00ff */
[----:B------:R-:W-:Y:S02]  /*1b330*/  IMAD.MOV.U32 R11, RZ, RZ, 0x1f ;  /* 0x0000001fff0b7424 */ /* 0x000fe400078e00ff */
[----:B------:R-:W-:-:S07]  /*1b340*/  IMAD.MOV.U32 R15, RZ, RZ, -0x1 ;  /* 0xffffffffff0f7424 */ /* 0x000fce00078e00ff */
[----:B-1----:R-:W-:Y:S05]  /*1b350*/  WARPSYNC.COLLECTIVE R15, `(.L_x_1384) ;  /* 0x000000000f087348 */ /* 0x002fea0003c00000 */
[----:B------:R0:W2:Y:S02]  /*1b360*/  SHFL.IDX P6, R14, R13, R12, R11 ;  /* 0x0000000c0d0e7389 */ /* 0x0000a400000c000b */
[----:B012---:R-:W-:Y:S01]  /*1b370*/  ENDCOLLECTIVE ;  /* 0x000000000000791b */ /* 0x007fe20003800000 */
.L_x_1384:
[----:B------:R-:W-:Y:S05]  /*1b380*/  BRA `(.L_x_1385) ;  /* 0xffffffc0006c7947 */ /* 0x000fea000383ffff */
.L_x_1312:
[----:B------:R-:W-:Y:S01]  /*1b390*/  BSSY B0, `(.L_x_1386) ;  /* 0x0000006000007945 */ /* 0x000fe20003800000 */
[----:B------:R-:W-:-:S07]  /*1b3a0*/  IMAD.MOV.U32 R15, RZ, RZ, -0x1 ;  /* 0xffffffffff0f7424 */ /* 0x000fce00078e00ff */
[----:B-1----:R-:W-:Y:S05]  /*1b3b0*/  WARPSYNC.COLLECTIVE R15, `(.L_x_1387) ;  /* 0x000000000f0c7348 */ /* 0x002fea0003c00000 */
[----:B------:R-:W-:Y:S02]  /*1b3c0*/  ELECT P6, UR62, PT ;  /* 0x00000000003e782f */ /* 0x000fe400038c0000 */
[----:B------:R-:W-:Y:S01]  /*1b3d0*/  MOV R14, UR62 ;  /* 0x0000003e000e7c02 */ /* 0x000fe20008000f00 */
[----:B-1----:R-:W-:Y:S10]  /*1b3e0*/  ENDCOLLECTIVE ;  /* 0x000000000000791b */ /* 0x002ff40003800000 */
.L_x_1387:
[----:B------:R-:W-:Y:S05]  /*1b3f0*/  BSYNC B0 ;  /* 0x0000000000007941 */ /* 0x000fea0003800000 */
.L_x_1386:
[----:B------:R-:W-:Y:S05]  /*1b400*/  BRA `(.L_x_1388) ;  /* 0xffffffc0007c7947 */ /* 0x000fea000383ffff */
.L_x_1314:
[----:B0-----:R0:W1:Y:S02]  /*1b410*/  SYNCS.PHASECHK.TRANS64.TRYWAIT P0, [R2+URZ+0x29880], R3 ;  /* 0x02988003020075a7 */ /* 0x001064000800017f */
[----:B-1----:R-:W-:Y:S05]  /*1b420*/  @!P0 NANOSLEEP.SYNCS 0x989680 ;  /* 0x009896800000895d */ /* 0x002fea0003900000 */
[----:B------:R-:W1:Y:S02]  /*1b430*/  @!P0 SYNCS.PHASECHK.TRANS64 P0, [R2+URZ+0x29880], R3 ;  /* 0x02988003020085a7 */ /* 0x000e64000800007f */
[----:B-1----:R-:W-:Y:S05]  /*1b440*/  @!P0 BRA `(.L_x_1314) ;  /* 0xfffffffc00f08947 */ /* 0x002fea000383ffff */
[----:B------:R-:W-:Y:S05]  /*1b450*/  BRA `(.L_x_1389) ;  /* 0xffffffc000dc7947 */ /* 0x000fea000383ffff */
.L_x_1316:
[----:B-1----:R1:W2:Y:S02]  /*1b460*/  SYNCS.PHASECHK.TRANS64.TRYWAIT P0, [R2+URZ+0x29840], R3 ;  /* 0x02984003020075a7 */ /* 0x0022a4000800017f */
[----:B--2---:R-:W-:Y:S05]  /*1b470*/  @!P0 NANOSLEEP.SYNCS 0x989680 ;  /* 0x009896800000895d */ /* 0x004fea0003900000 */
[----:B------:R-:W2:Y:S02]  /*1b480*/  @!P0 SYNCS.PHASECHK.TRANS64 P0, [R2+URZ+0x29840], R3 ;  /* 0x02984003020085a7 */ /* 0x000ea4000800007f */
[----:B--2---:R-:W-:Y:S05]  /*1b490*/  @!P0 BRA `(.L_x_1316) ;  /* 0xfffffffc00f08947 */ /* 0x004fea000383ffff */
[----:B------:R-:W-:Y:S05]  /*1b4a0*/  BRA `(.L_x_1390) ;  /* 0xffffffc4002c7947 */ /* 0x000fea000383ffff */
.L_x_1320:
[----:B------:R-:W-:Y:S01]  /*1b4b0*/  IMAD.MOV.U32 R13, RZ, RZ, R3 ;  /* 0x000000ffff0d7224 */ /* 0x000fe200078e0003 */
[----:B------:R-:W-:Y:S01]  /*1b4c0*/  LOP3.LUT R7, R7, 0x7f, RZ, 0xc0, !PT ;  /* 0x0000007f07077812 */ /* 0x000fe200078ec0ff */
[----:B------:R-:W-:Y:S02]  /*1b4d0*/  IMAD.MOV.U32 R12, RZ, RZ, RZ ;  /* 0x000000ffff0c7224 */ /* 0x000fe400078e00ff */
[----:B------:R-:W-:Y:S01]  /*1b4e0*/  IMAD.MOV.U32 R11, RZ, RZ, 0x1c1f ;  /* 0x00001c1fff0b7424 */ /* 0x000fe200078e00ff */
[----:B------:R-:W-:Y:S01]  /*1b4f0*/  SHF.R.U32.HI R2, RZ, 0x2, R7 ;  /* 0x00000002ff027819 */ /* 0x000fe20000011607 */
[----:B------:R-:W-:Y:S02]  /*1b500*/  IMAD.MOV.U32 R15, RZ, RZ, -0x1 ;  /* 0xffffffffff0f7424 */ /* 0x000fe400078e00ff */
[----:B------:R-:W-:Y:S02]  /*1b510*/  IMAD R0, R8, UR42, RZ ;  /* 0x0000002a08007c24 */ /* 0x000fe4000f8e02ff */
[----:B------:R-:W-:-:S07]  /*1b520*/  IMAD.IADD R2, R2, 0x1, R19 ;  /* 0x0000000102027824 */ /* 0x000fce00078e0213 */
[----:B-----5:R-:W-:Y:S05]  /*1b530*/  WARPSYNC.COLLECTIVE R15, `(.L_x_1391) ;  /* 0x000000000f087348 */ /* 0x020fea0003c00000 */
[----:B------:R0:W1:Y:S02]  /*1b540*/  SHFL.IDX P6, R14, R13, R12, R11 ;  /* 0x0000000c0d0e7389 */ /* 0x00006400000c000b */
[----:B01---5:R-:W-:Y:S01]  /*1b550*/  ENDCOLLECTIVE ;  /* 0x000000000000791b */ /* 0x023fe20003800000 */
.L_x_1391:
[----:B------:R-:W-:Y:S01]  /*1b560*/  ISETP.GE.AND P4, PT, R2, R0, PT ;  /* 0x000000000200720c */ /* 0x000fe20003f86270 */
[----:B------:R-:W-:Y:S02]  /*1b570*/  IMAD.MOV.U32 R13, RZ, RZ, R4 ;  /* 0x000000ffff0d7224 */ /* 0x000fe400078e0004 */
[----:B------:R-:W-:-:S10]  /*1b580*/  IMAD.MOV.U32 R5, RZ, RZ, R14 ;  /* 0x000000ffff057224 */ /* 0x000fd400078e000e */
[----:B------:R-:W-:Y:S05]  /*1b590*/  WARPSYNC.COLLECTIVE R15, `(.L_x_1392) ;  /* 0x000000000f087348 */ /* 0x000fea0003c00000 */
[----:B------:R0:W1:Y:S02]  /*1b5a0*/  SHFL.IDX P6, R14, R13, R12, R11 ;  /* 0x0000000c0d0e7389 */ /* 0x00006400000c000b */
[----:B01----:R-:W-:Y:S01]  /*1b5b0*/  ENDCOLLECTIVE ;  /* 0x000000000000791b */ /* 0x003fe20003800000 */
.L_x_1392:
[----:B------:R-:W-:Y:S02]  /*1b5c0*/  IMAD.MOV.U32 R13, RZ, RZ, R3 ;  /* 0x000000ffff0d7224 */ /* 0x000fe400078e0003 */
[----:B------:R-:W-:Y:S02]  /*1b5d0*/  IMAD.MOV.U32 R12, RZ, RZ, 0x1 ;  /* 0x00000001ff0c7424 */ /* 0x000fe400078e00ff */
[----:B------:R-:W-:-:S07]  /*1b5e0*/  IMAD.MOV.U32 R6, RZ, RZ, R14 ;  /* 0x000000ffff067224 */ /* 0x000fce00078e000e */
[----:B------:R-:W-:Y:S05]  /*1b5f0*/  WARPSYNC.COLLECTIVE R15, `(.L_x_1393) ;  /* 0x000000000f087348 */ /* 0x000fea0003c00000 */
[----:B------:R0:W1:Y:S02]  /*1b600*/  SHFL.IDX P6, R14, R13, R12, R11 ;  /* 0x0000000c0d0e7389 */ /* 0x00006400000c000b */
[----:B01----:R-:W-:Y:S01]  /*1b610*/  ENDCOLLECTIVE ;  /* 0x000000000000791b */ /* 0x003fe20003800000 */
.L_x_1393:
        /* <DEDUP_REMOVED lines=16> */
.L_x_1394:
[----:B------:R-:W-:Y:S02]  /*1b720*/  IMAD.MOV.U32 R13, RZ, RZ, R3 ;  /* 0x000000ffff0d7224 */ /* 0x000fe400078e0003 */
[----:B------:R-:W-:Y:S02]  /*1b730*/  IMAD.MOV.U32 R12, RZ, RZ, 0x2 ;  /* 0x00000002ff0c7424 */ /* 0x000fe400078e00ff */
[----:B------:R-:W-:-:S07]  /*1b740*/  IMAD.MOV.U32 R6, RZ, RZ, R14 ;  /* 0x000000ffff067224 */ /* 0x000fce00078e000e */
[----:B------:R-:W-:Y:S05]  /*1b750*/  WARPSYNC.COLLECTIVE R15, `(.L_x_1395) ;  /* 0x000000000f087348 */ /* 0x000fea0003c00000 */
[----:B------:R0:W1:Y:S02]  /*1b760*/  SHFL.IDX P6, R14, R13, R12, R11 ;  /* 0x0000000c0d0e7389 */ /* 0x00006400000c000b */
[----:B01----:R-:W-:Y:S01]  /*1b770*/  ENDCOLLECTIVE ;  /* 0x000000000000791b */ /* 0x003fe20003800000 */
.L_x_1395:
        /* <DEDUP_REMOVED lines=16> */
.L_x_1396:
[----:B------:R-:W-:Y:S02]  /*1b880*/  IMAD.MOV.U32 R13, RZ, RZ, R3 ;  /* 0x000000ffff0d7224 */ /* 0x000fe400078e0003 */
[----:B------:R-:W-:Y:S02]  /*1b890*/  IMAD.MOV.U32 R12, RZ, RZ, 0x3 ;  /* 0x00000003ff0c7424 */ /* 0x000fe400078e00ff */
[----:B------:R-:W-:-:S07]  /*1b8a0*/  IMAD.MOV.U32 R6, RZ, RZ, R14 ;  /* 0x000000ffff067224 */ /* 0x000fce00078e000e */
[----:B------:R-:W-:Y:S05]  /*1b8b0*/  WARPSYNC.COLLECTIVE R15, `(.L_x_1397) ;  /* 0x000000000f087348 */ /* 0x000fea0003c00000 */
[----:B------:R0:W1:Y:S02]  /*1b8c0*/  SHFL.IDX P6, R14, R13, R12, R11 ;  /* 0x0000000c0d0e7389 */ /* 0x00006400000c000b */
[----:B01----:R-:W-:Y:S01]  /*1b8d0*/  ENDCOLLECTIVE ;  /* 0x000000000000791b */ /* 0x003fe20003800000 */
.L_x_1397:
        /* <DEDUP_REMOVED lines=14> */
.L_x_1398:
[----:B------:R-:W-:Y:S01]  /*1b9c0*/  IMAD.MOV.U32 R4, RZ, RZ, R14 ;  /* 0x000000ffff047224 */ /* 0x000fe200078e000e */
[----:B------:R-:W-:Y:S06]  /*1b9d0*/  BRA `(.L_x_1399) ;  /* 0xffffffc8009c7947 */ /* 0x000fec000383ffff */
.L_x_1325:
[----:B-1----:R1:W2:Y:S02]  /*1b9e0*/  SYNCS.PHASECHK.TRANS64.TRYWAIT P0, [R17+URZ+0x29820], R0 ;  /* 0x02982000110075a7 */ /* 0x0022a4000800017f */
[----:B--2---:R-:W-:Y:S05]  /*1b9f0*/  @!P0 NANOSLEEP.SYNCS 0x989680 ;  /* 0x009896800000895d */ /* 0x004fea0003900000 */
[----:B------:R-:W2:Y:S02]  /*1ba00*/  @!P0 SYNCS.PHASECHK.TRANS64 P0, [R17+URZ+0x29820], R0 ;  /* 0x02982000110085a7 */ /* 0x000ea4000800007f */
[----:B--2---:R-:W-:Y:S05]  /*1ba10*/  @!P0 BRA `(.L_x_1325) ;  /* 0xfffffffc00f08947 */ /* 0x004fea000383ffff */
[----:B------:R-:W-:Y:S05]  /*1ba20*/  BRA `(.L_x_1400) ;  /* 0xffffffcc000c7947 */ /* 0x000fea000383ffff */
.L_x_1331:
[----:B-1----:R1:W3:Y:S02]  /*1ba30*/  SYNCS.PHASECHK.TRANS64.TRYWAIT P0, [R5+URZ+0x29880], R4 ;  /* 0x02988004050075a7 */ /* 0x0022e4000800017f */
[----:B---3--:R-:W-:Y:S05]  /*1ba40*/  @!P0 NANOSLEEP.SYNCS 0x989680 ;  /* 0x009896800000895d */ /* 0x008fea0003900000 */
[----:B------:R-:W3:Y:S02]  /*1ba50*/  @!P0 SYNCS.PHASECHK.TRANS64 P0, [R5+URZ+0x29880], R4 ;  /* 0x02988004050085a7 */ /* 0x000ee4000800007f */
[----:B---3--:R-:W-:Y:S05]  /*1ba60*/  @!P0 BRA `(.L_x_1331) ;  /* 0xfffffffc00f08947 */ /* 0x008fea000383ffff */
[----:B------:R-:W-:Y:S05]  /*1ba70*/  BRA `(.L_x_1401) ;  /* 0xffffffcc00c47947 */ /* 0x000fea000383ffff */
.L_x_1336:
[----:B---3--:R3:W4:Y:S02]  /*1ba80*/  SYNCS.PHASECHK.TRANS64.TRYWAIT P0, [R5+URZ+0x29840], R4 ;  /* 0x02984004050075a7 */ /* 0x008724000800017f */
[----:B----4-:R-:W-:Y:S05]  /*1ba90*/  @!P0 NANOSLEEP.SYNCS 0x989680 ;  /* 0x009896800000895d */ /* 0x010fea0003900000 */
[----:B------:R-:W4:Y:S02]  /*1baa0*/  @!P0 SYNCS.PHASECHK.TRANS64 P0, [R5+URZ+0x29840], R4 ;  /* 0x02984004050085a7 */ /* 0x000f24000800007f */
[----:B----4-:R-:W-:Y:S05]  /*1bab0*/  @!P0 BRA `(.L_x_1336) ;  /* 0xfffffffc00f08947 */ /* 0x010fea000383ffff */
[----:B------:R-:W-:Y:S05]  /*1bac0*/  BRA `(.L_x_1402) ;  /* 0xffffffd000407947 */ /* 0x000fea000383ffff */
.L_x_1344:
[----:B-1----:R1:W3:Y:S02]  /*1bad0*/  SYNCS.PHASECHK.TRANS64.TRYWAIT P0, [R19+URZ+0x29870], R4 ;  /* 0x02987004130075a7 */ /* 0x0022e4000800017f */
[----:B---3--:R-:W-:Y:S05]  /*1bae0*/  @!P0 NANOSLEEP.SYNCS 0x989680 ;  /* 0x009896800000895d */ /* 0x008fea0003900000 */
[----:B------:R-:W3:Y:S02]  /*1baf0*/  @!P0 SYNCS.PHASECHK.TRANS64 P0, [R19+URZ+0x29870], R4 ;  /* 0x02987004130085a7 */ /* 0x000ee4000800007f */
[----:B---3--:R-:W-:Y:S05]  /*1bb00*/  @!P0 BRA `(.L_x_1344) ;  /* 0xfffffffc00f08947 */ /* 0x008fea000383ffff */
[----:B------:R-:W-:Y:S05]  /*1bb10*/  BRA `(.L_x_1403) ;  /* 0xffffffd400587947 */ /* 0x000fea000383ffff */
.L_x_1346:
[----:B---3--:R3:W4:Y:S02]  /*1bb20*/  SYNCS.PHASECHK.TRANS64.TRYWAIT P0, [R19+URZ+0x29860], R3 ;  /* 0x02986003130075a7 */ /* 0x008724000800017f */
[----:B----4-:R-:W-:Y:S05]  /*1bb30*/  @!P0 NANOSLEEP.SYNCS 0x989680 ;  /* 0x009896800000895d */ /* 0x010fea0003900000 */
[----:B------:R-:W4:Y:S02]  /*1bb40*/  @!P0 SYNCS.PHASECHK.TRANS64 P0, [R19+URZ+0x29860], R3 ;  /* 0x02986003130085a7 */ /* 0x000f24000800007f */
[----:B----4-:R-:W-:Y:S05]  /*1bb50*/  @!P0 BRA `(.L_x_1346) ;  /* 0xfffffffc00f08947 */ /* 0x010fea000383ffff */
[----:B------:R-:W-:Y:S05]  /*1bb60*/  BRA `(.L_x_1404) ;  /* 0xffffffd400607947 */ /* 0x000fea000383ffff */
.L_x_1353:
[----:B0-----:R0:W1:Y:S02]  /*1bb70*/  SYNCS.PHASECHK.TRANS64.TRYWAIT P1, [R16+URZ+0x29870], R3 ;  /* 0x02987003100075a7 */ /* 0x001064000802017f */
[----:B-1----:R-:W-:Y:S05]  /*1bb80*/  @!P1 NANOSLEEP.SYNCS 0x989680 ;  /* 0x009896800000995d */ /* 0x002fea0003900000 */
[----:B------:R-:W1:Y:S02]  /*1bb90*/  @!P1 SYNCS.PHASECHK.TRANS64 P1, [R16+URZ+0x29870], R3 ;  /* 0x02987003100095a7 */ /* 0x000e64000802007f */
[----:B-1----:R-:W-:Y:S05]  /*1bba0*/  @!P1 BRA `(.L_x_1353) ;  /* 0xfffffffc00f09947 */ /* 0x002fea000383ffff */
[----:B------:R-:W-:Y:S05]  /*1bbb0*/  BRA `(.L_x_1405) ;  /* 0xffffffdc00447947 */ /* 0x000fea000383ffff */
.L_x_1355:
[----:B0-----:R0:W1:Y:S02]  /*1bbc0*/  SYNCS.PHASECHK.TRANS64.TRYWAIT P1, [R16+URZ+0x29860], R3 ;  /* 0x02986003100075a7 */ /* 0x001064000802017f */
[----:B-1----:R-:W-:Y:S05]  /*1bbd0*/  @!P1 NANOSLEEP.SYNCS 0x989680 ;  /* 0x009896800000995d */ /* 0x002fea0003900000 */
[----:B------:R-:W1:Y:S02]  /*1bbe0*/  @!P1 SYNCS.PHASECHK.TRANS64 P1, [R16+URZ+0x29860], R3 ;  /* 0x02986003100095a7 */ /* 0x000e64000802007f */
[----:B-1----:R-:W-:Y:S05]  /*1bbf0*/  @!P1 BRA `(.L_x_1355) ;  /* 0xfffffffc00f09947 */ /* 0x002fea000383ffff */
[----:B------:R-:W-:Y:S05]  /*1bc00*/  BRA `(.L_x_1406) ;  /* 0xffffffdc004c7947 */ /* 0x000fea000383ffff */
.L_x_1368:
[----:B0-----:R0:W1:Y:S02]  /*1bc10*/  SYNCS.PHASECHK.TRANS64.TRYWAIT P0, [R3+URZ+0x29820], R0 ;  /* 0x02982000030075a7 */ /* 0x001064000800017f */
[----:B-1----:R-:W-:Y:S05]  /*1bc20*/  @!P0 NANOSLEEP.SYNCS 0x989680 ;  /* 0x009896800000895d */ /* 0x002fea0003900000 */
[----:B------:R-:W1:Y:S02]  /*1bc30*/  @!P0 SYNCS.PHASECHK.TRANS64 P0, [R3+URZ+0x29820], R0 ;  /* 0x02982000030085a7 */ /* 0x000e64000800007f */
[----:B-1----:R-:W-:Y:S05]  /*1bc40*/  @!P0 BRA `(.L_x_1368) ;  /* 0xfffffffc00f08947 */ /* 0x002fea000383ffff */
[----:B------:R-:W-:Y:S05]  /*1bc50*/  BRA `(.L_x_1407) ;  /* 0xfffffff000007947 */ /* 0x000fea000383ffff */
.L_x_1369:
        /* <DEDUP_REMOVED lines=11> */
.L_x_1409:
[----:B------:R-:W-:Y:S05]  /*1bd10*/  BSYNC B0 ;  /* 0x0000000000007941 */ /* 0x000fea0003800000 */
.L_x_1408:
[----:B------:R-:W-:Y:S05]  /*1bd20*/  BRA `(.L_x_1410) ;  /* 0xffffffec00e87947 */ /* 0x000fea000383ffff */
.L_x_1372:
[----:B------:R-:W-:Y:S01]  /*1bd30*/  BSSY B1, `(.L_x_1411) ;  /* 0x0000006000017945 */ /* 0x000fe20003800000 */
[----:B------:R-:W-:-:S07]  /*1bd40*/  IMAD.MOV.U32 R15, RZ, RZ, -0x1 ;  /* 0xffffffffff0f7424 */ /* 0x000fce00078e00ff */
[----:B0-2---:R-:W-:Y:S05]  /*1bd50*/  WARPSYNC.COLLECTIVE R15, `(.L_x_1412) ;  /* 0x000000000f0c7348 */ /* 0x005fea0003c00000 */
[----:B------:R-:W-:Y:S02]  /*1bd60*/  ELECT P6, UR62, PT ;  /* 0x00000000003e782f */ /* 0x000fe400038c0000 */
[----:B------:R-:W-:Y:S01]  /*1bd70*/  MOV R14, UR62 ;  /* 0x0000003e000e7c02 */ /* 0x000fe20008000f00 */
[----:B0-2---:R-:W-:Y:S10]  /*1bd80*/  ENDCOLLECTIVE ;  /* 0x000000000000791b */ /* 0x005ff40003800000 */
.L_x_1412:
[----:B------:R-:W-:Y:S05]  /*1bd90*/  BSYNC B1 ;  /* 0x0000000000017941 */ /* 0x000fea0003800000 */
.L_x_1411:
[----:B------:R-:W-:Y:S05]  /*1bda0*/  BRA `(.L_x_1413) ;  /* 0xffffffec00e07947 */ /* 0x000fea000383ffff */
.L_x_1374:
[----:B0-----:R0:W1:Y:S02]  /*1bdb0*/  SYNCS.PHASECHK.TRANS64.TRYWAIT P1, [R7+URZ], R4 ;  /* 0x00000004070075a7 */ /* 0x001064000802017f */
[----:B-1----:R-:W-:Y:S05]  /*1bdc0*/  @!P1 NANOSLEEP.SYNCS 0x989680 ;  /* 0x009896800000995d */ /* 0x002fea0003900000 */
[----:B------:R-:W1:Y:S02]  /*1bdd0*/  @!P1 SYNCS.PHASECHK.TRANS64 P1, [R7+URZ], R4 ;  /* 0x00000004070095a7 */ /* 0x000e64000802007f */
[----:B-1----:R-:W-:Y:S05]  /*1bde0*/  @!P1 BRA `(.L_x_1374) ;  /* 0xfffffffc00f09947 */ /* 0x002fea000383ffff */
[----:B------:R-:W-:Y:S05]  /*1bdf0*/  BRA `(.L_x_1414) ;  /* 0xfffffff000187947 */ /* 0x000fea000383ffff */
.L_x_1375:
[----:B-1----:R1:W3:Y:S02]  /*1be00*/  SYNCS.PHASECHK.TRANS64.TRYWAIT P1, [R5+URZ], R0 ;  /* 0x00000000050075a7 */ /* 0x0022e4000802017f */
[----:B---3--:R-:W-:Y:S05]  /*1be10*/  @!P1 NANOSLEEP.SYNCS 0x989680 ;  /* 0x009896800000995d */ /* 0x008fea0003900000 */
[----:B------:R-:W3:Y:S02]  /*1be20*/  @!P1 SYNCS.PHASECHK.TRANS64 P1, [R5+URZ], R0 ;  /* 0x00000000050095a7 */ /* 0x000ee4000802007f */
[----:B---3--:R-:W-:Y:S05]  /*1be30*/  @!P1 BRA `(.L_x_1375) ;  /* 0xfffffffc00f09947 */ /* 0x008fea000383ffff */
[----:B------:R-:W-:Y:S05]  /*1be40*/  BRA `(.L_x_1415) ;  /* 0xfffffff0000c7947 */ /* 0x000fea000383ffff */
.L_x_1377:
[----:B-1----:R1:W3:Y:S02]  /*1be50*/  SYNCS.PHASECHK.TRANS64.TRYWAIT P1, [R5+URZ+0x29860], R4 ;  /* 0x02986004050075a7 */ /* 0x0022e4000802017f */
[----:B---3--:R-:W-:Y:S05]  /*1be60*/  @!P1 NANOSLEEP.SYNCS 0x989680 ;  /* 0x009896800000995d */ /* 0x008fea0003900000 */
[----:B------:R-:W3:Y:S02]  /*1be70*/  @!P1 SYNCS.PHASECHK.TRANS64 P1, [R5+URZ+0x29860], R4 ;  /* 0x02986004050095a7 */ /* 0x000ee4000802007f */
[----:B---3--:R-:W-:Y:S05]  /*1be80*/  @!P1 BRA `(.L_x_1377) ;  /* 0xfffffffc00f09947 */ /* 0x008fea000383ffff */
[----:B------:R-:W-:Y:S05]  /*1be90*/  BRA `(.L_x_1416) ;  /* 0xfffffff0000c7947 */ /* 0x000fea000383ffff */
.L_x_1379:
[----:B---3--:R3:W4:Y:S02]  /*1bea0*/  SYNCS.PHASECHK.TRANS64.TRYWAIT P1, [R3+URZ+0x29860], R0 ;  /* 0x02986000030075a7 */ /* 0x008724000802017f */
[----:B----4-:R-:W-:Y:S05]  /*1beb0*/  @!P1 NANOSLEEP.SYNCS 0x989680 ;  /* 0x009896800000995d */ /* 0x010fea0003900000 */
[----:B------:R-:W4:Y:S02]  /*1bec0*/  @!P1 SYNCS.PHASECHK.TRANS64 P1, [R3+URZ+0x29860], R0 ;  /* 0x02986000030095a7 */ /* 0x000f24000802007f */
[----:B----4-:R-:W-:Y:S05]  /*1bed0*/  @!P1 BRA `(.L_x_1379) ;  /* 0xfffffffc00f09947 */ /* 0x010fea000383ffff */
[----:B------:R-:W-:Y:S05]  /*1bee0*/  BRA `(.L_x_1417) ;  /* 0xfffffff0000c7947 */ /* 0x000fea000383ffff */
.L_x_1381:
[----:B----4-:R4:W0:Y:S02]  /*1bef0*/  SYNCS.PHASECHK.TRANS64.TRYWAIT P0, [R5+URZ+0x29880], R4 ;  /* 0x02988004050075a7 */ /* 0x010824000800017f */
[----:B0-----:R-:W-:Y:S05]  /*1bf00*/  @!P0 NANOSLEEP.SYNCS 0x989680 ;  /* 0x009896800000895d */ /* 0x001fea0003900000 */
[----:B------:R-:W0:Y:S02]  /*1bf10*/  @!P0 SYNCS.PHASECHK.TRANS64 P0, [R5+URZ+0x29880], R4 ;  /* 0x02988004050085a7 */ /* 0x000e24000800007f */
[----:B0-----:R-:W-:Y:S05]  /*1bf20*/  @!P0 BRA `(.L_x_1381) ;  /* 0xfffffffc00f08947 */ /* 0x001fea000383ffff */
[----:B------:R-:W-:Y:S05]  /*1bf30*/  BRA `(.L_x_1382) ;  /* 0xfffffff000087947 */ /* 0x000fea000383ffff */
.L_x_1418:
        /* <DEDUP_REMOVED lines=12> */
.L_x_2854:


//--------------------- .text._ZN7cutlass13device_kernelIN5flash11enable_sm90INS1_16FlashAttnFwdSm90INS1_25CollectiveMainloopFwdSm90ILi2EN4cute5tupleIJNS5_1CILi1EEES8_S8_EEENS6_IJNS7_ILi128EEENS7_ILi160EEENS7_ILi192EEEEEELi128ENS_12float_e4m3_tEfNS_4arch4Sm90ELb0ELb1ELb0ELb1ELb0ELb1ELb0ELb1ELb1ELb1ELb0ELb0EEENS1_21CollectiveEpilogueFwdINS6_IJSA_SA_SB_EEES9_NS_10bfloat16_tESG_Li256ELb1ELb1ELb0ELb1EEENS1_36VarlenDynamicPersistentTileSchedulerILi128ELi160ELi256ELi128ELb0ELb1ELb1ELb1ELb0ELb1EEEEEEEEEvNT_6ParamsE --------------------------
	.section	.text._ZN7cutlass13device_kernelIN5flash11enable_sm90INS1_16FlashAttnFwdSm90INS1_25CollectiveMainloopFwdSm90ILi2EN4cute5tupleIJNS5_1CILi1EEES8_S8_EEENS6_IJNS7_ILi128EEENS7_ILi160EEENS7_ILi192EEEEEELi128ENS_12float_e4m3_tEfNS_4arch4Sm90ELb0ELb1ELb0ELb1ELb0ELb1ELb0ELb1ELb1ELb1ELb0ELb0EEENS1_21CollectiveEpilogueFwdINS6_IJSA_SA_SB_EEES9_NS_10bfloat16_tESG_Li256ELb1ELb1ELb0ELb1EEENS1_36VarlenDynamicPersistentTileSchedulerILi128ELi160ELi256ELi128ELb0ELb1ELb1ELb1ELb0ELb1EEEEEEEEEvNT_6ParamsE,"ax",@progbits
	.align	128
.text._ZN7cutlass13device_kernelIN5flash11enable_sm90INS1_16FlashAttnFwdSm90INS1_25CollectiveMainloopFwdSm90ILi2EN4cute5tupleIJNS5_1CILi1EEES8_S8_EEENS6_IJNS7_ILi128EEENS7_ILi160EEENS7_ILi192EEEEEELi128ENS_12float_e4m3_tEfNS_4arch4Sm90ELb0ELb1ELb0ELb1ELb0ELb1ELb0ELb1ELb1ELb1ELb0ELb0EEENS1_21CollectiveEpilogueFwdINS6_IJSA_SA_SB_EEES9_NS_10bfloat16_tESG_Li256ELb1ELb1ELb0ELb1EEENS1_36VarlenDynamicPersistentTileSchedulerILi128ELi160ELi256ELi128ELb0ELb1ELb1ELb1ELb0ELb1EEEEEEEEEvNT_6ParamsE:
        .type           _ZN7cutlass13device_kernelIN5flash11enable_sm90INS1_16FlashAttnFwdSm90INS1_25CollectiveMainloopFwdSm90ILi2EN4cute5tupleIJNS5_1CILi1EEES8_S8_EEENS6_IJNS7_ILi128EEENS7_ILi160EEENS7_ILi192EEEEEELi128ENS_12float_e4m3_tEfNS_4arch4Sm90ELb0ELb1ELb0ELb1ELb0ELb1ELb0ELb1ELb1ELb1ELb0ELb0EEENS1_21CollectiveEpilogueFwdINS6_IJSA_SA_SB_EEES9_NS_10bfloat16_tESG_Li256ELb1ELb1ELb0ELb1EEENS1_36VarlenDynamicPersistentTileSchedulerILi128ELi160ELi256ELi128ELb0ELb1ELb1ELb1ELb0ELb1EEEEEEEEEvNT_6ParamsE,@function
        .size           _ZN7cutlass13device_kernelIN5flash11enable_sm90INS1_16FlashAttnFwdSm90INS1_25CollectiveMainloopFwdSm90ILi2EN4cute5tupleIJNS5_1CILi1EEES8_S8_EEENS6_IJNS7_ILi128EEENS7_ILi160EEENS7_ILi192EEEEEELi128ENS_12float_e4m3_tEfNS_4arch4Sm90ELb0ELb1ELb0ELb1ELb0ELb1ELb0ELb1ELb1ELb1ELb0ELb0EEENS1_21CollectiveEpilogueFwdINS6_IJSA_SA_SB_EEES9_NS_10bfloat16_tESG_Li256ELb1ELb1ELb0ELb1EEENS1_36VarlenDynamicPersistentTileSchedulerILi128ELi160ELi256ELi128ELb0ELb1ELb1ELb1ELb0ELb1EEEEEEEEEvNT_6ParamsE,(.L_x_2855 - _ZN7cutlass13device_kernelIN5flash11enable_sm90INS1_16FlashAttnFwdSm90INS1_25CollectiveMainloopFwdSm90ILi2EN4cute5tupleIJNS5_1CILi1EEES8_S8_EEENS6_IJNS7_ILi128EEENS7_ILi160EEENS7_ILi192EEEEEELi128ENS_12float_e4m3_tEfNS_4arch4Sm90ELb0ELb1ELb0ELb1ELb0ELb1ELb0ELb1ELb1ELb1ELb0ELb0EEENS1_21CollectiveEpilogueFwdINS6_IJSA_SA_SB_EEES9_NS_10bfloat16_tESG_Li256ELb1ELb1ELb0ELb1EEENS1_36VarlenDynamicPersistentTileSchedulerILi128ELi160ELi256ELi128ELb0ELb1ELb1ELb1ELb0ELb1EEEEEEEEEvNT_6ParamsE)
        .other          _ZN7cutlass13device_kernelIN5flash11enable_sm90INS1_16FlashAttnFwdSm90INS1_25CollectiveMainloopFwdSm90ILi2EN4cute5tupleIJNS5_1CILi1EEES8_S8_EEENS6_IJNS7_ILi128EEENS7_ILi160EEENS7_ILi192EEEEEELi128ENS_12float_e4m3_tEfNS_4arch4Sm90ELb0ELb1ELb0ELb1ELb0ELb1ELb0ELb1ELb1ELb1ELb0ELb0EEENS1_21CollectiveEpilogueFwdINS6_IJSA_SA_SB_EEES9_NS_10bfloat16_tESG_Li256ELb1ELb1ELb0ELb1EEENS1_36VarlenDynamicPersistentTileSchedulerILi128ELi160ELi256ELi128ELb0ELb1ELb1ELb1ELb0ELb1EEEEEEEEEvNT_6ParamsE,@"STO_CUDA_ENTRY STV_DEFAULT"
_ZN7cutlass13device_kernelIN5flash11enable_sm90INS1_16FlashAttnFwdSm90INS1_25CollectiveMainloopFwdSm90ILi2EN4cute5tupleIJNS5_1CILi1EEES8_S8_EEENS6_IJNS7_ILi128EEENS7_ILi160EEENS7_ILi192EEEEEELi128ENS_12float_e4m3_tEfNS_4arch4Sm90ELb0ELb1ELb0ELb1ELb0ELb1ELb0ELb1ELb1ELb1ELb0ELb0EEENS1_21CollectiveEpilogueFwdINS6_IJSA_SA_SB_EEES9_NS_10bfloat16_tESG_Li256ELb1ELb1ELb0ELb1EEENS1_36VarlenDynamicPersistentTileSchedulerILi128ELi160ELi256ELi128ELb0ELb1ELb1ELb1ELb0ELb1EEEEEEEEEvNT_6ParamsE:
        /* <DEDUP_REMOVED lines=24> */
.L_x_1420:
[----:B------:R-:W-:Y:S05]  /*0180*/  BSYNC B0 ;  /* 0x0000000000007941 */ /* 0x000fea0003800000 */
.L_x_1419:
        /* <DEDUP_REMOVED lines=41> */
.L_x_1421:
        /* <DEDUP_REMOVED lines=22> */
.L_x_1422:
        /* <DEDUP_REMOVED lines=18> */
.L_x_1423:
        /* <DEDUP_REMOVED lines=22> */
.L_x_1424:
        /* <DEDUP_REMOVED lines=22> */
.L_x_1425:
        /* <DEDUP_REMOVED lines=8> */
.L_x_1428:
[----:B------:R-:W-:-:S08]  /*09e0*/  NOP ;  /* 0x0000000000007918 */ /* 0x000fd00000000000 */
[----:B------:R-:W0:Y:S02]  /*09f0*/  USETMAXREG.TRY_ALLOC.CTAPOOL UP0, 0xf0 ;  /* 0x000000f0000079c8 */ /* 0x000e240008000600 */
[----:B0-----:R-:W-:-:S13]  /*0a00*/  PLOP3.LUT P0, PT, PT, PT, UP0, 0x80, 0x0 ;  /* 0x000000000000781c */ /* 0x001fda0003f0f008 */
[----:B------:R-:W-:Y:S05]  /*0a10*/  @!P0 BRA `(.L_x_1428) ;  /* 0xfffffffc00f08947 */ /* 0x000fea000383ffff */
[----:B------:R-:W0:Y:S01]  /*0a20*/  S2R R0, SR_TID.X ;  /* 0x0000000000007919 */ /* 0x000e220000002100 */
[----:B------:R-:W1:Y:S01]  /*0a30*/  S2UR UR37, SR_CgaCtaId ;  /* 0x00000000002579c3 */ /* 0x000e620000008800 */
[----:B------:R-:W-:Y:S01]  /*0a40*/  UMOV UR4, 0x400 ;  /* 0x0000040000047882 */ /* 0x000fe20000000000 */
[----:B------:R-:W-:-:S06]  /*0a50*/  LOP3.LUT R17, R17, 0xffffffbf, RZ, 0xc0, !PT ;  /* 0xffffffbf11117812 */ /* 0x000fcc00078ec0ff */
[----:B------:R-:W-:Y:S06]  /*0a60*/  BAR.ARV 0x8, 0x180 ;  /* 0x0206000000007b1d */ /* 0x000fec0000002000 */
[----:B-1----:R-:W-:-:S06]  /*0a70*/  ULEA UR4, UR37, UR4, 0x18 ;  /* 0x0000000425047291 */ /* 0x002fcc000f8ec03f */
[----:B------:R-:W-:Y:S01]  /*0a80*/  IMAD.U32 R16, RZ, RZ, UR4 ;  /* 0x00000004ff107e24 */ /* 0x000fe2000f8e00ff */
[----:B0-----:R-:W-:Y:S01]  /*0a90*/  SHF.R.U32.HI R0, RZ, 0x7, R0 ;  /* 0x00000007ff007819 */ /* 0x001fe20000011600 */
[----:B------:R-:W-:-:S03]  /*0aa0*/  ULDC UR4, c[0x0][0xc3c] ;  /* 0x00030f0000047ab9 */ /* 0x000fc60000000800 */
[----:B------:R-:W-:-:S13]  /*0ab0*/  ISETP.NE.AND P0, PT, R0, 0x1, PT ;  /* 0x000000010000780c */ /* 0x000fda0003f05270 */
[----:B------:R-:W-:Y:S01]  /*0ac0*/  @P0 LOP3.LUT R17, R17, 0x40, RZ, 0xfc, !PT ;  /* 0x0000004011110812 */ /* 0x000fe200078efcff */
[----:B------:R-:W-:Y:S08]  /*0ad0*/  @!P0 BAR.ARV 0x9, 0x100 ;  /* 0x0244000000008b1d */ /* 0x000ff00000002000 */
[----:B------:R-:W-:Y:S06]  /*0ae0*/  BAR.SYNC.DEFER_BLOCKING 0x5, 0x180 ;  /* 0x0146000000007b1d */ /* 0x000fec0000010000 */
[----:B------:R-:W0:Y:S02]  /*0af0*/  LDS.128 R204, [R16+0x298d0] ;  /* 0x0298d00010cc7984 */ /* 0x000e240000000c00 */
[----:B------:R-:W-:Y:S06]  /*0b00*/  BAR.ARV 0x4, 0x180 ;  /* 0x0106000000007b1d */ /* 0x000fec0000002000 */
[----:B0-----:R-:W-:-:S13]  /*0b10*/  ISETP.GE.AND P0, PT, R207, UR4, PT ;  /* 0x00000004cf007c0c */ /* 0x001fda000bf06270 */
[----:B------:R-:W-:Y:S05]  /*0b20*/  @P0 BRA `(.L_x_1429) ;  /* 0x0000032c00c80947 */ /* 0x000fea0003800000 */
[----:B------:R-:W0:Y:S01]  /*0b30*/  S2R R0, SR_TID.X ;  /* 0x0000000000007919 */ /* 0x000e220000002100 */
[----:B------:R-:W-:Y:S01]  /*0b40*/  R2UR UR52, R16 ;  /* 0x00000000103472ca */ /* 0x000fe200000e0000 */
[----:B------:R-:W-:Y:S01]  /*0b50*/  IMAD.MOV.U32 R223, RZ, RZ, 0x20 ;  /* 0x00000020ffdf7424 */ /* 0x000fe200078e00ff */
[----:B------:R-:W-:Y:S01]  /*0b60*/  ULOP3.LUT UR53, UR36, 0x1, URZ, 0xfc, !UPT ;  /* 0x0000000124357892 */ /* 0x000fe2000f8efc3f */
[----:B------:R-:W-:Y:S01]  /*0b70*/  IMAD.MOV.U32 R195, RZ, RZ, RZ ;  /* 0x000000ffffc37224 */ /* 0x000fe200078e00ff */
[----:B------:R-:W-:Y:S01]  /*0b80*/  UMOV UR43, URZ ;  /* 0x0000003f002b7c82 */ /* 0x000fe20008000000 */
[----:B------:R-:W-:-:S08]  /*0b90*/  IMAD.MOV.U32 R190, RZ, RZ, RZ ;  /* 0x000000ffffbe7224 */ /* 0x000fd000078e00ff */
[----:B------:R-:W-:Y:S01]  /*0ba0*/  UIADD3 UR52, UR52, 0x14400, URZ ;  /* 0x0001440034347890 */ /* 0x000fe2000fffe03f */
[----:B0-----:R-:W-:-:S05]  /*0bb0*/  VIADD R0, R0, 0xffffff80 ;  /* 0xffffff8000007836 */ /* 0x001fca0000000000 */
[----:B------:R-:W-:Y:S02]  /*0bc0*/  SHF.R.S32.HI R3, RZ, 0x1f, R0 ;  /* 0x0000001fff037819 */ /* 0x000fe40000011400 */
[-C--:B------:R-:W-:Y:S02]  /*0bd0*/  LEA.HI R4, R0, R0.reuse, RZ, 0x1 ;  /* 0x0000000000047211 */ /* 0x080fe400078f08ff */
[CC--:B------:R-:W-:Y:S02]  /*0be0*/  LEA.HI R7, R3.reuse, R0.reuse, RZ, 0x4 ;  /* 0x0000000003077211 */ /* 0x0c0fe400078f20ff */
[CC--:B------:R-:W-:Y:S02]  /*0bf0*/  LEA.HI R6, R3.reuse, R0.reuse, RZ, 0x5 ;  /* 0x0000000003067211 */ /* 0x0c0fe400078f28ff */
[CC--:B------:R-:W-:Y:S02]  /*0c00*/  LEA.HI R5, R3.reuse, R0.reuse, RZ, 0x2 ;  /* 0x0000000003057211 */ /* 0x0c0fe400078f10ff */
[----:B------:R-:W-:Y:S01]  /*0c10*/  SHF.R.S32.HI R216, RZ, 0x4, R7 ;  /* 0x00000004ffd87819 */ /* 0x000fe20000011407 */
[----:B------:R-:W-:Y:S01]  /*0c20*/  IMAD.SHL.U32 R8, R6, 0x20, RZ ;  /* 0x0000002006087824 */ /* 0x000fe200078e00ff */
[----:B------:R-:W-:-:S02]  /*0c30*/  LEA.HI R2, R3, R0, RZ, 0x7 ;  /* 0x0000000003027211 */ /* 0x000fc400078f38ff */
[----:B------:R-:W-:Y:S02]  /*0c40*/  LEA.HI R224, R3, R0, RZ, 0x3 ;  /* 0x0000000003e07211 */ /* 0x000fe400078f18ff */
[--C-:B------:R-:W-:Y:S02]  /*0c50*/  SHF.R.S32.HI R3, RZ, 0x2, R5.reuse ;  /* 0x00000002ff037819 */ /* 0x100fe40000011405 */
[----:B------:R-:W-:Y:S02]  /*0c60*/  SHF.R.S32.HI R6, RZ, 0x1f, R5 ;  /* 0x0000001fff067819 */ /* 0x000fe40000011405 */
[C---:B------:R-:W-:Y:S02]  /*0c70*/  LOP3.LUT R9, R7.reuse, 0x3fffff0, RZ, 0xc0, !PT ;  /* 0x03fffff007097812 */ /* 0x040fe400078ec0ff */
[----:B------:R-:W-:Y:S02]  /*0c80*/  LEA.HI R7, R7, R216, RZ, 0x1 ;  /* 0x000000d807077211 */ /* 0x000fe400078f08ff */
[----:B------:R-:W-:Y:S01]  /*0c90*/  LEA.HI R6, R6, R3, RZ, 0x2 ;  /* 0x0000000306067211 */ /* 0x000fe200078f10ff */
[----:B------:R-:W-:Y:S01]  /*0ca0*/  IMAD.IADD R9, R0, 0x1, -R9 ;  /* 0x0000000100097824 */ /* 0x000fe200078e0a09 */
[----:B------:R-:W-:-:S02]  /*0cb0*/  LOP3.LUT R8, R8, 0xfffffc00, RZ, 0xc0, !PT ;  /* 0xfffffc0008087812 */ /* 0x000fc400078ec0ff */
[----:B------:R-:W-:Y:S02]  /*0cc0*/  LOP3.LUT R7, R7, 0x1ffffffe, RZ, 0xc0, !PT ;  /* 0x1ffffffe07077812 */ /* 0x000fe400078ec0ff */
[----:B------:R-:W-:Y:S01]  /*0cd0*/  SHF.R.S32.HI R191, RZ, 0x1, R4 ;  /* 0x00000001ffbf7819 */ /* 0x000fe20000011404 */
[----:B------:R-:W-:Y:S01]  /*0ce0*/  IMAD R8, R9, 0x40, R8 ;  /* 0x0000004009087824 */ /* 0x000fe200078e0208 */
[----:B------:R-:W-:Y:S01]  /*0cf0*/  LOP3.LUT R6, R6, 0xfffffffc, RZ, 0xc0, !PT ;  /* 0xfffffffc06067812 */ /* 0x000fe200078ec0ff */
[----:B------:R-:W-:Y:S01]  /*0d00*/  IMAD.IADD R7, R216, 0x1, -R7 ;  /* 0x00000001d8077824 */ /* 0x000fe200078e0a07 */
[----:B------:R-:W-:Y:S01]  /*0d10*/  LOP3.LUT R11, R5, 0xfffffffc, RZ, 0xc0, !PT ;  /* 0xfffffffc050b7812 */ /* 0x000fe200078ec0ff */
[----:B------:R-:W-:Y:S01]  /*0d20*/  VIADD R221, R191, 0x80 ;  /* 0x00000080bfdd7836 */ /* 0x000fe20000000000 */
[----:B------:R-:W-:Y:S01]  /*0d30*/  LOP3.LUT R5, R224, 0xfffffff8, RZ, 0xc0, !PT ;  /* 0xfffffff8e0057812 */ /* 0x000fe200078ec0ff */
[----:B------:R-:W-:Y:S01]  /*0d40*/  IMAD.IADD R6, R3, 0x1, -R6 ;  /* 0x0000000103067824 */ /* 0x000fe200078e0a06 */
[----:B------:R-:W-:Y:S01]  /*0d50*/  LOP3.LUT R229, R2, 0xffffff80, RZ, 0xc0, !PT ;  /* 0xffffff8002e57812 */ /* 0x000fe200078ec0ff */
[----:B------:R-:W-:Y:S01]  /*0d60*/  IMAD R3, R7, 0x8, R8 ;  /* 0x0000000807037824 */ /* 0x000fe200078e0208 */
[----:B------:R-:W-:Y:S01]  /*0d70*/  SHF.R.S32.HI R8, RZ, 0x1f, R221 ;  /* 0x0000001fff087819 */ /* 0x000fe200000114dd */
[C---:B------:R-:W-:Y:S01]  /*0d80*/  IMAD.IADD R11, R0.reuse, 0x1, -R11 ;  /* 0x00000001000b7824 */ /* 0x040fe200078e0a0b */
[CC--:B------:R-:W-:Y:S01]  /*0d90*/  LEA.HI R12, R221.reuse, R221.reuse, RZ, 0x1 ;  /* 0x000000dddd0c7211 */ /* 0x0c0fe200078f08ff */
[----:B------:R-:W-:Y:S01]  /*0da0*/  IMAD.IADD R218, R0, 0x1, -R5 ;  /* 0x0000000100da7824 */ /* 0x000fe200078e0a05 */
[----:B------:R-:W-:Y:S01]  /*0db0*/  LEA.HI R8, R8, R221, RZ, 0x3 ;  /* 0x000000dd08087211 */ /* 0x000fe200078f18ff */
[----:B------:R0:W-:Y:S01]  /*0dc0*/  STL [R1+0x18], R3 ;  /* 0x0000180301007387 */ /* 0x0001e20000100800 */
[----:B------:R-:W-:Y:S01]  /*0dd0*/  LOP3.LUT R227, R4, 0xfffffffe, RZ, 0xc0, !PT ;  /* 0xfffffffe04e37812 */ /* 0x000fe200078ec0ff */
[----:B------:R-:W-:Y:S01]  /*0de0*/  IMAD.IADD R229, R0, 0x1, -R229 ;  /* 0x0000000100e57824 */ /* 0x000fe200078e0ae5 */
[----:B------:R-:W-:Y:S01]  /*0df0*/  LOP3.LUT R10, R12, 0x3fffffe, RZ, 0xc0, !PT ;  /* 0x03fffffe0c0a7812 */ /* 0x000fe200078ec0ff */
[----:B------:R-:W-:Y:S01]  /*0e00*/  IMAD.SHL.U32 R5, R8, 0x40, RZ ;  /* 0x0000004008057824 */ /* 0x000fe200078e00ff */
[----:B------:R-:W-:Y:S01]  /*0e10*/  SHF.R.S32.HI R18, RZ, 0x7, R2 ;  /* 0x00000007ff127819 */ /* 0x000fe20000011402 */
[----:B------:R-:W-:Y:S01]  /*0e20*/  IMAD.IADD R227, R0, 0x1, -R227 ;  /* 0x0000000100e37824 */ /* 0x000fe200078e0ae3 */
[----:B------:R-:W-:Y:S01]  /*0e30*/  SHF.R.S32.HI R0, RZ, 0x1f, R4 ;  /* 0x0000001fff007819 */ /* 0x000fe20000011404 */
[----:B------:R-:W-:Y:S01]  /*0e40*/  IMAD.IADD R10, R221, 0x1, -R10 ;  /* 0x00000001dd0a7824 */ /* 0x000fe200078e0a0a */
[----:B------:R-:W-:Y:S01]  /*0e50*/  LOP3.LUT R5, R5, 0xfffffe00, RZ, 0xc0, !PT ;  /* 0xfffffe0005057812 */ /* 0x000fe200078ec0ff */
[----:B------:R-:W-:Y:S01]  /*0e60*/  IMAD.SHL.U32 R188, R227, 0x8, RZ ;  /* 0x00000008e3bc7824 */ /* 0x000fe200078e00ff */
[----:B0-----:R-:W-:Y:S01]  /*0e70*/  LEA.HI R3, R11, R11, RZ, 0x1 ;  /* 0x0000000b0b037211 */ /* 0x001fe200078f08ff */
[----:B------:R-:W-:Y:S01]  /*0e80*/  IMAD.SHL.U32 R22, R227, 0x10, RZ ;  /* 0x00000010e3167824 */ /* 0x000fe200078e00ff */
[-C--:B------:R-:W-:Y:S01]  /*0e90*/  LEA.HI R0, R0, R191.reuse, RZ, 0x3 ;  /* 0x000000bf00007211 */ /* 0x080fe200078f18ff */
[----:B------:R-:W-:Y:S01]  /*0ea0*/  IMAD R210, R10, 0x40, R5 ;  /* 0x000000400ad27824 */ /* 0x000fe200078e0205 */
[----:B------:R-:W-:Y:S01]  /*0eb0*/  LOP3.LUT R8, R3, 0x1ffffffe, RZ, 0xc0, !PT ;  /* 0x1ffffffe03087812 */ /* 0x000fe200078ec0ff */
[----:B------:R-:W-:Y:S01]  /*0ec0*/  VIADD R196, R188, 0x20 ;  /* 0x00000020bcc47836 */ /* 0x000fe20000000000 */
[----:B------:R-:W-:Y:S01]  /*0ed0*/  LOP3.LUT R0, R0, 0xfffffff8, RZ, 0xc0, !PT ;  /* 0xfffffff800007812 */ /* 0x000fe200078ec0ff */
[----:B------:R-:W-:Y:S01]  /*0ee0*/  VIADD R198, R188, 0x40 ;  /* 0x00000040bcc67836 */ /* 0x000fe20000000000 */
[----:B------:R-:W-:Y:S01]  /*0ef0*/  LEA.HI R4, R4, R191, RZ, 0x1 ;  /* 0x000000bf04047211 */ /* 0x000fe200078f08ff */
[----:B------:R-:W-:Y:S01]  /*0f00*/  IMAD.IADD R212, R11, 0x1, -R8 ;  /* 0x000000010bd47824 */ /* 0x000fe200078e0a08 */
[----:B------:R-:W-:Y:S01]  /*0f10*/  SHF.R.S32.HI R8, RZ, 0x1f, R229 ;  /* 0x0000001fff087819 */ /* 0x000fe200000114e5 */
[----:B------:R-:W-:Y:S01]  /*0f20*/  IMAD.IADD R3, R188, 0x1, R196 ;  /* 0x00000001bc037824 */ /* 0x000fe200078e02c4 */
[----:B------:R-:W-:Y:S01]  /*0f30*/  LEA.HI R2, R2, R18, RZ, 0x1 ;  /* 0x0000001202027211 */ /* 0x000fe200078f08ff */
[----:B------:R-:W-:Y:S01]  /*0f40*/  IMAD.IADD R9, R191, 0x1, -R0 ;  /* 0x00000001bf097824 */ /* 0x000fe200078e0a00 */
[-C--:B------:R-:W-:Y:S01]  /*0f50*/  LEA.HI R5, R8, R229.reuse, RZ, 0x2 ;  /* 0x000000e508057211 */ /* 0x080fe200078f10ff */
[----:B------:R-:W-:Y:S01]  /*0f60*/  IMAD.SHL.U32 R202, R6, 0x80, RZ ;  /* 0x0000008006ca7824 */ /* 0x000fe200078e00ff */
[----:B------:R-:W-:Y:S01]  /*0f70*/  SHF.R.S32.HI R14, RZ, 0x1f, R3 ;  /* 0x0000001fff0e7819 */ /* 0x000fe20000011403 */
[----:B------:R-:W-:Y:S01]  /*0f80*/  IMAD.SHL.U32 R0, R9, 0x80, RZ ;  /* 0x0000008009007824 */ /* 0x000fe200078e00ff */
[--C-:B------:R-:W-:Y:S01]  /*0f90*/  SHF.R.S32.HI R7, RZ, 0x2, R5.reuse ;  /* 0x00000002ff077819 */ /* 0x100fe20000011405 */
[----:B------:R0:W-:Y:S01]  /*0fa0*/  STL [R1+0x14], R9 ;  /* 0x0000140901007387 */ /* 0x0001e20000100800 */
[----:B------:R-:W-:Y:S01]  /*0fb0*/  SHF.R.S32.HI R10, RZ, 0x1f, R5 ;  /* 0x0000001fff0a7819 */ /* 0x000fe20000011405 */
[----:B------:R-:W-:Y:S01]  /*0fc0*/  IMAD.SHL.U32 R213, R218, 0x8, RZ ;  /* 0x00000008dad57824 */ /* 0x000fe200078e00ff */
[----:B------:R-:W-:Y:S01]  /*0fd0*/  LEA.HI R8, R8, R229, RZ, 0x5 ;  /* 0x000000e508087211 */ /* 0x000fe200078f28ff */
[----:B------:R-:W-:Y:S01]  /*0fe0*/  VIADD R197, R188, 0x10 ;  /* 0x00000010bcc57836 */ /* 0x000fe20000000000 */
[----:B------:R-:W-:Y:S01]  /*0ff0*/  LEA.HI R10, R10, R7, RZ, 0x3 ;  /* 0x000000070a0a7211 */ /* 0x000fe200078f18ff */
[----:B------:R-:W-:Y:S01]  /*1000*/  VIADD R217, R213, 0x40 ;  /* 0x00000040d5d97836 */ /* 0x000fe20000000000 */
[-C--:B------:R-:W-:Y:S01]  /*1010*/  LEA.HI R11, R14, R3.reuse, RZ, 0x4 ;  /* 0x000000030e0b7211 */ /* 0x080fe200078f20ff */
[----:B------:R-:W-:Y:S01]  /*1020*/  VIADD R199, R188, 0x30 ;  /* 0x00000030bcc77836 */ /* 0x000fe20000000000 */
[----:B------:R-:W-:Y:S01]  /*1030*/  LOP3.LUT R10, R10, 0xfffffff8, RZ, 0xc0, !PT ;  /* 0xfffffff80a0a7812 */ /* 0x000fe200078ec0ff */
[----:B0-----:R-:W-:Y:S01]  /*1040*/  IMAD.IADD R9, R188, 0x1, R198 ;  /* 0x00000001bc097824 */ /* 0x001fe200078e02c6 */
[----:B------:R-:W-:Y:S01]  /*1050*/  LEA.HI R15, R14, R3, RZ, 0x6 ;  /* 0x000000030e0f7211 */ /* 0x000fe200078f30ff */
[----:B------:R-:W-:Y:S01]  /*1060*/  VIADD R200, R188, 0x50 ;  /* 0x00000050bcc87836 */ /* 0x000fe20000000000 */
[----:B------:R-:W-:Y:S01]  /*1070*/  LOP3.LUT R3, R0, 0x380, RZ, 0xc0, !PT ;  /* 0x0000038000037812 */ /* 0x000fe200078ec0ff */
[----:B------:R-:W-:Y:S01]  /*1080*/  IMAD.IADD R7, R7, 0x1, -R10 ;  /* 0x0000000107077824 */ /* 0x000fe200078e0a0a */
[----:B------:R-:W-:Y:S01]  /*1090*/  LOP3.LUT R4, R4, 0x3fffffe, RZ, 0xc0, !PT ;  /* 0x03fffffe04047812 */ /* 0x000fe200078ec0ff */
[----:B------:R-:W-:Y:S01]  /*10a0*/  IMAD.SHL.U32 R15, R15, 0x80, RZ ;  /* 0x000000800f0f7824 */ /* 0x000fe200078e00ff */
[----:B------:R-:W-:-:S02]  /*10b0*/  SHF.R.S32.HI R8, RZ, 0x5, R8 ;  /* 0x00000005ff087819 */ /* 0x000fc40000011408 */
[----:B------:R-:W-:Y:S01]  /*10c0*/  LOP3.LUT R2, R2, 0x3fffffe, RZ, 0xc0, !PT ;  /* 0x03fffffe02027812 */ /* 0x000fe200078ec0ff */
[----:B------:R-:W-:Y:S01]  /*10d0*/  IMAD.IADD R4, R191, 0x1, -R4 ;  /* 0x00000001bf047824 */ /* 0x000fe200078e0a04 */
[----:B------:R-:W-:Y:S01]  /*10e0*/  SHF.R.U32.HI R0, RZ, 0x3, R3 ;  /* 0x00000003ff007819 */ /* 0x000fe20000011603 */
[----:B------:R-:W-:Y:S01]  /*10f0*/  IMAD R7, R8, 0x10, R7 ;  /* 0x0000001008077824 */ /* 0x000fe200078e0207 */
[----:B------:R-:W-:Y:S01]  /*1100*/  LOP3.LUT R3, R3, 0x10, R22, 0xf8, !PT ;  /* 0x0000001003037812 */ /* 0x000fe200078ef816 */
[----:B------:R-:W-:Y:S01]  /*1110*/  IMAD.IADD R2, R18, 0x1, -R2 ;  /* 0x0000000112027824 */ /* 0x000fe200078e0a02 */
[----:B------:R-:W-:Y:S01]  /*1120*/  SHF.R.S32.HI R14, RZ, 0x1f, R9 ;  /* 0x0000001fff0e7819 */ /* 0x000fe20000011409 */
[----:B------:R-:W-:Y:S01]  /*1130*/  IMAD R4, R216, 0x8, R4 ;  /* 0x00000008d8047824 */ /* 0x000fe200078e0204 */
[----:B------:R-:W-:Y:S02]  /*1140*/  LOP3.LUT R202, R202, 0x180, RZ, 0xc0, !PT ;  /* 0x00000180caca7812 */ /* 0x000fe400078ec0ff */
[----:B------:R-:W-:-:S02]  /*1150*/  CS2R R18, SRZ ;  /* 0x0000000000127805 */ /* 0x000fc4000001ff00 */
[----:B------:R-:W-:Y:S01]  /*1160*/  LOP3.LUT P0, RZ, R6, 0x2, RZ, 0xc0, !PT ;  /* 0x0000000206ff7812 */ /* 0x000fe2000780c0ff */
[----:B------:R-:W-:Y:S01]  /*1170*/  IMAD R6, R2, 0x40, R7 ;  /* 0x0000004002067824 */ /* 0x000fe200078e0207 */
[----:B------:R-:W-:Y:S01]  /*1180*/  LOP3.LUT R3, R3, R0, RZ, 0x3c, !PT ;  /* 0x0000000003037212 */ /* 0x000fe200078e3cff */
[----:B------:R-:W-:Y:S01]  /*1190*/  IMAD.SHL.U32 R208, R4, 0x40, RZ ;  /* 0x0000004004d07824 */ /* 0x000fe200078e00ff */
[-C--:B------:R-:W-:Y:S01]  /*11a0*/  LEA.HI R13, R14, R9.reuse, RZ, 0x4 ;  /* 0x000000090e0d7211 */ /* 0x080fe200078f20ff */
[----:B------:R-:W-:Y:S01]  /*11b0*/  IMAD R212, R212, 0x8, R6 ;  /* 0x00000008d4d47824 */ /* 0x000fe200078e0206 */
[----:B------:R-:W-:Y:S01]  /*11c0*/  LOP3.LUT R0, R202, 0x30, R11, 0xf8, !PT ;  /* 0x00000030ca007812 */ /* 0x000fe200078ef80b */
[----:B------:R0:W-:Y:S01]  /*11d0*/  STL [R1+0x10], R6 ;  /* 0x0000100601007387 */ /* 0x0001e20000100800 */
[----:B------:R-:W-:Y:S01]  /*11e0*/  SHF.R.U32.HI R203, RZ, 0x3, R202 ;  /* 0x00000003ffcb7819 */ /* 0x000fe200000116ca */
[----:B------:R-:W-:Y:S01]  /*11f0*/  IMAD R216, R216, 0x400, R3 ;  /* 0x00000400d8d87824 */ /* 0x000fe200078e0203 */
[----:B------:R-:W-:-:S02]  /*1200*/  LEA.HI R9, R14, R9, RZ, 0x6 ;  /* 0x000000090e097211 */ /* 0x000fc400078f30ff */
[----:B------:R-:W-:Y:S02]  /*1210*/  LOP3.LUT R15, R15, 0xffffe000, RZ, 0xc0, !PT ;  /* 0xffffe0000f0f7812 */ /* 0x000fe400078ec0ff */
[----:B------:R-:W-:Y:S01]  /*1220*/  LOP3.LUT R0, R0, R203, RZ, 0x3c, !PT ;  /* 0x000000cb00007212 */ /* 0x000fe200078e3cff */
[----:B------:R-:W-:Y:S01]  /*1230*/  IMAD.SHL.U32 R9, R9, 0x80, RZ ;  /* 0x0000008009097824 */ /* 0x000fe200078e00ff */
[----:B------:R-:W-:Y:S02]  /*1240*/  LOP3.LUT R4, R202, 0x30, R13, 0xf8, !PT ;  /* 0x00000030ca047812 */ /* 0x000fe400078ef80d */
[----:B------:R-:W-:Y:S02]  /*1250*/  IADD3 R15, R0, R208, R15 ;  /* 0x000000d0000f7210 */ /* 0x000fe40007ffe00f */
[----:B------:R-:W-:Y:S02]  /*1260*/  SHF.R.S32.HI R0, RZ, 0x1f, R213 ;  /* 0x0000001fff007819 */ /* 0x000fe400000114d5 */
[----:B------:R-:W-:Y:S01]  /*1270*/  LOP3.LUT R0, R202, 0x10, R22, 0xf8, !PT ;  /* 0x00000010ca007812 */ /* 0x000fe200078ef816 */
[----:B------:R-:W-:Y:S01]  /*1280*/  IMAD.IADD R236, R16, 0x1, R15 ;  /* 0x0000000110ec7824 */ /* 0x000fe200078e020f */
[----:B------:R-:W-:-:S02]  /*1290*/  LOP3.LUT R9, R9, 0xffffe000, RZ, 0xc0, !PT ;  /* 0xffffe00009097812 */ /* 0x000fc400078ec0ff */
[-C--:B------:R-:W-:Y:S02]  /*12a0*/  LOP3.LUT R4, R4, R203.reuse, RZ, 0x3c, !PT ;  /* 0x000000cb04047212 */ /* 0x080fe400078e3cff */
[----:B------:R-:W-:Y:S02]  /*12b0*/  SHF.R.S32.HI R3, RZ, 0x1f, R217 ;  /* 0x0000001fff037819 */ /* 0x000fe400000114d9 */
[----:B------:R-:W-:Y:S02]  /*12c0*/  SHF.R.S32.HI R12, RZ, 0x1, R12 ;  /* 0x00000001ff0c7819 */ /* 0x000fe4000001140c */
[----:B------:R-:W-:Y:S02]  /*12d0*/  LOP3.LUT R3, R0, R203, RZ, 0x3c, !PT ;  /* 0x000000cb00037212 */ /* 0x000fe400078e3cff */
[----:B------:R-:W-:Y:S01]  /*12e0*/  IADD3 R9, R4, R208, R9 ;  /* 0x000000d004097210 */ /* 0x000fe20007ffe009 */
[----:B------:R-:W-:Y:S01]  /*12f0*/  IMAD.SHL.U32 R12, R12, 0x80, RZ ;  /* 0x000000800c0c7824 */ /* 0x000fe200078e00ff */
[----:B------:R-:W-:Y:S01]  /*1300*/  LOP3.LUT R4, R202, 0x30, R22, 0xf8, !PT ;  /* 0x00000030ca047812 */ /* 0x000fe200078ef816 */
[----:B------:R-:W-:Y:S01]  /*1310*/  IMAD.IADD R214, R208, 0x1, R3 ;  /* 0x00000001d0d67824 */ /* 0x000fe200078e0203 */
[----:B------:R-:W-:Y:S01]  /*1320*/  SEL R223, R223, 0xffffffe0, !P0 ;  /* 0xffffffe0dfdf7807 */ /* 0x000fe20004000000 */
[----:B------:R-:W-:Y:S01]  /*1330*/  IMAD.IADD R235, R16, 0x1, R9 ;  /* 0x0000000110eb7824 */ /* 0x000fe200078e0209 */
[----:B------:R-:W-:-:S02]  /*1340*/  LOP3.LUT R2, R5, 0x7ffffffc, RZ, 0xc0, !PT ;  /* 0x7ffffffc05027812 */ /* 0x000fc400078ec0ff */
[----:B------:R-:W-:Y:S01]  /*1350*/  LOP3.LUT R237, R4, R203, RZ, 0x3c, !PT ;  /* 0x000000cb04ed7212 */ /* 0x000fe200078e3cff */
[----:B------:R-:W-:Y:S01]  /*1360*/  IMAD.IADD R215, R223, 0x1, R214 ;  /* 0x00000001dfd77824 */ /* 0x000fe200078e02d6 */
[----:B------:R-:W-:Y:S01]  /*1370*/  SHF.R.S32.HI R224, RZ, 0x3, R224 ;  /* 0x00000003ffe07819 */ /* 0x000fe200000114e0 */
[----:B------:R-:W-:Y:S01]  /*1380*/  IMAD.IADD R211, R229, 0x1, -R2 ;  /* 0x00000001e5d37824 */ /* 0x000fe200078e0a02 */
[----:B------:R-:W-:Y:S02]  /*1390*/  SHF.R.S32.HI R222, RZ, 0x1f, R191 ;  /* 0x0000001fffde7819 */ /* 0x000fe400000114bf */
[----:B------:R-:W-:Y:S02]  /*13a0*/  SHF.R.S32.HI R234, RZ, 0x1f, R197 ;  /* 0x0000001fffea7819 */ /* 0x000fe400000114c5 */
[----:B------:R-:W-:Y:S02]  /*13b0*/  SHF.R.S32.HI R233, RZ, 0x1f, R196 ;  /* 0x0000001fffe97819 */ /* 0x000fe400000114c4 */
[----:B------:R-:W-:-:S02]  /*13c0*/  SHF.R.S32.HI R232, RZ, 0x1f, R199 ;  /* 0x0000001fffe87819 */ /* 0x000fc400000114c7 */
[----:B------:R-:W-:Y:S02]  /*13d0*/  SHF.R.S32.HI R231, RZ, 0x1f, R198 ;  /* 0x0000001fffe77819 */ /* 0x000fe400000114c6 */
[----:B------:R-:W-:Y:S02]  /*13e0*/  SHF.R.S32.HI R230, RZ, 0x1f, R200 ;  /* 0x0000001fffe67819 */ /* 0x000fe400000114c8 */
[----:B------:R-:W-:Y:S02]  /*13f0*/  LOP3.LUT R209, R12, 0x180, RZ, 0xc0, !PT ;  /* 0x000001800cd17812 */ /* 0x000fe400078ec0ff */
[----:B------:R-:W-:Y:S02]  /*1400*/  SHF.R.S32.HI R226, RZ, 0x4, R11 ;  /* 0x00000004ffe27819 */ /* 0x000fe4000001140b */
[----:B------:R-:W-:Y:S02]  /*1410*/  SHF.R.S32.HI R228, RZ, 0x4, R13 ;  /* 0x00000004ffe47819 */ /* 0x000fe4000001140d */
[----:B------:R-:W-:-:S02]  /*1420*/  IADD3 R237, R16, R208, R237 ;  /* 0x000000d010ed7210 */ /* 0x000fc40007ffe0ed */
[----:B0-----:R-:W-:-:S07]  /*1430*/  IADD3 R223, R223, UR52, R214 ;  /* 0x00000034dfdf7c10 */ /* 0x001fce000fffe0d6 */
.L_x_1692:
[----:B------:R-:W-:Y:S05]  /*1440*/  YIELD ;  /* 0x0000000000007946 */ /* 0x000fea0003800000 */
[----:B------:R-:W-:Y:S01]  /*1450*/  ULDC.64 UR4, c[0x0][0xa28] ;  /* 0x00028a0000047ab9 */ /* 0x000fe20000000a00 */
[----:B0-2---:R-:W0:Y:S01]  /*1460*/  LDC.64 R4, c[0x0][0xa08] ;  /* 0x00028200ff047b82 */ /* 0x005e220000000a00 */
[----:B------:R-:W-:Y:S01]  /*1470*/  ISETP.NE.U32.AND P1, PT, RZ, UR4, PT ;  /* 0x00000004ff007c0c */ /* 0x000fe2000bf25070 */
[----:B------:R-:W-:Y:S02]  /*1480*/  IMAD.MOV.U32 R26, RZ, RZ, RZ ;  /* 0x000000ffff1a7224 */ /* 0x000fe400078e00ff */
[----:B------:R-:W-:Y:S01]  /*1490*/  IMAD.MOV.U32 R0, RZ, RZ, RZ ;  /* 0x000000ffff007224 */ /* 0x000fe200078e00ff */
[----:B------:R-:W-:Y:S01]  /*14a0*/  ISETP.NE.AND.EX P1, PT, RZ, UR5, PT, P1 ;  /* 0x00000005ff007c0c */ /* 0x000fe2000bf25310 */
[----:B------:R-:W-:-:S02]  /*14b0*/  ULDC.64 UR4, c[0x0][0xa18] ;  /* 0x0002860000047ab9 */ /* 0x000fc40000000a00 */
[----:B------:R-:W-:-:S04]  /*14c0*/  ISETP.NE.U32.AND P2, PT, RZ, UR4, PT ;  /* 0x00000004ff007c0c */ /* 0x000fc8000bf45070 */
[----:B------:R-:W-:Y:S01]  /*14d0*/  ISETP.NE.AND.EX P2, PT, RZ, UR5, PT, P2 ;  /* 0x00000005ff007c0c */ /* 0x000fe2000bf45320 */
[----:B------:R-:W-:Y:S02]  /*14e0*/  ULDC.64 UR4, c[0x0][0xa08] ;  /* 0x0002820000047ab9 */ /* 0x000fe40000000a00 */
[----:B------:R-:W-:-:S03]  /*14f0*/  ISETP.NE.U32.AND P0, PT, RZ, UR4, PT ;  /* 0x00000004ff007c0c */ /* 0x000fc6000bf05070 */
[----:B----4-:R-:W1:Y:S01]  /*1500*/  @P1 LDC.64 R2, c[0x0][0xa28] ;  /* 0x00028a00ff021b82 */ /* 0x010e620000000a00 */
[----:B------:R-:W-:Y:S01]  /*1510*/  ISETP.NE.AND.EX P0, PT, RZ, UR5, PT, P0 ;  /* 0x00000005ff007c0c */ /* 0x000fe2000bf05300 */
[----:B0-----:R-:W-:-:S06]  /*1520*/  IMAD.WIDE R8, R207, 0x4, R4 ;  /* 0x00000004cf087825 */ /* 0x001fcc00078e0204 */
[----:B------:R-:W0:Y:S01]  /*1530*/  @P2 LDC.64 R6, c[0x0][0xa18] ;  /* 0x00028600ff062b82 */ /* 0x000e220000000a00 */
[----:B------:R-:W-:Y:S02]  /*1540*/  ULDC UR4, c[0x0][0x288] ;  /* 0x0000a20000047ab9 */ /* 0x000fe40000000800 */
[----:B------:R-:W-:Y:S01]  /*1550*/  IMAD.U32 R192, RZ, RZ, UR4 ;  /* 0x00000004ffc07e24 */ /* 0x000fe2000f8e00ff */
[----:B------:R-:W-:Y:S02]  /*1560*/  ULDC.64 UR4, c[0x0][0x418] ;  /* 0x0001060000047ab9 */ /* 0x000fe40000000a00 */
[----:B------:R-:W5:Y:S01]  /*1570*/  @P0 LDG.E R26, desc[UR60][R8.64] ;  /* 0x0000003c081a0981 */ /* 0x000f62000c1e1900 */
[----:B-1----:R-:W-:-:S04]  /*1580*/  @P1 IMAD.WIDE R2, R207, 0x4, R2 ;  /* 0x00000004cf021825 */ /* 0x002fc800078e0202 */
[----:B0-----:R-:W-:Y:S01]  /*1590*/  @P2 IMAD.WIDE R4, R207, 0x4, R6 ;  /* 0x00000004cf042825 */ /* 0x001fe200078e0206 */
[----:B------:R-:W-:Y:S01]  /*15a0*/  UISETP.NE.U32.AND UP0, UPT, UR4, URZ, UPT ;  /* 0x0000003f0400728c */ /* 0x000fe2000bf05070 */
[----:B------:R0:W5:Y:S02]  /*15b0*/  @P1 LDG.E R0, desc[UR60][R2.64] ;  /* 0x0000003c02001981 */ /* 0x000164000c1e1900 */
[----:B------:R-:W-:Y:S02]  /*15c0*/  ULDC UR4, c[0x0][0x424] ;  /* 0x0001090000047ab9 */ /* 0x000fe40000000800 */
[----:B------:R1:W5:Y:S01]  /*15d0*/  @P2 LDG.E R192, desc[UR60][R4.64] ;  /* 0x0000003c04c02981 */ /* 0x000362000c1e1900 */
[----:B------:R-:W-:-:S03]  /*15e0*/  UISETP.NE.AND.EX UP0, UPT, UR5, URZ, UPT, UP0 ;  /* 0x0000003f0500728c */ /* 0x000fc6000bf05300 */
[----:B------:R-:W-:Y:S01]  /*15f0*/  ULDC UR5, c[0x0][0x2f0] ;  /* 0x0000bc0000057ab9 */ /* 0x000fe20000000800 */
[----:B------:R-:W-:-:S04]  /*1600*/  USEL UR4, UR4, 0x1, UP0 ;  /* 0x0000000104047887 */ /* 0x000fc80008000000 */
[----:B------:R-:W-:-:S03]  /*1610*/  UIMAD UR4, UR4, UR5, URZ ;  /* 0x00000005040472a4 */ /* 0x000fc6000f8e023f */
[----:B------:R-:W-:Y:S02]  /*1620*/  ULDC UR5, c[0x0][0x348] ;  /* 0x0000d20000057ab9 */ /* 0x000fe40000000800 */
[----:B0-----:R-:W-:Y:S02]  /*1630*/  IMAD.U32 R2, RZ, RZ, UR5 ;  /* 0x00000005ff027e24 */ /* 0x001fe4000f8e00ff */
[----:B------:R-:W-:Y:S01]  /*1640*/  IMAD.U32 R25, RZ, RZ, UR4 ;  /* 0x00000004ff197e24 */ /* 0x000fe2000f8e00ff */
[----:B-1-3--:R-:W-:Y:S06]  /*1650*/  @P2 BRA `(.L_x_1430) ;  /* 0x0000000000242947 */ /* 0x00afec0003800000 */
        /* <DEDUP_REMOVED lines=9> */
.L_x_1430:
[----:B------:R-:W-:Y:S01]  /*16f0*/  ULDC.64 UR4, c[0x0][0xa20] ;  /* 0x0002880000047ab9 */ /* 0x000fe20000000a00 */
[----:B------:R-:W-:Y:S01]  /*1700*/  IMAD.MOV.U32 R219, RZ, RZ, R206 ;  /* 0x000000ffffdb7224 */ /* 0x000fe200078e00ce */
[----:B------:R-:W-:Y:S01]  /*1710*/  ISETP.NE.U32.AND P1, PT, RZ, UR4, PT ;  /* 0x00000004ff007c0c */ /* 0x000fe2000bf25070 */
[----:B------:R-:W-:-:S03]  /*1720*/  IMAD.MOV.U32 R220, RZ, RZ, R207 ;  /* 0x000000ffffdc7224 */ /* 0x000fc600078e00cf */
[----:B------:R-:W-:-:S13]  /*1730*/  ISETP.NE.AND.EX P1, PT, RZ, UR5, PT, P1 ;  /* 0x00000005ff007c0c */ /* 0x000fda000bf25310 */
[----:B------:R-:W-:Y:S05]  /*1740*/  @!P1 BRA `(.L_x_1431) ;  /* 0x0000000000109947 */ /* 0x000fea0003800000 */
[----:B------:R-:W0:Y:S02]  /*1750*/  LDC.64 R4, c[0x0][0xa20] ;  /* 0x00028800ff047b82 */ /* 0x000e240000000a00 */
[----:B0-----:R-:W-:-:S05]  /*1760*/  IMAD.WIDE R4, R207, 0x4, R4 ;  /* 0x00000004cf047825 */ /* 0x001fca00078e0204 */
[----:B------:R0:W5:Y:S01]  /*1770*/  LDG.E R25, desc[UR60][R4.64] ;  /* 0x0000003c04197981 */ /* 0x000162000c1e1900 */
[----:B------:R-:W-:Y:S05]  /*1780*/  BRA `(.L_x_1432) ;  /* 0x0000000000107947 */ /* 0x000fea0003800000 */
.L_x_1431:
[----:B------:R-:W-:Y:S05]  /*1790*/  @!P0 BRA `(.L_x_1432) ;  /* 0x00000000000c8947 */ /* 0x000fea0003800000 */
[----:B------:R-:W2:Y:S04]  /*17a0*/  LDG.E R4, desc[UR60][R8.64] ;  /* 0x0000003c08047981 */ /* 0x000ea8000c1e1900 */
[----:B------:R-:W2:Y:S02]  /*17b0*/  LDG.E R25, desc[UR60][R8.64+0x4] ;  /* 0x0000043c08197981 */ /* 0x000ea4000c1e1900 */
[----:B--2---:R-:W-:-:S07]  /*17c0*/  IMAD.IADD R25, R25, 0x1, -R4 ;  /* 0x0000000119197824 */ /* 0x004fce00078e0a04 */
.L_x_1432:
[----:B------:R-:W-:Y:S01]  /*17d0*/  ULDC.64 UR4, c[0x0][0xa10] ;  /* 0x0002840000047ab9 */ /* 0x000fe20000000a00 */
[----:B------:R-:W1:Y:S01]  /*17e0*/  LDC R9, c[0x0][0x448] ;  /* 0x00011200ff097b82 */ /* 0x000e620000000800 */
[----:B------:R-:W-:-:S04]  /*17f0*/  ISETP.NE.U32.AND P0, PT, RZ, UR4, PT ;  /* 0x00000004ff007c0c */ /* 0x000fc8000bf05070 */
[----:B------:R-:W-:Y:S01]  /*1800*/  ISETP.NE.AND.EX P0, PT, RZ, UR5, PT, P0 ;  /* 0x00000005ff007c0c */ /* 0x000fe2000bf05300 */
[----:B------:R-:W-:Y:S02]  /*1810*/  ULDC.64 UR4, c[0x0][0xa30] ;  /* 0x00028c0000047ab9 */ /* 0x000fe40000000a00 */
[----:B------:R-:W-:Y:S01]  /*1820*/  ISETP.NE.U32.AND P1, PT, RZ, UR4, PT ;  /* 0x00000004ff007c0c */ /* 0x000fe2000bf25070 */
[----:B-----5:R-:W-:Y:S01]  /*1830*/  IMAD.MOV.U32 R144, RZ, RZ, R25 ;  /* 0x000000ffff907224 */ /* 0x020fe200078e0019 */
[----:B------:R-:W2:Y:S02]  /*1840*/  LDC.64 R12, c[0x0][0x9e0] ;  /* 0x00027800ff0c7b82 */ /* 0x000ea40000000a00 */
[----:B------:R-:W-:-:S06]  /*1850*/  ISETP.NE.AND.EX P1, PT, RZ, UR5, PT, P1 ;  /* 0x00000005ff007c0c */ /* 0x000fcc000bf25310 */
[----:B0-----:R-:W0:Y:S08]  /*1860*/  @P0 LDC.64 R4, c[0x0][0xa10] ;  /* 0x00028400ff040b82 */ /* 0x001e300000000a00 */
[----:B------:R-:W3:Y:S01]  /*1870*/  @P1 LDC.64 R6, c[0x0][0xa30] ;  /* 0x00028c00ff061b82 */ /* 0x000ee20000000a00 */
[----:B0-----:R-:W-:-:S05]  /*1880*/  @P0 IMAD.WIDE R4, R207, 0x4, R4 ;  /* 0x00000004cf040825 */ /* 0x001fca00078e0204 */
[----:B------:R-:W4:Y:S04]  /*1890*/  @P0 LDG.E R3, desc[UR60][R4.64] ;  /* 0x0000003c04030981 */ /* 0x000f28000c1e1900 */
[----:B------:R-:W4:Y:S01]  /*18a0*/  @P0 LDG.E R8, desc[UR60][R4.64+0x4] ;  /* 0x0000043c04080981 */ /* 0x000f22000c1e1900 */
[----:B---3--:R-:W-:-:S05]  /*18b0*/  @P1 IMAD.WIDE R6, R207, 0x4, R6 ;  /* 0x00000004cf061825 */ /* 0x008fca00078e0206 */
[----:B------:R0:W5:Y:S01]  /*18c0*/  @P1 LDG.E R144, desc[UR60][R6.64] ;  /* 0x0000003c06901981 */ /* 0x000162000c1e1900 */
[----:B-1----:R-:W-:Y:S01]  /*18d0*/  ISETP.NE.AND P1, PT, R9, 0x1, PT ;  /* 0x000000010900780c */ /* 0x002fe20003f25270 */
[----:B------:R-:W-:Y:S01]  /*18e0*/  IMAD.SHL.U32 R201, R205, 0x80, RZ ;  /* 0x00000080cdc97824 */ /* 0x000fe200078e00ff */
[----:B--2---:R-:W-:Y:S01]  /*18f0*/  ISETP.GE.AND P2, PT, R13, 0x1, PT ;  /* 0x000000010d00780c */ /* 0x004fe20003f46270 */
[----:B------:R-:W-:-:S10]  /*1900*/  IMAD.IADD R11, R25, 0x1, -R0 ;  /* 0x00000001190b7824 */ /* 0x000fd400078e0a00 */
[----:B------:R-:W1:Y:S08]  /*1910*/  @P1 LDC R10, c[0x0][0x44c] ;  /* 0x00011300ff0a1b82 */ /* 0x000e700000000800 */
[----:B------:R-:W2:Y:S01]  /*1920*/  @P1 LDC R9, c[0x0][0x450] ;  /* 0x00011400ff091b82 */ /* 0x000ea20000000800 */
[----:B----4-:R-:W-:Y:S02]  /*1930*/  @P0 IMAD.IADD R2, R8, 0x1, -R3 ;  /* 0x0000000108020824 */ /* 0x010fe400078e0a03 */
[----:B------:R-:W-:-:S02]  /*1940*/  VIADD R3, R201, 0x7f ;  /* 0x0000007fc9037836 */ /* 0x000fc40000000000 */
[----:B------:R-:W-:Y:S02]  /*1950*/  IMAD.IADD R193, R11, 0x1, R2 ;  /* 0x000000010bc17824 */ /* 0x000fe400078e0202 */
[----:B-1----:R-:W-:-:S03]  /*1960*/  @P1 IMAD.HI.U32 R4, R3, R10, RZ ;  /* 0x0000000a03041227 */ /* 0x002fc600078e00ff */
[C---:B------:R-:W-:Y:S01]  /*1970*/  IADD3 R162, R193.reuse, 0x1, -R192 ;  /* 0x00000001c1a27810 */ /* 0x040fe20007ffe8c0 */
[----:B------:R-:W-:Y:S01]  /*1980*/  VIADD R0, R193, 0x9f ;  /* 0x0000009fc1007836 */ /* 0x000fe20000000000 */
[----:B--2---:R-:W-:-:S03]  /*1990*/  @P1 SHF.R.U32.HI R3, RZ, R9, R4 ;  /* 0x00000009ff031219 */ /* 0x004fc60000011604 */
[----:B------:R-:W-:-:S04]  /*19a0*/  IMAD.HI R0, R0, 0x66666667, RZ ;  /* 0x6666666700007827 */ /* 0x000fc800078e02ff */
[----:B0-----:R-:W-:Y:S01]  /*19b0*/  IMAD.IADD R7, R162, 0x1, R3 ;  /* 0x00000001a2077824 */ /* 0x001fe200078e0203 */
[----:B------:R-:W-:-:S04]  /*19c0*/  SHF.R.U32.HI R163, RZ, 0x1f, R0 ;  /* 0x0000001fffa37819 */ /* 0x000fc80000011600 */
[----:B------:R-:W-:Y:S01]  /*19d0*/  LEA.HI.SX32 R163, R0, R163, 0x1a ;  /* 0x000000a300a37211 */ /* 0x000fe200078fd2ff */
[----:B------:R-:W-:Y:S01]  /*19e0*/  IMAD.IADD R0, R7, 0x1, R12 ;  /* 0x0000000107007824 */ /* 0x000fe200078e020c */
[----:B------:R-:W-:Y:S06]  /*19f0*/  @!P2 BRA `(.L_x_1433) ;  /* 0x000000000048a947 */ /* 0x000fec0003800000 */
[C---:B------:R-:W-:Y:S01]  /*1a00*/  ISETP.GT.AND P0, PT, R7.reuse, RZ, PT ;  /* 0x000000ff0700720c */ /* 0x040fe20003f04270 */
[----:B------:R-:W-:Y:S01]  /*1a10*/  BSSY B0, `(.L_x_1434) ;  /* 0x000000e000007945 */ /* 0x000fe20003800000 */
[----:B------:R-:W-:-:S11]  /*1a20*/  VIADD R3, R7, 0xffffffff ;  /* 0xffffffff07037836 */ /* 0x000fd60000000000 */
        /* <DEDUP_REMOVED lines=8> */
.L_x_1435:
[----:B------:R-:W-:-:S13]  /*1ab0*/  ISETP.NE.AND P0, PT, R13, 0x1, PT ;  /* 0x000000010d00780c */ /* 0x000fda0003f05270 */
[----:B------:R-:W0:Y:S02]  /*1ac0*/  @P0 LDC.64 R4, c[0x0][0x9e8] ;  /* 0x00027a00ff040b82 */ /* 0x000e240000000a00 */
[----:B0-----:R-:W-:-:S05]  /*1ad0*/  @P0 IMAD.HI.U32 R4, R3, R4, RZ ;  /* 0x0000000403040227 */ /* 0x001fca00078e00ff */
[----:B------:R-:W-:-:S07]  /*1ae0*/  @P0 SHF.R.U32.HI R3, RZ, R5, R4 ;  /* 0x00000005ff030219 */ /* 0x000fce0000011604 */
.L_x_1436:
[----:B------:R-:W-:Y:S05]  /*1af0*/  BSYNC B0 ;  /* 0x0000000000007941 */ /* 0x000fea0003800000 */
.L_x_1434:
[----:B------:R-:W-:-:S05]  /*1b00*/  IMAD R3, R3, R13, R13 ;  /* 0x0000000d03037224 */ /* 0x000fca00078e020d */
[----:B------:R-:W-:-:S07]  /*1b10*/  VIMNMX R0, R0, R3, PT ;  /* 0x0000000300007248 */ /* 0x000fce0003fe0100 */
.L_x_1433:
[----:B------:R-:W0:Y:S01]  /*1b20*/  @P1 LDC R4, c[0x0][0x44c] ;  /* 0x00011300ff041b82 */ /* 0x000e220000000800 */
[----:B------:R-:W-:Y:S01]  /*1b30*/  IMAD.MOV.U32 R3, RZ, RZ, R201 ;  /* 0x000000ffff037224 */ /* 0x000fe200078e00c9 */
[----:B------:R-:W-:Y:S01]  /*1b40*/  ULDC UR4, c[0x0][0x9dc] ;  /* 0x0002770000047ab9 */ /* 0x000fe20000000800 */
[----:B------:R-:W-:-:S05]  /*1b50*/  IMAD.IADD R156, R193, 0x1, -R192 ;  /* 0x00000001c19c7824 */ /* 0x000fca00078e0ac0 */
[----:B------:R-:W1:Y:S01]  /*1b60*/  @P1 LDC R5, c[0x0][0x450] ;  /* 0x00011400ff051b82 */ /* 0x000e620000000800 */
[----:B0-----:R-:W-:-:S05]  /*1b70*/  @P1 IMAD.HI.U32 R4, R201, R4, RZ ;  /* 0x00000004c9041227 */ /* 0x001fca00078e00ff */
[----:B-1----:R-:W-:-:S05]  /*1b80*/  @P1 SHF.R.U32.HI R3, RZ, R5, R4 ;  /* 0x00000005ff031219 */ /* 0x002fca0000011604 */
[----:B------:R-:W-:-:S04]  /*1b90*/  IMAD.IADD R3, R156, 0x1, R3 ;  /* 0x000000019c037824 */ /* 0x000fc800078e0203 */
[----:B------:R-:W-:Y:S01]  /*1ba0*/  VIADD R4, R3, -UR4 ;  /* 0x8000000403047c36 */ /* 0x000fe20008000000 */
[----:B------:R-:W-:Y:S06]  /*1bb0*/  @!P2 BRA `(.L_x_1437) ;  /* 0x000000000044a947 */ /* 0x000fec0003800000 */
[----:B------:R-:W-:Y:S01]  /*1bc0*/  ISETP.GT.AND P0, PT, R3, -0x1, PT ;  /* 0xffffffff0300780c */ /* 0x000fe20003f04270 */
[----:B------:R-:W-:-:S12]  /*1bd0*/  BSSY B0, `(.L_x_1438) ;  /* 0x000000d000007945 */ /* 0x000fd80003800000 */
        /* <DEDUP_REMOVED lines=8> */
.L_x_1439:
[----:B------:R-:W-:-:S13]  /*1c60*/  ISETP.NE.AND P0, PT, R13, 0x1, PT ;  /* 0x000000010d00780c */ /* 0x000fda0003f05270 */
[----:B------:R-:W0:Y:S02]  /*1c70*/  @P0 LDC.64 R6, c[0x0][0x9e8] ;  /* 0x00027a00ff060b82 */ /* 0x000e240000000a00 */
[----:B0-----:R-:W-:-:S05]  /*1c80*/  @P0 IMAD.HI.U32 R6, R3, R6, RZ ;  /* 0x0000000603060227 */ /* 0x001fca00078e00ff */
[----:B------:R-:W-:-:S07]  /*1c90*/  @P0 SHF.R.U32.HI R3, RZ, R7, R6 ;  /* 0x00000007ff030219 */ /* 0x000fce0000011606 */
.L_x_1440:
[----:B------:R-:W-:Y:S05]  /*1ca0*/  BSYNC B0 ;  /* 0x0000000000007941 */ /* 0x000fea0003800000 */
.L_x_1438:
[----:B------:R-:W-:-:S05]  /*1cb0*/  IMAD R3, R3, R13, RZ ;  /* 0x0000000d03037224 */ /* 0x000fca00078e02ff */
[----:B------:R-:W-:-:S07]  /*1cc0*/  VIMNMX R4, R4, R3, !PT ;  /* 0x0000000304047248 */ /* 0x000fce0007fe0100 */
.L_x_1437:
[----:B------:R-:W-:Y:S02]  /*1cd0*/  VIADD R0, R0, 0x9f ;  /* 0x0000009f00007836 */ /* 0x000fe40000000000 */
[----:B------:R-:W-:-:S04]  /*1ce0*/  IMAD.HI R4, R4, 0x66666667, RZ ;  /* 0x6666666704047827 */ /* 0x000fc800078e02ff */
[----:B------:R-:W-:Y:S01]  /*1cf0*/  IMAD.HI R0, R0, 0x66666667, RZ ;  /* 0x6666666700007827 */ /* 0x000fe200078e02ff */
[----:B------:R-:W-:-:S04]  /*1d00*/  SHF.R.U32.HI R5, RZ, 0x1f, R4 ;  /* 0x0000001fff057819 */ /* 0x000fc80000011604 */
[----:B------:R-:W-:Y:S02]  /*1d10*/  SHF.R.U32.HI R3, RZ, 0x1f, R0 ;  /* 0x0000001fff037819 */ /* 0x000fe40000011600 */
[----:B------:R-:W-:Y:S02]  /*1d20*/  LEA.HI.SX32 R5, R4, R5, 0x1a ;  /* 0x0000000504057211 */ /* 0x000fe400078fd2ff */
[----:B------:R-:W-:Y:S02]  /*1d30*/  LEA.HI.SX32 R0, R0, R3, 0x1a ;  /* 0x0000000300007211 */ /* 0x000fe400078fd2ff */
[----:B------:R-:W-:Y:S02]  /*1d40*/  VIMNMX R5, RZ, R5, !PT ;  /* 0x00000005ff057248 */ /* 0x000fe40007fe0100 */
[----:B------:R-:W-:-:S03]  /*1d50*/  VIMNMX R0, R163, R0, PT ;  /* 0x00000000a3007248 */ /* 0x000fc60003fe0100 */
[--C-:B------:R-:W-:Y:S02]  /*1d60*/  IMAD R5, R5, 0xa0, -R11.reuse ;  /* 0x000000a005057824 */ /* 0x100fe400078e0a0b */
[----:B------:R-:W-:-:S03]  /*1d70*/  IMAD R3, R0, 0xa0, -R11 ;  /* 0x000000a000037824 */ /* 0x000fc600078e0a0b */
[----:B------:R-:W-:Y:S02]  /*1d80*/  VIMNMX R5, RZ, R5, !PT ;  /* 0x00000005ff057248 */ /* 0x000fe40007fe0100 */
[----:B------:R-:W-:-:S03]  /*1d90*/  VIMNMX R0, R3, R2, PT ;  /* 0x0000000203007248 */ /* 0x000fc60003fe0100 */
[----:B------:R-:W-:Y:S01]  /*1da0*/  IMAD.WIDE.U32 R122, R5, -0x33333333, RZ ;  /* 0xcccccccd057a7825 */ /* 0x000fe200078e00ff */
[----:B------:R-:W-:-:S04]  /*1db0*/  ISETP.GT.AND P0, PT, R0, R5, PT ;  /* 0x000000050000720c */ /* 0x000fc80003f04270 */
[----:B------:R-:W-:-:S05]  /*1dc0*/  SHF.R.U32.HI R122, RZ, 0x7, R123 ;  /* 0x00000007ff7a7819 */ /* 0x000fca000001167b */
[----:B------:R-:W-:-:S04]  /*1dd0*/  IMAD.MOV.U32 R24, RZ, RZ, R122 ;  /* 0x000000ffff187224 */ /* 0x000fc800078e007a */
[----:B------:R-:W-:-:S04]  /*1de0*/  @P0 VIADD R0, R0, 0x9f ;  /* 0x0000009f00000836 */ /* 0x000fc80000000000 */
[----:B------:R-:W-:-:S05]  /*1df0*/  @P0 IMAD.HI R0, R0, 0x66666667, RZ ;  /* 0x6666666700000827 */ /* 0x000fca00078e02ff */
[----:B------:R-:W-:-:S04]  /*1e00*/  @P0 SHF.R.U32.HI R3, RZ, 0x1f, R0 ;  /* 0x0000001fff030819 */ /* 0x000fc80000011600 */
[----:B------:R-:W-:Y:S02]  /*1e10*/  @P0 LEA.HI.SX32 R24, R0, R3, 0x1a ;  /* 0x0000000300180211 */ /* 0x000fe400078fd2ff */
[----:B------:R-:W-:Y:S02]  /*1e20*/  PLOP3.LUT P0, PT, PT, PT, PT, 0x80, 0x0 ;  /* 0x000000000000781c */ /* 0x000fe40003f0f070 */
[----:B------:R-:W-:-:S13]  /*1e30*/  ISETP.GT.AND P1, PT, R24, R122, PT ;  /* 0x0000007a1800720c */ /* 0x000fda0003f24270 */
[----:B------:R-:W-:Y:S05]  /*1e40*/  @!P1 BRA `(.L_x_1441) ;  /* 0x000000dc00f89947 */ /* 0x000fea0003800000 */
[----:B------:R-:W-:Y:S01]  /*1e50*/  VIADD R0, R16, 0x1a400 ;  /* 0x0001a40010007836 */ /* 0x000fe20000000000 */
[----:B------:R-:W-:Y:S04]  /*1e60*/  BSSY B6, `(.L_x_1442) ;  /* 0x0000013000067945 */ /* 0x000fe80003800000 */
        /* <DEDUP_REMOVED lines=18> */
.L_x_1443:
[----:B------:R-:W-:Y:S05]  /*1f90*/  BSYNC B6 ;  /* 0x0000000000067941 */ /* 0x000fea0003800000 */
.L_x_1442:
        /* <DEDUP_REMOVED lines=20> */
.L_x_1445:
[----:B------:R-:W-:Y:S05]  /*20e0*/  BSYNC B6 ;  /* 0x0000000000067941 */ /* 0x000fea0003800000 */
.L_x_1444:
[----:B------:R-:W-:Y:S01]  /*20f0*/  ULDC.64 UR4, c[0x0][0x9f8] ;  /* 0x00027e0000047ab9 */ /* 0x000fe20000000a00 */
[----:B------:R-:W-:Y:S01]  /*2100*/  IMAD.MOV.U32 R0, RZ, RZ, R207 ;  /* 0x000000ffff007224 */ /* 0x000fe200078e00cf */
[----:B------:R-:W-:Y:S01]  /*2110*/  ISETP.NE.U32.AND P0, PT, RZ, UR4, PT ;  /* 0x00000004ff007c0c */ /* 0x000fe2000bf05070 */
[----:B------:R-:W2:Y:S01]  /*2120*/  LDL.LU R15, [R1] ;  /* 0x00000000010f7983 */ /* 0x000ea20000300800 */
[----:B------:R-:W0:Y:S01]  /*2130*/  LDC.64 R114, c[0x0][0x300] ;  /* 0x0000c000ff727b82 */ /* 0x000e220000000a00 */
[----:B------:R-:W-:Y:S01]  /*2140*/  IMAD.IADD R26, R26, 0x1, R25 ;  /* 0x000000011a1a7824 */ /* 0x000fe200078e0219 */
[----:B------:R-:W-:Y:S01]  /*2150*/  ISETP.NE.AND.EX P0, PT, RZ, UR5, PT, P0 ;  /* 0x00000005ff007c0c */ /* 0x000fe2000bf05300 */
[----:B------:R-:W3:Y:S01]  /*2160*/  LDL R21, [R1+0x14] ;  /* 0x0000140001157983 */ /* 0x000ee20000100800 */
[----:B------:R-:W-:Y:S01]  /*2170*/  ULDC.64 UR4, c[0x0][0x308] ;  /* 0x0000c20000047ab9 */ /* 0x000fe20000000a00 */
[----:B------:R-:W-:Y:S01]  /*2180*/  ULDC.64 UR6, c[0x0][0xa08] ;  /* 0x0002820000067ab9 */ /* 0x000fe20000000a00 */
[----:B------:R-:W1:Y:S01]  /*2190*/  S2R R20, SR_TID.X ;  /* 0x0000000000147919 */ /* 0x000e620000002100 */
[----:B------:R-:W-:Y:S01]  /*21a0*/  SHF.R.S32.HI R23, RZ, 0x1f, R22 ;  /* 0x0000001fff177819 */ /* 0x000fe20000011416 */
[----:B------:R-:W4:Y:S08]  /*21b0*/  LDC.64 R108, c[0x0][0x3f8] ;  /* 0x0000fe00ff6c7b82 */ /* 0x000f300000000a00 */
[----:B------:R-:W1:Y:S08]  /*21c0*/  @P0 LDC.64 R4, c[0x0][0x9f8] ;  /* 0x00027e00ff040b82 */ /* 0x000e700000000a00 */
[----:B------:R-:W2:Y:S01]  /*21d0*/  LDC R99, c[0x0][0x3f4] ;  /* 0x0000fd00ff637b82 */ /* 0x000ea20000000800 */
[----:B------:R-:W-:-:S07]  /*21e0*/  VIADD R10, R22, 0xa0 ;  /* 0x000000a0160a7836 */ /* 0x000fce0000000000 */
[----:B------:R-:W4:Y:S01]  /*21f0*/  LDC.64 R102, c[0x0][0x408] ;  /* 0x00010200ff667b82 */ /* 0x000f220000000a00 */
[----:B-1----:R-:W-:-:S05]  /*2200*/  @P0 IMAD.WIDE R4, R207, 0x4, R4 ;  /* 0x00000004cf040825 */ /* 0x002fca00078e0204 */
[----:B------:R1:W2:Y:S01]  /*2210*/  @P0 LDG.E R0, desc[UR60][R4.64] ;  /* 0x0000003c04000981 */ /* 0x0002a2000c1e1900 */
[----:B------:R-:W-:Y:S01]  /*2220*/  SHF.R.S32.HI R31, RZ, 0x1f, R26 ;  /* 0x0000001fff1f7819 */ /* 0x000fe2000001141a */
[-C--:B0-----:R-:W-:Y:S01]  /*2230*/  IMAD.WIDE.U32 R6, R26, R114.reuse, RZ ;  /* 0x000000721a067225 */ /* 0x081fe200078e00ff */
[----:B------:R-:W-:Y:S02]  /*2240*/  ISETP.NE.U32.AND P0, PT, RZ, UR6, PT ;  /* 0x00000006ff007c0c */ /* 0x000fe4000bf05070 */
[----:B------:R-:W-:Y:S01]  /*2250*/  SHF.R.U32.HI R20, RZ, 0x7, R20 ;  /* 0x00000007ff147819 */ /* 0x000fe20000011614 */
[----:B------:R-:W-:Y:S01]  /*2260*/  IMAD R8, R31, R114, RZ ;  /* 0x000000721f087224 */ /* 0x000fe200078e02ff */
[----:B------:R-:W-:-:S03]  /*2270*/  ISETP.NE.AND.EX P0, PT, RZ, UR7, PT, P0 ;  /* 0x00000007ff007c0c */ /* 0x000fc6000bf05300 */
[----:B------:R-:W-:Y:S01]  /*2280*/  IMAD R3, R26, R115, R8 ;  /* 0x000000731a037224 */ /* 0x000fe200078e0208 */
[----:B------:R-:W-:-:S03]  /*2290*/  SHF.R.S32.HI R8, RZ, 0x1f, R206 ;  /* 0x0000001fff087819 */ /* 0x000fc600000114ce */
[----:B------:R-:W-:Y:S02]  /*22a0*/  IMAD.IADD R7, R7, 0x1, R3 ;  /* 0x0000000107077824 */ /* 0x000fe400078e0203 */
[----:B------:R-:W-:Y:S01]  /*22b0*/  IMAD R3, R8, UR4, RZ ;  /* 0x0000000408037c24 */ /* 0x000fe2000f8e02ff */
[----:B------:R-:W-:Y:S01]  /*22c0*/  ISETP.NE.AND P6, PT, R20, 0x1, PT ;  /* 0x000000011400780c */ /* 0x000fe20003fc5270 */
[----:B-1----:R-:W-:-:S04]  /*22d0*/  IMAD.WIDE.U32 R4, R206, UR4, R6 ;  /* 0x00000004ce047c25 */ /* 0x002fc8000f8e0006 */
[----:B------:R-:W-:Y:S01]  /*22e0*/  IMAD R9, R206, UR5, R3 ;  /* 0x00000005ce097c24 */ /* 0x000fe2000f8e0203 */
[----:B------:R-:W-:-:S03]  /*22f0*/  ULDC.64 UR4, c[0x0][0x310] ;  /* 0x0000c40000047ab9 */ /* 0x000fc60000000a00 */
[----:B------:R-:W-:Y:S02]  /*2300*/  IMAD.IADD R5, R5, 0x1, R9 ;  /* 0x0000000105057824 */ /* 0x000fe400078e0209 */
[----:B------:R-:W-:Y:S01]  /*2310*/  VIADD R9, R22, 0x80 ;  /* 0x0000008016097836 */ /* 0x000fe20000000000 */
[----:B------:R-:W-:Y:S01]  /*2320*/  SHF.R.S32.HI R189, RZ, 0x1f, R188 ;  /* 0x0000001fffbd7819 */ /* 0x000fe200000114bc */
[-C--:B----4-:R-:W-:Y:S02]  /*2330*/  IMAD R12, R222, R108.reuse, RZ ;  /* 0x0000006cde0c7224 */ /* 0x090fe400078e02ff */
[----:B------:R-:W-:-:S04]  /*2340*/  IMAD.WIDE.U32 R110, R191, R108, R22 ;  /* 0x0000006cbf6e7225 */ /* 0x000fc800078e0016 */
[C---:B------:R-:W-:Y:S02]  /*2350*/  IMAD R11, R191.reuse, R109, R12 ;  /* 0x0000006dbf0b7224 */ /* 0x040fe400078e020c */
[----:B------:R-:W-:-:S04]  /*2360*/  IMAD.WIDE.U32 R112, R191, R108, R188 ;  /* 0x0000006cbf707225 */ /* 0x000fc800078e00bc */
[----:B------:R-:W-:Y:S02]  /*2370*/  IMAD.IADD R113, R113, 0x1, R11 ;  /* 0x0000000171717824 */ /* 0x000fe400078e020b */
[----:B------:R-:W-:Y:S02]  /*2380*/  IMAD.IADD R111, R11, 0x1, R111 ;  /* 0x000000010b6f7824 */ /* 0x000fe400078e026f */
[----:B------:R-:W-:-:S04]  /*2390*/  IMAD.WIDE.U32 R106, R191, R102, R188 ;  /* 0x00000066bf6a7225 */ /* 0x000fc800078e00bc */
[----:B------:R-:W-:-:S04]  /*23a0*/  IMAD.WIDE.U32 R104, R191, R102, R22 ;  /* 0x00000066bf687225 */ /* 0x000fc800078e0016 */
[----:B------:R-:W-:Y:S02]  /*23b0*/  IMAD.MOV.U32 R124, RZ, RZ, 0x20 ;  /* 0x00000020ff7c7424 */ /* 0x000fe400078e00ff */
[----:B-----5:R-:W-:-:S04]  /*23c0*/  IMAD.WIDE.U32 R112, R144, R108, R112 ;  /* 0x0000006c90707225 */ /* 0x020fc800078e0070 */
[----:B------:R-:W-:-:S04]  /*23d0*/  IMAD.WIDE.U32 R110, R144, R108, R110 ;  /* 0x0000006c906e7225 */ /* 0x000fc800078e006e */
[----:B------:R-:W-:Y:S02]  /*23e0*/  IMAD.MOV.U32 R123, RZ, RZ, 0x40 ;  /* 0x00000040ff7b7424 */ /* 0x000fe400078e00ff */
[----:B------:R-:W-:Y:S01]  /*23f0*/  VIADD R157, R20, 0x8 ;  /* 0x00000008149d7836 */ /* 0x000fe20000000000 */
[C---:B------:R-:W-:Y:S01]  /*2400*/  SHF.L.U64.HI R129, R114.reuse, 0x7, R115 ;  /* 0x0000000772817819 */ /* 0x040fe20000010273 */
[----:B------:R-:W-:Y:S02]  /*2410*/  IMAD R125, R115, 0xa0, RZ ;  /* 0x000000a0737d7824 */ /* 0x000fe400078e02ff */
[----:B------:R-:W-:Y:S02]  /*2420*/  IMAD.SHL.U32 R136, R114, 0x80, RZ ;  /* 0x0000008072887824 */ /* 0x000fe400078e00ff */
[----:B------:R-:W-:Y:S01]  /*2430*/  IMAD R127, R109, 0xa0, RZ ;  /* 0x000000a06d7f7824 */ /* 0x000fe200078e02ff */
[----:B------:R-:W-:Y:S02]  /*2440*/  SHF.R.S32.HI R145, RZ, 0x1f, R221 ;  /* 0x0000001fff917819 */ /* 0x000fe400000114dd */
[----:B--2---:R-:W-:-:S04]  /*2450*/  SHF.R.S32.HI R3, RZ, 0x1f, R0 ;  /* 0x0000001fff037819 */ /* 0x004fc80000011400 */
[----:B------:R-:W-:Y:S02]  /*2460*/  SEL R14, R3, RZ, !P0 ;  /* 0x000000ff030e7207 */ /* 0x000fe40004000000 */
[----:B------:R-:W-:-:S03]  /*2470*/  SEL R13, R0, RZ, !P0 ;  /* 0x000000ff000d7207 */ /* 0x000fc60004000000 */
[----:B------:R-:W-:Y:S02]  /*2480*/  IMAD R0, R14, UR4, RZ ;  /* 0x000000040e007c24 */ /* 0x000fe4000f8e02ff */
[----:B------:R-:W-:-:S04]  /*2490*/  IMAD.WIDE.U32 R118, R13, UR4, R4 ;  /* 0x000000040d767c25 */ /* 0x000fc8000f8e0004 */
[----:B------:R-:W-:Y:S01]  /*24a0*/  IMAD R3, R13, UR5, R0 ;  /* 0x000000050d037c24 */ /* 0x000fe2000f8e0200 */
[----:B------:R-:W-:Y:S05]  /*24b0*/  @!P6 WARPSYNC.ALL ;  /* 0x000000000000e948 */ /* 0x000fea0003800000 */
[----:B------:R-:W-:Y:S01]  /*24c0*/  ULDC.64 UR4, c[0x0][0x330] ;  /* 0x0000cc0000047ab9 */ /* 0x000fe20000000a00 */
[----:B------:R-:W-:Y:S02]  /*24d0*/  VIADD R0, R22, 0x20 ;  /* 0x0000002016007836 */ /* 0x000fe40000000000 */
[----:B------:R-:W-:Y:S02]  /*24e0*/  IMAD R5, R8, UR4, RZ ;  /* 0x0000000408057c24 */ /* 0x000fe4000f8e02ff */
[----:B------:R-:W-:Y:S01]  /*24f0*/  IMAD.WIDE.U32 R6, R206, UR4, R22 ;  /* 0x00000004ce067c25 */ /* 0x000fe2000f8e0016 */
[----:B------:R-:W-:-:S02]  /*2500*/  ULDC UR4, c[0x0][0x2f4] ;  /* 0x0000bd0000047ab9 */ /* 0x000fc40000000800 */
[----:B------:R-:W-:Y:S01]  /*2510*/  ISETP.GE.AND P1, PT, R0, UR4, PT ;  /* 0x0000000400007c0c */ /* 0x000fe2000bf26270 */
[----:B------:R-:W-:Y:S02]  /*2520*/  IMAD R117, R206, UR5, R5 ;  /* 0x00000005ce757c24 */ /* 0x000fe4000f8e0205 */
[-C--:B------:R-:W-:Y:S02]  /*2530*/  IMAD R8, R222, R114.reuse, RZ ;  /* 0x00000072de087224 */ /* 0x080fe400078e02ff */
[----:B------:R-:W-:-:S04]  /*2540*/  IMAD.WIDE.U32 R4, R191, R114, R22 ;  /* 0x00000072bf047225 */ /* 0x000fc800078e0016 */
[----:B------:R-:W-:Y:S01]  /*2550*/  IMAD.IADD R117, R7, 0x1, R117 ;  /* 0x0000000107757824 */ /* 0x000fe200078e0275 */
[----:B------:R-:W-:Y:S01]  /*2560*/  SEL R7, RZ, 0xffffffff, P1 ;  /* 0xffffffffff077807 */ /* 0x000fe20000800000 */
[----:B------:R-:W-:Y:S01]  /*2570*/  IMAD R8, R191, R115, R8 ;  /* 0x00000073bf087224 */ /* 0x000fe200078e0208 */
[----:B------:R-:W-:Y:S01]  /*2580*/  IADD3 R4, P0, R118, R4, RZ ;  /* 0x0000000476047210 */ /* 0x000fe20007f1e0ff */
[----:B------:R-:W-:Y:S01]  /*2590*/  IMAD.IADD R3, R119, 0x1, R3 ;  /* 0x0000000177037824 */ /* 0x000fe200078e0203 */
[----:B------:R-:W-:Y:S01]  /*25a0*/  @!P6 BAR.SYNC.DEFER_BLOCKING 0x9, 0x100 ;  /* 0x024400000000eb1d */ /* 0x000fe20000010000 */
[----:B------:R-:W-:Y:S01]  /*25b0*/  ISETP.GE.AND P2, PT, R9, UR4, PT ;  /* 0x0000000409007c0c */ /* 0x000fe2000bf46270 */
[----:B------:R-:W-:Y:S02]  /*25c0*/  IMAD.MOV.U32 R116, RZ, RZ, R6 ;  /* 0x000000ffff747224 */ /* 0x000fe400078e0006 */
[----:B------:R-:W-:Y:S01]  /*25d0*/  IADD3.X R5, R3, R5, R8, P0, !PT ;  /* 0x0000000503057210 */ /* 0x000fe200007fe408 */
[----:B------:R-:W-:Y:S01]  /*25e0*/  IMAD.SHL.U32 R9, R7, 0x2, RZ ;  /* 0x0000000207097824 */ /* 0x000fe200078e00ff */
[C---:B------:R-:W-:Y:S01]  /*25f0*/  ISETP.GE.AND P0, PT, R22.reuse, UR4, PT ;  /* 0x0000000416007c0c */ /* 0x040fe2000bf06270 */
[----:B------:R-:W-:-:S02]  /*2600*/  VIADD R6, R22, 0x40 ;  /* 0x0000004016067836 */ /* 0x000fc40000000000 */
[----:B------:R-:W-:Y:S01]  /*2610*/  VIADD R7, R22, 0x60 ;  /* 0x0000006016077836 */ /* 0x000fe20000000000 */
[----:B------:R-:W-:Y:S02]  /*2620*/  SEL R8, RZ, 0x1, P0 ;  /* 0x00000001ff087807 */ /* 0x000fe40000000000 */
[----:B------:R-:W-:Y:S02]  /*2630*/  ISETP.GE.AND P0, PT, R6, UR4, PT ;  /* 0x0000000406007c0c */ /* 0x000fe4000bf06270 */
[----:B------:R-:W-:Y:S02]  /*2640*/  ISETP.GE.AND P1, PT, R7, UR4, PT ;  /* 0x0000000407007c0c */ /* 0x000fe4000bf26270 */
[----:B------:R-:W-:Y:S01]  /*2650*/  ISETP.GE.AND P4, PT, R10, UR4, PT ;  /* 0x000000040a007c0c */ /* 0x000fe2000bf86270 */
[----:B------:R-:W-:Y:S01]  /*2660*/  ULDC.64 UR4, c[0x0][0x338] ;  /* 0x0000ce0000047ab9 */ /* 0x000fe20000000a00 */
[----:B------:R-:W-:Y:S02]  /*2670*/  LOP3.LUT R8, R9, 0x2, R8, 0xe2, !PT ;  /* 0x0000000209087812 */ /* 0x000fe400078ee208 */
[----:B------:R-:W-:-:S02]  /*2680*/  SEL R9, RZ, 0x4, P0 ;  /* 0x00000004ff097807 */ /* 0x000fc40000000000 */
[----:B------:R-:W-:Y:S02]  /*2690*/  SEL R10, RZ, 0x8, P1 ;  /* 0x00000008ff0a7807 */ /* 0x000fe40000800000 */
[-C--:B------:R-:W-:Y:S02]  /*26a0*/  ISETP.GE.AND P0, PT, R22, R99.reuse, PT ;  /* 0x000000631600720c */ /* 0x080fe40003f06270 */
[----:B------:R-:W-:Y:S02]  /*26b0*/  LOP3.LUT R8, R10, R8, R9, 0xfe, !PT ;  /* 0x000000080a087212 */ /* 0x000fe400078efe09 */
[----:B------:R-:W-:Y:S02]  /*26c0*/  SEL R9, RZ, 0x10, P2 ;  /* 0x00000010ff097807 */ /* 0x000fe40001000000 */
[----:B------:R-:W-:Y:S02]  /*26d0*/  ISETP.GE.AND P3, PT, R0, R99, PT ;  /* 0x000000630000720c */ /* 0x000fe40003f66270 */
[----:B------:R-:W-:-:S02]  /*26e0*/  LOP3.LUT R35, R8, R9, RZ, 0xfc, !PT ;  /* 0x0000000908237212 */ /* 0x000fc400078efcff */
[C---:B------:R-:W-:Y:S01]  /*26f0*/  SEL R9, R99.reuse, RZ, P0 ;  /* 0x000000ff63097207 */ /* 0x040fe20000000000 */
[----:B------:R-:W-:Y:S01]  /*2700*/  IMAD R10, R14, UR4, RZ ;  /* 0x000000040e0a7c24 */ /* 0x000fe2000f8e02ff */
[----:B------:R-:W-:Y:S01]  /*2710*/  SEL R11, R99, RZ, P3 ;  /* 0x000000ff630b7207 */ /* 0x000fe20001800000 */
[----:B------:R-:W-:Y:S01]  /*2720*/  IMAD R8, R222, R102, RZ ;  /* 0x00000066de087224 */ /* 0x000fe200078e02ff */
[----:B------:R-:W-:Y:S01]  /*2730*/  ISETP.GE.AND P5, PT, R6, R99, PT ;  /* 0x000000630600720c */ /* 0x000fe20003fa6270 */
[----:B------:R-:W-:Y:S02]  /*2740*/  IMAD.IADD R9, R22, 0x1, R9 ;  /* 0x0000000116097824 */ /* 0x000fe400078e0209 */
[C---:B------:R-:W-:Y:S02]  /*2750*/  IMAD R33, R13.reuse, UR5, R10 ;  /* 0x000000050d217c24 */ /* 0x040fe4000f8e020a */
[----:B------:R-:W-:-:S04]  /*2760*/  IMAD.WIDE.U32 R116, R13, UR4, R116 ;  /* 0x000000040d747c25 */ /* 0x000fc8000f8e0074 */
[----:B------:R-:W-:Y:S02]  /*2770*/  IMAD R13, R191, R103, R8 ;  /* 0x00000067bf0d7224 */ /* 0x000fe400078e0208 */
[----:B------:R-:W-:Y:S01]  /*2780*/  IMAD.IADD R11, R0, 0x1, R11 ;  /* 0x00000001000b7824 */ /* 0x000fe200078e020b */
[----:B------:R-:W-:Y:S01]  /*2790*/  SHF.R.S32.HI R8, RZ, 0x1f, R9 ;  /* 0x0000001fff087819 */ /* 0x000fe20000011409 */
[----:B------:R-:W-:Y:S01]  /*27a0*/  IMAD.IADD R107, R107, 0x1, R13 ;  /* 0x000000016b6b7824 */ /* 0x000fe200078e020d */
[----:B------:R-:W-:Y:S01]  /*27b0*/  LOP3.LUT R15, R15, 0xfffffffe, RZ, 0xc0, !PT ;  /* 0xfffffffe0f0f7812 */ /* 0x000fe200078ec0ff */
[----:B------:R-:W-:Y:S01]  /*27c0*/  IMAD.IADD R105, R13, 0x1, R105 ;  /* 0x000000010d697824 */ /* 0x000fe200078e0269 */
[----:B------:R-:W-:Y:S02]  /*27d0*/  SEL R13, R99, RZ, P5 ;  /* 0x000000ff630d7207 */ /* 0x000fe40002800000 */
[----:B------:R-:W-:Y:S02]  /*27e0*/  SHF.R.S32.HI R10, RZ, 0x1f, R11 ;  /* 0x0000001fff0a7819 */ /* 0x000fe4000001140b */
[----:B------:R-:W-:-:S02]  /*27f0*/  LEA.HI R25, R8, R9, RZ, 0x4 ;  /* 0x0000000908197211 */ /* 0x000fc400078f20ff */
[----:B------:R-:W-:Y:S01]  /*2800*/  LEA.HI R9, R8, R9, RZ, 0x6 ;  /* 0x0000000908097211 */ /* 0x000fe200078f30ff */
[----:B------:R-:W-:Y:S01]  /*2810*/  IMAD.IADD R14, R6, 0x1, R13 ;  /* 0x00000001060e7824 */ /* 0x000fe200078e020d */
[----:B------:R-:W-:Y:S02]  /*2820*/  @P5 LOP3.LUT R15, R15, 0x1, RZ, 0xfc, !PT ;  /* 0x000000010f0f5812 */ /* 0x000fe400078efcff */
[CC--:B------:R-:W-:Y:S02]  /*2830*/  LEA.HI R27, R10.reuse, R11.reuse, RZ, 0x4 ;  /* 0x0000000b0a1b7211 */ /* 0x0c0fe400078f20ff */
[----:B------:R-:W-:Y:S02]  /*2840*/  LEA.HI R10, R10, R11, RZ, 0x6 ;  /* 0x0000000b0a0a7211 */ /* 0x000fe400078f30ff */
[----:B------:R-:W-:Y:S01]  /*2850*/  SHF.R.S32.HI R9, RZ, 0x6, R9 ;  /* 0x00000006ff097819 */ /* 0x000fe20000011409 */
[----:B------:R0:W-:Y:S01]  /*2860*/  STL [R1], R15 ;  /* 0x0000000f01007387 */ /* 0x0001e20000100800 */
[----:B------:R-:W-:-:S02]  /*2870*/  SHF.R.S32.HI R11, RZ, 0x6, R10 ;  /* 0x00000006ff0b7819 */ /* 0x000fc4000001140a */
[C---:B------:R-:W-:Y:S01]  /*2880*/  LOP3.LUT R12, R202.reuse, 0x30, R27, 0xf8, !PT ;  /* 0x00000030ca0c7812 */ /* 0x040fe200078ef81b */
[C---:B------:R-:W-:Y:S01]  /*2890*/  IMAD R143, R9.reuse, 0x2800, R208 ;  /* 0x00002800098f7824 */ /* 0x040fe200078e02d0 */
[----:B------:R-:W-:Y:S01]  /*28a0*/  LOP3.LUT R10, R202, 0x30, R25, 0xf8, !PT ;  /* 0x00000030ca0a7812 */ /* 0x000fe200078ef819 */
[----:B------:R-:W-:Y:S01]  /*28b0*/  IMAD R141, R9, 0x2800, R210 ;  /* 0x00002800098d7824 */ /* 0x000fe200078e02d2 */
[-C--:B------:R-:W-:Y:S02]  /*28c0*/  LOP3.LUT R9, R12, R203.reuse, RZ, 0x3c, !PT ;  /* 0x000000cb0c097212 */ /* 0x080fe400078e3cff */
[----:B0-----:R-:W-:Y:S01]  /*28d0*/  SHF.R.S32.HI R15, RZ, 0x1f, R14 ;  /* 0x0000001fff0f7819 */ /* 0x001fe2000001140e */
[----:B------:R-:W-:Y:S01]  /*28e0*/  IMAD R142, R11, 0x2800, R208 ;  /* 0x000028000b8e7824 */ /* 0x000fe200078e02d0 */
[----:B------:R-:W-:Y:S02]  /*28f0*/  LOP3.LUT R10, R10, R203, RZ, 0x3c, !PT ;  /* 0x000000cb0a0a7212 */ /* 0x000fe400078e3cff */
[----:B------:R-:W-:-:S02]  /*2900*/  LEA.HI R29, R15, R14, RZ, 0x4 ;  /* 0x0000000e0f1d7211 */ /* 0x000fc400078f20ff */
[----:B------:R-:W-:Y:S01]  /*2910*/  LEA.HI R14, R15, R14, RZ, 0x6 ;  /* 0x0000000e0f0e7211 */ /* 0x000fe200078f30ff */
[----:B------:R-:W-:Y:S01]  /*2920*/  IMAD.IADD R142, R142, 0x1, R9 ;  /* 0x000000018e8e7824 */ /* 0x000fe200078e0209 */
[----:B------:R-:W-:Y:S01]  /*2930*/  SHF.R.U32.HI R8, RZ, 0x3, R209 ;  /* 0x00000003ff087819 */ /* 0x000fe200000116d1 */
[----:B------:R-:W-:Y:S01]  /*2940*/  IMAD.IADD R143, R143, 0x1, R10 ;  /* 0x000000018f8f7824 */ /* 0x000fe200078e020a */
[----:B------:R-:W-:Y:S02]  /*2950*/  SHF.R.S32.HI R9, RZ, 0x6, R14 ;  /* 0x00000006ff097819 */ /* 0x000fe4000001140e */
[----:B------:R-:W-:Y:S02]  /*2960*/  LOP3.LUT R13, R209, 0x30, R25, 0xf8, !PT ;  /* 0x00000030d10d7812 */ /* 0x000fe400078ef819 */
[----:B------:R-:W-:Y:S01]  /*2970*/  LOP3.LUT R10, R202, 0x30, R29, 0xf8, !PT ;  /* 0x00000030ca0a7812 */ /* 0x000fe200078ef81d */
[----:B------:R-:W-:Y:S01]  /*2980*/  IMAD R140, R9, 0x2800, R208 ;  /* 0x00002800098c7824 */ /* 0x000fe200078e02d0 */
[----:B------:R-:W-:Y:S01]  /*2990*/  LOP3.LUT R12, R13, R8, RZ, 0x3c, !PT ;  /* 0x000000080d0c7212 */ /* 0x000fe200078e3cff */
[--C-:B------:R-:W-:Y:S01]  /*29a0*/  IMAD R138, R9, 0x2800, R210.reuse ;  /* 0x00002800098a7824 */ /* 0x100fe200078e02d2 */
[----:B------:R-:W-:Y:S01]  /*29b0*/  LOP3.LUT R9, R10, R203, RZ, 0x3c, !PT ;  /* 0x000000cb0a097212 */ /* 0x000fe200078e3cff */
[----:B------:R-:W-:Y:S01]  /*29c0*/  IMAD R139, R11, 0x2800, R210 ;  /* 0x000028000b8b7824 */ /* 0x000fe200078e02d2 */
[----:B------:R-:W-:-:S02]  /*29d0*/  SHF.R.S32.HI R11, RZ, 0x1f, R144 ;  /* 0x0000001fff0b7819 */ /* 0x000fc40000011490 */
[----:B------:R-:W-:Y:S01]  /*29e0*/  LOP3.LUT R13, R209, 0x30, R27, 0xf8, !PT ;  /* 0x00000030d10d7812 */ /* 0x000fe200078ef81b */
[----:B------:R-:W-:Y:S01]  /*29f0*/  IMAD.IADD R141, R141, 0x1, R12 ;  /* 0x000000018d8d7824 */ /* 0x000fe200078e020c */
[----:B------:R-:W-:Y:S01]  /*2a00*/  LOP3.LUT R15, R209, 0x30, R29, 0xf8, !PT ;  /* 0x00000030d10f7812 */ /* 0x000fe200078ef81d */
[----:B------:R-:W-:Y:S01]  /*2a10*/  IMAD.IADD R140, R140, 0x1, R9 ;  /* 0x000000018c8c7824 */ /* 0x000fe200078e0209 */
[----:B------:R-:W-:Y:S01]  /*2a20*/  LOP3.LUT R12, R13, R8, RZ, 0x3c, !PT ;  /* 0x000000080d0c7212 */ /* 0x000fe200078e3cff */
[----:B------:R-:W-:Y:S01]  /*2a30*/  IMAD R9, R11, R108, RZ ;  /* 0x0000006c0b097224 */ /* 0x000fe200078e02ff */
[----:B------:R-:W-:Y:S01]  /*2a40*/  LOP3.LUT R15, R15, R8, RZ, 0x3c, !PT ;  /* 0x000000080f0f7212 */ /* 0x000fe200078e3cff */
[----:B------:R-:W-:Y:S01]  /*2a50*/  IMAD R11, R11, R102, RZ ;  /* 0x000000660b0b7224 */ /* 0x000fe200078e02ff */
[----:B---3--:R-:W-:Y:S01]  /*2a60*/  R2P PR, R21, 0x6 ;  /* 0x0000000615007804 */ /* 0x008fe20000000000 */
[----:B------:R-:W-:Y:S02]  /*2a70*/  IMAD.IADD R139, R139, 0x1, R12 ;  /* 0x000000018b8b7824 */ /* 0x000fe400078e020c */
[----:B------:R-:W-:Y:S01]  /*2a80*/  IMAD R21, R144, R103, R11 ;  /* 0x0000006790157224 */ /* 0x000fe200078e020b */
[----:B------:R-:W-:Y:S01]  /*2a90*/  SHF.L.U64.HI R11, R102, 0x7, R103 ;  /* 0x00000007660b7819 */ /* 0x000fe20000010267 */
[----:B------:R-:W-:-:S02]  /*2aa0*/  IMAD R13, R103, 0xa0, RZ ;  /* 0x000000a0670d7824 */ /* 0x000fc400078e02ff */
[----:B------:R-:W-:Y:S02]  /*2ab0*/  IMAD.SHL.U32 R12, R102, 0x80, RZ ;  /* 0x00000080660c7824 */ /* 0x000fe400078e00ff */
[----:B------:R-:W-:-:S04]  /*2ac0*/  IMAD.WIDE.U32 R106, R144, R102, R106 ;  /* 0x00000066906a7225 */ /* 0x000fc800078e006a */
[----:B------:R-:W-:Y:S01]  /*2ad0*/  IMAD.WIDE.U32 R104, R144, R102, R104 ;  /* 0x0000006690687225 */ /* 0x000fe200078e0068 */
[----:B------:R-:W-:-:S03]  /*2ae0*/  SEL R32, RZ, 0x20, P4 ;  /* 0x00000020ff207807 */ /* 0x000fc60002000000 */
[----:B------:R-:W-:Y:S02]  /*2af0*/  IMAD.IADD R138, R138, 0x1, R15 ;  /* 0x000000018a8a7824 */ /* 0x000fe400078e020f */
[----:B------:R-:W-:-:S04]  /*2b00*/  IMAD.WIDE.U32 R102, R102, 0xa0, RZ ;  /* 0x000000a066667825 */ /* 0x000fc800078e00ff */
[----:B------:R-:W-:Y:S01]  /*2b10*/  IMAD R15, R144, R109, R9 ;  /* 0x0000006d900f7224 */ /* 0x000fe200078e0209 */
[----:B------:R-:W-:Y:S01]  /*2b20*/  SEL R124, R124, 0xffffffe0, !P1 ;  /* 0xffffffe07c7c7807 */ /* 0x000fe20004800000 */
[----:B------:R-:W-:Y:S01]  /*2b30*/  IMAD.IADD R128, R103, 0x1, R13 ;  /* 0x0000000167807824 */ /* 0x000fe200078e020d */
[----:B------:R-:W-:Y:S01]  /*2b40*/  IADD3 R100, P1, R191, R26, RZ ;  /* 0x0000001abf647210 */ /* 0x000fe20007f3e0ff */
[----:B------:R-:W-:Y:S02]  /*2b50*/  IMAD.IADD R13, R113, 0x1, R15 ;  /* 0x00000001710d7824 */ /* 0x000fe400078e020f */
[----:B------:R-:W-:Y:S01]  /*2b60*/  IMAD.IADD R14, R15, 0x1, R111 ;  /* 0x000000010f0e7824 */ /* 0x000fe200078e026f */
[C---:B------:R-:W-:Y:S01]  /*2b70*/  SHF.L.U64.HI R9, R108.reuse, 0x7, R109 ;  /* 0x000000076c097819 */ /* 0x040fe2000001026d */
[----:B------:R-:W-:Y:S01]  /*2b80*/  IMAD.IADD R15, R107, 0x1, R21 ;  /* 0x000000016b0f7824 */ /* 0x000fe200078e0215 */
[----:B------:R-:W-:Y:S01]  /*2b90*/  SEL R123, R123, 0xffffffc0, !P2 ;  /* 0xffffffc07b7b7807 */ /* 0x000fe20005000000 */
[----:B------:R-:W-:Y:S01]  /*2ba0*/  IMAD.IADD R20, R21, 0x1, R105 ;  /* 0x0000000115147824 */ /* 0x000fe200078e0269 */
[----:B------:R-:W-:Y:S01]  /*2bb0*/  SHF.R.S32.HI R21, RZ, 0x4, R25 ;  /* 0x00000004ff157819 */ /* 0x000fe20000011419 */
[----:B------:R-:W-:Y:S01]  /*2bc0*/  IMAD.SHL.U32 R10, R108, 0x80, RZ ;  /* 0x000000806c0a7824 */ /* 0x000fe200078e00ff */
[----:B------:R-:W-:Y:S01]  /*2bd0*/  SHF.R.S32.HI R26, RZ, 0x4, R27 ;  /* 0x00000004ff1a7819 */ /* 0x000fe2000001141b */
[----:B------:R-:W-:Y:S01]  /*2be0*/  IMAD.WIDE.U32 R114, R114, 0xa0, RZ ;  /* 0x000000a072727825 */ /* 0x000fe200078e00ff */
[----:B------:R-:W-:-:S02]  /*2bf0*/  SHF.R.S32.HI R28, RZ, 0x4, R29 ;  /* 0x00000004ff1c7819 */ /* 0x000fc4000001141d */
[----:B------:R-:W-:Y:S01]  /*2c00*/  LOP3.LUT R39, R35, R32, RZ, 0xfc, !PT ;  /* 0x0000002023277212 */ /* 0x000fe200078efcff */
[----:B------:R-:W-:Y:S01]  /*2c10*/  IMAD.WIDE.U32 R108, R108, 0xa0, RZ ;  /* 0x000000a06c6c7825 */ /* 0x000fe200078e00ff */
[----:B------:R-:W-:Y:S02]  /*2c20*/  LOP3.LUT R25, R25, 0xfffffff0, RZ, 0xc0, !PT ;  /* 0xfffffff019197812 */ /* 0x000fe400078ec0ff */
[----:B------:R-:W-:Y:S02]  /*2c30*/  LOP3.LUT R27, R27, 0xfffffff0, RZ, 0xc0, !PT ;  /* 0xfffffff01b1b7812 */ /* 0x000fe400078ec0ff */
[----:B------:R-:W-:Y:S01]  /*2c40*/  LOP3.LUT R29, R29, 0xfffffff0, RZ, 0xc0, !PT ;  /* 0xfffffff01d1d7812 */ /* 0x000fe200078ec0ff */
[----:B------:R-:W-:Y:S01]  /*2c50*/  IMAD.X R101, R222, 0x1, R31, P1 ;  /* 0x00000001de657824 */ /* 0x000fe200008e061f */
[----:B------:R-:W-:Y:S01]  /*2c60*/  LOP3.LUT R34, R35, 0x1, RZ, 0xc0, !PT ;  /* 0x0000000123227812 */ /* 0x000fe200078ec0ff */
[----:B------:R-:W-:Y:S01]  /*2c70*/  IMAD.SHL.U32 R99, R99, 0x2, RZ ;  /* 0x0000000263637824 */ /* 0x000fe200078e00ff */
[C---:B------:R-:W-:Y:S01]  /*2c80*/  LOP3.LUT R35, R39.reuse, 0x2, RZ, 0xc0, !PT ;  /* 0x0000000227237812 */ /* 0x040fe200078ec0ff */
        /* <DEDUP_REMOVED lines=11> */
.L_x_1545:
[----:B------:R-:W2:Y:S01]  /*2d40*/  LDL.LU R42, [R1] ;  /* 0x00000000012a7983 */ /* 0x000ea20000300800 */
        /* <DEDUP_REMOVED lines=11> */
[C---:B------:R-:W-:Y:S02]  /*2e00*/  IMAD R47, R18.reuse, 0x7800, R214 ;  /* 0x00007800122f7824 */ /* 0x040fe400078e02d6 */
[----:B------:R-:W-:Y:S02]  /*2e10*/  IMAD.IADD R92, R133, 0x1, R41 ;  /* 0x00000001855c7824 */ /* 0x000fe400078e0229 */
[----:B------:R-:W-:Y:S02]  /*2e20*/  IMAD R41, R18, 0x7800, R215 ;  /* 0x0000780012297824 */ /* 0x000fe400078e02d7 */
[C---:B------:R-:W-:Y:S01]  /*2e30*/  IMAD.IADD R47, R16.reuse, 0x1, R47 ;  /* 0x00000001102f7824 */ /* 0x040fe200078e022f */
        /* <DEDUP_REMOVED lines=10> */
[----:B------:R0:W-:Y:S01]  /*2ee0*/  STL [R1], R42 ;  /* 0x0000002a01007387 */ /* 0x0001e20000100800 */
        /* <DEDUP_REMOVED lines=66> */
.L_x_1450:
[----:B------:R-:W-:Y:S05]  /*3310*/  BSYNC B1 ;  /* 0x0000000000017941 */ /* 0x000fea0003800000 */
.L_x_1449:
        /* <DEDUP_REMOVED lines=56> */
.L_x_1452:
[----:B------:R-:W-:Y:S05]  /*36a0*/  BSYNC B1 ;  /* 0x0000000000017941 */ /* 0x000fea0003800000 */
.L_x_1451:
[----:B------:R-:W-:Y:S01]  /*36b0*/  UISETP.NE.AND UP0, UPT, UR53, 0x3, UPT ;  /* 0x000000033500788c */ /* 0x000fe2000bf05270 */
[----:B------:R-:W-:Y:S02]  /*36c0*/  IMAD.MOV.U32 R158, RZ, RZ, R82 ;  /* 0x000000ffff9e7224 */ /* 0x000fe400078e0052 */
[----:B------:R-:W-:Y:S02]  /*36d0*/  IMAD.MOV.U32 R160, RZ, RZ, R86 ;  /* 0x000000ffffa07224 */ /* 0x000fe400078e0056 */
[----:B------:R-:W-:Y:S01]  /*36e0*/  IMAD.MOV.U32 R164, RZ, RZ, R94 ;  /* 0x000000ffffa47224 */ /* 0x000fe200078e005e */
[----:B------:R-:W-:Y:S01]  /*36f0*/  PLOP3.LUT P1, PT, PT, PT, UP0, 0x80, 0x0 ;  /* 0x000000000000781c */ /* 0x000fe20003f2f008 */
[----:B------:R-:W-:Y:S02]  /*3700*/  IMAD.MOV.U32 R166, RZ, RZ, R130 ;  /* 0x000000ffffa67224 */ /* 0x000fe400078e0082 */
[----:B------:R-:W-:Y:S02]  /*3710*/  IMAD.MOV.U32 R154, RZ, RZ, R76 ;  /* 0x000000ffff9a7224 */ /* 0x000fe400078e004c */
[----:B------:R-:W-:-:S02]  /*3720*/  IMAD.MOV.U32 R155, RZ, RZ, R80 ;  /* 0x000000ffff9b7224 */ /* 0x000fc400078e0050 */
[----:B------:R-:W-:Y:S02]  /*3730*/  IMAD.MOV.U32 R159, RZ, RZ, R84 ;  /* 0x000000ffff9f7224 */ /* 0x000fe400078e0054 */
[----:B------:R-:W-:Y:S02]  /*3740*/  IMAD.MOV.U32 R161, RZ, RZ, R92 ;  /* 0x000000ffffa17224 */ /* 0x000fe400078e005c */
[----:B------:R-:W-:Y:S02]  /*3750*/  IMAD.MOV.U32 R165, RZ, RZ, R120 ;  /* 0x000000ffffa57224 */ /* 0x000fe400078e0078 */
[----:B------:R-:W-:Y:S02]  /*3760*/  IMAD.MOV.U32 R168, RZ, RZ, R132 ;  /* 0x000000ffffa87224 */ /* 0x000fe400078e0084 */
[----:B-----5:R-:W-:Y:S02]  /*3770*/  IMAD.MOV.U32 R88, RZ, RZ, R50 ;  /* 0x000000ffff587224 */ /* 0x020fe400078e0032 */
        /* <DEDUP_REMOVED lines=10> */
[----:B------:R-:W-:Y:S01]  /*3820*/  IMAD.MOV.U32 R153, RZ, RZ, R72 ;  /* 0x000000ffff997224 */ /* 0x000fe200078e0048 */
[----:B------:R-:W-:Y:S06]  /*3830*/  @!P1 BRA `(.L_x_1453) ;  /* 0x0000000000049947 */ /* 0x000fec0003800000 */
[----:B------:R-:W-:Y:S01]  /*3840*/  BPT.TRAP 0x1 ;  /* 0x000000040000795c */ /* 0x000fe20000300000 */
.L_x_1453:
[----:B------:R-:W-:Y:S01]  /*3850*/  IMAD R97, R18, 0x8, R16 ;  /* 0x0000000812617824 */ /* 0x000fe200078e0210 */
[----:B------:R-:W-:Y:S01]  /*3860*/  SHF.L.U32 R98, R195, 0x1f, RZ ;  /* 0x0000001fc3627819 */ /* 0x000fe200000006ff */
[----:B------:R-:W-:Y:S03]  /*3870*/  BSSY B1, `(.L_x_1454) ;  /* 0x0000003000017945 */ /* 0x000fe60003800000 */
[----:B------:R-:W3:Y:S02]  /*3880*/  SYNCS.PHASECHK.TRANS64.TRYWAIT P5, [R97+URZ+0x29890], R98 ;  /* 0x02989062610075a7 */ /* 0x000ee400080a017f */
[----:B---3--:R-:W-:Y:S05]  /*3890*/  @!P5 BRA `(.L_x_1455) ;  /* 0x000003000074d947 */ /* 0x008fea0003800000 */
.L_x_1843:
[----:B------:R-:W-:Y:S05]  /*38a0*/  BSYNC B1 ;  /* 0x0000000000017941 */ /* 0x000fea0003800000 */
.L_x_1454:
        /* <DEDUP_REMOVED lines=9> */
[----:B-1----:R-:W-:Y:S01]  /*3940*/  IMAD.MOV.U32 R132, RZ, RZ, R41 ;  /* 0x000000ffff847224 */ /* 0x002fe200078e0029 */
[----:B------:R-:W-:Y:S02]  /*3950*/  F2FP.F16.E4M3.UNPACK_B R171, R168.H1 ;  /* 0x000000a8ffab723e */ /* 0x000fe400030006ff */
[----:B------:R-:W-:Y:S02]  /*3960*/  F2FP.F16.E4M3.UNPACK_B R41, R166.H1 ;  /* 0x000000a6ff29723e */ /* 0x000fe400030006ff */
[----:B------:R-:W-:Y:S01]  /*3970*/  F2FP.F16.E4M3.UNPACK_B R130, R132 ;  /* 0x00000084ff82723e */ /* 0x000fe200020006ff */
[----:B------:R-:W-:Y:S01]  /*3980*/  HADD2.F32 R167, -RZ, R171.H0_H0 ;  /* 0x200000abffa77230 */ /* 0x000fe20000004100 */
[----:B------:R-:W-:Y:S01]  /*3990*/  F2FP.F16.E4M3.UNPACK_B R168, R168 ;  /* 0x000000a8ffa8723e */ /* 0x000fe200020006ff */
[----:B------:R-:W-:Y:S01]  /*39a0*/  HADD2.F32 R170, -RZ, R41.H0_H0 ;  /* 0x20000029ffaa7230 */ /* 0x000fe20000004100 */
[----:B------:R-:W-:Y:S01]  /*39b0*/  F2FP.F16.E4M3.UNPACK_B R166, R166 ;  /* 0x000000a6ffa6723e */ /* 0x000fe200020006ff */
[----:B------:R-:W-:-:S02]  /*39c0*/  HADD2.F32 R169, -RZ, R130.H1_H1 ;  /* 0x30000082ffa97230 */ /* 0x000fc40000004100 */
[----:B------:R-:W-:Y:S02]  /*39d0*/  HADD2.F32 R130, -RZ, R130.H0_H0 ;  /* 0x20000082ff827230 */ /* 0x000fe40000004100 */
[----:B------:R-:W-:Y:S02]  /*39e0*/  HADD2.F32 R171, -RZ, R171.H1_H1 ;  /* 0x300000abffab7230 */ /* 0x000fe40000004100 */
[-C--:B------:R-:W-:Y:S01]  /*39f0*/  FMUL.FTZ R173, R169, R167.reuse ;  /* 0x000000a7a9ad7220 */ /* 0x080fe20000410000 */
[----:B------:R-:W-:Y:S02]  /*3a00*/  HADD2.F32 R41, -RZ, R41.H1_H1 ;  /* 0x30000029ff297230 */ /* 0x000fe40000004100 */
[C---:B------:R-:W-:Y:S01]  /*3a10*/  FMUL.FTZ R172, R130.reuse, R167 ;  /* 0x000000a782ac7220 */ /* 0x040fe20000410000 */
[----:B------:R-:W-:-:S03]  /*3a20*/  FFMA.FTZ R167, R130, R170, -R173 ;  /* 0x000000aa82a77223 */ /* 0x000fc600000108ad */
[----:B------:R-:W-:Y:S01]  /*3a30*/  FFMA.FTZ R130, R169, R170, R172 ;  /* 0x000000aaa9827223 */ /* 0x000fe200000100ac */
[----:B------:R-:W-:Y:S01]  /*3a40*/  F2FP.F16.E4M3.UNPACK_B R169, R132.H1 ;  /* 0x00000084ffa9723e */ /* 0x000fe200030006ff */
[----:B------:R-:W-:Y:S02]  /*3a50*/  IMAD.MOV.U32 R132, RZ, RZ, R40 ;  /* 0x000000ffff847224 */ /* 0x000fe400078e0028 */
[--C-:B------:R-:W-:Y:S02]  /*3a60*/  HADD2.F32 R172, -RZ, R168.reuse.H1_H1 ;  /* 0x300000a8ffac7230 */ /* 0x100fe40000004100 */
[--C-:B------:R-:W-:Y:S02]  /*3a70*/  HADD2.F32 R170, -RZ, R169.reuse.H1_H1 ;  /* 0x300000a9ffaa7230 */ /* 0x100fe40000004100 */
[----:B------:R-:W-:Y:S02]  /*3a80*/  HADD2.F32 R169, -RZ, R169.H0_H0 ;  /* 0x200000a9ffa97230 */ /* 0x000fe40000004100 */
[----:B------:R-:W-:-:S02]  /*3a90*/  HADD2.F32 R168, -RZ, R168.H0_H0 ;  /* 0x200000a8ffa87230 */ /* 0x000fc40000004100 */
[-C--:B------:R-:W-:Y:S01]  /*3aa0*/  FMUL.FTZ R40, R170, R171.reuse ;  /* 0x000000abaa287220 */ /* 0x080fe20000410000 */
[----:B------:R-:W-:-:S03]  /*3ab0*/  FMUL.FTZ R171, R169, R171 ;  /* 0x000000aba9ab7220 */ /* 0x000fc60000410000 */
[-C--:B------:R-:W-:Y:S01]  /*3ac0*/  FFMA.FTZ R169, R169, R41.reuse, -R40 ;  /* 0x00000029a9a97223 */ /* 0x080fe20000010828 */
[-C--:B------:R-:W-:Y:S01]  /*3ad0*/  F2FP.F16.E4M3.UNPACK_B R40, R132.reuse.H1 ;  /* 0x00000084ff28723e */ /* 0x080fe200030006ff */
[----:B------:R-:W-:Y:S01]  /*3ae0*/  FFMA.FTZ R170, R170, R41, R171 ;  /* 0x00000029aaaa7223 */ /* 0x000fe200000100ab */
[----:B------:R-:W-:Y:S01]  /*3af0*/  F2FP.F16.E4M3.UNPACK_B R132, R132 ;  /* 0x00000084ff84723e */ /* 0x000fe200020006ff */
[----:B------:R-:W-:Y:S02]  /*3b00*/  HADD2.F32 R171, -RZ, R166.H1_H1 ;  /* 0x300000a6ffab7230 */ /* 0x000fe40000004100 */
[--C-:B------:R-:W-:Y:S01]  /*3b10*/  HADD2.F32 R41, -RZ, R40.reuse.H1_H1 ;  /* 0x30000028ff297230 */ /* 0x100fe20000004100 */
[----:B------:R-:W-:Y:S01]  /*3b20*/  F2FP.SATFINITE.E4M3.F32.PACK_AB_MERGE_C R170, R170, R169, RZ ;  /* 0x000000a9aaaa723e */ /* 0x000fe200048070ff */
[----:B------:R-:W-:Y:S02]  /*3b30*/  HADD2.F32 R40, -RZ, R40.H0_H0 ;  /* 0x20000028ff287230 */ /* 0x000fe40000004100 */
[----:B------:R-:W-:-:S02]  /*3b40*/  HADD2.F32 R169, -RZ, R132.H1_H1 ;  /* 0x30000084ffa97230 */ /* 0x000fc40000004100 */
[CC--:B------:R-:W-:Y:S01]  /*3b50*/  FMUL.FTZ R173, R41.reuse, R172.reuse ;  /* 0x000000ac29ad7220 */ /* 0x0c0fe20000410000 */
[----:B------:R-:W-:Y:S02]  /*3b60*/  HADD2.F32 R132, -RZ, R132.H0_H0 ;  /* 0x20000084ff847230 */ /* 0x000fe40000004100 */
[C---:B------:R-:W-:Y:S01]  /*3b70*/  FMUL.FTZ R172, R40.reuse, R172 ;  /* 0x000000ac28ac7220 */ /* 0x040fe20000410000 */
[----:B------:R-:W-:Y:S02]  /*3b80*/  HADD2.F32 R166, -RZ, R166.H0_H0 ;  /* 0x200000a6ffa67230 */ /* 0x000fe40000004100 */
[----:B------:R-:W-:Y:S01]  /*3b90*/  FFMA.FTZ R40, R40, R171, -R173 ;  /* 0x000000ab28287223 */ /* 0x000fe200000108ad */
[----:B------:R-:W-:Y:S01]  /*3ba0*/  F2FP.SATFINITE.E4M3.F32.PACK_AB_MERGE_C R130, R130, R167, R170 ;  /* 0x000000a78282723e */ /* 0x000fe200048070aa */
[----:B------:R-:W-:Y:S01]  /*3bb0*/  FFMA.FTZ R41, R41, R171, R172 ;  /* 0x000000ab29297223 */ /* 0x000fe200000100ac */
[-C--:B------:R-:W-:Y:S01]  /*3bc0*/  FMUL.FTZ R171, R169, R168.reuse ;  /* 0x000000a8a9ab7220 */ /* 0x080fe20000410000 */
[----:B------:R-:W-:Y:S01]  /*3bd0*/  FMUL.FTZ R168, R132, R168 ;  /* 0x000000a884a87220 */ /* 0x000fe20000410000 */
[----:B------:R-:W-:-:S02]  /*3be0*/  SHF.R.U32.HI R167, RZ, 0x10, R133 ;  /* 0x00000010ffa77819 */ /* 0x000fc40000011685 */
[-C--:B------:R-:W-:Y:S01]  /*3bf0*/  FFMA.FTZ R132, R132, R166.reuse, -R171 ;  /* 0x000000a684847223 */ /* 0x080fe200000108ab */
[----:B------:R-:W-:Y:S01]  /*3c00*/  FFMA.FTZ R169, R169, R166, R168 ;  /* 0x000000a6a9a97223 */ /* 0x000fe200000100a8 */
        /* <DEDUP_REMOVED lines=9> */
[----:B------:R-:W-:Y:S01]  /*3ca0*/  F2FP.SATFINITE.E4M3.F32.PACK_AB_MERGE_C R40, R41, R40, RZ ;  /* 0x000000282928723e */ /* 0x000fe200048070ff */
[----:B------:R-:W-:Y:S01]  /*3cb0*/  IMAD.MOV.U32 R167, RZ, RZ, R43 ;  /* 0x000000ffffa77224 */ /* 0x000fe200078e002b */
[----:B------:R-:W-:Y:S01]  /*3cc0*/  LOP3.LUT R166, R166, 0xff00, R131, 0xf8, !PT ;  /* 0x0000ff00a6a67812 */ /* 0x000fe200078ef883 */
[----:B------:R-:W-:Y:S01]  /*3cd0*/  IMAD.MOV.U32 R41, RZ, RZ, R130 ;  /* 0x000000ffff297224 */ /* 0x000fe200078e0082 */
[----:B------:R-:W-:Y:S01]  /*3ce0*/  LOP3.LUT R131, R168, 0xff0000, R133, 0xf8, !PT ;  /* 0x00ff0000a8837812 */ /* 0x000fe200078ef885 */
[----:B------:R-:W-:Y:S01]  /*3cf0*/  IMAD.U32 R133, R171, 0x10000, RZ ;  /* 0x00010000ab857824 */ /* 0x000fe200078e00ff */
[----:B------:R-:W-:-:S02]  /*3d00*/  F2FP.F16.E4M3.UNPACK_B R43, R167 ;  /* 0x000000a7ff2b723e */ /* 0x000fc400020006ff */
[----:B------:R-:W-:Y:S02]  /*3d10*/  F2FP.F16.E4M3.UNPACK_B R172, R131.H1 ;  /* 0x00000083ffac723e */ /* 0x000fe400030006ff */
[----:B------:R-:W-:Y:S01]  /*3d20*/  LOP3.LUT R133, R166, 0xff0000, R133, 0xf8, !PT ;  /* 0x00ff0000a6857812 */ /* 0x000fe200078ef885 */
[--C-:B------:R-:W-:Y:S01]  /*3d30*/  HADD2.F32 R170, -RZ, R43.reuse.H1_H1 ;  /* 0x3000002bffaa7230 */ /* 0x100fe20000004100 */
[----:B------:R-:W-:Y:S01]  /*3d40*/  F2FP.SATFINITE.E4M3.F32.PACK_AB_MERGE_C R40, R169, R132, R40 ;  /* 0x00000084a928723e */ /* 0x000fe20004807028 */
[--C-:B------:R-:W-:Y:S01]  /*3d50*/  HADD2.F32 R166, -RZ, R172.reuse.H0_H0 ;  /* 0x200000acffa67230 */ /* 0x100fe20000004100 */
[-C--:B------:R-:W-:Y:S01]  /*3d60*/  F2FP.F16.E4M3.UNPACK_B R168, R133.reuse.H1 ;  /* 0x00000085ffa8723e */ /* 0x080fe200030006ff */
[----:B------:R-:W-:Y:S01]  /*3d70*/  HADD2.F32 R43, -RZ, R43.H0_H0 ;  /* 0x2000002bff2b7230 */ /* 0x000fe20000004100 */
[----:B------:R-:W-:Y:S01]  /*3d80*/  F2FP.F16.E4M3.UNPACK_B R133, R133 ;  /* 0x00000085ff85723e */ /* 0x000fe200020006ff */
[----:B------:R-:W-:Y:S02]  /*3d90*/  HADD2.F32 R172, -RZ, R172.H1_H1 ;  /* 0x300000acffac7230 */ /* 0x000fe40000004100 */
[----:B------:R-:W-:Y:S01]  /*3da0*/  FMUL.FTZ R174, R170, R166 ;  /* 0x000000a6aaae7220 */ /* 0x000fe20000410000 */
[----:B------:R-:W-:-:S02]  /*3db0*/  HADD2.F32 R171, -RZ, R168.H0_H0 ;  /* 0x200000a8ffab7230 */ /* 0x000fc40000004100 */
        /* <DEDUP_REMOVED lines=11> */
[--C-:B------:R-:W-:Y:S02]  /*3e70*/  HADD2.F32 R170, -RZ, R133.reuse.H1_H1 ;  /* 0x30000085ffaa7230 */ /* 0x100fe40000004100 */
[----:B------:R-:W-:Y:S01]  /*3e80*/  FFMA.FTZ R171, R171, R168, R172 ;  /* 0x000000a8abab7223 */ /* 0x000fe200000100ac */
[----:B------:R-:W-:Y:S01]  /*3e90*/  F2FP.F16.E4M3.UNPACK_B R172, R131 ;  /* 0x00000083ffac723e */ /* 0x000fe200020006ff */
[----:B------:R-:W-:Y:S01]  /*3ea0*/  HADD2.F32 R133, -RZ, R133.H0_H0 ;  /* 0x20000085ff857230 */ /* 0x000fe20000004100 */
[----:B------:R-:W-:-:S02]  /*3eb0*/  F2FP.F16.E4M3.UNPACK_B R131, R167.H1 ;  /* 0x000000a7ff83723e */ /* 0x000fc400030006ff */
[----:B------:R-:W-:Y:S01]  /*3ec0*/  F2FP.F16.E4M3.UNPACK_B R167, R167 ;  /* 0x000000a7ffa7723e */ /* 0x000fe200020006ff */
[--C-:B------:R-:W-:Y:S01]  /*3ed0*/  HADD2.F32 R173, -RZ, R172.reuse.H1_H1 ;  /* 0x300000acffad7230 */ /* 0x100fe20000004100 */
[----:B------:R-:W-:Y:S01]  /*3ee0*/  F2FP.SATFINITE.E4M3.F32.PACK_AB_MERGE_C R171, R171, R42, RZ ;  /* 0x0000002aabab723e */ /* 0x000fe200048070ff */
[--C-:B------:R-:W-:Y:S02]  /*3ef0*/  HADD2.F32 R168, -RZ, R131.reuse.H1_H1 ;  /* 0x30000083ffa87230 */ /* 0x100fe40000004100 */
[----:B------:R-:W-:Y:S01]  /*3f00*/  HADD2.F32 R131, -RZ, R131.H0_H0 ;  /* 0x20000083ff837230 */ /* 0x000fe20000004100 */
[----:B------:R-:W-:Y:S01]  /*3f10*/  F2FP.SATFINITE.E4M3.F32.PACK_AB_MERGE_C R43, R43, R166, R171 ;  /* 0x000000a62b2b723e */ /* 0x000fe200048070ab */
[----:B------:R-:W-:Y:S02]  /*3f20*/  HADD2.F32 R172, -RZ, R172.H0_H0 ;  /* 0x200000acffac7230 */ /* 0x000fe40000004100 */
[-C--:B------:R-:W-:Y:S01]  /*3f30*/  FMUL.FTZ R174, R168, R173.reuse ;  /* 0x000000ada8ae7220 */ /* 0x080fe20000410000 */
[----:B------:R-:W-:-:S03]  /*3f40*/  FMUL.FTZ R173, R131, R173 ;  /* 0x000000ad83ad7220 */ /* 0x000fc60000410000 */
[-C--:B------:R-:W-:Y:S01]  /*3f50*/  FFMA.FTZ R131, R131, R170.reuse, -R174 ;  /* 0x000000aa83837223 */ /* 0x080fe200000108ae */
[----:B------:R-:W-:Y:S01]  /*3f60*/  FFMA.FTZ R174, R168, R170, R173 ;  /* 0x000000aaa8ae7223 */ /* 0x000fe200000100ad */
[--C-:B------:R-:W-:Y:S02]  /*3f70*/  HADD2.F32 R168, -RZ, R167.reuse.H1_H1 ;  /* 0x300000a7ffa87230 */ /* 0x100fe40000004100 */
[----:B------:R-:W-:Y:S02]  /*3f80*/  HADD2.F32 R167, -RZ, R167.H0_H0 ;  /* 0x200000a7ffa77230 */ /* 0x000fe40000004100 */
[----:B------:R-:W-:Y:S01]  /*3f90*/  F2FP.SATFINITE.E4M3.F32.PACK_AB_MERGE_C R131, R174, R131, RZ ;  /* 0x00000083ae83723e */ /* 0x000fe200048070ff */
[-C--:B------:R-:W-:Y:S02]  /*3fa0*/  FMUL.FTZ R170, R168, R172.reuse ;  /* 0x000000aca8aa7220 */ /* 0x080fe40000410000 */
[C---:B------:R-:W-:Y:S02]  /*3fb0*/  FMUL.FTZ R173, R167.reuse, R172 ;  /* 0x000000aca7ad7220 */ /* 0x040fe40000410000 */
[----:B------:R-:W-:-:S02]  /*3fc0*/  FFMA.FTZ R170, R167, R133, -R170 ;  /* 0x00000085a7aa7223 */ /* 0x000fc400000108aa */
[----:B------:R-:W-:-:S05]  /*3fd0*/  FFMA.FTZ R173, R168, R133, R173 ;  /* 0x00000085a8ad7223 */ /* 0x000fca00000100ad */
[----:B------:R-:W-:-:S07]  /*3fe0*/  F2FP.SATFINITE.E4M3.F32.PACK_AB_MERGE_C R42, R173, R170, R131 ;  /* 0x000000aaad2a723e */ /* 0x000fce0004807083 */
.L_x_1461:
[----:B------:R-:W-:Y:S05]  /*3ff0*/  BSYNC B3 ;  /* 0x0000000000037941 */ /* 0x000fea0003800000 */
.L_x_1460:
[----:B-1----:R4:W-:Y:S02]  /*4000*/  STG.E.128 desc[UR60][R48.64], R40 ;  /* 0x0000002830007986 */ /* 0x0029e4000c101d3c */
.L_x_1459:
[----:B------:R-:W-:Y:S05]  /*4010*/  BSYNC B2 ;  /* 0x0000000000027941 */ /* 0x000fea0003800000 */
.L_x_1458:
        /* <DEDUP_REMOVED lines=10> */
[----:B------:R-:W-:Y:S02]  /*40c0*/  LOP3.LUT R120, R95, 0xff0000ff, RZ, 0xc0, !PT ;  /* 0xff0000ff5f787812 */ /* 0x000fe400078ec0ff */
[----:B------:R-:W-:Y:S01]  /*40d0*/  SHF.R.U32.HI R166, RZ, 0x10, R95 ;  /* 0x00000010ffa67819 */ /* 0x000fe2000001165f */
[----:B------:R-:W-:Y:S01]  /*40e0*/  IMAD.SHL.U32 R95, R94, 0x100, RZ ;  /* 0x000001005e5f7824 */ /* 0x000fe200078e00ff */
[----:B------:R-:W-:Y:S01]  /*40f0*/  LOP3.LUT R131, R121, 0xff0000ff, RZ, 0xc0, !PT ;  /* 0xff0000ff79837812 */ /* 0x000fe200078ec0ff */
[----:B------:R-:W-:Y:S01]  /*4100*/  IMAD.MOV.U32 R94, RZ, RZ, R41 ;  /* 0x000000ffff5e7224 */ /* 0x000fe200078e0029 */
[----:B------:R-:W-:Y:S01]  /*4110*/  SHF.R.U32.HI R133, RZ, 0x10, R121 ;  /* 0x00000010ff857819 */ /* 0x000fe20000011679 */
[----:B------:R-:W-:Y:S01]  /*4120*/  IMAD.SHL.U32 R132, R132, 0x100, RZ ;  /* 0x0000010084847824 */ /* 0x000fe200078e00ff */
[----:B------:R-:W-:Y:S01]  /*4130*/  LOP3.LUT R40, R120, 0xff00, R95, 0xf8, !PT ;  /* 0x0000ff0078287812 */ /* 0x000fe200078ef85f */
[----:B------:R-:W-:Y:S01]  /*4140*/  IMAD.U32 R95, R166, 0x10000, RZ ;  /* 0x00010000a65f7824 */ /* 0x000fe200078e00ff */
[----:B------:R-:W-:Y:S01]  /*4150*/  F2FP.F16.E4M3.UNPACK_B R41, R94 ;  /* 0x0000005eff29723e */ /* 0x000fe200020006ff */
[----:B------:R-:W-:Y:S01]  /*4160*/  IMAD.U32 R133, R133, 0x10000, RZ ;  /* 0x0001000085857824 */ /* 0x000fe200078e00ff */
[----:B------:R-:W-:-:S02]  /*4170*/  LOP3.LUT R120, R131, 0xff00, R132, 0xf8, !PT ;  /* 0x0000ff0083787812 */ /* 0x000fc400078ef884 */
[-C--:B------:R-:W-:Y:S01]  /*4180*/  F2FP.F16.E4M3.UNPACK_B R132, R165.reuse.H1 ;  /* 0x000000a5ff84723e */ /* 0x080fe200030006ff */
[--C-:B------:R-:W-:Y:S01]  /*4190*/  HADD2.F32 R121, -RZ, R41.reuse.H1_H1 ;  /* 0x30000029ff797230 */ /* 0x100fe20000004100 */
[----:B------:R-:W-:Y:S01]  /*41a0*/  LOP3.LUT R40, R40, 0xff0000, R95, 0xf8, !PT ;  /* 0x00ff000028287812 */ /* 0x000fe200078ef85f */
[----:B------:R-:W-:Y:S01]  /*41b0*/  HADD2.F32 R95, -RZ, R41.H0_H0 ;  /* 0x20000029ff5f7230 */ /* 0x000fe20000004100 */
[----:B------:R-:W-:Y:S01]  /*41c0*/  F2FP.F16.E4M3.UNPACK_B R131, R164.H1 ;  /* 0x000000a4ff83723e */ /* 0x000fe200030006ff */
[--C-:B------:R-:W-:Y:S01]  /*41d0*/  HADD2.F32 R168, -RZ, R132.reuse.H0_H0 ;  /* 0x20000084ffa87230 */ /* 0x100fe20000004100 */
[----:B------:R-:W-:Y:S01]  /*41e0*/  LOP3.LUT R41, R120, 0xff0000, R133, 0xf8, !PT ;  /* 0x00ff000078297812 */ /* 0x000fe200078ef885 */
[----:B------:R-:W-:Y:S01]  /*41f0*/  HADD2.F32 R169, -RZ, R132.H1_H1 ;  /* 0x30000084ffa97230 */ /* 0x000fe20000004100 */
[----:B------:R-:W-:Y:S01]  /*4200*/  F2FP.F16.E4M3.UNPACK_B R120, R94.H1 ;  /* 0x0000005eff78723e */ /* 0x000fe200030006ff */
[--C-:B------:R-:W-:Y:S02]  /*4210*/  HADD2.F32 R166, -RZ, R131.reuse.H0_H0 ;  /* 0x20000083ffa67230 */ /* 0x100fe40000004100 */
[-C--:B------:R-:W-:Y:S01]  /*4220*/  FMUL.FTZ R94, R121, R168.reuse ;  /* 0x000000a8795e7220 */ /* 0x080fe20000410000 */
[----:B------:R-:W-:Y:S01]  /*4230*/  FMUL.FTZ R168, R95, R168 ;  /* 0x000000a85fa87220 */ /* 0x000fe20000410000 */
[----:B------:R-:W-:Y:S01]  /*4240*/  HADD2.F32 R133, -RZ, R131.H1_H1 ;  /* 0x30000083ff857230 */ /* 0x000fe20000004100 */
[----:B------:R-:W-:Y:S01]  /*4250*/  F2FP.F16.E4M3.UNPACK_B R167, R165 ;  /* 0x000000a5ffa7723e */ /* 0x000fe200020006ff */
[----:B------:R-:W-:-:S02]  /*4260*/  HADD2.F32 R132, -RZ, R120.H1_H1 ;  /* 0x30000078ff847230 */ /* 0x000fc40000004100 */
[-C--:B------:R-:W-:Y:S01]  /*4270*/  FFMA.FTZ R94, R95, R166.reuse, -R94 ;  /* 0x000000a65f5e7223 */ /* 0x080fe2000001085e */
[----:B------:R-:W-:Y:S02]  /*4280*/  HADD2.F32 R120, -RZ, R120.H0_H0 ;  /* 0x20000078ff787230 */ /* 0x000fe40000004100 */
[----:B------:R-:W-:Y:S01]  /*4290*/  FFMA.FTZ R95, R121, R166, R168 ;  /* 0x000000a6795f7223 */ /* 0x000fe200000100a8 */
[----:B------:R-:W-:Y:S01]  /*42a0*/  F2FP.F16.E4M3.UNPACK_B R121, R130.H1 ;  /* 0x00000082ff79723e */ /* 0x000fe200030006ff */
[-C--:B------:R-:W-:Y:S01]  /*42b0*/  FMUL.FTZ R131, R132, R169.reuse ;  /* 0x000000a984837220 */ /* 0x080fe20000410000 */
[----:B------:R-:W-:Y:S01]  /*42c0*/  F2FP.F16.E4M3.UNPACK_B R165, R164 ;  /* 0x000000a4ffa5723e */ /* 0x000fe200020006ff */
[C---:B------:R-:W-:Y:S01]  /*42d0*/  FMUL.FTZ R169, R120.reuse, R169 ;  /* 0x000000a978a97220 */ /* 0x040fe20000410000 */
[----:B------:R-:W-:Y:S02]  /*42e0*/  HADD2.F32 R168, -RZ, R167.H1_H1 ;  /* 0x300000a7ffa87230 */ /* 0x000fe40000004100 */
[----:B------:R-:W-:Y:S01]  /*42f0*/  FFMA.FTZ R120, R120, R133, -R131 ;  /* 0x0000008578787223 */ /* 0x000fe20000010883 */
[----:B------:R-:W-:-:S02]  /*4300*/  HADD2.F32 R164, -RZ, R121.H1_H1 ;  /* 0x30000079ffa47230 */ /* 0x000fc40000004100 */
[----:B------:R-:W-:Y:S02]  /*4310*/  HADD2.F32 R131, -RZ, R121.H0_H0 ;  /* 0x20000079ff837230 */ /* 0x000fe40000004100 */
[----:B------:R-:W-:Y:S01]  /*4320*/  FFMA.FTZ R121, R132, R133, R169 ;  /* 0x0000008584797223 */ /* 0x000fe200000100a9 */
[----:B------:R-:W-:Y:S01]  /*4330*/  F2FP.F16.E4M3.UNPACK_B R132, R130 ;  /* 0x00000082ff84723e */ /* 0x000fe200020006ff */
[----:B------:R-:W-:Y:S02]  /*4340*/  HADD2.F32 R166, -RZ, R165.H1_H1 ;  /* 0x300000a5ffa67230 */ /* 0x000fe40000004100 */
[-C--:B------:R-:W-:Y:S01]  /*4350*/  FMUL.FTZ R130, R164, R168.reuse ;  /* 0x000000a8a4827220 */ /* 0x080fe20000410000 */
[----:B------:R-:W-:Y:S01]  /*4360*/  FMUL.FTZ R169, R131, R168 ;  /* 0x000000a883a97220 */ /* 0x000fe20000410000 */
[----:B------:R-:W-:Y:S02]  /*4370*/  HADD2.F32 R167, -RZ, R167.H0_H0 ;  /* 0x200000a7ffa77230 */ /* 0x000fe40000004100 */
[----:B------:R-:W-:-:S02]  /*4380*/  HADD2.F32 R133, -RZ, R132.H1_H1 ;  /* 0x30000084ff857230 */ /* 0x000fc40000004100 */
[-C--:B------:R-:W-:Y:S01]  /*4390*/  FFMA.FTZ R130, R131, R166.reuse, -R130 ;  /* 0x000000a683827223 */ /* 0x080fe20000010882 */
[----:B------:R-:W-:Y:S01]  /*43a0*/  FFMA.FTZ R131, R164, R166, R169 ;  /* 0x000000a6a4837223 */ /* 0x000fe200000100a9 */
[----:B------:R-:W-:Y:S02]  /*43b0*/  HADD2.F32 R132, -RZ, R132.H0_H0 ;  /* 0x20000084ff847230 */ /* 0x000fe40000004100 */
[----:B------:R-:W-:Y:S02]  /*43c0*/  HADD2.F32 R166, -RZ, R165.H0_H0 ;  /* 0x200000a5ffa67230 */ /* 0x000fe40000004100 */
[-C--:B------:R-:W-:Y:S01]  /*43d0*/  FMUL.FTZ R169, R133, R167.reuse ;  /* 0x000000a785a97220 */ /* 0x080fe20000410000 */
[----:B------:R-:W-:Y:S02]  /*43e0*/  IMAD.MOV.U32 R165, RZ, RZ, R43 ;  /* 0x000000ffffa57224 */ /* 0x000fe400078e002b */
[C---:B------:R-:W-:Y:S01]  /*43f0*/  FMUL.FTZ R168, R132.reuse, R167 ;  /* 0x000000a784a87220 */ /* 0x040fe20000410000 */
[----:B------:R-:W-:Y:S01]  /*4400*/  F2FP.SATFINITE.E4M3.F32.PACK_AB_MERGE_C R130, R131, R130, RZ ;  /* 0x000000828382723e */ /* 0x000fe200048070ff */
[-C--:B------:R-:W-:Y:S01]  /*4410*/  FFMA.FTZ R43, R132, R166.reuse, -R169 ;  /* 0x000000a6842b7223 */ /* 0x080fe200000108a9 */
[----:B------:R-:W-:Y:S01]  /*4420*/  F2FP.F16.E4M3.UNPACK_B R169, R41.H1 ;  /* 0x00000029ffa9723e */ /* 0x000fe200030006ff */
[----:B------:R-:W-:Y:S01]  /*4430*/  FFMA.FTZ R132, R133, R166, R168 ;  /* 0x000000a685847223 */ /* 0x000fe200000100a8 */
[----:B------:R-:W-:-:S02]  /*4440*/  F2FP.F16.E4M3.UNPACK_B R164, R165 ;  /* 0x000000a5ffa4723e */ /* 0x000fc400020006ff */
[----:B------:R-:W-:Y:S01]  /*4450*/  F2FP.F16.E4M3.UNPACK_B R168, R40.H1 ;  /* 0x00000028ffa8723e */ /* 0x000fe200030006ff */
[----:B------:R-:W-:Y:S01]  /*4460*/  HADD2.F32 R133, -RZ, R169.H0_H0 ;  /* 0x200000a9ff857230 */ /* 0x000fe20000004100 */
[----:B------:R-:W-:Y:S01]  /*4470*/  F2FP.F16.E4M3.UNPACK_B R165, R165.H1 ;  /* 0x000000a5ffa5723e */ /* 0x000fe200030006ff */
[--C-:B------:R-:W-:Y:S02]  /*4480*/  HADD2.F32 R166, -RZ, R164.reuse.H1_H1 ;  /* 0x300000a4ffa67230 */ /* 0x100fe40000004100 */
[----:B------:R-:W-:Y:S02]  /*4490*/  HADD2.F32 R164, -RZ, R164.H0_H0 ;  /* 0x200000a4ffa47230 */ /* 0x000fe40000004100 */
[--C-:B------:R-:W-:Y:S02]  /*44a0*/  HADD2.F32 R167, -RZ, R168.reuse.H0_H0 ;  /* 0x200000a8ffa77230 */ /* 0x100fe40000004100 */
[----:B------:R-:W-:Y:S01]  /*44b0*/  FMUL.FTZ R171, R166, R133 ;  /* 0x00000085a6ab7220 */ /* 0x000fe20000410000 */
[----:B------:R-:W-:-:S02]  /*44c0*/  HADD2.F32 R168, -RZ, R168.H1_H1 ;  /* 0x300000a8ffa87230 */ /* 0x000fc40000004100 */
[C---:B------:R-:W-:Y:S01]  /*44d0*/  FMUL.FTZ R173, R164.reuse, R133 ;  /* 0x00000085a4ad7220 */ /* 0x040fe20000410000 */
[----:B------:R-:W-:-:S03]  /*44e0*/  FFMA.FTZ R133, R164, R167, -R171 ;  /* 0x000000a7a4857223 */ /* 0x000fc600000108ab */
[----:B------:R-:W-:Y:S01]  /*44f0*/  FFMA.FTZ R164, R166, R167, R173 ;  /* 0x000000a7a6a47223 */ /* 0x000fe200000100ad */
[----:B------:R-:W-:Y:S02]  /*4500*/  IMAD.MOV.U32 R166, RZ, RZ, R42 ;  /* 0x000000ffffa67224 */ /* 0x000fe400078e002a */
[----:B------:R-:W-:Y:S01]  /*4510*/  HADD2.F32 R42, -RZ, R169.H1_H1 ;  /* 0x300000a9ff2a7230 */ /* 0x000fe20000004100 */
[----:B------:R-:W-:Y:S01]  /*4520*/  F2FP.F16.E4M3.UNPACK_B R169, R41 ;  /* 0x00000029ffa9723e */ /* 0x000fe200020006ff */
[--C-:B------:R-:W-:Y:S02]  /*4530*/  HADD2.F32 R167, -RZ, R165.reuse.H1_H1 ;  /* 0x300000a5ffa77230 */ /* 0x100fe40000004100 */
[----:B------:R-:W-:-:S03]  /*4540*/  HADD2.F32 R165, -RZ, R165.H0_H0 ;  /* 0x200000a5ffa57230 */ /* 0x000fc60000004100 */
[-C--:B------:R-:W-:Y:S02]  /*4550*/  FMUL.FTZ R170, R167, R42.reuse ;  /* 0x0000002aa7aa7220 */ /* 0x080fe40000410000 */
[C---:B------:R-:W-:Y:S02]  /*4560*/  FMUL.FTZ R172, R165.reuse, R42 ;  /* 0x0000002aa5ac7220 */ /* 0x040fe40000410000 */
[-C--:B------:R-:W-:Y:S02]  /*4570*/  FFMA.FTZ R42, R165, R168.reuse, -R170 ;  /* 0x000000a8a52a7223 */ /* 0x080fe400000108aa */
[----:B------:R-:W-:Y:S01]  /*4580*/  FFMA.FTZ R165, R167, R168, R172 ;  /* 0x000000a8a7a57223 */ /* 0x000fe200000100ac */
[----:B------:R-:W-:Y:S02]  /*4590*/  F2FP.F16.E4M3.UNPACK_B R167, R166.H1 ;  /* 0x000000a6ffa7723e */ /* 0x000fe400030006ff */
[----:B------:R-:W-:Y:S01]  /*45a0*/  F2FP.F16.E4M3.UNPACK_B R168, R40 ;  /* 0x00000028ffa8723e */ /* 0x000fe200020006ff */
[----:B------:R-:W-:Y:S01]  /*45b0*/  HADD2.F32 R40, -RZ, R169.H1_H1 ;  /* 0x300000a9ff287230 */ /* 0x000fe20000004100 */
[----:B------:R-:W-:Y:S01]  /*45c0*/  F2FP.F16.E4M3.UNPACK_B R166, R166 ;  /* 0x000000a6ffa6723e */ /* 0x000fe200020006ff */
[--C-:B------:R-:W-:Y:S01]  /*45d0*/  HADD2.F32 R41, -RZ, R167.reuse.H1_H1 ;  /* 0x300000a7ff297230 */ /* 0x100fe20000004100 */
[----:B------:R-:W-:Y:S01]  /*45e0*/  F2FP.SATFINITE.E4M3.F32.PACK_AB_MERGE_C R165, R165, R42, RZ ;  /* 0x0000002aa5a5723e */ /* 0x000fe200048070ff */
[----:B------:R-:W-:-:S02]  /*45f0*/  HADD2.F32 R167, -RZ, R167.H0_H0 ;  /* 0x200000a7ffa77230 */ /* 0x000fc40000004100 */
[--C-:B------:R-:W-:Y:S02]  /*4600*/  HADD2.F32 R170, -RZ, R168.reuse.H1_H1 ;  /* 0x300000a8ffaa7230 */ /* 0x100fe40000004100 */
[-C--:B------:R-:W-:Y:S01]  /*4610*/  FMUL.FTZ R172, R41, R40.reuse ;  /* 0x0000002829ac7220 */ /* 0x080fe20000410000 */
[----:B------:R-:W-:Y:S02]  /*4620*/  HADD2.F32 R169, -RZ, R169.H0_H0 ;  /* 0x200000a9ffa97230 */ /* 0x000fe40000004100 */
[C---:B------:R-:W-:Y:S01]  /*4630*/  FMUL.FTZ R174, R167.reuse, R40 ;  /* 0x00000028a7ae7220 */ /* 0x040fe20000410000 */
[----:B------:R-:W-:Y:S02]  /*4640*/  HADD2.F32 R168, -RZ, R168.H0_H0 ;  /* 0x200000a8ffa87230 */ /* 0x000fe40000004100 */
[-C--:B------:R-:W-:Y:S01]  /*4650*/  FFMA.FTZ R40, R167, R170.reuse, -R172 ;  /* 0x000000aaa7287223 */ /* 0x080fe200000108ac */
[----:B------:R-:W-:Y:S01]  /*4660*/  FFMA.FTZ R167, R41, R170, R174 ;  /* 0x000000aa29a77223 */ /* 0x000fe200000100ae */
[--C-:B------:R-:W-:Y:S01]  /*4670*/  HADD2.F32 R41, -RZ, R166.reuse.H1_H1 ;  /* 0x300000a6ff297230 */ /* 0x100fe20000004100 */
[----:B------:R-:W-:Y:S01]  /*4680*/  F2FP.SATFINITE.E4M3.F32.PACK_AB_MERGE_C R170, R121, R120, RZ ;  /* 0x0000007879aa723e */ /* 0x000fe200048070ff */
[----:B------:R-:W-:-:S02]  /*4690*/  HADD2.F32 R166, -RZ, R166.H0_H0 ;  /* 0x200000a6ffa67230 */ /* 0x000fc40000004100 */
[----:B------:R-:W-:Y:S01]  /*46a0*/  F2FP.SATFINITE.E4M3.F32.PACK_AB_MERGE_C R167, R167, R40, RZ ;  /* 0x00000028a7a7723e */ /* 0x000fe200048070ff */
[C---:B------:R-:W-:Y:S01]  /*46b0*/  FMUL.FTZ R121, R41.reuse, R169 ;  /* 0x000000a929797220 */ /* 0x040fe20000410000 */
[----:B------:R-:W-:Y:S01]  /*46c0*/  F2FP.SATFINITE.E4M3.F32.PACK_AB_MERGE_C R40, R132, R43, R130 ;  /* 0x0000002b8428723e */ /* 0x000fe20004807082 */
[----:B------:R-:W-:Y:S01]  /*46d0*/  FMUL.FTZ R120, R166, R169 ;  /* 0x000000a9a6787220 */ /* 0x000fe20000410000 */
[----:B------:R-:W-:Y:S01]  /*46e0*/  F2FP.SATFINITE.E4M3.F32.PACK_AB_MERGE_C R43, R164, R133, R165 ;  /* 0x00000085a42b723e */ /* 0x000fe200048070a5 */
[-C--:B------:R-:W-:Y:S02]  /*46f0*/  FFMA.FTZ R121, R166, R168.reuse, -R121 ;  /* 0x000000a8a6797223 */ /* 0x080fe40000010879 */
[----:B------:R-:W-:Y:S01]  /*4700*/  FFMA.FTZ R120, R41, R168, R120 ;  /* 0x000000a829787223 */ /* 0x000fe20000010078 */
[----:B------:R-:W-:-:S04]  /*4710*/  F2FP.SATFINITE.E4M3.F32.PACK_AB_MERGE_C R41, R95, R94, R170 ;  /* 0x0000005e5f29723e */ /* 0x000fc800048070aa */
[----:B------:R-:W-:-:S07]  /*4720*/  F2FP.SATFINITE.E4M3.F32.PACK_AB_MERGE_C R42, R120, R121, R167 ;  /* 0x00000079782a723e */ /* 0x000fce00048070a7 */
.L_x_1465:
[----:B------:R-:W-:Y:S05]  /*4730*/  BSYNC B3 ;  /* 0x0000000000037941 */ /* 0x000fea0003800000 */
.L_x_1464:
[----:B-1----:R0:W-:Y:S02]  /*4740*/  STG.E.128 desc[UR60][R48.64+0x20], R40 ;  /* 0x0000202830007986 */ /* 0x0021e4000c101d3c */
.L_x_1463:
[----:B------:R-:W-:Y:S05]  /*4750*/  BSYNC B2 ;  /* 0x0000000000027941 */ /* 0x000fea0003800000 */
.L_x_1462:
        /* <DEDUP_REMOVED lines=9> */
[----:B------:R-:W-:Y:S01]  /*47f0*/  SHF.R.U32.HI R121, RZ, 0x10, R87 ;  /* 0x00000010ff797819 */ /* 0x000fe20000011657 */
[----:B------:R-:W-:Y:S01]  /*4800*/  IMAD.SHL.U32 R86, R86, 0x100, RZ ;  /* 0x0000010056567824 */ /* 0x000fe200078e00ff */
[----:B------:R-:W-:Y:S02]  /*4810*/  SHF.R.U32.HI R95, RZ, 0x10, R93 ;  /* 0x00000010ff5f7819 */ /* 0x000fe4000001165d */
[----:B------:R-:W-:Y:S01]  /*4820*/  LOP3.LUT R94, R93, 0xff0000ff, RZ, 0xc0, !PT ;  /* 0xff0000ff5d5e7812 */ /* 0x000fe200078ec0ff */
[----:B------:R-:W-:Y:S01]  /*4830*/  IMAD.SHL.U32 R93, R92, 0x100, RZ ;  /* 0x000001005c5d7824 */ /* 0x000fe200078e00ff */
[----:B------:R-:W-:Y:S01]  /*4840*/  LOP3.LUT R87, R87, 0xff0000ff, RZ, 0xc0, !PT ;  /* 0xff0000ff57577812 */ /* 0x000fe200078ec0ff */
[----:B-1----:R-:W-:Y:S01]  /*4850*/  IMAD.MOV.U32 R92, RZ, RZ, R40 ;  /* 0x000000ffff5c7224 */ /* 0x002fe200078e0028 */
[----:B------:R-:W-:-:S02]  /*4860*/  F2FP.F16.E4M3.UNPACK_B R40, R41 ;  /* 0x00000029ff28723e */ /* 0x000fc400020006ff */
[----:B------:R-:W-:Y:S01]  /*4870*/  LOP3.LUT R87, R87, 0xff00, R86, 0xf8, !PT ;  /* 0x0000ff0057577812 */ /* 0x000fe200078ef856 */
[----:B------:R-:W-:Y:S01]  /*4880*/  IMAD.U32 R86, R121, 0x10000, RZ ;  /* 0x0001000079567824 */ /* 0x000fe200078e00ff */
[----:B------:R-:W-:Y:S01]  /*4890*/  LOP3.LUT R120, R94, 0xff00, R93, 0xf8, !PT ;  /* 0x0000ff005e787812 */ /* 0x000fe200078ef85d */
[----:B------:R-:W-:Y:S01]  /*48a0*/  IMAD.U32 R93, R95, 0x10000, RZ ;  /* 0x000100005f5d7824 */ /* 0x000fe200078e00ff */
[----:B------:R-:W-:Y:S02]  /*48b0*/  F2FP.F16.E4M3.UNPACK_B R94, R161.H1 ;  /* 0x000000a1ff5e723e */ /* 0x000fe400030006ff */
[----:B------:R-:W-:Y:S02]  /*48c0*/  LOP3.LUT R86, R87, 0xff0000, R86, 0xf8, !PT ;  /* 0x00ff000057567812 */ /* 0x000fe400078ef856 */
[----:B------:R-:W-:Y:S01]  /*48d0*/  LOP3.LUT R87, R120, 0xff0000, R93, 0xf8, !PT ;  /* 0x00ff000078577812 */ /* 0x000fe200078ef85d */
[----:B------:R-:W-:Y:S01]  /*48e0*/  HADD2.F32 R130, -RZ, R94.H0_H0 ;  /* 0x2000005eff827230 */ /* 0x000fe20000004100 */
[----:B------:R-:W-:Y:S01]  /*48f0*/  F2FP.F16.E4M3.UNPACK_B R120, R160.H1 ;  /* 0x000000a0ff78723e */ /* 0x000fe200030006ff */
[--C-:B------:R-:W-:Y:S01]  /*4900*/  HADD2.F32 R93, -RZ, R40.reuse.H1_H1 ;  /* 0x30000028ff5d7230 */ /* 0x100fe20000004100 */
[----:B------:R-:W-:Y:S01]  /*4910*/  F2FP.F16.E4M3.UNPACK_B R41, R41.H1 ;  /* 0x00000029ff29723e */ /* 0x000fe200030006ff */
[----:B------:R-:W-:Y:S01]  /*4920*/  HADD2.F32 R40, -RZ, R40.H0_H0 ;  /* 0x20000028ff287230 */ /* 0x000fe20000004100 */
[----:B------:R-:W-:Y:S01]  /*4930*/  F2FP.F16.E4M3.UNPACK_B R161, R161 ;  /* 0x000000a1ffa1723e */ /* 0x000fe200020006ff */
        /* <DEDUP_REMOVED lines=17> */
[----:B------:R-:W-:-:S02]  /*4a50*/  HADD2.F32 R120, -RZ, R93.H1_H1 ;  /* 0x3000005dff787230 */ /* 0x000fc40000004100 */
[----:B------:R-:W-:Y:S02]  /*4a60*/  HADD2.F32 R95, -RZ, R93.H0_H0 ;  /* 0x2000005dff5f7230 */ /* 0x000fe40000004100 */
        /* <DEDUP_REMOVED lines=15> */
[----:B------:R-:W-:Y:S01]  /*4b60*/  F2FP.F16.E4M3.UNPACK_B R164, R87.H1 ;  /* 0x00000057ffa4723e */ /* 0x000fe200030006ff */
[--C-:B------:R-:W-:Y:S01]  /*4b70*/  HADD2.F32 R133, -RZ, R120.reuse.H1_H1 ;  /* 0x30000078ff857230 */ /* 0x100fe20000004100 */
[----:B------:R-:W-:Y:S01]  /*4b80*/  F2FP.SATFINITE.E4M3.F32.PACK_AB_MERGE_C R95, R132, R95, RZ ;  /* 0x0000005f845f723e */ /* 0x000fe200048070ff */
[----:B------:R-:W-:Y:S01]  /*4b90*/  HADD2.F32 R132, -RZ, R120.H0_H0 ;  /* 0x20000078ff847230 */ /* 0x000fe20000004100 */
[----:B------:R-:W-:Y:S01]  /*4ba0*/  F2FP.F16.E4M3.UNPACK_B R120, R86.H1 ;  /* 0x00000056ff78723e */ /* 0x000fe200030006ff */
[--C-:B------:R-:W-:Y:S01]  /*4bb0*/  HADD2.F32 R160, -RZ, R164.reuse.H1_H1 ;  /* 0x300000a4ffa07230 */ /* 0x100fe20000004100 */
[----:B------:R-:W-:Y:S01]  /*4bc0*/  F2FP.F16.E4M3.UNPACK_B R130, R42.H1 ;  /* 0x0000002aff82723e */ /* 0x000fe200030006ff */
[----:B------:R-:W-:Y:S01]  /*4bd0*/  HADD2.F32 R164, -RZ, R164.H0_H0 ;  /* 0x200000a4ffa47230 */ /* 0x000fe20000004100 */
        /* <DEDUP_REMOVED lines=10> */
[-C--:B------:R-:W-:Y:S01]  /*4c80*/  FMUL.FTZ R167, R131, R165.reuse ;  /* 0x000000a583a77220 */ /* 0x080fe20000410000 */
[----:B------:R-:W-:Y:S01]  /*4c90*/  F2FP.F16.E4M3.UNPACK_B R42, R42 ;  /* 0x0000002aff2a723e */ /* 0x000fe200020006ff */
[C---:B------:R-:W-:Y:S01]  /*4ca0*/  FMUL.FTZ R166, R130.reuse, R165 ;  /* 0x000000a582a67220 */ /* 0x040fe20000410000 */
[----:B------:R-:W-:Y:S01]  /*4cb0*/  F2FP.F16.E4M3.UNPACK_B R132, R43 ;  /* 0x0000002bff84723e */ /* 0x000fe200020006ff */
[----:B------:R-:W-:Y:S01]  /*4cc0*/  FFMA.FTZ R167, R130, R160, -R167 ;  /* 0x000000a082a77223 */ /* 0x000fe200000108a7 */
[----:B------:R-:W-:-:S02]  /*4cd0*/  HADD2.F32 R121, -RZ, R121.H0_H0 ;  /* 0x20000079ff797230 */ /* 0x000fc40000004100 */
[----:B------:R-:W-:Y:S01]  /*4ce0*/  FFMA.FTZ R166, R131, R160, R166 ;  /* 0x000000a083a67223 */ /* 0x000fe200000100a6 */
[----:B------:R-:W-:Y:S02]  /*4cf0*/  HADD2.F32 R130, -RZ, R42.H0_H0 ;  /* 0x2000002aff827230 */ /* 0x000fe40000004100 */
[----:B------:R-:W-:Y:S01]  /*4d00*/  FFMA.FTZ R43, R133, R161, R168 ;  /* 0x000000a1852b7223 */ /* 0x000fe200000100a8 */
[----:B------:R-:W-:Y:S01]  /*4d10*/  HADD2.F32 R131, -RZ, R132.H0_H0 ;  /* 0x20000084ff837230 */ /* 0x000fe20000004100 */
[----:B------:R-:W-:Y:S01]  /*4d20*/  F2FP.SATFINITE.E4M3.F32.PACK_AB_MERGE_C R41, R41, R40, R94 ;  /* 0x000000282929723e */ /* 0x000fe2000480705e */
[----:B------:R-:W-:Y:S01]  /*4d30*/  HADD2.F32 R42, -RZ, R42.H1_H1 ;  /* 0x3000002aff2a7230 */ /* 0x000fe20000004100 */
[----:B------:R-:W-:Y:S01]  /*4d40*/  F2FP.SATFINITE.E4M3.F32.PACK_AB_MERGE_C R166, R166, R167, RZ ;  /* 0x000000a7a6a6723e */ /* 0x000fe200048070ff */
[----:B------:R-:W-:Y:S02]  /*4d50*/  HADD2.F32 R132, -RZ, R132.H1_H1 ;  /* 0x30000084ff847230 */ /* 0x000fe40000004100 */
[----:B------:R-:W-:Y:S01]  /*4d60*/  FMUL.FTZ R161, R131, R164 ;  /* 0x000000a483a17220 */ /* 0x000fe20000410000 */
[----:B------:R-:W-:-:S02]  /*4d70*/  HADD2.F32 R120, -RZ, R120.H0_H0 ;  /* 0x20000078ff787230 */ /* 0x000fc40000004100 */
[-C--:B------:R-:W-:Y:S01]  /*4d80*/  FMUL.FTZ R133, R42, R121.reuse ;  /* 0x000000792a857220 */ /* 0x080fe20000410000 */
[----:B------:R-:W-:Y:S02]  /*4d90*/  HADD2.F32 R87, -RZ, R87.H0_H0 ;  /* 0x20000057ff577230 */ /* 0x000fe40000004100 */
[----:B------:R-:W-:Y:S01]  /*4da0*/  FMUL.FTZ R160, R132, R164 ;  /* 0x000000a484a07220 */ /* 0x000fe20000410000 */
[----:B------:R-:W-:Y:S01]  /*4db0*/  FMUL.FTZ R121, R130, R121 ;  /* 0x0000007982797220 */ /* 0x000fe20000410000 */
[----:B------:R-:W-:Y:S01]  /*4dc0*/  FFMA.FTZ R161, R132, R120, R161 ;  /* 0x0000007884a17223 */ /* 0x000fe200000100a1 */
[----:B------:R-:W-:Y:S01]  /*4dd0*/  F2FP.SATFINITE.E4M3.F32.PACK_AB_MERGE_C R43, R43, R86, RZ ;  /* 0x000000562b2b723e */ /* 0x000fe200048070ff */
[----:B------:R-:W-:Y:S01]  /*4de0*/  FFMA.FTZ R160, R131, R120, -R160 ;  /* 0x0000007883a07223 */ /* 0x000fe200000108a0 */
[-C--:B------:R-:W-:Y:S01]  /*4df0*/  FFMA.FTZ R133, R130, R87.reuse, -R133 ;  /* 0x0000005782857223 */ /* 0x080fe20000010885 */
[----:B------:R-:W-:Y:S01]  /*4e00*/  FFMA.FTZ R42, R42, R87, R121 ;  /* 0x000000572a2a7223 */ /* 0x000fe20000010079 */
[----:B------:R-:W-:-:S02]  /*4e10*/  F2FP.SATFINITE.E4M3.F32.PACK_AB_MERGE_C R40, R93, R92, R95 ;  /* 0x0000005c5d28723e */ /* 0x000fc4000480705f */
[----:B------:R-:W-:Y:S02]  /*4e20*/  F2FP.SATFINITE.E4M3.F32.PACK_AB_MERGE_C R43, R161, R160, R43 ;  /* 0x000000a0a12b723e */ /* 0x000fe4000480702b */
[----:B------:R-:W-:-:S07]  /*4e30*/  F2FP.SATFINITE.E4M3.F32.PACK_AB_MERGE_C R42, R42, R133, R166 ;  /* 0x000000852a2a723e */ /* 0x000fce00048070a6 */
.L_x_1469:
[----:B------:R-:W-:Y:S05]  /*4e40*/  BSYNC B3 ;  /* 0x0000000000037941 */ /* 0x000fea0003800000 */
.L_x_1468:
[----:B-1----:R0:W-:Y:S02]  /*4e50*/  STG.E.128 desc[UR60][R48.64+0x40], R40 ;  /* 0x0000402830007986 */ /* 0x0021e4000c101d3c */
.L_x_1467:
[----:B------:R-:W-:Y:S05]  /*4e60*/  BSYNC B2 ;  /* 0x0000000000027941 */ /* 0x000fea0003800000 */
.L_x_1466:
        /* <DEDUP_REMOVED lines=16> */
[----:B------:R-:W-:-:S02]  /*4f70*/  IMAD.U32 R83, R87, 0x10000, RZ ;  /* 0x0001000057537824 */ /* 0x000fc400078e00ff */
[----:B-1----:R-:W-:Y:S01]  /*4f80*/  IMAD.MOV.U32 R84, RZ, RZ, R40 ;  /* 0x000000ffff547224 */ /* 0x002fe200078e0028 */
[----:B------:R-:W-:Y:S01]  /*4f90*/  LOP3.LUT R85, R86, 0xff00, R85, 0xf8, !PT ;  /* 0x0000ff0056557812 */ /* 0x000fe200078ef855 */
[----:B------:R-:W-:Y:S01]  /*4fa0*/  IMAD.U32 R92, R92, 0x10000, RZ ;  /* 0x000100005c5c7824 */ /* 0x000fe200078e00ff */
        /* <DEDUP_REMOVED lines=68> */
[--C-:B------:R-:W-:Y:S02]  /*53f0*/  HADD2.F32 R92, -RZ, R43.reuse.H1_H1 ;  /* 0x3000002bff5c7230 */ /* 0x100fe40000004100 */
[----:B------:R-:W-:Y:S01]  /*5400*/  FFMA.FTZ R132, R83, R94, R132 ;  /* 0x0000005e53847223 */ /* 0x000fe20000010084 */
[----:B------:R-:W-:Y:S02]  /*5410*/  HADD2.F32 R83, -RZ, R43.H0_H0 ;  /* 0x2000002bff537230 */ /* 0x000fe40000004100 */
[----:B------:R-:W-:Y:S01]  /*5420*/  FFMA.FTZ R121, R93, R121, R158 ;  /* 0x000000795d797223 */ /* 0x000fe2000001009e */
[--C-:B------:R-:W-:Y:S02]  /*5430*/  HADD2.F32 R43, -RZ, R42.reuse.H0_H0 ;  /* 0x2000002aff2b7230 */ /* 0x100fe40000004100 */
[----:B------:R-:W-:Y:S01]  /*5440*/  FMUL.FTZ R158, R92, R131 ;  /* 0x000000835c9e7220 */ /* 0x000fe20000410000 */
[----:B------:R-:W-:-:S02]  /*5450*/  HADD2.F32 R42, -RZ, R42.H1_H1 ;  /* 0x3000002aff2a7230 */ /* 0x000fc40000004100 */
[----:B------:R-:W-:Y:S01]  /*5460*/  FMUL.FTZ R131, R83, R131 ;  /* 0x0000008353837220 */ /* 0x000fe20000410000 */
[----:B------:R-:W-:Y:S02]  /*5470*/  HADD2.F32 R120, -RZ, R120.H0_H0 ;  /* 0x20000078ff787230 */ /* 0x000fe40000004100 */
[-C--:B------:R-:W-:Y:S01]  /*5480*/  FMUL.FTZ R93, R43, R130.reuse ;  /* 0x000000822b5d7220 */ /* 0x080fe20000410000 */
[----:B------:R-:W-:Y:S02]  /*5490*/  HADD2.F32 R95, -RZ, R95.H0_H0 ;  /* 0x2000005fff5f7230 */ /* 0x000fe40000004100 */
[----:B------:R-:W-:Y:S01]  /*54a0*/  FMUL.FTZ R94, R42, R130 ;  /* 0x000000822a5e7220 */ /* 0x000fe20000410000 */
[----:B------:R-:W-:Y:S01]  /*54b0*/  F2FP.SATFINITE.E4M3.F32.PACK_AB_MERGE_C R132, R132, R133, RZ ;  /* 0x000000858484723e */ /* 0x000fe200048070ff */
        /* <DEDUP_REMOVED lines=8> */
[----:B------:R-:W-:-:S07]  /*5540*/  F2FP.SATFINITE.E4M3.F32.PACK_AB_MERGE_C R43, R131, R158, R82 ;  /* 0x0000009e832b723e */ /* 0x000fce0004807052 */
.L_x_1473:
[----:B------:R-:W-:Y:S05]  /*5550*/  BSYNC B3 ;  /* 0x0000000000037941 */ /* 0x000fea0003800000 */
.L_x_1472:
[----:B-1----:R0:W-:Y:S02]  /*5560*/  STG.E.128 desc[UR60][R48.64+0x60], R40 ;  /* 0x0000602830007986 */ /* 0x0021e4000c101d3c */
.L_x_1471:
[----:B------:R-:W-:Y:S05]  /*5570*/  BSYNC B2 ;  /* 0x0000000000027941 */ /* 0x000fea0003800000 */
.L_x_1470:
        /* <DEDUP_REMOVED lines=48> */
[----:B------:R-:W-:Y:S01]  /*5880*/  F2FP.F16.E4M3.UNPACK_B R95, R79.H1 ;  /* 0x0000004fff5f723e */ /* 0x000fe200030006ff */
[----:B------:R-:W-:Y:S01]  /*5890*/  HADD2.F32 R83, -RZ, R81.H0_H0 ;  /* 0x20000051ff537230 */ /* 0x000fe20000004100 */
[----:B------:R-:W-:Y:S01]  /*58a0*/  F2FP.F16.E4M3.UNPACK_B R87, R78 ;  /* 0x0000004eff57723e */ /* 0x000fe200020006ff */
[----:B------:R-:W-:Y:S02]  /*58b0*/  HADD2.F32 R155, -RZ, R155.H0_H0 ;  /* 0x2000009bff9b7230 */ /* 0x000fe40000004100 */
[----:B------:R-:W-:Y:S01]  /*58c0*/  FMUL.FTZ R92, R84, R85 ;  /* 0x00000055545c7220 */ /* 0x000fe20000410000 */
[----:B------:R-:W-:-:S02]  /*58d0*/  HADD2.F32 R81, -RZ, R80.H0_H0 ;  /* 0x20000050ff517230 */ /* 0x000fc40000004100 */
[----:B------:R-:W-:Y:S01]  /*58e0*/  FMUL.FTZ R85, R83, R85 ;  /* 0x0000005553557220 */ /* 0x000fe20000410000 */
[----:B------:R-:W-:Y:S02]  /*58f0*/  HADD2.F32 R82, -RZ, R80.H1_H1 ;  /* 0x30000050ff527230 */ /* 0x000fe40000004100 */
        /* <DEDUP_REMOVED lines=8> */
[----:B------:R-:W-:Y:S01]  /*5980*/  F2FP.F16.E4M3.UNPACK_B R85, R43.H1 ;  /* 0x0000002bff55723e */ /* 0x000fe200030006ff */
[--C-:B------:R-:W-:Y:S01]  /*5990*/  HADD2.F32 R121, -RZ, R95.reuse.H1_H1 ;  /* 0x3000005fff797230 */ /* 0x100fe20000004100 */
[----:B------:R-:W-:Y:S01]  /*59a0*/  F2FP.SATFINITE.E4M3.F32.PACK_AB_MERGE_C R82, R94, R93, RZ ;  /* 0x0000005d5e52723e */ /* 0x000fe200048070ff */
[----:B------:R-:W-:Y:S01]  /*59b0*/  HADD2.F32 R95, -RZ, R95.H0_H0 ;  /* 0x2000005fff5f7230 */ /* 0x000fe20000004100 */
[----:B------:R-:W-:Y:S01]  /*59c0*/  F2FP.SATFINITE.E4M3.F32.PACK_AB_MERGE_C R83, R84, R83, RZ ;  /* 0x000000535453723e */ /* 0x000fe200048070ff */
[--C-:B------:R-:W-:Y:S01]  /*59d0*/  HADD2.F32 R86, -RZ, R85.reuse.H0_H0 ;  /* 0x20000055ff567230 */ /* 0x100fe20000004100 */
[----:B------:R-:W-:Y:S01]  /*59e0*/  F2FP.F16.E4M3.UNPACK_B R84, R42.H1 ;  /* 0x0000002aff54723e */ /* 0x000fe200030006ff */
[----:B------:R-:W-:Y:S01]  /*59f0*/  HADD2.F32 R85, -RZ, R85.H1_H1 ;  /* 0x30000055ff557230 */ /* 0x000fe20000004100 */
[----:B------:R-:W-:-:S02]  /*5a00*/  F2FP.F16.E4M3.UNPACK_B R94, R79 ;  /* 0x0000004fff5e723e */ /* 0x000fc400020006ff */
[----:B------:R-:W-:Y:S01]  /*5a10*/  F2FP.F16.E4M3.UNPACK_B R92, R78.H1 ;  /* 0x0000004eff5c723e */ /* 0x000fe200030006ff */
[----:B------:R-:W-:Y:S02]  /*5a20*/  HADD2.F32 R79, -RZ, R84.H1_H1 ;  /* 0x30000054ff4f7230 */ /* 0x000fe40000004100 */
[-C--:B------:R-:W-:Y:S01]  /*5a30*/  FMUL.FTZ R131, R85, R121.reuse ;  /* 0x0000007955837220 */ /* 0x080fe20000410000 */
[----:B------:R-:W-:Y:S02]  /*5a40*/  HADD2.F32 R120, -RZ, R94.H1_H1 ;  /* 0x3000005eff787230 */ /* 0x000fe40000004100 */
[----:B------:R-:W-:Y:S01]  /*5a50*/  FMUL.FTZ R130, R86, R121 ;  /* 0x0000007956827220 */ /* 0x000fe20000410000 */
[----:B------:R-:W-:Y:S01]  /*5a60*/  HADD2.F32 R84, -RZ, R84.H0_H0 ;  /* 0x20000054ff547230 */ /* 0x000fe20000004100 */
[----:B------:R-:W-:Y:S01]  /*5a70*/  F2FP.F16.E4M3.UNPACK_B R43, R43 ;  /* 0x0000002bff2b723e */ /* 0x000fe200020006ff */
[----:B------:R-:W-:Y:S02]  /*5a80*/  HADD2.F32 R78, -RZ, R87.H1_H1 ;  /* 0x30000057ff4e7230 */ /* 0x000fe40000004100 */
[----:B------:R-:W-:Y:S01]  /*5a90*/  FMUL.FTZ R121, R79, R120 ;  /* 0x000000784f797220 */ /* 0x000fe20000410000 */
[----:B------:R-:W-:Y:S01]  /*5aa0*/  F2FP.F16.E4M3.UNPACK_B R42, R42 ;  /* 0x0000002aff2a723e */ /* 0x000fe200020006ff */
[----:B------:R-:W-:Y:S01]  /*5ab0*/  FMUL.FTZ R120, R84, R120 ;  /* 0x0000007854787220 */ /* 0x000fe20000410000 */
[----:B------:R-:W-:-:S02]  /*5ac0*/  HADD2.F32 R93, -RZ, R92.H1_H1 ;  /* 0x3000005cff5d7230 */ /* 0x000fc40000004100 */
[-C--:B------:R-:W-:Y:S01]  /*5ad0*/  FFMA.FTZ R121, R84, R78.reuse, -R121 ;  /* 0x0000004e54797223 */ /* 0x080fe20000010879 */
[----:B------:R-:W-:Y:S02]  /*5ae0*/  HADD2.F32 R94, -RZ, R94.H0_H0 ;  /* 0x2000005eff5e7230 */ /* 0x000fe40000004100 */
[----:B------:R-:W-:Y:S01]  /*5af0*/  FFMA.FTZ R120, R79, R78, R120 ;  /* 0x0000004e4f787223 */ /* 0x000fe20000010078 */
[--C-:B------:R-:W-:Y:S02]  /*5b00*/  HADD2.F32 R78, -RZ, R43.reuse.H0_H0 ;  /* 0x2000002bff4e7230 */ /* 0x100fe40000004100 */
[-C--:B------:R-:W-:Y:S01]  /*5b10*/  FFMA.FTZ R131, R86, R93.reuse, -R131 ;  /* 0x0000005d56837223 */ /* 0x080fe20000010883 */
[----:B------:R-:W-:Y:S02]  /*5b20*/  HADD2.F32 R79, -RZ, R43.H1_H1 ;  /* 0x3000002bff4f7230 */ /* 0x000fe40000004100 */
[----:B------:R-:W-:Y:S01]  /*5b30*/  FFMA.FTZ R130, R85, R93, R130 ;  /* 0x0000005d55827223 */ /* 0x000fe20000010082 */
[----:B------:R-:W-:-:S02]  /*5b40*/  HADD2.F32 R43, -RZ, R42.H0_H0 ;  /* 0x2000002aff2b7230 */ /* 0x000fc40000004100 */
[-C--:B------:R-:W-:Y:S01]  /*5b50*/  FMUL.FTZ R86, R78, R95.reuse ;  /* 0x0000005f4e567220 */ /* 0x080fe20000410000 */
[----:B------:R-:W-:Y:S02]  /*5b60*/  HADD2.F32 R42, -RZ, R42.H1_H1 ;  /* 0x3000002aff2a7230 */ /* 0x000fe40000004100 */
        /* <DEDUP_REMOVED lines=15> */
.L_x_1477:
[----:B------:R-:W-:Y:S05]  /*5c60*/  BSYNC B3 ;  /* 0x0000000000037941 */ /* 0x000fea0003800000 */
.L_x_1476:
[----:B-1----:R0:W-:Y:S02]  /*5c70*/  STG.E.128 desc[UR60][R48.64+0x80], R40 ;  /* 0x0000802830007986 */ /* 0x0021e4000c101d3c */
.L_x_1475:
[----:B------:R-:W-:Y:S05]  /*5c80*/  BSYNC B2 ;  /* 0x0000000000027941 */ /* 0x000fea0003800000 */
.L_x_1474:
        /* <DEDUP_REMOVED lines=47> */
[----:B------:R-:W-:Y:S01]  /*5f80*/  HADD2.F32 R80, -RZ, R77.H1_H1 ;  /* 0x3000004dff507230 */ /* 0x000fe20000004100 */
[----:B------:R-:W-:Y:S01]  /*5f90*/  F2FP.SATFINITE.E4M3.F32.PACK_AB_MERGE_C R95, R86, R85, RZ ;  /* 0x00000055565f723e */ /* 0x000fe200048070ff */
[--C-:B------:R-:W-:Y:S02]  /*5fa0*/  HADD2.F32 R77, -RZ, R76.reuse.H0_H0 ;  /* 0x2000004cff4d7230 */ /* 0x100fe40000004100 */
[-C--:B------:R-:W-:Y:S01]  /*5fb0*/  FMUL.FTZ R83, R79, R81.reuse ;  /* 0x000000514f537220 */ /* 0x080fe20000410000 */
[----:B------:R-:W-:Y:S02]  /*5fc0*/  HADD2.F32 R78, -RZ, R76.H1_H1 ;  /* 0x3000004cff4e7230 */ /* 0x000fe40000004100 */
[----:B------:R-:W-:Y:S01]  /*5fd0*/  FMUL.FTZ R84, R80, R81 ;  /* 0x0000005150547220 */ /* 0x000fe20000410000 */
[----:B------:R-:W-:Y:S01]  /*5fe0*/  HADD2.F32 R154, -RZ, R154.H0_H0 ;  /* 0x2000009aff9a7230 */ /* 0x000fe20000004100 */
[----:B------:R-:W-:Y:S01]  /*5ff0*/  F2FP.F16.E4M3.UNPACK_B R85, R75.H1 ;  /* 0x0000004bff55723e */ /* 0x000fe200030006ff */
[--C-:B------:R-:W-:Y:S01]  /*6000*/  HADD2.F32 R76, -RZ, R148.reuse.H1_H1 ;  /* 0x30000094ff4c7230 */ /* 0x100fe20000004100 */
[----:B------:R-:W-:Y:S01]  /*6010*/  F2FP.SATFINITE.E4M3.F32.PACK_AB_MERGE_C R41, R41, R40, R95 ;  /* 0x000000282929723e */ /* 0x000fe2000480705f */
[----:B------:R-:W-:-:S02]  /*6020*/  HADD2.F32 R148, -RZ, R148.H0_H0 ;  /* 0x20000094ff947230 */ /* 0x000fc40000004100 */
[-C--:B------:R-:W-:Y:S01]  /*6030*/  FMUL.FTZ R82, R78, R154.reuse ;  /* 0x0000009a4e527220 */ /* 0x080fe20000410000 */
[----:B------:R-:W-:Y:S01]  /*6040*/  FMUL.FTZ R81, R77, R154 ;  /* 0x0000009a4d517220 */ /* 0x000fe20000410000 */
[-C--:B------:R-:W-:Y:S01]  /*6050*/  FFMA.FTZ R84, R79, R76.reuse, -R84 ;  /* 0x0000004c4f547223 */ /* 0x080fe20000010854 */
[----:B------:R-:W-:Y:S01]  /*6060*/  FFMA.FTZ R83, R80, R76, R83 ;  /* 0x0000004c50537223 */ /* 0x000fe20000010053 */
[-C--:B------:R-:W-:Y:S01]  /*6070*/  FFMA.FTZ R76, R77, R148.reuse, -R82 ;  /* 0x000000944d4c7223 */ /* 0x080fe20000010852 */
[----:B------:R-:W-:Y:S01]  /*6080*/  F2FP.F16.E4M3.UNPACK_B R79, R43.H1 ;  /* 0x0000002bff4f723e */ /* 0x000fe200030006ff */
[----:B------:R-:W-:Y:S01]  /*6090*/  FFMA.FTZ R77, R78, R148, R81 ;  /* 0x000000944e4d7223 */ /* 0x000fe20000010051 */
[----:B------:R-:W-:Y:S01]  /*60a0*/  F2FP.F16.E4M3.UNPACK_B R78, R42.H1 ;  /* 0x0000002aff4e723e */ /* 0x000fe200030006ff */
[----:B------:R-:W-:Y:S01]  /*60b0*/  HADD2.F32 R87, -RZ, R85.H1_H1 ;  /* 0x30000055ff577230 */ /* 0x000fe20000004100 */
[----:B------:R-:W-:Y:S01]  /*60c0*/  F2FP.SATFINITE.E4M3.F32.PACK_AB_MERGE_C R94, R83, R84, RZ ;  /* 0x00000054535e723e */ /* 0x000fe200048070ff */
[--C-:B------:R-:W-:Y:S01]  /*60d0*/  HADD2.F32 R80, -RZ, R79.reuse.H0_H0 ;  /* 0x2000004fff507230 */ /* 0x100fe20000004100 */
[----:B------:R-:W-:Y:S01]  /*60e0*/  F2FP.F16.E4M3.UNPACK_B R84, R75 ;  /* 0x0000004bff54723e */ /* 0x000fe200020006ff */
[----:B------:R-:W-:Y:S01]  /*60f0*/  HADD2.F32 R79, -RZ, R79.H1_H1 ;  /* 0x3000004fff4f7230 */ /* 0x000fe20000004100 */
[-C--:B------:R-:W-:Y:S01]  /*6100*/  F2FP.F16.E4M3.UNPACK_B R81, R74.reuse ;  /* 0x0000004aff51723e */ /* 0x080fe200020006ff */
[----:B------:R-:W-:Y:S01]  /*6110*/  HADD2.F32 R75, -RZ, R78.H1_H1 ;  /* 0x3000004eff4b7230 */ /* 0x000fe20000004100 */
[----:B------:R-:W-:Y:S01]  /*6120*/  F2FP.F16.E4M3.UNPACK_B R82, R74.H1 ;  /* 0x0000004aff52723e */ /* 0x000fe200030006ff */
[----:B------:R-:W-:-:S02]  /*6130*/  HADD2.F32 R86, -RZ, R84.H1_H1 ;  /* 0x30000054ff567230 */ /* 0x000fc40000004100 */
[-C--:B------:R-:W-:Y:S01]  /*6140*/  FMUL.FTZ R93, R79, R87.reuse ;  /* 0x000000574f5d7220 */ /* 0x080fe20000410000 */
[----:B------:R-:W-:Y:S02]  /*6150*/  HADD2.F32 R78, -RZ, R78.H0_H0 ;  /* 0x2000004eff4e7230 */ /* 0x000fe40000004100 */
[----:B------:R-:W-:Y:S01]  /*6160*/  FMUL.FTZ R92, R80, R87 ;  /* 0x00000057505c7220 */ /* 0x000fe20000410000 */
[----:B------:R-:W-:Y:S02]  /*6170*/  HADD2.F32 R74, -RZ, R81.H1_H1 ;  /* 0x30000051ff4a7230 */ /* 0x000fe40000004100 */
[-C--:B------:R-:W-:Y:S01]  /*6180*/  FMUL.FTZ R87, R75, R86.reuse ;  /* 0x000000564b577220 */ /* 0x080fe20000410000 */
[----:B------:R-:W-:Y:S01]  /*6190*/  F2FP.F16.E4M3.UNPACK_B R43, R43 ;  /* 0x0000002bff2b723e */ /* 0x000fe200020006ff */
[C---:B------:R-:W-:Y:S01]  /*61a0*/  FMUL.FTZ R86, R78.reuse, R86 ;  /* 0x000000564e567220 */ /* 0x040fe20000410000 */
[----:B------:R-:W-:Y:S01]  /*61b0*/  F2FP.F16.E4M3.UNPACK_B R42, R42 ;  /* 0x0000002aff2a723e */ /* 0x000fe200020006ff */
[----:B------:R-:W-:Y:S01]  /*61c0*/  FFMA.FTZ R87, R78, R74, -R87 ;  /* 0x0000004a4e577223 */ /* 0x000fe20000010857 */
[----:B------:R-:W-:-:S02]  /*61d0*/  HADD2.F32 R83, -RZ, R82.H1_H1 ;  /* 0x30000052ff537230 */ /* 0x000fc40000004100 */
[----:B------:R-:W-:Y:S01]  /*61e0*/  FFMA.FTZ R86, R75, R74, R86 ;  /* 0x0000004a4b567223 */ /* 0x000fe20000010056 */
[--C-:B------:R-:W-:Y:S01]  /*61f0*/  HADD2.F32 R74, -RZ, R43.reuse.H0_H0 ;  /* 0x2000002bff4a7230 */ /* 0x100fe20000004100 */
[----:B------:R-:W-:Y:S01]  /*6200*/  F2FP.SATFINITE.E4M3.F32.PACK_AB_MERGE_C R40, R77, R76, R94 ;  /* 0x0000004c4d28723e */ /* 0x000fe2000480705e */
[----:B------:R-:W-:Y:S02]  /*6210*/  HADD2.F32 R75, -RZ, R43.H1_H1 ;  /* 0x3000002bff4b7230 */ /* 0x000fe40000004100 */
[-C--:B------:R-:W-:Y:S01]  /*6220*/  FFMA.FTZ R93, R80, R83.reuse, -R93 ;  /* 0x00000053505d7223 */ /* 0x080fe2000001085d */
[--C-:B------:R-:W-:Y:S02]  /*6230*/  HADD2.F32 R43, -RZ, R42.reuse.H0_H0 ;  /* 0x2000002aff2b7230 */ /* 0x100fe40000004100 */
[----:B------:R-:W-:Y:S01]  /*6240*/  FFMA.FTZ R92, R79, R83, R92 ;  /* 0x000000534f5c7223 */ /* 0x000fe2000001005c */
[----:B------:R-:W-:Y:S01]  /*6250*/  HADD2.F32 R85, -RZ, R85.H0_H0 ;  /* 0x20000055ff557230 */ /* 0x000fe20000004100 */
[----:B------:R-:W-:Y:S01]  /*6260*/  F2FP.SATFINITE.E4M3.F32.PACK_AB_MERGE_C R86, R86, R87, RZ ;  /* 0x000000575656723e */ /* 0x000fe200048070ff */
[----:B------:R-:W-:-:S02]  /*6270*/  HADD2.F32 R42, -RZ, R42.H1_H1 ;  /* 0x3000002aff2a7230 */ /* 0x000fc40000004100 */
[----:B------:R-:W-:Y:S02]  /*6280*/  HADD2.F32 R84, -RZ, R84.H0_H0 ;  /* 0x20000054ff547230 */ /* 0x000fe40000004100 */
        /* <DEDUP_REMOVED lines=10> */
[----:B------:R-:W-:-:S04]  /*6330*/  F2FP.SATFINITE.E4M3.F32.PACK_AB_MERGE_C R92, R92, R93, RZ ;  /* 0x0000005d5c5c723e */ /* 0x000fc800048070ff */
[----:B------:R-:W-:Y:S02]  /*6340*/  F2FP.SATFINITE.E4M3.F32.PACK_AB_MERGE_C R42, R79, R78, R86 ;  /* 0x0000004e4f2a723e */ /* 0x000fe40004807056 */
[----:B------:R-:W-:-:S07]  /*6350*/  F2FP.SATFINITE.E4M3.F32.PACK_AB_MERGE_C R43, R80, R83, R92 ;  /* 0x00000053502b723e */ /* 0x000fce000480705c */
.L_x_1479:
[----:B------:R-:W-:Y:S05]  /*6360*/  BSYNC B2 ;  /* 0x0000000000027941 */ /* 0x000fea0003800000 */
.L_x_1478:
[----:B-1----:R0:W-:Y:S02]  /*6370*/  STG.E.128 desc[UR60][R48.64+0xa0], R40 ;  /* 0x0000a02830007986 */ /* 0x0021e4000c101d3c */
.L_x_1457:
[----:B------:R-:W-:Y:S05]  /*6380*/  BSYNC B1 ;  /* 0x0000000000017941 */ /* 0x000fea0003800000 */
.L_x_1456:
        /* <DEDUP_REMOVED lines=111> */
.L_x_1484:
[----:B------:R-:W-:Y:S05]  /*6a80*/  BSYNC B2 ;  /* 0x0000000000027941 */ /* 0x000fea0003800000 */
.L_x_1483:
[----:B-1----:R0:W-:Y:S02]  /*6a90*/  STG.E.128 desc[UR60][R44.64], R40 ;  /* 0x000000282c007986 */ /* 0x0021e4000c101d3c */
.L_x_1482:
[----:B------:R-:W-:Y:S05]  /*6aa0*/  BSYNC B1 ;  /* 0x0000000000017941 */ /* 0x000fea0003800000 */
.L_x_1481:
[----:B------:R-:W-:Y:S01]  /*6ab0*/  ISETP.NE.AND P2, PT, R35, RZ, PT ;  /* 0x000000ff2300720c */ /* 0x000fe20003f45270 */
[----:B------:R-:W-:-:S12]  /*6ac0*/  BSSY B1, `(.L_x_1485) ;  /* 0x000006f000017945 */ /* 0x000fd80003800000 */
[----:B------:R-:W-:Y:S05]  /*6ad0*/  @!P2 BRA `(.L_x_1486) ;  /* 0x0000000400b4a947 */ /* 0x000fea0003800000 */
[----:B012-4-:R0:W1:Y:S01]  /*6ae0*/  LDS.128 R40, [R46+0x1c400] ;  /* 0x01c400002e287984 */ /* 0x0170620000000c00 */
[----:B------:R-:W-:Y:S01]  /*6af0*/  ISETP.GE.AND P2, PT, R197, R126, PT ;  /* 0x0000007ec500720c */ /* 0x000fe20003f46270 */
[----:B------:R-:W-:-:S12]  /*6b00*/  BSSY B2, `(.L_x_1487) ;  /* 0x0000069000027945 */ /* 0x000fd80003800000 */
[----:B0-----:R-:W-:Y:S05]  /*6b10*/  @P2 BRA `(.L_x_1488) ;  /* 0x00000004009c2947 */ /* 0x001fea0003800000 */
[--C-:B------:R-:W-:Y:S01]  /*6b20*/  SHF.R.U32.HI R71, RZ, 0x10, R67.reuse ;  /* 0x00000010ff477819 */ /* 0x100fe20000011643 */
[----:B-1----:R-:W-:Y:S01]  /*6b30*/  IMAD.MOV.U32 R48, RZ, RZ, R40 ;  /* 0x000000ffff307224 */ /* 0x002fe200078e0028 */
        /* <DEDUP_REMOVED lines=9> */
[----:B------:R-:W-:-:S02]  /*6bd0*/  F2FP.F16.E4M3.UNPACK_B R40, R41 ;  /* 0x00000029ff28723e */ /* 0x000fc400020006ff */
[----:B------:R-:W-:Y:S01]  /*6be0*/  LOP3.LUT R69, R68, 0xff00, R67, 0xf8, !PT ;  /* 0x0000ff0044457812 */ /* 0x000fe200078ef843 */
[----:B------:R-:W-:Y:S01]  /*6bf0*/  IMAD.U32 R68, R70, 0x10000, RZ ;  /* 0x0001000046447824 */ /* 0x000fe200078e00ff */
        /* <DEDUP_REMOVED lines=89> */
.L_x_1488:
[----:B------:R-:W-:Y:S05]  /*7190*/  BSYNC B2 ;  /* 0x0000000000027941 */ /* 0x000fea0003800000 */
.L_x_1487:
[----:B-1----:R0:W-:Y:S02]  /*71a0*/  STG.E.128 desc[UR60][R44.64+0x20], R40 ;  /* 0x000020282c007986 */ /* 0x0021e4000c101d3c */
.L_x_1486:
[----:B------:R-:W-:Y:S05]  /*71b0*/  BSYNC B1 ;  /* 0x0000000000017941 */ /* 0x000fea0003800000 */
.L_x_1485:
        /* <DEDUP_REMOVED lines=110> */
.L_x_1492:
[----:B------:R-:W-:Y:S05]  /*78a0*/  BSYNC B2 ;  /* 0x0000000000027941 */ /* 0x000fea0003800000 */
.L_x_1491:
[----:B-1----:R0:W-:Y:S02]  /*78b0*/  STG.E.128 desc[UR60][R44.64+0x40], R40 ;  /* 0x000040282c007986 */ /* 0x0021e4000c101d3c */
.L_x_1490:
[----:B------:R-:W-:Y:S05]  /*78c0*/  BSYNC B1 ;  /* 0x0000000000017941 */ /* 0x000fea0003800000 */
.L_x_1489:
        /* <DEDUP_REMOVED lines=22> */
[----:B------:R-:W-:Y:S02]  /*7a30*/  F2FP.F16.E4M3.UNPACK_B R41, R41.H1 ;  /* 0x00000029ff29723e */ /* 0x000fe400030006ff */
[----:B------:R-:W-:Y:S01]  /*7a40*/  LOP3.LUT R64, R62, 0xff0000, R59, 0xf8, !PT ;  /* 0x00ff00003e407812 */ /* 0x000fe200078ef83b */
[----:B------:R-:W-:Y:S01]  /*7a50*/  HADD2.F32 R62, -RZ, R60.H0_H0 ;  /* 0x2000003cff3e7230 */ /* 0x000fe20000004100 */
[----:B------:R-:W-:Y:S01]  /*7a60*/  LOP3.LUT R61, R58, 0xff0000, R49, 0xf8, !PT ;  /* 0x00ff00003a3d7812 */ /* 0x000fe200078ef831 */
[----:B------:R-:W-:Y:S01]  /*7a70*/  HADD2.F32 R49, -RZ, R40.H1_H1 ;  /* 0x30000028ff317230 */ /* 0x000fe20000004100 */
[----:B------:R-:W-:Y:S01]  /*7a80*/  F2FP.F16.E4M3.UNPACK_B R59, R134.H1 ;  /* 0x00000086ff3b723e */ /* 0x000fe200030006ff */
[----:B------:R-:W-:Y:S01]  /*7a90*/  HADD2.F32 R63, -RZ, R60.H1_H1 ;  /* 0x3000003cff3f7230 */ /* 0x000fe20000004100 */
[----:B------:R-:W-:Y:S01]  /*7aa0*/  F2FP.F16.E4M3.UNPACK_B R135, R135 ;  /* 0x00000087ff87723e */ /* 0x000fe200020006ff */
[----:B------:R-:W-:-:S02]  /*7ab0*/  HADD2.F32 R58, -RZ, R41.H1_H1 ;  /* 0x30000029ff3a7230 */ /* 0x000fc40000004100 */
[----:B------:R-:W-:Y:S01]  /*7ac0*/  FMUL.FTZ R65, R49, R62 ;  /* 0x0000003e31417220 */ /* 0x000fe20000410000 */
[----:B------:R-:W-:Y:S01]  /*7ad0*/  HADD2.F32 R40, -RZ, R40.H0_H0 ;  /* 0x20000028ff287230 */ /* 0x000fe20000004100 */
[----:B------:R-:W-:Y:S01]  /*7ae0*/  F2FP.F16.E4M3.UNPACK_B R134, R134 ;  /* 0x00000086ff86723e */ /* 0x000fe200020006ff */
[----:B------:R-:W-:Y:S02]  /*7af0*/  HADD2.F32 R60, -RZ, R59.H0_H0 ;  /* 0x2000003bff3c7230 */ /* 0x000fe40000004100 */
[-C--:B------:R-:W-:Y:S01]  /*7b00*/  FMUL.FTZ R66, R58, R63.reuse ;  /* 0x0000003f3a427220 */ /* 0x080fe20000410000 */
[----:B------:R-:W-:Y:S02]  /*7b10*/  HADD2.F32 R41, -RZ, R41.H0_H0 ;  /* 0x20000029ff297230 */ /* 0x000fe40000004100 */
[C---:B------:R-:W-:Y:S01]  /*7b20*/  FMUL.FTZ R62, R40.reuse, R62 ;  /* 0x0000003e283e7220 */ /* 0x040fe20000410000 */
[----:B------:R-:W-:Y:S02]  /*7b30*/  HADD2.F32 R59, -RZ, R59.H1_H1 ;  /* 0x3000003bff3b7230 */ /* 0x000fe40000004100 */
[-C--:B------:R-:W-:Y:S01]  /*7b40*/  FFMA.FTZ R40, R40, R60.reuse, -R65 ;  /* 0x0000003c28287223 */ /* 0x080fe20000010841 */
        /* <DEDUP_REMOVED lines=70> */
.L_x_1496:
[----:B------:R-:W-:Y:S05]  /*7fb0*/  BSYNC B2 ;  /* 0x0000000000027941 */ /* 0x000fea0003800000 */
.L_x_1495:
[----:B-1----:R0:W-:Y:S02]  /*7fc0*/  STG.E.128 desc[UR60][R44.64+0x60], R40 ;  /* 0x000060282c007986 */ /* 0x0021e4000c101d3c */
.L_x_1494:
[----:B------:R-:W-:Y:S05]  /*7fd0*/  BSYNC B1 ;  /* 0x0000000000017941 */ /* 0x000fea0003800000 */
.L_x_1493:
        /* <DEDUP_REMOVED lines=11> */
[----:B------:R-:W-:Y:S01]  /*8090*/  SHF.R.U32.HI R56, RZ, 0x10, R55 ;  /* 0x00000010ff387819 */ /* 0x000fe20000011637 */
[----:B------:R-:W-:Y:S01]  /*80a0*/  IMAD.SHL.U32 R42, R59, 0x100, RZ ;  /* 0x000001003b2a7824 */ /* 0x000fe200078e00ff */
[--C-:B------:R-:W-:Y:S02]  /*80b0*/  SHF.R.U32.HI R55, RZ, 0x8, R57.reuse ;  /* 0x00000008ff377819 */ /* 0x100fe40000011639 */
[----:B------:R-:W-:Y:S02]  /*80c0*/  LOP3.LUT R54, R57, 0xff0000ff, RZ, 0xc0, !PT ;  /* 0xff0000ff39367812 */ /* 0x000fe400078ec0ff */
[----:B------:R-:W-:Y:S01]  /*80d0*/  SHF.R.U32.HI R58, RZ, 0x10, R57 ;  /* 0x00000010ff3a7819 */ /* 0x000fe20000011639 */
[----:B------:R-:W-:Y:S01]  /*80e0*/  IMAD.SHL.U32 R43, R55, 0x100, RZ ;  /* 0x00000100372b7824 */ /* 0x000fe200078e00ff */
[----:B------:R-:W-:-:S02]  /*80f0*/  LOP3.LUT R47, R47, 0xff00, R42, 0xf8, !PT ;  /* 0x0000ff002f2f7812 */ /* 0x000fc400078ef82a */
[----:B------:R-:W-:Y:S01]  /*8100*/  F2FP.F16.E4M3.UNPACK_B R55, R91.H1 ;  /* 0x0000005bff37723e */ /* 0x000fe200030006ff */
[----:B------:R-:W-:Y:S01]  /*8110*/  IMAD.U32 R58, R58, 0x10000, RZ ;  /* 0x000100003a3a7824 */ /* 0x000fe200078e00ff */
[----:B------:R-:W-:Y:S01]  /*8120*/  LOP3.LUT R43, R54, 0xff00, R43, 0xf8, !PT ;  /* 0x0000ff00362b7812 */ /* 0x000fe200078ef82b */
[----:B------:R-:W-:Y:S01]  /*8130*/  IMAD.U32 R54, R56, 0x10000, RZ ;  /* 0x0001000038367824 */ /* 0x000fe200078e00ff */
[-C--:B------:R-:W-:Y:S01]  /*8140*/  F2FP.F16.E4M3.UNPACK_B R42, R41.reuse ;  /* 0x00000029ff2a723e */ /* 0x080fe200020006ff */
[--C-:B------:R-:W-:Y:S01]  /*8150*/  HADD2.F32 R57, -RZ, R55.reuse.H0_H0 ;  /* 0x20000037ff397230 */ /* 0x100fe20000004100 */
[----:B------:R-:W-:Y:S01]  /*8160*/  LOP3.LUT R59, R43, 0xff0000, R58, 0xf8, !PT ;  /* 0x00ff00002b3b7812 */ /* 0x000fe200078ef83a */
[----:B------:R-:W-:Y:S01]  /*8170*/  HADD2.F32 R58, -RZ, R55.H1_H1 ;  /* 0x30000037ff3a7230 */ /* 0x000fe20000004100 */
[----:B------:R-:W-:Y:S01]  /*8180*/  LOP3.LUT R56, R47, 0xff0000, R54, 0xf8, !PT ;  /* 0x00ff00002f387812 */ /* 0x000fe200078ef836 */
[--C-:B------:R-:W-:Y:S01]  /*8190*/  HADD2.F32 R43, -RZ, R42.reuse.H1_H1 ;  /* 0x3000002aff2b7230 */ /* 0x100fe20000004100 */
[----:B------:R-:W-:Y:S01]  /*81a0*/  F2FP.F16.E4M3.UNPACK_B R54, R90.H1 ;  /* 0x0000005aff36723e */ /* 0x000fe200030006ff */
[----:B------:R-:W-:Y:S01]  /*81b0*/  HADD2.F32 R42, -RZ, R42.H0_H0 ;  /* 0x2000002aff2a7230 */ /* 0x000fe20000004100 */
[----:B------:R-:W-:-:S02]  /*81c0*/  F2FP.F16.E4M3.UNPACK_B R41, R41.H1 ;  /* 0x00000029ff29723e */ /* 0x000fc400030006ff */
[-C--:B------:R-:W-:Y:S01]  /*81d0*/  FMUL.FTZ R61, R43, R57.reuse ;  /* 0x000000392b3d7220 */ /* 0x080fe20000410000 */
[--C-:B------:R-:W-:Y:S02]  /*81e0*/  HADD2.F32 R55, -RZ, R54.reuse.H0_H0 ;  /* 0x20000036ff377230 */ /* 0x100fe40000004100 */
[C---:B------:R-:W-:Y:S01]  /*81f0*/  FMUL.FTZ R60, R42.reuse, R57 ;  /* 0x000000392a3c7220 */ /* 0x040fe20000410000 */
[--C-:B------:R-:W-:Y:S01]  /*8200*/  HADD2.F32 R47, -RZ, R41.reuse.H1_H1 ;  /* 0x30000029ff2f7230 */ /* 0x100fe20000004100 */
[----:B------:R-:W-:Y:S01]  /*8210*/  F2FP.F16.E4M3.UNPACK_B R91, R91 ;  /* 0x0000005bff5b723e */ /* 0x000fe200020006ff */
        /* <DEDUP_REMOVED lines=75> */
.L_x_1500:
[----:B------:R-:W-:Y:S05]  /*86d0*/  BSYNC B2 ;  /* 0x0000000000027941 */ /* 0x000fea0003800000 */
.L_x_1499:
[----:B-1----:R0:W-:Y:S02]  /*86e0*/  STG.E.128 desc[UR60][R44.64+0x80], R40 ;  /* 0x000080282c007986 */ /* 0x0021e4000c101d3c */
.L_x_1498:
[----:B------:R-:W-:Y:S05]  /*86f0*/  BSYNC B1 ;  /* 0x0000000000017941 */ /* 0x000fea0003800000 */
.L_x_1497:
        /* <DEDUP_REMOVED lines=8> */
[----:B------:R-:W-:Y:S01]  /*8780*/  SHF.R.U32.HI R46, RZ, 0x8, R53 ;  /* 0x00000008ff2e7819 */ /* 0x000fe20000011635 */
[----:B------:R-:W-:Y:S01]  /*8790*/  IMAD.MOV.U32 R48, RZ, RZ, R43 ;  /* 0x000000ffff307224 */ /* 0x000fe200078e002b */
[----:B------:R-:W-:Y:S01]  /*87a0*/  SHF.R.U32.HI R54, RZ, 0x10, R51 ;  /* 0x00000010ff367819 */ /* 0x000fe20000011633 */
[----:B------:R-:W-:Y:S01]  /*87b0*/  IMAD.SHL.U32 R42, R52, 0x100, RZ ;  /* 0x00000100342a7824 */ /* 0x000fe200078e00ff */
[----:B------:R-:W-:Y:S01]  /*87c0*/  LOP3.LUT R49, R51, 0xff0000ff, RZ, 0xc0, !PT ;  /* 0xff0000ff33317812 */ /* 0x000fe200078ec0ff */
[----:B------:R-:W-:Y:S01]  /*87d0*/  IMAD.SHL.U32 R43, R46, 0x100, RZ ;  /* 0x000001002e2b7824 */ /* 0x000fe200078e00ff */
[----:B------:R-:W-:Y:S02]  /*87e0*/  SHF.R.U32.HI R51, RZ, 0x10, R53 ;  /* 0x00000010ff337819 */ /* 0x000fe40000011635 */
[----:B------:R-:W-:-:S02]  /*87f0*/  LOP3.LUT R50, R53, 0xff0000ff, RZ, 0xc0, !PT ;  /* 0xff0000ff35327812 */ /* 0x000fc400078ec0ff */
        /* <DEDUP_REMOVED lines=92> */
[----:B------:R-:W-:Y:S01]  /*8dc0*/  F2FP.SATFINITE.E4M3.F32.PACK_AB_MERGE_C R41, R57, R56, R61 ;  /* 0x000000383929723e */ /* 0x000fe2000480703d */
[----:B------:R-:W-:Y:S01]  /*8dd0*/  IMAD.MOV.U32 R42, RZ, RZ, R52 ;  /* 0x000000ffff2a7224 */ /* 0x000fe200078e0034 */
[----:B------:R-:W-:-:S07]  /*8de0*/  F2FP.SATFINITE.E4M3.F32.PACK_AB_MERGE_C R40, R88, R55, R60 ;  /* 0x000000375828723e */ /* 0x000fce000480703c */
.L_x_1502:
[----:B------:R-:W-:Y:S05]  /*8df0*/  BSYNC B1 ;  /* 0x0000000000017941 */ /* 0x000fea0003800000 */
.L_x_1501:
[----:B-1----:R0:W-:Y:S01]  /*8e00*/  STG.E.128 desc[UR60][R44.64+0xa0], R40 ;  /* 0x0000a0282c007986 */ /* 0x0021e2000c101d3c */
[----:B------:R-:W-:Y:S05]  /*8e10*/  BRA `(.L_x_1480) ;  /* 0x0000006800687947 */ /* 0x000fea0003800000 */
.L_x_1448:
        /* <DEDUP_REMOVED lines=43> */
.L_x_1504:
[----:B------:R-:W-:Y:S05]  /*90d0*/  BSYNC B1 ;  /* 0x0000000000017941 */ /* 0x000fea0003800000 */
.L_x_1503:
        /* <DEDUP_REMOVED lines=47> */
.L_x_1506:
[----:B------:R-:W-:Y:S05]  /*93d0*/  BSYNC B1 ;  /* 0x0000000000017941 */ /* 0x000fea0003800000 */
.L_x_1505:
        /* <DEDUP_REMOVED lines=26> */
.L_x_1507:
[----:B------:R-:W-:Y:S01]  /*9580*/  IMAD R97, R18, 0x8, R16 ;  /* 0x0000000812617824 */ /* 0x000fe200078e0210 */
[----:B------:R-:W-:Y:S01]  /*9590*/  SHF.L.U32 R98, R195, 0x1f, RZ ;  /* 0x0000001fc3627819 */ /* 0x000fe200000006ff */
[----:B------:R-:W1:Y:S01]  /*95a0*/  LDC R150, c[0x0][0x2f4] ;  /* 0x0000bd00ff967b82 */ /* 0x000e620000000800 */
[----:B------:R-:W-:Y:S02]  /*95b0*/  BSSY B1, `(.L_x_1508) ;  /* 0x0000004000017945 */ /* 0x000fe40003800000 */
[----:B------:R-:W2:Y:S05]  /*95c0*/  SYNCS.PHASECHK.TRANS64.TRYWAIT P5, [R97+URZ+0x29890], R98 ;  /* 0x02989062610075a7 */ /* 0x000eaa00080a017f */
[----:B------:R-:W3:Y:S01]  /*95d0*/  LDC.64 R130, c[0x0][0x300] ;  /* 0x0000c000ff827b82 */ /* 0x000ee20000000a00 */
[----:B--2---:R-:W-:Y:S05]  /*95e0*/  @!P5 BRA `(.L_x_1509) ;  /* 0x000002a40034d947 */ /* 0x004fea0003800000 */
.L_x_1844:
[----:B------:R-:W-:Y:S05]  /*95f0*/  BSYNC B1 ;  /* 0x0000000000017941 */ /* 0x000fea0003800000 */
.L_x_1508:
        /* <DEDUP_REMOVED lines=24> */
[----:B------:R-:W-:-:S04]  /*9780*/  IMAD.IADD R89, R89, 0x1, R88 ;  /* 0x0000000159597824 */ /* 0x000fc800078e0258 */
[C---:B------:R-:W-:Y:S02]  /*9790*/  IMAD R91, R18.reuse, 0x7800, R89 ;  /* 0x00007800125b7824 */ /* 0x040fe400078e0259 */
        /* <DEDUP_REMOVED lines=8> */
[----:B------:R-:W-:Y:S02]  /*9820*/  LOP3.LUT R52, R53, 0xff0000ff, RZ, 0xc0, !PT ;  /* 0xff0000ff35347812 */ /* 0x000fe400078ec0ff */
[--C-:B------:R-:W-:Y:S01]  /*9830*/  SHF.R.U32.HI R42, RZ, 0x10, R55.reuse ;  /* 0x00000010ff2a7819 */ /* 0x100fe20000011637 */
[----:B------:R-:W-:Y:S01]  /*9840*/  IMAD.SHL.U32 R181, R54, 0x100, RZ ;  /* 0x0000010036b57824 */ /* 0x000fe200078e00ff */
[----:B------:R-:W-:Y:S02]  /*9850*/  SHF.R.U32.HI R53, RZ, 0x8, R55 ;  /* 0x00000008ff357819 */ /* 0x000fe40000011637 */
[----:B------:R-:W-:Y:S01]  /*9860*/  LOP3.LUT R179, R55, 0xff0000ff, RZ, 0xc0, !PT ;  /* 0xff0000ff37b37812 */ /* 0x000fe200078ec0ff */
[----:B------:R-:W-:Y:S01]  /*9870*/  IMAD.U32 R42, R42, 0x10000, RZ ;  /* 0x000100002a2a7824 */ /* 0x000fe200078e00ff */
[----:B------:R-:W-:Y:S01]  /*9880*/  SHF.R.U32.HI R55, RZ, 0x8, R41 ;  /* 0x00000008ff377819 */ /* 0x000fe20000011629 */
[----:B------:R-:W-:Y:S01]  /*9890*/  IMAD.SHL.U32 R182, R53, 0x100, RZ ;  /* 0x0000010035b67824 */ /* 0x000fe200078e00ff */
[----:B------:R-:W-:-:S02]  /*98a0*/  LOP3.LUT R180, R41, 0xff0000ff, RZ, 0xc0, !PT ;  /* 0xff0000ff29b47812 */ /* 0x000fc400078ec0ff */
[----:B------:R-:W-:Y:S01]  /*98b0*/  SHF.R.U32.HI R178, RZ, 0x10, R41 ;  /* 0x00000010ffb27819 */ /* 0x000fe20000011629 */
[----:B------:R-:W-:Y:S01]  /*98c0*/  IMAD.SHL.U32 R53, R55, 0x100, RZ ;  /* 0x0000010037357824 */ /* 0x000fe200078e00ff */
[----:B------:R-:W-:Y:S02]  /*98d0*/  LOP3.LUT R55, R179, 0xff00, R182, 0xf8, !PT ;  /* 0x0000ff00b3377812 */ /* 0x000fe400078ef8b6 */
[----:B------:R-:W-:Y:S02]  /*98e0*/  LOP3.LUT R52, R52, 0xff00, R181, 0xf8, !PT ;  /* 0x0000ff0034347812 */ /* 0x000fe400078ef8b5 */
[----:B------:R-:W-:Y:S01]  /*98f0*/  LOP3.LUT R179, R180, 0xff00, R53, 0xf8, !PT ;  /* 0x0000ff00b4b37812 */ /* 0x000fe200078ef835 */
[----:B------:R-:W-:Y:S01]  /*9900*/  IMAD.U32 R53, R40, 0x10000, RZ ;  /* 0x0001000028357824 */ /* 0x000fe200078e00ff */
[--C-:B------:R-:W-:Y:S01]  /*9910*/  SHF.R.U32.HI R54, RZ, 0x8, R43.reuse ;  /* 0x00000008ff367819 */ /* 0x100fe2000001162b */
[----:B------:R-:W-:Y:S01]  /*9920*/  IMAD.U32 R40, R178, 0x10000, RZ ;  /* 0x00010000b2287824 */ /* 0x000fe200078e00ff */
[----:B------:R-:W-:-:S02]  /*9930*/  SHF.R.U32.HI R41, RZ, 0x10, R43 ;  /* 0x00000010ff297819 */ /* 0x000fc4000001162b */
[----:B------:R-:W-:Y:S01]  /*9940*/  LOP3.LUT R178, R52, 0xff0000, R53, 0xf8, !PT ;  /* 0x00ff000034b27812 */ /* 0x000fe200078ef835 */
[----:B------:R-:W-:Y:S01]  /*9950*/  IMAD.SHL.U32 R54, R54, 0x100, RZ ;  /* 0x0000010036367824 */ /* 0x000fe200078e00ff */
[----:B------:R-:W-:Y:S01]  /*9960*/  LOP3.LUT R40, R179, 0xff0000, R40, 0xf8, !PT ;  /* 0x00ff0000b3287812 */ /* 0x000fe200078ef828 */
[----:B------:R-:W-:Y:S01]  /*9970*/  IMAD.U32 R41, R41, 0x10000, RZ ;  /* 0x0001000029297824 */ /* 0x000fe200078e00ff */
[----:B0-----:R-:W-:Y:S02]  /*9980*/  F2FP.F16.E4M3.UNPACK_B R179, R93 ;  /* 0x0000005dffb3723e */ /* 0x001fe400020006ff */
[----:B------:R-:W-:Y:S02]  /*9990*/  F2FP.F16.E4M3.UNPACK_B R181, R40 ;  /* 0x00000028ffb5723e */ /* 0x000fe400020006ff */
[----:B-1----:R-:W-:Y:S01]  /*99a0*/  F2FP.F16.E4M3.UNPACK_B R52, R89 ;  /* 0x00000059ff34723e */ /* 0x002fe200020006ff */
[----:B------:R-:W-:Y:S01]  /*99b0*/  HADD2.F32 R53, -RZ, R179.H0_H0 ;  /* 0x200000b3ff357230 */ /* 0x000fe20000004100 */
[-C--:B------:R-:W-:Y:S01]  /*99c0*/  F2FP.F16.E4M3.UNPACK_B R182, R178.reuse ;  /* 0x000000b2ffb6723e */ /* 0x080fe200020006ff */
[----:B------:R-:W-:Y:S01]  /*99d0*/  HADD2.F32 R184, -RZ, R181.H0_H0 ;  /* 0x200000b5ffb87230 */ /* 0x000fe20000004100 */
[----:B------:R-:W-:Y:S01]  /*99e0*/  F2FP.F16.E4M3.UNPACK_B R93, R93.H1 ;  /* 0x0000005dff5d723e */ /* 0x000fe200030006ff */
[----:B------:R-:W-:Y:S01]  /*99f0*/  HADD2.F32 R180, -RZ, R52.H0_H0 ;  /* 0x20000034ffb47230 */ /* 0x000fe20000004100 */
[----:B------:R-:W-:Y:S01]  /*9a00*/  F2FP.F16.E4M3.UNPACK_B R178, R178.H1 ;  /* 0x000000b2ffb2723e */ /* 0x000fe200030006ff */
        /* <DEDUP_REMOVED lines=8> */
[----:B------:R-:W-:Y:S01]  /*9a90*/  HADD2.F32 R183, -RZ, R179.H1_H1 ;  /* 0x300000b3ffb77230 */ /* 0x000fe20000004100 */
[----:B------:R-:W-:-:S04]  /*9aa0*/  LOP3.LUT R43, R43, 0xff0000ff, RZ, 0xc0, !PT ;  /* 0xff0000ff2b2b7812 */ /* 0x000fc800078ec0ff */
[-C--:B------:R-:W-:Y:S01]  /*9ab0*/  FMUL.FTZ R179, R183, R181.reuse ;  /* 0x000000b5b7b37220 */ /* 0x080fe20000410000 */
[C---:B------:R-:W-:Y:S01]  /*9ac0*/  FMUL.FTZ R181, R52.reuse, R181 ;  /* 0x000000b534b57220 */ /* 0x040fe20000410000 */
[----:B------:R-:W-:Y:S02]  /*9ad0*/  LOP3.LUT R43, R43, 0xff00, R54, 0xf8, !PT ;  /* 0x0000ff002b2b7812 */ /* 0x000fe400078ef836 */
        /* <DEDUP_REMOVED lines=9> */
[----:B------:R-:W-:-:S02]  /*9b70*/  HADD2.F32 R89, -RZ, R182.H0_H0 ;  /* 0x200000b6ff597230 */ /* 0x000fc40000004100 */
[----:B------:R-:W-:Y:S02]  /*9b80*/  HADD2.F32 R93, -RZ, R93.H1_H1 ;  /* 0x3000005dff5d7230 */ /* 0x000fe40000004100 */
        /* <DEDUP_REMOVED lines=100> */
[-C--:B------:R-:W-:Y:S01]  /*a1d0*/  FFMA.FTZ R89, R41, R175.reuse, -R89 ;  /* 0x000000af29597223 */ /* 0x080fe20000010859 */
[----:B------:R-:W-:Y:S01]  /*a1e0*/  F2FP.SATFINITE.E4M3.F32.PACK_AB_MERGE_C R55, R55, R184, RZ ;  /* 0x000000b83737723e */ /* 0x000fe200048070ff */
[----:B------:R-:W-:Y:S01]  /*a1f0*/  FFMA.FTZ R41, R92, R175, R173 ;  /* 0x000000af5c297223 */ /* 0x000fe200000100ad */
[----:B------:R-:W-:Y:S01]  /*a200*/  F2FP.F16.E4M3.UNPACK_B R92, R94.H1 ;  /* 0x0000005eff5c723e */ /* 0x000fe200030006ff */
[--C-:B------:R-:W-:Y:S01]  /*a210*/  HADD2.F32 R175, -RZ, R95.reuse.H0_H0 ;  /* 0x2000005fffaf7230 */ /* 0x100fe20000004100 */
[----:B------:R-:W-:Y:S01]  /*a220*/  F2FP.SATFINITE.E4M3.F32.PACK_AB_MERGE_C R178, R89, R178, R88 ;  /* 0x000000b259b2723e */ /* 0x000fe20004807058 */
[----:B------:R-:W-:Y:S01]  /*a230*/  HADD2.F32 R95, -RZ, R95.H1_H1 ;  /* 0x3000005fff5f7230 */ /* 0x000fe20000004100 */
[----:B------:R-:W-:Y:S01]  /*a240*/  F2FP.F16.E4M3.UNPACK_B R88, R174.H1 ;  /* 0x000000aeff58723e */ /* 0x000fe200030006ff */
        /* <DEDUP_REMOVED lines=11> */
[----:B------:R-:W-:Y:S01]  /*a300*/  FMUL.FTZ R185, R173, R185 ;  /* 0x000000b9adb97220 */ /* 0x000fe20000410000 */
[----:B------:R-:W-:Y:S01]  /*a310*/  F2FP.SATFINITE.E4M3.F32.PACK_AB_MERGE_C R41, R41, R180, R55 ;  /* 0x000000b42929723e */ /* 0x000fe20004807037 */
[-C--:B------:R-:W-:Y:S02]  /*a320*/  FFMA.FTZ R181, R173, R175.reuse, -R181 ;  /* 0x000000afadb57223 */ /* 0x080fe400000108b5 */
[----:B------:R-:W-:Y:S01]  /*a330*/  FFMA.FTZ R185, R93, R175, R185 ;  /* 0x000000af5db97223 */ /* 0x000fe200000100b9 */
[-C--:B------:R-:W-:Y:S01]  /*a340*/  FMUL.FTZ R93, R92, R88.reuse ;  /* 0x000000585c5d7220 */ /* 0x080fe20000410000 */
[----:B------:R-:W-:Y:S01]  /*a350*/  FMUL.FTZ R88, R89, R88 ;  /* 0x0000005859587220 */ /* 0x000fe20000410000 */
[----:B------:R-:W-:-:S02]  /*a360*/  HADD2.F32 R175, -RZ, R174.H0_H0 ;  /* 0x200000aeffaf7230 */ /* 0x000fc40000004100 */
[-C--:B------:R-:W-:Y:S01]  /*a370*/  FFMA.FTZ R89, R89, R95.reuse, -R93 ;  /* 0x0000005f59597223 */ /* 0x080fe2000001085d */
[----:B------:R-:W-:Y:S01]  /*a380*/  FFMA.FTZ R88, R92, R95, R88 ;  /* 0x0000005f5c587223 */ /* 0x000fe20000010058 */
[----:B------:R-:W-:Y:S02]  /*a390*/  HADD2.F32 R92, -RZ, R94.H0_H0 ;  /* 0x2000005eff5c7230 */ /* 0x000fe40000004100 */
        /* <DEDUP_REMOVED lines=12> */
[----:B------:R-:W-:Y:S01]  /*a460*/  F2FP.SATFINITE.E4M3.F32.PACK_AB_MERGE_C R88, R88, R185, RZ ;  /* 0x000000b95858723e */ /* 0x000fe200048070ff */
[----:B------:R-:W-:Y:S01]  /*a470*/  FMUL.FTZ R174, R90, R174 ;  /* 0x000000ae5aae7220 */ /* 0x000fe20000410000 */
[----:B------:R-:W-:Y:S01]  /*a480*/  F2FP.SATFINITE.E4M3.F32.PACK_AB_MERGE_C R93, R52, R53, R40 ;  /* 0x00000035345d723e */ /* 0x000fe20004807028 */
[-C--:B------:R-:W-:Y:S01]  /*a490*/  FFMA.FTZ R92, R90, R176.reuse, -R92 ;  /* 0x000000b05a5c7223 */ /* 0x080fe2000001085c */
[----:B------:R-:W-:Y:S01]  /*a4a0*/  F2FP.SATFINITE.E4M3.F32.PACK_AB_MERGE_C R95, R43, R183, R42 ;  /* 0x000000b72b5f723e */ /* 0x000fe2000480702a */
[----:B------:R-:W-:-:S03]  /*a4b0*/  FFMA.FTZ R174, R94, R176, R174 ;  /* 0x000000b05eae7223 */ /* 0x000fc600000100ae */
[----:B------:R-:W-:Y:S01]  /*a4c0*/  F2FP.SATFINITE.E4M3.F32.PACK_AB_MERGE_C R90, R92, R173, R89 ;  /* 0x000000ad5c5a723e */ /* 0x000fe20004807059 */
[----:B------:R-:W-:Y:S01]  /*a4d0*/  IMAD.MOV.U32 R89, RZ, RZ, R179 ;  /* 0x000000ffff597224 */ /* 0x000fe200078e00b3 */
[----:B------:R-:W-:Y:S01]  /*a4e0*/  F2FP.SATFINITE.E4M3.F32.PACK_AB_MERGE_C R94, R174, R175, R88 ;  /* 0x000000afae5e723e */ /* 0x000fe20004807058 */
[----:B------:R-:W-:Y:S02]  /*a4f0*/  IMAD.MOV.U32 R88, RZ, RZ, R178 ;  /* 0x000000ffff587224 */ /* 0x000fe400078e00b2 */
[----:B------:R-:W-:-:S07]  /*a500*/  IMAD.MOV.U32 R92, RZ, RZ, R41 ;  /* 0x000000ffff5c7224 */ /* 0x000fce00078e0029 */
.L_x_1515:
[----:B------:R-:W-:Y:S05]  /*a510*/  BSYNC B3 ;  /* 0x0000000000037941 */ /* 0x000fea0003800000 */
.L_x_1514:
        /* <DEDUP_REMOVED lines=9> */
[----:B-1----:R1:W-:Y:S01]  /*a5b0*/  STG.E.128 desc[UR60][R40.64], R88 ;  /* 0x0000005828007986 */ /* 0x0023e2000c101d3c */
[----:B------:R-:W-:-:S05]  /*a5c0*/  @!P4 IMAD.X R43, R52, 0x1, R121, P5 ;  /* 0x00000001342bc824 */ /* 0x000fca00028e0679 */
[----:B0-----:R1:W-:Y:S03]  /*a5d0*/  @!P4 STG.E.128 desc[UR60][R42.64], R92 ;  /* 0x0000005c2a00c986 */ /* 0x0013e6000c101d3c */
.L_x_1513:
[----:B------:R-:W-:Y:S05]  /*a5e0*/  BSYNC B2 ;  /* 0x0000000000027941 */ /* 0x000fea0003800000 */
.L_x_1512:
[----:B------:R-:W-:Y:S01]  /*a5f0*/  ISETP.NE.AND P4, PT, R35, RZ, PT ;  /* 0x000000ff2300720c */ /* 0x000fe20003f85270 */
[----:B------:R-:W-:-:S12]  /*a600*/  BSSY B2, `(.L_x_1516) ;  /* 0x00000f6000027945 */ /* 0x000fd80003800000 */
[----:B------:R-:W-:Y:S05]  /*a610*/  @!P4 BRA `(.L_x_1517) ;  /* 0x0000000c00d0c947 */ /* 0x000fea0003800000 */
[----:B-1----:R-:W-:Y:S01]  /*a620*/  SEL R40, R99, R155, !P3 ;  /* 0x0000009b63287207 */ /* 0x002fe20005800000 */
        /* <DEDUP_REMOVED lines=9> */
[----:B------:R-:W-:-:S04]  /*a6c0*/  LEA.HI R40, R40, R41, RZ, 0x2 ;  /* 0x0000002928287211 */ /* 0x000fc800078f10ff */
[----:B------:R-:W-:Y:S02]  /*a6d0*/  SHF.R.S32.HI R41, RZ, 0x2, R40 ;  /* 0x00000002ff297819 */ /* 0x000fe40000011428 */
[----:B------:R-:W-:-:S03]  /*a6e0*/  LOP3.LUT R40, R202, 0x30, R90, 0xf8, !PT ;  /* 0x00000030ca287812 */ /* 0x000fc600078ef85a */
[----:B------:R-:W-:Y:S01]  /*a6f0*/  IMAD R41, R41, 0x2800, R208 ;  /* 0x0000280029297824 */ /* 0x000fe200078e02d0 */
[----:B------:R-:W-:-:S05]  /*a700*/  LOP3.LUT R40, R40, R203, RZ, 0x3c, !PT ;  /* 0x000000cb28287212 */ /* 0x000fca00078e3cff */
[----:B------:R-:W-:Y:S02]  /*a710*/  IMAD.IADD R43, R41, 0x1, R40 ;  /* 0x00000001292b7824 */ /* 0x000fe400078e0228 */
        /* <DEDUP_REMOVED lines=8> */
[----:B------:R-:W-:Y:S02]  /*a7a0*/  LOP3.LUT R44, R57, 0xff0000ff, RZ, 0xc0, !PT ;  /* 0xff0000ff392c7812 */ /* 0x000fe400078ec0ff */
[----:B------:R-:W-:Y:S02]  /*a7b0*/  SHF.R.U32.HI R58, RZ, 0x10, R57 ;  /* 0x00000010ff3a7819 */ /* 0x000fe40000011639 */
[--C-:B------:R-:W-:Y:S02]  /*a7c0*/  SHF.R.U32.HI R57, RZ, 0x8, R45.reuse ;  /* 0x00000008ff397819 */ /* 0x100fe4000001162d */
[----:B------:R-:W-:Y:S02]  /*a7d0*/  SHF.R.U32.HI R56, RZ, 0x10, R45 ;  /* 0x00000010ff387819 */ /* 0x000fe4000001162d */
[----:B------:R-:W-:Y:S01]  /*a7e0*/  LOP3.LUT R46, R45, 0xff0000ff, RZ, 0xc0, !PT ;  /* 0xff0000ff2d2e7812 */ /* 0x000fe200078ec0ff */
[----:B------:R-:W-:-:S02]  /*a7f0*/  IMAD.SHL.U32 R57, R57, 0x100, RZ ;  /* 0x0000010039397824 */ /* 0x000fc400078e00ff */
[----:B------:R-:W-:Y:S02]  /*a800*/  IMAD.SHL.U32 R45, R91, 0x100, RZ ;  /* 0x000001005b2d7824 */ /* 0x000fe400078e00ff */
[----:B------:R-:W-:Y:S01]  /*a810*/  IMAD.U32 R56, R56, 0x10000, RZ ;  /* 0x0001000038387824 */ /* 0x000fe200078e00ff */
[----:B------:R-:W-:Y:S01]  /*a820*/  LOP3.LUT R57, R46, 0xff00, R57, 0xf8, !PT ;  /* 0x0000ff002e397812 */ /* 0x000fe200078ef839 */
[----:B------:R-:W-:Y:S01]  /*a830*/  IMAD.U32 R46, R58, 0x10000, RZ ;  /* 0x000100003a2e7824 */ /* 0x000fe200078e00ff */
[----:B------:R-:W-:Y:S01]  /*a840*/  LOP3.LUT R45, R44, 0xff00, R45, 0xf8, !PT ;  /* 0x0000ff002c2d7812 */ /* 0x000fe200078ef82d */
[----:B-1----:R-:W-:Y:S01]  /*a850*/  IMAD.MOV.U32 R58, RZ, RZ, R53 ;  /* 0x000000ffff3a7224 */ /* 0x002fe200078e0035 */
[----:B------:R-:W-:Y:S02]  /*a860*/  LOP3.LUT R44, R57, 0xff0000, R56, 0xf8, !PT ;  /* 0x00ff0000392c7812 */ /* 0x000fe400078ef838 */
[----:B0-----:R-:W-:Y:S02]  /*a870*/  F2FP.F16.E4M3.UNPACK_B R53, R41 ;  /* 0x00000029ff35723e */ /* 0x001fe400020006ff */
[----:B------:R-:W-:-:S02]  /*a880*/  F2FP.F16.E4M3.UNPACK_B R91, R58 ;  /* 0x0000003aff5b723e */ /* 0x000fc400020006ff */
[----:B------:R-:W-:Y:S01]  /*a890*/  F2FP.F16.E4M3.UNPACK_B R92, R44 ;  /* 0x0000002cff5c723e */ /* 0x000fe200020006ff */
[----:B------:R-:W-:Y:S01]  /*a8a0*/  HADD2.F32 R56, -RZ, R53.H0_H0 ;  /* 0x20000035ff387230 */ /* 0x000fe20000004100 */
[----:B------:R-:W-:Y:S01]  /*a8b0*/  LOP3.LUT R57, R45, 0xff0000, R46, 0xf8, !PT ;  /* 0x00ff00002d397812 */ /* 0x000fe200078ef82e */
[--C-:B------:R-:W-:Y:S01]  /*a8c0*/  HADD2.F32 R46, -RZ, R91.reuse.H0_H0 ;  /* 0x2000005bff2e7230 */ /* 0x100fe20000004100 */
[----:B------:R-:W-:Y:S01]  /*a8d0*/  F2FP.F16.E4M3.UNPACK_B R58, R58.H1 ;  /* 0x0000003aff3a723e */ /* 0x000fe200030006ff */
[----:B------:R-:W-:Y:S01]  /*a8e0*/  HADD2.F32 R91, -RZ, R91.H1_H1 ;  /* 0x3000005bff5b7230 */ /* 0x000fe20000004100 */
[-C--:B------:R-:W-:Y:S01]  /*a8f0*/  F2FP.F16.E4M3.UNPACK_B R45, R57.reuse ;  /* 0x00000039ff2d723e */ /* 0x080fe200020006ff */
[--C-:B------:R-:W-:Y:S01]  /*a900*/  HADD2.F32 R94, -RZ, R92.reuse.H1_H1 ;  /* 0x3000005cff5e7230 */ /* 0x100fe20000004100 */
[----:B------:R-:W-:Y:S01]  /*a910*/  F2FP.F16.E4M3.UNPACK_B R57, R57.H1 ;  /* 0x00000039ff39723e */ /* 0x000fe200030006ff */
[----:B------:R-:W-:Y:S02]  /*a920*/  HADD2.F32 R53, -RZ, R53.H1_H1 ;  /* 0x30000035ff357230 */ /* 0x000fe40000004100 */
[----:B------:R-:W-:-:S02]  /*a930*/  HADD2.F32 R95, -RZ, R92.H0_H0 ;  /* 0x2000005cff5f7230 */ /* 0x000fc40000004100 */
[-C--:B------:R-:W-:Y:S01]  /*a940*/  FMUL.FTZ R174, R91, R94.reuse ;  /* 0x0000005e5bae7220 */ /* 0x080fe20000410000 */
[--C-:B------:R-:W-:Y:S02]  /*a950*/  HADD2.F32 R92, -RZ, R45.reuse.H1_H1 ;  /* 0x3000002dff5c7230 */ /* 0x100fe40000004100 */
[C---:B------:R-:W-:Y:S01]  /*a960*/  FMUL.FTZ R94, R53.reuse, R94 ;  /* 0x0000005e355e7220 */ /* 0x040fe20000410000 */
[----:B------:R-:W-:Y:S02]  /*a970*/  HADD2.F32 R93, -RZ, R45.H0_H0 ;  /* 0x2000002dff5d7230 */ /* 0x000fe40000004100 */
[-C--:B------:R-:W-:Y:S01]  /*a980*/  FMUL.FTZ R173, R46, R95.reuse ;  /* 0x0000005f2ead7220 */ /* 0x080fe20000410000 */
[C---:B------:R-:W-:Y:S01]  /*a990*/  FMUL.FTZ R95, R56.reuse, R95 ;  /* 0x0000005f385f7220 */ /* 0x040fe20000410000 */
[-C--:B------:R-:W-:Y:S01]  /*a9a0*/  FFMA.FTZ R53, R53, R92.reuse, -R174 ;  /* 0x0000005c35357223 */ /* 0x080fe200000108ae */
[----:B------:R-:W-:Y:S01]  /*a9b0*/  FFMA.FTZ R45, R91, R92, R94 ;  /* 0x0000005c5b2d7223 */ /* 0x000fe2000001005e */
[----:B------:R-:W-:Y:S01]  /*a9c0*/  F2FP.F16.E4M3.UNPACK_B R92, R44.H1 ;  /* 0x0000002cff5c723e */ /* 0x000fe200030006ff */
[----:B------:R-:W-:Y:S01]  /*a9d0*/  FFMA.FTZ R56, R56, R93, -R173 ;  /* 0x0000005d38387223 */ /* 0x000fe200000108ad */
[----:B------:R-:W-:Y:S01]  /*a9e0*/  F2FP.F16.E4M3.UNPACK_B R91, R41.H1 ;  /* 0x00000029ff5b723e */ /* 0x000fe200030006ff */
[----:B------:R-:W-:-:S02]  /*a9f0*/  HADD2.F32 R41, -RZ, R58.H0_H0 ;  /* 0x2000003aff297230 */ /* 0x000fc40000004100 */
[----:B------:R-:W-:Y:S01]  /*aa00*/  FFMA.FTZ R46, R46, R93, R95 ;  /* 0x0000005d2e2e7223 */ /* 0x000fe2000001005f */
[----:B------:R-:W-:Y:S02]  /*aa10*/  HADD2.F32 R94, -RZ, R92.H0_H0 ;  /* 0x2000005cff5e7230 */ /* 0x000fe40000004100 */
[----:B------:R-:W-:Y:S02]  /*aa20*/  HADD2.F32 R44, -RZ, R91.H0_H0 ;  /* 0x2000005bff2c7230 */ /* 0x000fe40000004100 */
[----:B------:R-:W-:Y:S02]  /*aa30*/  HADD2.F32 R93, -RZ, R57.H0_H0 ;  /* 0x20000039ff5d7230 */ /* 0x000fe40000004100 */
[-C--:B------:R-:W-:Y:S01]  /*aa40*/  FMUL.FTZ R95, R41, R94.reuse ;  /* 0x0000005e295f7220 */ /* 0x080fe20000410000 */
[----:B------:R-:W-:Y:S02]  /*aa50*/  HADD2.F32 R91, -RZ, R91.H1_H1 ;  /* 0x3000005bff5b7230 */ /* 0x000fe40000004100 */
[C---:B------:R-:W-:Y:S01]  /*aa60*/  FMUL.FTZ R94, R44.reuse, R94 ;  /* 0x0000005e2c5e7220 */ /* 0x040fe20000410000 */
[----:B------:R-:W-:-:S03]  /*aa70*/  FFMA.FTZ R44, R44, R93, -R95 ;  /* 0x0000005d2c2c7223 */ /* 0x000fc6000001085f */
[----:B------:R-:W-:Y:S01]  /*aa80*/  FFMA.FTZ R41, R41, R93, R94 ;  /* 0x0000005d29297223 */ /* 0x000fe2000001005e */
[----:B------:R-:W-:Y:S02]  /*aa90*/  HADD2.F32 R93, -RZ, R58.H1_H1 ;  /* 0x3000003aff5d7230 */ /* 0x000fe40000004100 */
[----:B------:R-:W-:Y:S02]  /*aaa0*/  HADD2.F32 R58, -RZ, R92.H1_H1 ;  /* 0x3000005cff3a7230 */ /* 0x000fe40000004100 */
[----:B------:R-:W-:-:S03]  /*aab0*/  HADD2.F32 R92, -RZ, R57.H1_H1 ;  /* 0x30000039ff5c7230 */ /* 0x000fc60000004100 */
[-C--:B------:R-:W-:Y:S01]  /*aac0*/  FMUL.FTZ R94, R93, R58.reuse ;  /* 0x0000003a5d5e7220 */ /* 0x080fe20000410000 */
[----:B------:R-:W-:-:S03]  /*aad0*/  FMUL.FTZ R174, R91, R58 ;  /* 0x0000003a5bae7220 */ /* 0x000fc60000410000 */
[-C--:B------:R-:W-:Y:S01]  /*aae0*/  FFMA.FTZ R58, R91, R92.reuse, -R94 ;  /* 0x0000005c5b3a7223 */ /* 0x080fe2000001085e */
[----:B------:R-:W-:Y:S01]  /*aaf0*/  SHF.R.U32.HI R94, RZ, 0x8, R47 ;  /* 0x00000008ff5e7819 */ /* 0x000fe2000001162f */
[----:B------:R-:W-:Y:S01]  /*ab00*/  FFMA.FTZ R57, R93, R92, R174 ;  /* 0x0000005c5d397223 */ /* 0x000fe200000100ae */
[----:B------:R-:W-:Y:S02]  /*ab10*/  SHF.R.U32.HI R92, RZ, 0x8, R59 ;  /* 0x00000008ff5c7819 */ /* 0x000fe4000001163b */
[----:B------:R-:W-:Y:S01]  /*ab20*/  SHF.R.U32.HI R174, RZ, 0x10, R47 ;  /* 0x00000010ffae7819 */ /* 0x000fe2000001162f */
[----:B------:R-:W-:Y:S01]  /*ab30*/  IMAD.SHL.U32 R94, R94, 0x100, RZ ;  /* 0x000001005e5e7824 */ /* 0x000fe200078e00ff */
[----:B------:R-:W-:Y:S01]  /*ab40*/  LOP3.LUT R91, R59, 0xff0000ff, RZ, 0xc0, !PT ;  /* 0xff0000ff3b5b7812 */ /* 0x000fe200078ec0ff */
[----:B------:R-:W-:Y:S01]  /*ab50*/  IMAD.SHL.U32 R92, R92, 0x100, RZ ;  /* 0x000001005c5c7824 */ /* 0x000fe200078e00ff */
[----:B------:R-:W-:Y:S01]  /*ab60*/  SHF.R.U32.HI R93, RZ, 0x10, R59 ;  /* 0x00000010ff5d7819 */ /* 0x000fe2000001163b */
[----:B------:R-:W-:Y:S01]  /*ab70*/  IMAD.U32 R174, R174, 0x10000, RZ ;  /* 0x00010000aeae7824 */ /* 0x000fe200078e00ff */
[----:B------:R-:W-:Y:S01]  /*ab80*/  LOP3.LUT R59, R47, 0xff0000ff, RZ, 0xc0, !PT ;  /* 0xff0000ff2f3b7812 */ /* 0x000fe200078ec0ff */
[----:B------:R-:W-:Y:S01]  /*ab90*/  IMAD.MOV.U32 R47, RZ, RZ, R55 ;  /* 0x000000ffff2f7224 */ /* 0x000fe200078e0037 */
[----:B------:R-:W-:Y:S01]  /*aba0*/  LOP3.LUT R91, R91, 0xff00, R92, 0xf8, !PT ;  /* 0x0000ff005b5b7812 */ /* 0x000fe200078ef85c */
[----:B------:R-:W-:Y:S01]  /*abb0*/  IMAD.U32 R92, R93, 0x10000, RZ ;  /* 0x000100005d5c7824 */ /* 0x000fe200078e00ff */
[----:B------:R-:W-:-:S02]  /*abc0*/  LOP3.LUT R59, R59, 0xff00, R94, 0xf8, !PT ;  /* 0x0000ff003b3b7812 */ /* 0x000fc400078ef85e */
[----:B------:R-:W-:Y:S02]  /*abd0*/  F2FP.F16.E4M3.UNPACK_B R94, R47 ;  /* 0x0000002fff5e723e */ /* 0x000fe400020006ff */
[----:B------:R-:W-:Y:S02]  /*abe0*/  LOP3.LUT R174, R59, 0xff0000, R174, 0xf8, !PT ;  /* 0x00ff00003bae7812 */ /* 0x000fe400078ef8ae */
[----:B------:R-:W-:Y:S01]  /*abf0*/  LOP3.LUT R175, R91, 0xff0000, R92, 0xf8, !PT ;  /* 0x00ff00005baf7812 */ /* 0x000fe200078ef85c */
[--C-:B------:R-:W-:Y:S01]  /*ac00*/  HADD2.F32 R55, -RZ, R94.reuse.H0_H0 ;  /* 0x2000005eff377230 */ /* 0x100fe20000004100 */
[-C--:B------:R-:W-:Y:S01]  /*ac10*/  F2FP.F16.E4M3.UNPACK_B R95, R174.reuse ;  /* 0x000000aeff5f723e */ /* 0x080fe200020006ff */
[----:B------:R-:W-:Y:S01]  /*ac20*/  HADD2.F32 R94, -RZ, R94.H1_H1 ;  /* 0x3000005eff5e7230 */ /* 0x000fe20000004100 */
[----:B------:R-:W-:Y:S02]  /*ac30*/  F2FP.F16.E4M3.UNPACK_B R93, R43 ;  /* 0x0000002bff5d723e */ /* 0x000fe400020006ff */
[----:B------:R-:W-:Y:S01]  /*ac40*/  F2FP.F16.E4M3.UNPACK_B R173, R175 ;  /* 0x000000afffad723e */ /* 0x000fe200020006ff */
[----:B------:R-:W-:Y:S01]  /*ac50*/  HADD2.F32 R176, -RZ, R95.H0_H0 ;  /* 0x2000005fffb07230 */ /* 0x000fe20000004100 */
[----:B------:R-:W-:Y:S01]  /*ac60*/  F2FP.F16.E4M3.UNPACK_B R91, R47.H1 ;  /* 0x0000002fff5b723e */ /* 0x000fe200030006ff */
[----:B------:R-:W-:Y:S01]  /*ac70*/  HADD2.F32 R59, -RZ, R93.H0_H0 ;  /* 0x2000005dff3b7230 */ /* 0x000fe20000004100 */
[----:B------:R-:W-:Y:S01]  /*ac80*/  F2FP.F16.E4M3.UNPACK_B R174, R174.H1 ;  /* 0x000000aeffae723e */ /* 0x000fe200030006ff */
[----:B------:R-:W-:-:S02]  /*ac90*/  HADD2.F32 R92, -RZ, R173.H0_H0 ;  /* 0x200000adff5c7230 */ /* 0x000fc40000004100 */
[-C--:B------:R-:W-:Y:S01]  /*aca0*/  FMUL.FTZ R178, R55, R176.reuse ;  /* 0x000000b037b27220 */ /* 0x080fe20000410000 */
[----:B------:R-:W-:Y:S01]  /*acb0*/  F2FP.F16.E4M3.UNPACK_B R175, R175.H1 ;  /* 0x000000afffaf723e */ /* 0x000fe200030006ff */
[C---:B------:R-:W-:Y:S01]  /*acc0*/  FMUL.FTZ R176, R59.reuse, R176 ;  /* 0x000000b03bb07220 */ /* 0x040fe20000410000 */
[----:B------:R-:W-:Y:S02]  /*acd0*/  HADD2.F32 R47, -RZ, R91.H0_H0 ;  /* 0x2000005bff2f7230 */ /* 0x000fe40000004100 */
[-C--:B------:R-:W-:Y:S01]  /*ace0*/  FFMA.FTZ R59, R59, R92.reuse, -R178 ;  /* 0x0000005c3b3b7223 */ /* 0x080fe200000108b2 */
[----:B------:R-:W-:Y:S02]  /*acf0*/  HADD2.F32 R177, -RZ, R174.H0_H0 ;  /* 0x200000aeffb17230 */ /* 0x000fe40000004100 */
[----:B------:R-:W-:Y:S01]  /*ad00*/  FFMA.FTZ R55, R55, R92, R176 ;  /* 0x0000005c37377223 */ /* 0x000fe200000100b0 */
[----:B------:R-:W-:Y:S01]  /*ad10*/  F2FP.F16.E4M3.UNPACK_B R92, R43.H1 ;  /* 0x0000002bff5c723e */ /* 0x000fe200030006ff */
[----:B------:R-:W-:Y:S01]  /*ad20*/  HADD2.F32 R176, -RZ, R175.H0_H0 ;  /* 0x200000afffb07230 */ /* 0x000fe20000004100 */
[----:B------:R-:W-:Y:S01]  /*ad30*/  F2FP.SATFINITE.E4M3.F32.PACK_AB_MERGE_C R44, R58, R44, RZ ;  /* 0x0000002c3a2c723e */ /* 0x000fe200048070ff */
[----:B------:R-:W-:Y:S01]  /*ad40*/  FMUL.FTZ R178, R47, R177 ;  /* 0x000000b12fb27220 */ /* 0x000fe20000410000 */
[----:B------:R-:W-:Y:S01]  /*ad50*/  HADD2.F32 R91, -RZ, R91.H1_H1 ;  /* 0x3000005bff5b7230 */ /* 0x000fe20000004100 */
[----:B------:R-:W-:Y:S01]  /*ad60*/  F2FP.SATFINITE.E4M3.F32.PACK_AB_MERGE_C R57, R57, R41, RZ ;  /* 0x000000293939723e */ /* 0x000fe200048070ff */
[----:B------:R-:W-:Y:S01]  /*ad70*/  HADD2.F32 R43, -RZ, R92.H0_H0 ;  /* 0x2000005cff2b7230 */ /* 0x000fe20000004100 */
[----:B------:R-:W-:Y:S01]  /*ad80*/  F2FP.SATFINITE.E4M3.F32.PACK_AB_MERGE_C R41, R53, R56, R44 ;  /* 0x000000383529723e */ /* 0x000fe2000480702c */
[----:B------:R-:W-:Y:S01]  /*ad90*/  HADD2.F32 R174, -RZ, R174.H1_H1 ;  /* 0x300000aeffae7230 */ /* 0x000fe20000004100 */
[----:B------:R-:W-:-:S02]  /*ada0*/  F2FP.SATFINITE.E4M3.F32.PACK_AB_MERGE_C R53, R45, R46, R57 ;  /* 0x0000002e2d35723e */ /* 0x000fc40004807039 */
[C---:B------:R-:W-:Y:S01]  /*adb0*/  FMUL.FTZ R177, R43.reuse, R177 ;  /* 0x000000b12bb17220 */ /* 0x040fe20000410000 */
[----:B------:R-:W-:Y:S01]  /*adc0*/  FFMA.FTZ R43, R43, R176, -R178 ;  /* 0x000000b02b2b7223 */ /* 0x000fe200000108b2 */
[----:B------:R-:W-:Y:S02]  /*add0*/  F2FP.F16.E4M3.UNPACK_B R178, R170.H1 ;  /* 0x000000aaffb2723e */ /* 0x000fe400030006ff */
[----:B------:R-:W-:Y:S01]  /*ade0*/  FFMA.FTZ R47, R47, R176, R177 ;  /* 0x000000b02f2f7223 */ /* 0x000fe200000100b1 */
[----:B------:R-:W-:Y:S02]  /*adf0*/  HADD2.F32 R177, -RZ, R92.H1_H1 ;  /* 0x3000005cffb17230 */ /* 0x000fe40000004100 */
[----:B------:R-:W-:Y:S01]  /*ae00*/  FMUL.FTZ R92, R91, R174 ;  /* 0x000000ae5b5c7220 */ /* 0x000fe20000410000 */
[----:B------:R-:W-:Y:S01]  /*ae10*/  HADD2.F32 R176, -RZ, R175.H1_H1 ;  /* 0x300000afffb07230 */ /* 0x000fe20000004100 */
[----:B------:R-:W-:Y:S01]  /*ae20*/  F2FP.F16.E4M3.UNPACK_B R170, R170 ;  /* 0x000000aaffaa723e */ /* 0x000fe200020006ff */
[----:B------:R-:W-:-:S02]  /*ae30*/  HADD2.F32 R175, -RZ, R95.H1_H1 ;  /* 0x3000005fffaf7230 */ /* 0x000fc40000004100 */
[C---:B------:R-:W-:Y:S01]  /*ae40*/  FMUL.FTZ R174, R177.reuse, R174 ;  /* 0x000000aeb1ae7220 */ /* 0x040fe20000410000 */
[----:B------:R-:W-:Y:S02]  /*ae50*/  HADD2.F32 R95, -RZ, R173.H1_H1 ;  /* 0x300000adff5f7230 */ /* 0x000fe40000004100 */
[----:B------:R-:W-:Y:S01]  /*ae60*/  FFMA.FTZ R92, R177, R176, -R92 ;  /* 0x000000b0b15c7223 */ /* 0x000fe2000001085c */
[----:B------:R-:W-:Y:S01]  /*ae70*/  F2FP.F16.E4M3.UNPACK_B R173, R172.H1 ;  /* 0x000000acffad723e */ /* 0x000fe200030006ff */
[----:B------:R-:W-:Y:S01]  /*ae80*/  FFMA.FTZ R91, R91, R176, R174 ;  /* 0x000000b05b5b7223 */ /* 0x000fe200000100ae */
[----:B------:R-:W-:Y:S02]  /*ae90*/  HADD2.F32 R176, -RZ, R93.H1_H1 ;  /* 0x3000005dffb07230 */ /* 0x000fe40000004100 */
[----:B------:R-:W-:Y:S01]  /*aea0*/  FMUL.FTZ R93, R94, R175 ;  /* 0x000000af5e5d7220 */ /* 0x000fe20000410000 */
[----:B------:R-:W-:Y:S01]  /*aeb0*/  IMAD.MOV.U32 R174, RZ, RZ, R52 ;  /* 0x000000ffffae7224 */ /* 0x000fe200078e0034 */
[----:B------:R-:W-:Y:S01]  /*aec0*/  F2FP.F16.E4M3.UNPACK_B R172, R172 ;  /* 0x000000acffac723e */ /* 0x000fe200020006ff */
[----:B------:R-:W-:-:S02]  /*aed0*/  HADD2.F32 R182, -RZ, R173.H0_H0 ;  /* 0x200000adffb67230 */ /* 0x000fc40000004100 */
[C---:B------:R-:W-:Y:S01]  /*aee0*/  FMUL.FTZ R52, R176.reuse, R175 ;  /* 0x000000afb0347220 */ /* 0x040fe20000410000 */
[-C--:B------:R-:W-:Y:S01]  /*aef0*/  FFMA.FTZ R93, R176, R95.reuse, -R93 ;  /* 0x0000005fb05d7223 */ /* 0x080fe2000001085d */
[----:B------:R-:W-:Y:S01]  /*af00*/  F2FP.F16.E4M3.UNPACK_B R176, R174.H1 ;  /* 0x000000aeffb0723e */ /* 0x000fe200030006ff */
[----:B------:R-:W-:Y:S01]  /*af10*/  HADD2.F32 R180, -RZ, R178.H0_H0 ;  /* 0x200000b2ffb47230 */ /* 0x000fe20000004100 */
[----:B------:R-:W-:Y:S01]  /*af20*/  F2FP.F16.E4M3.UNPACK_B R175, R40.H1 ;  /* 0x00000028ffaf723e */ /* 0x000fe200030006ff */
[----:B------:R-:W-:Y:S01]  /*af30*/  HADD2.F32 R173, -RZ, R173.H1_H1 ;  /* 0x300000adffad7230 */ /* 0x000fe20000004100 */
[----:B------:R-:W-:Y:S01]  /*af40*/  F2FP.F16.E4M3.UNPACK_B R174, R174 ;  /* 0x000000aeffae723e */ /* 0x000fe200020006ff */
[--C-:B------:R-:W-:Y:S01]  /*af50*/  HADD2.F32 R177, -RZ, R176.reuse.H0_H0 ;  /* 0x200000b0ffb17230 */ /* 0x100fe20000004100 */
[----:B------:R-:W-:Y:S01]  /*af60*/  F2FP.F16.E4M3.UNPACK_B R40, R40 ;  /* 0x00000028ff28723e */ /* 0x000fe200020006ff */
[----:B------:R-:W-:Y:S02]  /*af70*/  HADD2.F32 R179, -RZ, R175.H0_H0 ;  /* 0x200000afffb37230 */ /* 0x000fe40000004100 */
[----:B------:R-:W-:Y:S01]  /*af80*/  FFMA.FTZ R52, R94, R95, R52 ;  /* 0x0000005f5e347223 */ /* 0x000fe20000010034 */
[----:B------:R-:W-:-:S02]  /*af90*/  HADD2.F32 R176, -RZ, R176.H1_H1 ;  /* 0x300000b0ffb07230 */ /* 0x000fc40000004100 */
[-C--:B------:R-:W-:Y:S01]  /*afa0*/  FMUL.FTZ R181, R177, R182.reuse ;  /* 0x000000b6b1b57220 */ /* 0x080fe20000410000 */
[----:B------:R-:W-:Y:S02]  /*afb0*/  HADD2.F32 R175, -RZ, R175.H1_H1 ;  /* 0x300000afffaf7230 */ /* 0x000fe40000004100 */
[C---:B------:R-:W-:Y:S01]  /*afc0*/  FMUL.FTZ R182, R179.reuse, R182 ;  /* 0x000000b6b3b67220 */ /* 0x040fe20000410000 */
[----:B------:R-:W-:Y:S02]  /*afd0*/  HADD2.F32 R178, -RZ, R178.H1_H1 ;  /* 0x300000b2ffb27230 */ /* 0x000fe40000004100 */
[-C--:B------:R-:W-:Y:S01]  /*afe0*/  FFMA.FTZ R181, R179, R180.reuse, -R181 ;  /* 0x000000b4b3b57223 */ /* 0x080fe200000108b5 */
[----:B------:R-:W-:Y:S01]  /*aff0*/  F2FP.SATFINITE.E4M3.F32.PACK_AB_MERGE_C R47, R91, R47, RZ ;  /* 0x0000002f5b2f723e */ /* 0x000fe200048070ff */
[----:B------:R-:W-:Y:S01]  /*b000*/  FFMA.FTZ R182, R177, R180, R182 ;  /* 0x000000b4b1b67223 */ /* 0x000fe200000100b6 */
[-C--:B------:R-:W-:Y:S01]  /*b010*/  FMUL.FTZ R177, R176, R173.reuse ;  /* 0x000000adb0b17220 */ /* 0x080fe20000410000 */
[C---:B------:R-:W-:Y:S01]  /*b020*/  FMUL.FTZ R173, R175.reuse, R173 ;  /* 0x000000adafad7220 */ /* 0x040fe20000410000 */
[----:B------:R-:W-:Y:S01]  /*b030*/  HADD2.F32 R180, -RZ, R172.H0_H0 ;  /* 0x200000acffb47230 */ /* 0x000fe20000004100 */
[----:B------:R-:W-:Y:S01]  /*b040*/  F2FP.SATFINITE.E4M3.F32.PACK_AB_MERGE_C R92, R92, R43, RZ ;  /* 0x0000002b5c5c723e */ /* 0x000fe200048070ff */
[-C--:B------:R-:W-:Y:S01]  /*b050*/  FFMA.FTZ R175, R175, R178.reuse, -R177 ;  /* 0x000000b2afaf7223 */ /* 0x080fe200000108b1 */
[----:B------:R-:W-:Y:S01]  /*b060*/  FFMA.FTZ R173, R176, R178, R173 ;  /* 0x000000b2b0ad7223 */ /* 0x000fe200000100ad */
[----:B------:R-:W-:Y:S01]  /*b070*/  HADD2.F32 R176, -RZ, R174.H0_H0 ;  /* 0x200000aeffb07230 */ /* 0x000fe20000004100 */
[----:B------:R-:W-:Y:S01]  /*b080*/  F2FP.SATFINITE.E4M3.F32.PACK_AB_MERGE_C R55, R52, R55, R47 ;  /* 0x000000373437723e */ /* 0x000fe2000480702f */
[----:B------:R-:W-:Y:S01]  /*b090*/  HADD2.F32 R178, -RZ, R40.H0_H0 ;  /* 0x20000028ffb27230 */ /* 0x000fe20000004100 */
[----:B------:R-:W-:Y:S01]  /*b0a0*/  F2FP.SATFINITE.E4M3.F32.PACK_AB_MERGE_C R175, R175, R181, RZ ;  /* 0x000000b5afaf723e */ /* 0x000fe200048070ff */
[----:B------:R-:W-:-:S02]  /*b0b0*/  HADD2.F32 R177, -RZ, R170.H0_H0 ;  /* 0x200000aaffb17230 */ /* 0x000fc40000004100 */
[-C--:B------:R-:W-:Y:S01]  /*b0c0*/  FMUL.FTZ R179, R176, R180.reuse ;  /* 0x000000b4b0b37220 */ /* 0x080fe20000410000 */
[----:B------:R-:W-:Y:S02]  /*b0d0*/  HADD2.F32 R172, -RZ, R172.H1_H1 ;  /* 0x300000acffac7230 */ /* 0x000fe40000004100 */
[C---:B------:R-:W-:Y:S01]  /*b0e0*/  FMUL.FTZ R180, R178.reuse, R180 ;  /* 0x000000b4b2b47220 */ /* 0x040fe20000410000 */
[----:B------:R-:W-:Y:S02]  /*b0f0*/  HADD2.F32 R174, -RZ, R174.H1_H1 ;  /* 0x300000aeffae7230 */ /* 0x000fe40000004100 */
[-C--:B------:R-:W-:Y:S01]  /*b100*/  FFMA.FTZ R179, R178, R177.reuse, -R179 ;  /* 0x000000b1b2b37223 */ /* 0x080fe200000108b3 */
[----:B------:R-:W-:Y:S02]  /*b110*/  HADD2.F32 R40, -RZ, R40.H1_H1 ;  /* 0x30000028ff287230 */ /* 0x000fe40000004100 */
[----:B------:R-:W-:Y:S01]  /*b120*/  FFMA.FTZ R180, R176, R177, R180 ;  /* 0x000000b1b0b47223 */ /* 0x000fe200000100b4 */
[----:B------:R-:W-:-:S02]  /*b130*/  HADD2.F32 R170, -RZ, R170.H1_H1 ;  /* 0x300000aaffaa7230 */ /* 0x000fc40000004100 */
[----:B------:R-:W-:Y:S01]  /*b140*/  FMUL.FTZ R176, R174, R172 ;  /* 0x000000acaeb07220 */ /* 0x000fe20000410000 */
[----:B------:R-:W-:Y:S01]  /*b150*/  F2FP.SATFINITE.E4M3.F32.PACK_AB_MERGE_C R173, R173, R182, RZ ;  /* 0x000000b6adad723e */ /* 0x000fe200048070ff */
[C---:B------:R-:W-:Y:S01]  /*b160*/  FMUL.FTZ R172, R40.reuse, R172 ;  /* 0x000000ac28ac7220 */ /* 0x040fe20000410000 */
[----:B------:R-:W-:Y:S01]  /*b170*/  F2FP.SATFINITE.E4M3.F32.PACK_AB_MERGE_C R43, R93, R59, R92 ;  /* 0x0000003b5d2b723e */ /* 0x000fe2000480705c */
[-C--:B------:R-:W-:Y:S02]  /*b180*/  FFMA.FTZ R176, R40, R170.reuse, -R176 ;  /* 0x000000aa28b07223 */ /* 0x080fe400000108b0 */
[----:B------:R-:W-:Y:S01]  /*b190*/  FFMA.FTZ R40, R174, R170, R172 ;  /* 0x000000aaae287223 */ /* 0x000fe200000100ac */
[----:B------:R-:W-:Y:S01]  /*b1a0*/  IMAD.MOV.U32 R170, RZ, RZ, R42 ;  /* 0x000000ffffaa7224 */ /* 0x000fe200078e002a */
[----:B------:R-:W-:Y:S02]  /*b1b0*/  F2FP.F16.E4M3.UNPACK_B R42, R171.H1 ;  /* 0x000000abff2a723e */ /* 0x000fe400030006ff */
[----:B------:R-:W-:-:S02]  /*b1c0*/  F2FP.F16.E4M3.UNPACK_B R174, R54.H1 ;  /* 0x00000036ffae723e */ /* 0x000fc400030006ff */
[----:B------:R-:W-:Y:S01]  /*b1d0*/  F2FP.F16.E4M3.UNPACK_B R172, R170.H1 ;  /* 0x000000aaffac723e */ /* 0x000fe200030006ff */
[----:B------:R-:W-:Y:S01]  /*b1e0*/  HADD2.F32 R183, -RZ, R42.H0_H0 ;  /* 0x2000002affb77230 */ /* 0x000fe20000004100 */
[----:B------:R-:W-:Y:S01]  /*b1f0*/  F2FP.SATFINITE.E4M3.F32.PACK_AB_MERGE_C R179, R176, R179, R175 ;  /* 0x000000b3b0b3723e */ /* 0x000fe200048070af */
[----:B------:R-:W-:Y:S01]  /*b200*/  HADD2.F32 R175, -RZ, R174.H0_H0 ;  /* 0x200000aeffaf7230 */ /* 0x000fe20000004100 */
[----:B------:R-:W-:Y:S01]  /*b210*/  F2FP.F16.E4M3.UNPACK_B R176, R169.H1 ;  /* 0x000000a9ffb0723e */ /* 0x000fe200030006ff */
[----:B------:R-:W-:Y:S01]  /*b220*/  HADD2.F32 R177, -RZ, R172.H0_H0 ;  /* 0x200000acffb17230 */ /* 0x000fe20000004100 */
[----:B------:R-:W-:Y:S01]  /*b230*/  F2FP.F16.E4M3.UNPACK_B R171, R171 ;  /* 0x000000abffab723e */ /* 0x000fe200020006ff */
[----:B------:R-:W-:Y:S02]  /*b240*/  HADD2.F32 R42, -RZ, R42.H1_H1 ;  /* 0x3000002aff2a7230 */ /* 0x000fe40000004100 */
[----:B------:R-:W-:Y:S01]  /*b250*/  FMUL.FTZ R181, R175, R183 ;  /* 0x000000b7afb57220 */ /* 0x000fe20000410000 */
[----:B------:R-:W-:-:S02]  /*b260*/  HADD2.F32 R178, -RZ, R176.H0_H0 ;  /* 0x200000b0ffb27230 */ /* 0x000fc40000004100 */
[----:B------:R-:W-:Y:S01]  /*b270*/  FMUL.FTZ R183, R177, R183 ;  /* 0x000000b7b1b77220 */ /* 0x000fe20000410000 */
[----:B------:R-:W-:Y:S01]  /*b280*/  HADD2.F32 R174, -RZ, R174.H1_H1 ;  /* 0x300000aeffae7230 */ /* 0x000fe20000004100 */
[----:B------:R-:W-:Y:S01]  /*b290*/  F2FP.F16.E4M3.UNPACK_B R54, R54 ;  /* 0x00000036ff36723e */ /* 0x000fe200020006ff */
[----:B------:R-:W-:Y:S02]  /*b2a0*/  HADD2.F32 R172, -RZ, R172.H1_H1 ;  /* 0x300000acffac7230 */ /* 0x000fe40000004100 */
[----:B------:R-:W-:Y:S01]  /*b2b0*/  FFMA.FTZ R183, R175, R178, R183 ;  /* 0x000000b2afb77223 */ /* 0x000fe200000100b7 */
[----:B------:R-:W-:Y:S02]  /*b2c0*/  HADD2.F32 R176, -RZ, R176.H1_H1 ;  /* 0x300000b0ffb07230 */ /* 0x000fe40000004100 */
[----:B------:R-:W-:Y:S01]  /*b2d0*/  FMUL.FTZ R175, R174, R42 ;  /* 0x0000002aaeaf7220 */ /* 0x000fe20000410000 */
[----:B------:R-:W-:Y:S01]  /*b2e0*/  F2FP.F16.E4M3.UNPACK_B R170, R170 ;  /* 0x000000aaffaa723e */ /* 0x000fe200020006ff */
[C---:B------:R-:W-:Y:S01]  /*b2f0*/  FMUL.FTZ R42, R172.reuse, R42 ;  /* 0x0000002aac2a7220 */ /* 0x040fe20000410000 */
[----:B------:R-:W-:Y:S01]  /*b300*/  FFMA.FTZ R181, R177, R178, -R181 ;  /* 0x000000b2b1b57223 */ /* 0x000fe200000108b5 */
[-C--:B------:R-:W-:Y:S01]  /*b310*/  FFMA.FTZ R172, R172, R176.reuse, -R175 ;  /* 0x000000b0acac7223 */ /* 0x080fe200000108af */
[----:B------:R-:W-:Y:S01]  /*b320*/  F2FP.F16.E4M3.UNPACK_B R169, R169 ;  /* 0x000000a9ffa9723e */ /* 0x000fe200020006ff */
[----:B------:R-:W-:Y:S01]  /*b330*/  FFMA.FTZ R42, R174, R176, R42 ;  /* 0x000000b0ae2a7223 */ /* 0x000fe2000001002a */
[----:B------:R-:W-:Y:S01]  /*b340*/  HADD2.F32 R178, -RZ, R171.H0_H0 ;  /* 0x200000abffb27230 */ /* 0x000fe20000004100 */
[----:B------:R-:W-:Y:S01]  /*b350*/  F2FP.SATFINITE.E4M3.F32.PACK_AB_MERGE_C R180, R40, R180, R173 ;  /* 0x000000b428b4723e */ /* 0x000fe200048070ad */
[----:B------:R-:W-:Y:S01]  /*b360*/  HADD2.F32 R174, -RZ, R54.H0_H0 ;  /* 0x20000036ffae7230 */ /* 0x000fe20000004100 */
[----:B------:R-:W-:Y:S01]  /*b370*/  F2FP.SATFINITE.E4M3.F32.PACK_AB_MERGE_C R172, R172, R181, RZ ;  /* 0x000000b5acac723e */ /* 0x000fe200048070ff */
[----:B------:R-:W-:-:S02]  /*b380*/  HADD2.F32 R176, -RZ, R170.H0_H0 ;  /* 0x200000aaffb07230 */ /* 0x000fc40000004100 */
[----:B------:R-:W-:Y:S02]  /*b390*/  HADD2.F32 R175, -RZ, R169.H0_H0 ;  /* 0x200000a9ffaf7230 */ /* 0x000fe40000004100 */
        /* <DEDUP_REMOVED lines=9> */
[----:B------:R-:W-:Y:S02]  /*b430*/  IMAD.MOV.U32 R40, RZ, RZ, R179 ;  /* 0x000000ffff287224 */ /* 0x000fe400078e00b3 */
[C---:B------:R-:W-:Y:S01]  /*b440*/  FMUL.FTZ R171, R170.reuse, R171 ;  /* 0x000000abaaab7220 */ /* 0x040fe20000410000 */
[----:B------:R-:W-:Y:S02]  /*b450*/  IMAD.MOV.U32 R52, RZ, RZ, R180 ;  /* 0x000000ffff347224 */ /* 0x000fe400078e00b4 */
[-C--:B------:R-:W-:Y:S01]  /*b460*/  FFMA.FTZ R170, R170, R169.reuse, -R175 ;  /* 0x000000a9aaaa7223 */ /* 0x080fe200000108af */
[----:B------:R-:W-:Y:S01]  /*b470*/  FFMA.FTZ R171, R54, R169, R171 ;  /* 0x000000a936ab7223 */ /* 0x000fe200000100ab */
[----:B------:R-:W-:-:S03]  /*b480*/  F2FP.SATFINITE.E4M3.F32.PACK_AB_MERGE_C R54, R42, R183, RZ ;  /* 0x000000b72a36723e */ /* 0x000fc600048070ff */
[----:B------:R-:W-:Y:S02]  /*b490*/  F2FP.SATFINITE.E4M3.F32.PACK_AB_MERGE_C R42, R170, R177, R172 ;  /* 0x000000b1aa2a723e */ /* 0x000fe400048070ac */
[----:B------:R-:W-:-:S07]  /*b4a0*/  F2FP.SATFINITE.E4M3.F32.PACK_AB_MERGE_C R54, R171, R178, R54 ;  /* 0x000000b2ab36723e */ /* 0x000fce0004807036 */
.L_x_1519:
[----:B------:R-:W-:Y:S05]  /*b4b0*/  BSYNC B3 ;  /* 0x0000000000037941 */ /* 0x000fea0003800000 */
.L_x_1518:
        /* <DEDUP_REMOVED lines=10> */
.L_x_1517:
[----:B------:R-:W-:Y:S05]  /*b560*/  BSYNC B2 ;  /* 0x0000000000027941 */ /* 0x000fea0003800000 */
.L_x_1516:
[----:B------:R-:W-:-:S13]  /*b570*/  ISETP.NE.AND P4, PT, R36, RZ, PT ;  /* 0x000000ff2400720c */ /* 0x000fda0003f85270 */
[----:B------:R-:W-:Y:S05]  /*b580*/  @!P4 BRA `(.L_x_1511) ;  /* 0x0000000c00e0c947 */ /* 0x000fea0003800000 */
[----:B01----:R-:W3:Y:S01]  /*b590*/  LDL R40, [R1] ;  /* 0x0000000001287983 */ /* 0x003ee20000100800 */
        /* <DEDUP_REMOVED lines=32> */
[----:B------:R-:W-:Y:S02]  /*b7a0*/  SHF.R.U32.HI R58, RZ, 0x10, R63 ;  /* 0x00000010ff3a7819 */ /* 0x000fe4000001163f */
[----:B------:R-:W-:Y:S01]  /*b7b0*/  LOP3.LUT R59, R59, 0xff00, R40, 0xf8, !PT ;  /* 0x0000ff003b3b7812 */ /* 0x000fe200078ef828 */
[----:B------:R-:W-:Y:S01]  /*b7c0*/  IMAD.SHL.U32 R40, R88, 0x100, RZ ;  /* 0x0000010058287824 */ /* 0x000fe200078e00ff */
[----:B------:R-:W-:Y:S01]  /*b7d0*/  LOP3.LUT R61, R63, 0xff0000ff, RZ, 0xc0, !PT ;  /* 0xff0000ff3f3d7812 */ /* 0x000fe200078ec0ff */
[----:B------:R-:W-:Y:S01]  /*b7e0*/  IMAD.U32 R44, R89, 0x10000, RZ ;  /* 0x00010000592c7824 */ /* 0x000fe200078e00ff */
[----:B------:R-:W-:-:S02]  /*b7f0*/  SHF.R.U32.HI R62, RZ, 0x8, R49 ;  /* 0x00000008ff3e7819 */ /* 0x000fc40000011631 */
[----:B------:R-:W-:Y:S02]  /*b800*/  SHF.R.U32.HI R60, RZ, 0x8, R51 ;  /* 0x00000008ff3c7819 */ /* 0x000fe40000011633 */
[----:B------:R-:W-:Y:S01]  /*b810*/  LOP3.LUT R61, R61, 0xff00, R40, 0xf8, !PT ;  /* 0x0000ff003d3d7812 */ /* 0x000fe200078ef828 */
[----:B------:R-:W-:Y:S01]  /*b820*/  IMAD.U32 R40, R58, 0x10000, RZ ;  /* 0x000100003a287824 */ /* 0x000fe200078e00ff */
[----:B------:R-:W-:Y:S01]  /*b830*/  SHF.R.U32.HI R50, RZ, 0x10, R49 ;  /* 0x00000010ff327819 */ /* 0x000fe20000011631 */
[----:B------:R-:W-:Y:S01]  /*b840*/  IMAD.SHL.U32 R42, R62, 0x100, RZ ;  /* 0x000001003e2a7824 */ /* 0x000fe200078e00ff */
[----:B------:R-:W-:Y:S01]  /*b850*/  LOP3.LUT R63, R49, 0xff0000ff, RZ, 0xc0, !PT ;  /* 0xff0000ff313f7812 */ /* 0x000fe200078ec0ff */
[----:B------:R-:W-:Y:S01]  /*b860*/  IMAD.MOV.U32 R49, RZ, RZ, R46 ;  /* 0x000000ffff317224 */ /* 0x000fe200078e002e */
[----:B------:R-:W-:Y:S01]  /*b870*/  LOP3.LUT R44, R59, 0xff0000, R44, 0xf8, !PT ;  /* 0x00ff00003b2c7812 */ /* 0x000fe200078ef82c */
[----:B------:R-:W-:Y:S01]  /*b880*/  IMAD.SHL.U32 R46, R60, 0x100, RZ ;  /* 0x000001003c2e7824 */ /* 0x000fe200078e00ff */
[----:B------:R-:W-:-:S02]  /*b890*/  SHF.R.U32.HI R57, RZ, 0x10, R51 ;  /* 0x00000010ff397819 */ /* 0x000fc40000011633 */
[----:B------:R-:W-:Y:S02]  /*b8a0*/  F2FP.F16.E4M3.UNPACK_B R62, R164.H1 ;  /* 0x000000a4ff3e723e */ /* 0x000fe400030006ff */
[----:B------:R-:W-:Y:S02]  /*b8b0*/  F2FP.F16.E4M3.UNPACK_B R59, R56.H1 ;  /* 0x00000038ff3b723e */ /* 0x000fe400030006ff */
[----:B------:R-:W-:Y:S02]  /*b8c0*/  LOP3.LUT R51, R51, 0xff0000ff, RZ, 0xc0, !PT ;  /* 0xff0000ff33337812 */ /* 0x000fe400078ec0ff */
[----:B------:R-:W-:Y:S01]  /*b8d0*/  F2FP.F16.E4M3.UNPACK_B R58, R54.H1 ;  /* 0x00000036ff3a723e */ /* 0x000fe200030006ff */
[----:B------:R-:W-:Y:S01]  /*b8e0*/  HADD2.F32 R60, -RZ, R59.H0_H0 ;  /* 0x2000003bff3c7230 */ /* 0x000fe20000004100 */
[----:B------:R-:W-:Y:S02]  /*b8f0*/  LOP3.LUT R40, R61, 0xff0000, R40, 0xf8, !PT ;  /* 0x00ff00003d287812 */ /* 0x000fe400078ef828 */
[----:B------:R-:W-:Y:S01]  /*b900*/  LOP3.LUT R63, R63, 0xff00, R42, 0xf8, !PT ;  /* 0x0000ff003f3f7812 */ /* 0x000fe200078ef82a */
[----:B------:R-:W-:Y:S01]  /*b910*/  HADD2.F32 R42, -RZ, R62.H0_H0 ;  /* 0x2000003eff2a7230 */ /* 0x000fe20000004100 */
[----:B------:R-:W-:-:S02]  /*b920*/  F2FP.F16.E4M3.UNPACK_B R61, R166.H1 ;  /* 0x000000a6ff3d723e */ /* 0x000fc400030006ff */
[----:B------:R-:W-:Y:S01]  /*b930*/  LOP3.LUT R89, R51, 0xff00, R46, 0xf8, !PT ;  /* 0x0000ff0033597812 */ /* 0x000fe200078ef82e */
[--C-:B------:R-:W-:Y:S02]  /*b940*/  HADD2.F32 R51, -RZ, R58.reuse.H0_H0 ;  /* 0x2000003aff337230 */ /* 0x100fe40000004100 */
[----:B------:R-:W-:Y:S01]  /*b950*/  FMUL.FTZ R88, R60, R42 ;  /* 0x0000002a3c587220 */ /* 0x000fe20000410000 */
[----:B------:R-:W-:Y:S01]  /*b960*/  IMAD.U32 R46, R50, 0x10000, RZ ;  /* 0x00010000322e7824 */ /* 0x000fe200078e00ff */
[----:B------:R-:W-:Y:S01]  /*b970*/  F2FP.F16.E4M3.UNPACK_B R164, R164 ;  /* 0x000000a4ffa4723e */ /* 0x000fe200020006ff */
[----:B------:R-:W-:Y:S02]  /*b980*/  IMAD.U32 R50, R57, 0x10000, RZ ;  /* 0x0001000039327824 */ /* 0x000fe400078e00ff */
[----:B------:R-:W-:Y:S01]  /*b990*/  FMUL.FTZ R91, R51, R42 ;  /* 0x0000002a335b7220 */ /* 0x000fe20000410000 */
[--C-:B------:R-:W-:Y:S01]  /*b9a0*/  HADD2.F32 R57, -RZ, R61.reuse.H0_H0 ;  /* 0x2000003dff397230 */ /* 0x100fe20000004100 */
[----:B------:R-:W-:Y:S01]  /*b9b0*/  LOP3.LUT R46, R63, 0xff0000, R46, 0xf8, !PT ;  /* 0x00ff00003f2e7812 */ /* 0x000fe200078ef82e */
[----:B------:R-:W-:Y:S01]  /*b9c0*/  HADD2.F32 R58, -RZ, R58.H1_H1 ;  /* 0x3000003aff3a7230 */ /* 0x000fe20000004100 */
[----:B------:R-:W-:Y:S01]  /*b9d0*/  LOP3.LUT R42, R89, 0xff0000, R50, 0xf8, !PT ;  /* 0x00ff0000592a7812 */ /* 0x000fe200078ef832 */
[----:B------:R-:W-:-:S02]  /*b9e0*/  HADD2.F32 R63, -RZ, R61.H1_H1 ;  /* 0x3000003dff3f7230 */ /* 0x000fc40000004100 */
[-C--:B------:R-:W-:Y:S01]  /*b9f0*/  FFMA.FTZ R50, R51, R57.reuse, -R88 ;  /* 0x0000003933327223 */ /* 0x080fe20000010858 */
[----:B------:R-:W-:Y:S01]  /*ba00*/  FFMA.FTZ R51, R60, R57, R91 ;  /* 0x000000393c337223 */ /* 0x000fe2000001005b */
[----:B------:R-:W-:Y:S01]  /*ba10*/  HADD2.F32 R57, -RZ, R62.H1_H1 ;  /* 0x3000003eff397230 */ /* 0x000fe20000004100 */
[----:B------:R-:W-:Y:S01]  /*ba20*/  F2FP.F16.E4M3.UNPACK_B R60, R56 ;  /* 0x00000038ff3c723e */ /* 0x000fe200020006ff */
[----:B------:R-:W-:Y:S01]  /*ba30*/  HADD2.F32 R62, -RZ, R59.H1_H1 ;  /* 0x3000003bff3e7230 */ /* 0x000fe20000004100 */
[----:B------:R-:W-:Y:S01]  /*ba40*/  F2FP.F16.E4M3.UNPACK_B R59, R54 ;  /* 0x00000036ff3b723e */ /* 0x000fe200020006ff */
[----:B------:R-:W-:Y:S02]  /*ba50*/  HADD2.F32 R88, -RZ, R164.H0_H0 ;  /* 0x200000a4ff587230 */ /* 0x000fe40000004100 */
[-C--:B------:R-:W-:Y:S01]  /*ba60*/  FMUL.FTZ R91, R58, R57.reuse ;  /* 0x000000393a5b7220 */ /* 0x080fe20000410000 */
[----:B------:R-:W-:Y:S01]  /*ba70*/  F2FP.F16.E4M3.UNPACK_B R166, R166 ;  /* 0x000000a6ffa6723e */ /* 0x000fe200020006ff */
[----:B------:R-:W-:Y:S01]  /*ba80*/  FMUL.FTZ R89, R62, R57 ;  /* 0x000000393e597220 */ /* 0x000fe20000410000 */
[----:B------:R-:W-:-:S02]  /*ba90*/  HADD2.F32 R61, -RZ, R60.H0_H0 ;  /* 0x2000003cff3d7230 */ /* 0x000fc40000004100 */
[-C--:B------:R-:W-:Y:S01]  /*baa0*/  FFMA.FTZ R54, R62, R63.reuse, R91 ;  /* 0x0000003f3e367223 */ /* 0x080fe2000001005b */
[--C-:B------:R-:W-:Y:S02]  /*bab0*/  HADD2.F32 R56, -RZ, R59.reuse.H0_H0 ;  /* 0x2000003bff387230 */ /* 0x100fe40000004100 */
[----:B------:R-:W-:Y:S01]  /*bac0*/  FFMA.FTZ R57, R58, R63, -R89 ;  /* 0x0000003f3a397223 */ /* 0x000fe20000010859 */
[----:B------:R-:W-:Y:S02]  /*bad0*/  HADD2.F32 R164, -RZ, R164.H1_H1 ;  /* 0x300000a4ffa47230 */ /* 0x000fe40000004100 */
[-C--:B------:R-:W-:Y:S01]  /*bae0*/  FMUL.FTZ R63, R61, R88.reuse ;  /* 0x000000583d3f7220 */ /* 0x080fe20000410000 */
[----:B------:R-:W-:Y:S02]  /*baf0*/  HADD2.F32 R62, -RZ, R60.H1_H1 ;  /* 0x3000003cff3e7230 */ /* 0x000fe40000004100 */
[----:B------:R-:W-:Y:S01]  /*bb00*/  FMUL.FTZ R88, R56, R88 ;  /* 0x0000005838587220 */ /* 0x000fe20000410000 */
[----:B------:R-:W-:Y:S01]  /*bb10*/  HADD2.F32 R58, -RZ, R166.H0_H0 ;  /* 0x200000a6ff3a7230 */ /* 0x000fe20000004100 */
[----:B------:R-:W-:Y:S01]  /*bb20*/  F2FP.F16.E4M3.UNPACK_B R89, R165.H1 ;  /* 0x000000a5ff59723e */ /* 0x000fe200030006ff */
[----:B------:R-:W-:-:S02]  /*bb30*/  HADD2.F32 R59, -RZ, R59.H1_H1 ;  /* 0x3000003bff3b7230 */ /* 0x000fc40000004100 */
        /* <DEDUP_REMOVED lines=25> */
[----:B------:R-:W-:Y:S01]  /*bcd0*/  FMUL.FTZ R92, R63, R92 ;  /* 0x0000005c3f5c7220 */ /* 0x000fe20000410000 */
[----:B------:R-:W-:Y:S01]  /*bce0*/  F2FP.F16.E4M3.UNPACK_B R88, R49 ;  /* 0x00000031ff58723e */ /* 0x000fe200020006ff */
[----:B------:R-:W-:Y:S01]  /*bcf0*/  HADD2.F32 R49, -RZ, R48.H0_H0 ;  /* 0x20000030ff317230 */ /* 0x000fe20000004100 */
[----:B------:R-:W-:Y:S01]  /*bd00*/  F2FP.F16.E4M3.UNPACK_B R167, R167 ;  /* 0x000000a7ffa7723e */ /* 0x000fe200020006ff */
[----:B------:R-:W-:Y:S01]  /*bd10*/  FFMA.FTZ R93, R89, R90, R92 ;  /* 0x0000005a595d7223 */ /* 0x000fe2000001005c */
[----:B------:R-:W-:-:S02]  /*bd20*/  HADD2.F32 R92, -RZ, R165.H0_H0 ;  /* 0x200000a5ff5c7230 */ /* 0x000fc40000004100 */
[----:B------:R-:W-:Y:S01]  /*bd30*/  FFMA.FTZ R63, R63, R90, -R94 ;  /* 0x0000005a3f3f7223 */ /* 0x000fe2000001085e */
[--C-:B------:R-:W-:Y:S01]  /*bd40*/  HADD2.F32 R89, -RZ, R88.reuse.H0_H0 ;  /* 0x20000058ff597230 */ /* 0x100fe20000004100 */
[----:B------:R-:W-:Y:S01]  /*bd50*/  F2FP.SATFINITE.E4M3.F32.PACK_AB_MERGE_C R50, R57, R50, RZ ;  /* 0x000000323932723e */ /* 0x000fe200048070ff */
[----:B------:R-:W-:Y:S01]  /*bd60*/  HADD2.F32 R165, -RZ, R165.H1_H1 ;  /* 0x300000a5ffa57230 */ /* 0x000fe20000004100 */
[----:B------:R-:W-:Y:S01]  /*bd70*/  F2FP.SATFINITE.E4M3.F32.PACK_AB_MERGE_C R54, R54, R51, RZ ;  /* 0x000000333636723e */ /* 0x000fe200048070ff */
[----:B------:R-:W-:Y:S02]  /*bd80*/  HADD2.F32 R88, -RZ, R88.H1_H1 ;  /* 0x30000058ff587230 */ /* 0x000fe40000004100 */
[-C--:B------:R-:W-:Y:S01]  /*bd90*/  FMUL.FTZ R94, R89, R92.reuse ;  /* 0x0000005c595e7220 */ /* 0x080fe20000410000 */
[----:B------:R-:W-:Y:S02]  /*bda0*/  HADD2.F32 R48, -RZ, R48.H1_H1 ;  /* 0x30000030ff307230 */ /* 0x000fe40000004100 */
[----:B------:R-:W-:Y:S01]  /*bdb0*/  FMUL.FTZ R92, R49, R92 ;  /* 0x0000005c315c7220 */ /* 0x000fe20000410000 */
[----:B------:R-:W-:-:S02]  /*bdc0*/  HADD2.F32 R90, -RZ, R167.H0_H0 ;  /* 0x200000a7ff5a7230 */ /* 0x000fc40000004100 */
[-C--:B------:R-:W-:Y:S01]  /*bdd0*/  FMUL.FTZ R91, R88, R165.reuse ;  /* 0x000000a5585b7220 */ /* 0x080fe20000410000 */
[----:B------:R-:W-:Y:S02]  /*bde0*/  HADD2.F32 R167, -RZ, R167.H1_H1 ;  /* 0x300000a7ffa77230 */ /* 0x000fe40000004100 */
[C---:B------:R-:W-:Y:S01]  /*bdf0*/  FMUL.FTZ R165, R48.reuse, R165 ;  /* 0x000000a530a57220 */ /* 0x040fe20000410000 */
[----:B------:R-:W-:Y:S01]  /*be00*/  F2FP.SATFINITE.E4M3.F32.PACK_AB_MERGE_C R60, R63, R60, RZ ;  /* 0x0000003c3f3c723e */ /* 0x000fe200048070ff */
[----:B------:R-:W-:Y:S01]  /*be10*/  FFMA.FTZ R49, R49, R90, -R94 ;  /* 0x0000005a31317223 */ /* 0x000fe2000001085e */
[----:B------:R-:W-:Y:S01]  /*be20*/  F2FP.SATFINITE.E4M3.F32.PACK_AB_MERGE_C R51, R61, R56, R50 ;  /* 0x000000383d33723e */ /* 0x000fe20004807032 */
[----:B------:R-:W-:Y:S01]  /*be30*/  FFMA.FTZ R48, R48, R167, -R91 ;  /* 0x000000a730307223 */ /* 0x000fe2000001085b */
[----:B------:R-:W-:Y:S01]  /*be40*/  F2FP.F16.E4M3.UNPACK_B R57, R45 ;  /* 0x0000002dff39723e */ /* 0x000fe200020006ff */
[----:B------:R-:W-:Y:S01]  /*be50*/  FFMA.FTZ R92, R89, R90, R92 ;  /* 0x0000005a595c7223 */ /* 0x000fe2000001005c */
[----:B------:R-:W-:Y:S01]  /*be60*/  F2FP.F16.E4M3.UNPACK_B R63, R46 ;  /* 0x0000002eff3f723e */ /* 0x000fe200020006ff */
[----:B------:R-:W-:Y:S01]  /*be70*/  FFMA.FTZ R165, R88, R167, R165 ;  /* 0x000000a758a57223 */ /* 0x000fe200000100a5 */
[----:B------:R-:W-:-:S02]  /*be80*/  F2FP.F16.E4M3.UNPACK_B R56, R41 ;  /* 0x00000029ff38723e */ /* 0x000fc400020006ff */
[----:B------:R-:W-:Y:S02]  /*be90*/  F2FP.SATFINITE.E4M3.F32.PACK_AB_MERGE_C R62, R93, R62, RZ ;  /* 0x0000003e5d3e723e */ /* 0x000fe400048070ff */
        /* <DEDUP_REMOVED lines=90> */
[----:B------:R-:W-:Y:S01]  /*c440*/  F2FP.SATFINITE.E4M3.F32.PACK_AB_MERGE_C R47, R61, R42, R62 ;  /* 0x0000002a3d2f723e */ /* 0x000fe2000480703e */
[----:B------:R-:W-:-:S07]  /*c450*/  IMAD.MOV.U32 R42, RZ, RZ, R49 ;  /* 0x000000ffff2a7224 */ /* 0x000fce00078e0031 */
.L_x_1521:
[----:B------:R-:W-:Y:S05]  /*c460*/  BSYNC B2 ;  /* 0x0000000000027941 */ /* 0x000fea0003800000 */
.L_x_1520:
        /* <DEDUP_REMOVED lines=10> */
.L_x_1511:
[----:B------:R-:W-:Y:S05]  /*c510*/  BSYNC B1 ;  /* 0x0000000000017941 */ /* 0x000fea0003800000 */
.L_x_1510:
[-C--:B01-34-:R-:W-:Y:S02]  /*c520*/  IMAD R40, R145, R130.reuse, RZ ;  /* 0x0000008291287224 */ /* 0x09bfe400078e02ff */
        /* <DEDUP_REMOVED lines=45> */
[----:B------:R-:W-:Y:S01]  /*c800*/  IMAD.MOV.U32 R54, RZ, RZ, R42 ;  /* 0x000000ffff367224 */ /* 0x000fe200078e002a */
[----:B------:R-:W-:Y:S01]  /*c810*/  LOP3.LUT R55, R77, 0xff0000ff, RZ, 0xc0, !PT ;  /* 0xff0000ff4d377812 */ /* 0x000fe200078ec0ff */
[----:B------:R-:W-:Y:S01]  /*c820*/  IMAD.SHL.U32 R42, R62, 0x100, RZ ;  /* 0x000001003e2a7824 */ /* 0x000fe200078e00ff */
[--C-:B------:R-:W-:Y:S01]  /*c830*/  SHF.R.U32.HI R64, RZ, 0x8, R79.reuse ;  /* 0x00000008ff407819 */ /* 0x100fe2000001164f */
[----:B------:R-:W-:Y:S01]  /*c840*/  IMAD.U32 R41, R66, 0x10000, RZ ;  /* 0x0001000042297824 */ /* 0x000fe200078e00ff */
[----:B------:R-:W-:Y:S01]  /*c850*/  LOP3.LUT R59, R65, 0xff0000ff, RZ, 0xc0, !PT ;  /* 0xff0000ff413b7812 */ /* 0x000fe200078ec0ff */
[----:B------:R-:W-:Y:S01]  /*c860*/  IMAD.SHL.U32 R61, R61, 0x100, RZ ;  /* 0x000001003d3d7824 */ /* 0x000fe200078e00ff */
[----:B------:R-:W-:Y:S01]  /*c870*/  SHF.R.U32.HI R63, RZ, 0x10, R79 ;  /* 0x00000010ff3f7819 */ /* 0x000fe2000001164f */
[----:B-1----:R-:W-:Y:S01]  /*c880*/  IMAD.MOV.U32 R58, RZ, RZ, R44 ;  /* 0x000000ffff3a7224 */ /* 0x002fe200078e002c */
[----:B------:R-:W-:Y:S01]  /*c890*/  LOP3.LUT R40, R55, 0xff00, R40, 0xf8, !PT ;  /* 0x0000ff0037287812 */ /* 0x000fe200078ef828 */
[----:B------:R-:W-:Y:S01]  /*c8a0*/  IMAD.SHL.U32 R55, R64, 0x100, RZ ;  /* 0x0000010040377824 */ /* 0x000fe200078e00ff */
[----:B------:R-:W-:-:S02]  /*c8b0*/  LOP3.LUT R60, R67, 0xff0000ff, RZ, 0xc0, !PT ;  /* 0xff0000ff433c7812 */ /* 0x000fc400078ec0ff */
[----:B------:R-:W-:Y:S02]  /*c8c0*/  LOP3.LUT R56, R79, 0xff0000ff, RZ, 0xc0, !PT ;  /* 0xff0000ff4f387812 */ /* 0x000fe400078ec0ff */
[----:B------:R-:W-:Y:S02]  /*c8d0*/  LOP3.LUT R44, R59, 0xff00, R42, 0xf8, !PT ;  /* 0x0000ff003b2c7812 */ /* 0x000fe400078ef82a */
[----:B------:R-:W-:Y:S01]  /*c8e0*/  LOP3.LUT R42, R40, 0xff0000, R41, 0xf8, !PT ;  /* 0x00ff0000282a7812 */ /* 0x000fe200078ef829 */
[----:B------:R-:W-:Y:S01]  /*c8f0*/  IMAD.U32 R40, R63, 0x10000, RZ ;  /* 0x000100003f287824 */ /* 0x000fe200078e00ff */
[----:B------:R-:W-:Y:S02]  /*c900*/  LOP3.LUT R64, R60, 0xff00, R61, 0xf8, !PT ;  /* 0x0000ff003c407812 */ /* 0x000fe400078ef83d */
[----:B------:R-:W-:Y:S02]  /*c910*/  LOP3.LUT R55, R56, 0xff00, R55, 0xf8, !PT ;  /* 0x0000ff0038377812 */ /* 0x000fe400078ef837 */
[----:B------:R-:W-:-:S02]  /*c920*/  F2FP.F16.E4M3.UNPACK_B R63, R158.H1 ;  /* 0x0000009eff3f723e */ /* 0x000fc400030006ff */
        /* <DEDUP_REMOVED lines=77> */
[----:B------:R-:W-:-:S02]  /*ce00*/  HADD2.F32 R63, -RZ, R63.H1_H1 ;  /* 0x3000003fff3f7230 */ /* 0x000fc40000004100 */
[----:B------:R-:W-:Y:S01]  /*ce10*/  FMUL.FTZ R66, R54, R159 ;  /* 0x0000009f36427220 */ /* 0x000fe20000410000 */
[--C-:B------:R-:W-:Y:S02]  /*ce20*/  HADD2.F32 R65, -RZ, R161.reuse.H0_H0 ;  /* 0x200000a1ff417230 */ /* 0x100fe40000004100 */
[----:B------:R-:W-:Y:S01]  /*ce30*/  FMUL.FTZ R77, R64, R67 ;  /* 0x00000043404d7220 */ /* 0x000fe20000410000 */
[----:B------:R-:W-:Y:S02]  /*ce40*/  HADD2.F32 R161, -RZ, R161.H1_H1 ;  /* 0x300000a1ffa17230 */ /* 0x000fe40000004100 */
[C---:B------:R-:W-:Y:S01]  /*ce50*/  FMUL.FTZ R79, R63.reuse, R159 ;  /* 0x0000009f3f4f7220 */ /* 0x040fe20000410000 */
[C---:B------:R-:W-:Y:S01]  /*ce60*/  FMUL.FTZ R67, R46.reuse, R67 ;  /* 0x000000432e437220 */ /* 0x040fe20000410000 */
[----:B------:R-:W-:Y:S01]  /*ce70*/  FFMA.FTZ R77, R46, R65, -R77 ;  /* 0x000000412e4d7223 */ /* 0x000fe2000001084d */
[----:B------:R-:W-:Y:S01]  /*ce80*/  F2FP.F16.E4M3.UNPACK_B R58, R53 ;  /* 0x00000035ff3a723e */ /* 0x000fe200020006ff */
[----:B------:R-:W-:Y:S01]  /*ce90*/  FFMA.FTZ R54, R54, R161, -R79 ;  /* 0x000000a136367223 */ /* 0x000fe2000001084f */
[----:B------:R-:W-:Y:S01]  /*cea0*/  FFMA.FTZ R46, R64, R65, R67 ;  /* 0x00000041402e7223 */ /* 0x000fe20000010043 */
[----:B------:R-:W-:Y:S01]  /*ceb0*/  FFMA.FTZ R161, R63, R161, R66 ;  /* 0x000000a13fa17223 */ /* 0x000fe20000010042 */
[----:B------:R-:W-:-:S02]  /*cec0*/  F2FP.F16.E4M3.UNPACK_B R63, R45 ;  /* 0x0000002dff3f723e */ /* 0x000fc400020006ff */
[----:B------:R-:W-:Y:S02]  /*ced0*/  F2FP.F16.E4M3.UNPACK_B R64, R44 ;  /* 0x0000002cff40723e */ /* 0x000fe400020006ff */
[----:B------:R-:W-:Y:S01]  /*cee0*/  F2FP.SATFINITE.E4M3.F32.PACK_AB_MERGE_C R56, R62, R59, R55 ;  /* 0x0000003b3e38723e */ /* 0x000fe20004807037 */
[--C-:B------:R-:W-:Y:S01]  /*cef0*/  HADD2.F32 R59, -RZ, R63.reuse.H0_H0 ;  /* 0x2000003fff3b7230 */ /* 0x100fe20000004100 */
[----:B------:R-:W-:Y:S01]  /*cf00*/  F2FP.SATFINITE.E4M3.F32.PACK_AB_MERGE_C R55, R61, R60, R57 ;  /* 0x0000003c3d37723e */ /* 0x000fe20004807039 */
[----:B------:R-:W-:Y:S01]  /*cf10*/  HADD2.F32 R60, -RZ, R64.H0_H0 ;  /* 0x20000040ff3c7230 */ /* 0x000fe20000004100 */
[----:B------:R-:W-:Y:S01]  /*cf20*/  F2FP.SATFINITE.E4M3.F32.PACK_AB_MERGE_C R76, R91, R76, RZ ;  /* 0x0000004c5b4c723e */ /* 0x000fe200048070ff */
[----:B------:R-:W-:Y:S01]  /*cf30*/  HADD2.F32 R57, -RZ, R58.H0_H0 ;  /* 0x2000003aff397230 */ /* 0x000fe20000004100 */
[----:B------:R-:W-:Y:S01]  /*cf40*/  F2FP.F16.E4M3.UNPACK_B R61, R42 ;  /* 0x0000002aff3d723e */ /* 0x000fe200020006ff */
[----:B------:R-:W-:Y:S01]  /*cf50*/  HADD2.F32 R63, -RZ, R63.H1_H1 ;  /* 0x3000003fff3f7230 */ /* 0x000fe20000004100 */
[----:B------:R-:W-:Y:S01]  /*cf60*/  F2FP.SATFINITE.E4M3.F32.PACK_AB_MERGE_C R46, R161, R46, R76 ;  /* 0x0000002ea12e723e */ /* 0x000fe2000480704c */
[-C--:B------:R-:W-:Y:S01]  /*cf70*/  FMUL.FTZ R66, R59, R60.reuse ;  /* 0x0000003c3b427220 */ /* 0x080fe20000410000 */
[----:B------:R-:W-:Y:S01]  /*cf80*/  FMUL.FTZ R76, R57, R60 ;  /* 0x0000003c394c7220 */ /* 0x000fe20000410000 */
[----:B------:R-:W-:Y:S01]  /*cf90*/  HADD2.F32 R62, -RZ, R61.H0_H0 ;  /* 0x2000003dff3e7230 */ /* 0x000fe20000004100 */
[----:B------:R-:W-:Y:S01]  /*cfa0*/  F2FP.F16.E4M3.UNPACK_B R53, R53.H1 ;  /* 0x00000035ff35723e */ /* 0x000fe200030006ff */
[----:B------:R-:W-:Y:S01]  /*cfb0*/  HADD2.F32 R64, -RZ, R64.H1_H1 ;  /* 0x30000040ff407230 */ /* 0x000fe20000004100 */
[----:B------:R-:W-:Y:S01]  /*cfc0*/  F2FP.F16.E4M3.UNPACK_B R42, R42.H1 ;  /* 0x0000002aff2a723e */ /* 0x000fe200030006ff */
[----:B------:R-:W-:-:S02]  /*cfd0*/  HADD2.F32 R60, -RZ, R58.H1_H1 ;  /* 0x3000003aff3c7230 */ /* 0x000fc40000004100 */
[-C--:B------:R-:W-:Y:S01]  /*cfe0*/  FFMA.FTZ R57, R57, R62.reuse, -R66 ;  /* 0x0000003e39397223 */ /* 0x080fe20000010842 */
[----:B------:R-:W-:Y:S01]  /*cff0*/  FFMA.FTZ R58, R59, R62, R76 ;  /* 0x0000003e3b3a7223 */ /* 0x000fe2000001004c */
[----:B------:R-:W-:Y:S02]  /*d000*/  HADD2.F32 R61, -RZ, R61.H1_H1 ;  /* 0x3000003dff3d7230 */ /* 0x000fe40000004100 */
[CC--:B------:R-:W-:Y:S01]  /*d010*/  FMUL.FTZ R65, R63.reuse, R64.reuse ;  /* 0x000000403f417220 */ /* 0x0c0fe20000410000 */
[C---:B------:R-:W-:Y:S01]  /*d020*/  FMUL.FTZ R64, R60.reuse, R64 ;  /* 0x000000403c407220 */ /* 0x040fe20000410000 */
[----:B------:R-:W-:Y:S02]  /*d030*/  F2FP.F16.E4M3.UNPACK_B R59, R45.H1 ;  /* 0x0000002dff3b723e */ /* 0x000fe400030006ff */
[----:B------:R-:W-:Y:S01]  /*d040*/  F2FP.F16.E4M3.UNPACK_B R62, R44.H1 ;  /* 0x0000002cff3e723e */ /* 0x000fe200030006ff */
[-C--:B------:R-:W-:Y:S01]  /*d050*/  FFMA.FTZ R60, R60, R61.reuse, -R65 ;  /* 0x0000003d3c3c7223 */ /* 0x080fe20000010841 */
[----:B------:R-:W-:Y:S01]  /*d060*/  FFMA.FTZ R45, R63, R61, R64 ;  /* 0x0000003d3f2d7223 */ /* 0x000fe20000010040 */
[----:B------:R-:W-:Y:S01]  /*d070*/  HADD2.F32 R61, -RZ, R59.H0_H0 ;  /* 0x2000003bff3d7230 */ /* 0x000fe20000004100 */
[----:B------:R-:W-:Y:S01]  /*d080*/  F2FP.SATFINITE.E4M3.F32.PACK_AB_MERGE_C R78, R78, R89, RZ ;  /* 0x000000594e4e723e */ /* 0x000fe200048070ff */
[----:B------:R-:W-:Y:S01]  /*d090*/  HADD2.F32 R63, -RZ, R62.H0_H0 ;  /* 0x2000003eff3f7230 */ /* 0x000fe20000004100 */
[----:B------:R-:W-:Y:S01]  /*d0a0*/  F2FP.F16.E4M3.UNPACK_B R67, R41 ;  /* 0x00000029ff43723e */ /* 0x000fe200020006ff */
[----:B------:R-:W-:Y:S01]  /*d0b0*/  HADD2.F32 R44, -RZ, R53.H0_H0 ;  /* 0x20000035ff2c7230 */ /* 0x000fe20000004100 */
[----:B------:R-:W-:Y:S01]  /*d0c0*/  F2FP.SATFINITE.E4M3.F32.PACK_AB_MERGE_C R54, R54, R77, R78 ;  /* 0x0000004d3636723e */ /* 0x000fe2000480704e */
[----:B------:R-:W-:-:S02]  /*d0d0*/  HADD2.F32 R59, -RZ, R59.H1_H1 ;  /* 0x3000003bff3b7230 */ /* 0x000fc40000004100 */
[-C--:B------:R-:W-:Y:S01]  /*d0e0*/  FMUL.FTZ R65, R61, R63.reuse ;  /* 0x0000003f3d417220 */ /* 0x080fe20000410000 */
[----:B------:R-:W-:Y:S02]  /*d0f0*/  HADD2.F32 R66, -RZ, R62.H1_H1 ;  /* 0x3000003eff427230 */ /* 0x000fe40000004100 */
[C---:B------:R-:W-:Y:S01]  /*d100*/  FMUL.FTZ R76, R44.reuse, R63 ;  /* 0x0000003f2c4c7220 */ /* 0x040fe20000410000 */
[--C-:B------:R-:W-:Y:S02]  /*d110*/  HADD2.F32 R62, -RZ, R42.reuse.H0_H0 ;  /* 0x2000002aff3e7230 */ /* 0x100fe40000004100 */
[----:B------:R-:W-:Y:S02]  /*d120*/  HADD2.F32 R53, -RZ, R53.H1_H1 ;  /* 0x30000035ff357230 */ /* 0x000fe40000004100 */
[----:B------:R-:W-:Y:S01]  /*d130*/  FMUL.FTZ R78, R59, R66 ;  /* 0x000000423b4e7220 */ /* 0x000fe20000410000 */
[----:B------:R-:W-:Y:S02]  /*d140*/  HADD2.F32 R64, -RZ, R42.H1_H1 ;  /* 0x3000002aff407230 */ /* 0x000fe40000004100 */
[-C--:B------:R-:W-:Y:S01]  /*d150*/  FFMA.FTZ R42, R44, R62.reuse, -R65 ;  /* 0x0000003e2c2a7223 */ /* 0x080fe20000010841 */
[----:B------:R-:W-:Y:S01]  /*d160*/  FFMA.FTZ R44, R61, R62, R76 ;  /* 0x0000003e3d2c7223 */ /* 0x000fe2000001004c */
[C---:B------:R-:W-:Y:S01]  /*d170*/  FMUL.FTZ R66, R53.reuse, R66 ;  /* 0x0000004235427220 */ /* 0x040fe20000410000 */
[----:B------:R-:W-:Y:S01]  /*d180*/  F2FP.F16.E4M3.UNPACK_B R61, R47 ;  /* 0x0000002fff3d723e */ /* 0x000fe200020006ff */
[-C--:B------:R-:W-:Y:S01]  /*d190*/  FFMA.FTZ R79, R53, R64.reuse, -R78 ;  /* 0x00000040354f7223 */ /* 0x080fe2000001084e */
[----:B------:R-:W-:Y:S01]  /*d1a0*/  F2FP.F16.E4M3.UNPACK_B R53, R43 ;  /* 0x0000002bff35723e */ /* 0x000fe200020006ff */
[----:B------:R-:W-:Y:S01]  /*d1b0*/  FFMA.FTZ R89, R59, R64, R66 ;  /* 0x000000403b597223 */ /* 0x000fe20000010042 */
[----:B------:R-:W-:Y:S01]  /*d1c0*/  F2FP.F16.E4M3.UNPACK_B R62, R47.H1 ;  /* 0x0000002fff3e723e */ /* 0x000fe200030006ff */
[----:B------:R-:W-:Y:S01]  /*d1d0*/  HADD2.F32 R63, -RZ, R61.H0_H0 ;  /* 0x2000003dff3f7230 */ /* 0x000fe20000004100 */
[----:B------:R-:W-:Y:S01]  /*d1e0*/  F2FP.F16.E4M3.UNPACK_B R76, R41.H1 ;  /* 0x00000029ff4c723e */ /* 0x000fe200030006ff */
[----:B------:R-:W-:Y:S01]  /*d1f0*/  HADD2.F32 R78, -RZ, R67.H0_H0 ;  /* 0x20000043ff4e7230 */ /* 0x000fe20000004100 */
[----:B------:R-:W-:Y:S01]  /*d200*/  F2FP.F16.E4M3.UNPACK_B R43, R43.H1 ;  /* 0x0000002bff2b723e */ /* 0x000fe200030006ff */
[----:B------:R-:W-:Y:S01]  /*d210*/  HADD2.F32 R47, -RZ, R53.H0_H0 ;  /* 0x20000035ff2f7230 */ /* 0x000fe20000004100 */
[-C--:B------:R-:W-:Y:S01]  /*d220*/  F2FP.F16.E4M3.UNPACK_B R41, R40.reuse ;  /* 0x00000028ff29723e */ /* 0x080fe200020006ff */
[----:B------:R-:W-:Y:S01]  /*d230*/  HADD2.F32 R77, -RZ, R76.H0_H0 ;  /* 0x2000004cff4d7230 */ /* 0x000fe20000004100 */
[----:B------:R-:W-:Y:S01]  /*d240*/  F2FP.F16.E4M3.UNPACK_B R64, R40.H1 ;  /* 0x00000028ff40723e */ /* 0x000fe200030006ff */
[----:B------:R-:W-:-:S02]  /*d250*/  HADD2.F32 R40, -RZ, R62.H0_H0 ;  /* 0x2000003eff287230 */ /* 0x000fc40000004100 */
[-C--:B------:R-:W-:Y:S01]  /*d260*/  FMUL.FTZ R88, R63, R78.reuse ;  /* 0x0000004e3f587220 */ /* 0x080fe20000410000 */
[----:B------:R-:W-:Y:S02]  /*d270*/  HADD2.F32 R59, -RZ, R43.H0_H0 ;  /* 0x2000002bff3b7230 */ /* 0x000fe40000004100 */
[----:B------:R-:W-:Y:S01]  /*d280*/  FMUL.FTZ R78, R47, R78 ;  /* 0x0000004e2f4e7220 */ /* 0x000fe20000410000 */
[----:B------:R-:W-:Y:S02]  /*d290*/  HADD2.F32 R66, -RZ, R41.H0_H0 ;  /* 0x20000029ff427230 */ /* 0x000fe40000004100 */
[-C--:B------:R-:W-:Y:S01]  /*d2a0*/  FMUL.FTZ R90, R40, R77.reuse ;  /* 0x0000004d285a7220 */ /* 0x080fe20000410000 */
[----:B------:R-:W-:Y:S02]  /*d2b0*/  HADD2.F32 R65, -RZ, R64.H0_H0 ;  /* 0x20000040ff417230 */ /* 0x000fe40000004100 */
[----:B------:R-:W-:Y:S01]  /*d2c0*/  FMUL.FTZ R77, R59, R77 ;  /* 0x0000004d3b4d7220 */ /* 0x000fe20000410000 */
[----:B------:R-:W-:-:S02]  /*d2d0*/  HADD2.F32 R62, -RZ, R62.H1_H1 ;  /* 0x3000003eff3e7230 */ /* 0x000fc40000004100 */
[-C--:B------:R-:W-:Y:S01]  /*d2e0*/  FFMA.FTZ R88, R47, R66.reuse, -R88 ;  /* 0x000000422f587223 */ /* 0x080fe20000010858 */
[----:B------:R-:W-:Y:S02]  /*d2f0*/  HADD2.F32 R76, -RZ, R76.H1_H1 ;  /* 0x3000004cff4c7230 */ /* 0x000fe40000004100 */
[----:B------:R-:W-:Y:S01]  /*d300*/  FFMA.FTZ R78, R63, R66, R78 ;  /* 0x000000423f4e7223 */ /* 0x000fe2000001004e */
[----:B------:R-:W-:Y:S02]  /*d310*/  HADD2.F32 R43, -RZ, R43.H1_H1 ;  /* 0x3000002bff2b7230 */ /* 0x000fe40000004100 */
[----:B------:R-:W-:Y:S01]  /*d320*/  FFMA.FTZ R77, R40, R65, R77 ;  /* 0x00000041284d7223 */ /* 0x000fe2000001004d */
[----:B------:R-:W-:Y:S02]  /*d330*/  HADD2.F32 R61, -RZ, R61.H1_H1 ;  /* 0x3000003dff3d7230 */ /* 0x000fe40000004100 */
[----:B------:R-:W-:Y:S01]  /*d340*/  FMUL.FTZ R92, R62, R76 ;  /* 0x0000004c3e5c7220 */ /* 0x000fe20000410000 */
[----:B------:R-:W-:-:S02]  /*d350*/  HADD2.F32 R66, -RZ, R67.H1_H1 ;  /* 0x30000043ff427230 */ /* 0x000fc40000004100 */
[----:B------:R-:W-:Y:S01]  /*d360*/  FFMA.FTZ R90, R59, R65, -R90 ;  /* 0x000000413b5a7223 */ /* 0x000fe2000001085a */
[----:B------:R-:W-:Y:S01]  /*d370*/  HADD2.F32 R53, -RZ, R53.H1_H1 ;  /* 0x30000035ff357230 */ /* 0x000fe20000004100 */
[----:B------:R-:W-:Y:S01]  /*d380*/  F2FP.SATFINITE.E4M3.F32.PACK_AB_MERGE_C R42, R79, R42, RZ ;  /* 0x0000002a4f2a723e */ /* 0x000fe200048070ff */
[----:B------:R-:W-:Y:S02]  /*d390*/  HADD2.F32 R40, -RZ, R41.H1_H1 ;  /* 0x30000029ff287230 */ /* 0x000fe40000004100 */
[----:B------:R-:W-:Y:S01]  /*d3a0*/  FMUL.FTZ R41, R43, R76 ;  /* 0x0000004c2b297220 */ /* 0x000fe20000410000 */
[----:B------:R-:W-:Y:S02]  /*d3b0*/  HADD2.F32 R64, -RZ, R64.H1_H1 ;  /* 0x30000040ff407230 */ /* 0x000fe40000004100 */
[-C--:B------:R-:W-:Y:S01]  /*d3c0*/  FMUL.FTZ R76, R61, R66.reuse ;  /* 0x000000423d4c7220 */ /* 0x080fe20000410000 */
        /* <DEDUP_REMOVED lines=14> */
[----:B------:R-:W-:-:S07]  /*d4b0*/  F2FP.SATFINITE.E4M3.F32.PACK_AB_MERGE_C R47, R61, R78, R62 ;  /* 0x0000004e3d2f723e */ /* 0x000fce000480703e */
.L_x_1525:
[----:B------:R-:W-:Y:S05]  /*d4c0*/  BSYNC B2 ;  /* 0x0000000000027941 */ /* 0x000fea0003800000 */
.L_x_1524:
[----:B0-----:R0:W-:Y:S04]  /*d4d0*/  STG.E.128 desc[UR60][R48.64], R40 ;  /* 0x0000002830007986 */ /* 0x0011e8000c101d3c */
[----:B-1----:R0:W-:Y:S02]  /*d4e0*/  @!P2 STG.E.128 desc[UR60][R50.64], R44 ;  /* 0x0000002c3200a986 */ /* 0x0021e4000c101d3c */
.L_x_1523:
[----:B------:R-:W-:Y:S05]  /*d4f0*/  BSYNC B1 ;  /* 0x0000000000017941 */ /* 0x000fea0003800000 */
.L_x_1522:
        /* <DEDUP_REMOVED lines=42> */
[----:B------:R-:W-:Y:S01]  /*d7a0*/  SHF.R.U32.HI R67, RZ, 0x10, R81 ;  /* 0x00000010ff437819 */ /* 0x000fe20000011651 */
[----:B------:R-:W-:Y:S01]  /*d7b0*/  IMAD.MOV.U32 R53, RZ, RZ, R41 ;  /* 0x000000ffff357224 */ /* 0x000fe200078e0029 */
[----:B------:R-:W-:Y:S01]  /*d7c0*/  LOP3.LUT R55, R55, 0xff00, R40, 0xf8, !PT ;  /* 0x0000ff0037377812 */ /* 0x000fe200078ef828 */
[----:B------:R-:W-:Y:S01]  /*d7d0*/  IMAD.SHL.U32 R40, R65, 0x100, RZ ;  /* 0x0000010041287824 */ /* 0x000fe200078e00ff */
[----:B------:R-:W-:Y:S01]  /*d7e0*/  SHF.R.U32.HI R66, RZ, 0x10, R83 ;  /* 0x00000010ff427819 */ /* 0x000fe20000011653 */
[----:B------:R-:W-:Y:S01]  /*d7f0*/  IMAD.SHL.U32 R44, R58, 0x100, RZ ;  /* 0x000001003a2c7824 */ /* 0x000fe200078e00ff */
[----:B------:R-:W-:Y:S01]  /*d800*/  LOP3.LUT R61, R83, 0xff0000ff, RZ, 0xc0, !PT ;  /* 0xff0000ff533d7812 */ /* 0x000fe200078ec0ff */
[----:B------:R-:W-:Y:S01]  /*d810*/  IMAD.U32 R42, R67, 0x10000, RZ ;  /* 0x00010000432a7824 */ /* 0x000fe200078e00ff */
[----:B------:R-:W-:-:S02]  /*d820*/  SHF.R.U32.HI R60, RZ, 0x8, R69 ;  /* 0x00000008ff3c7819 */ /* 0x000fc40000011645 */
[----:B------:R-:W-:Y:S02]  /*d830*/  LOP3.LUT R63, R71, 0xff0000ff, RZ, 0xc0, !PT ;  /* 0xff0000ff473f7812 */ /* 0x000fe400078ec0ff */
[----:B------:R-:W-:Y:S01]  /*d840*/  LOP3.LUT R61, R61, 0xff00, R40, 0xf8, !PT ;  /* 0x0000ff003d3d7812 */ /* 0x000fe200078ef828 */
[----:B------:R-:W-:Y:S01]  /*d850*/  IMAD.U32 R40, R66, 0x10000, RZ ;  /* 0x0001000042287824 */ /* 0x000fe200078e00ff */
[----:B------:R-:W-:Y:S01]  /*d860*/  LOP3.LUT R67, R63, 0xff00, R44, 0xf8, !PT ;  /* 0x0000ff003f437812 */ /* 0x000fe200078ef82c */
[----:B------:R-:W-:Y:S01]  /*d870*/  IMAD.SHL.U32 R41, R60, 0x100, RZ ;  /* 0x000001003c297824 */ /* 0x000fe200078e00ff */
[----:B------:R-:W-:Y:S02]  /*d880*/  LOP3.LUT R56, R69, 0xff0000ff, RZ, 0xc0, !PT ;  /* 0xff0000ff45387812 */ /* 0x000fe400078ec0ff */
[----:B------:R-:W-:Y:S02]  /*d890*/  F2FP.F16.E4M3.UNPACK_B R63, R151.H1 ;  /* 0x00000097ff3f723e */ /* 0x000fe400030006ff */
[----:B------:R-:W-:-:S02]  /*d8a0*/  F2FP.F16.E4M3.UNPACK_B R60, R59.H1 ;  /* 0x0000003bff3c723e */ /* 0x000fc400030006ff */
[----:B------:R-:W-:Y:S02]  /*d8b0*/  F2FP.F16.E4M3.UNPACK_B R58, R57.H1 ;  /* 0x00000039ff3a723e */ /* 0x000fe400030006ff */
[----:B------:R-:W-:Y:S02]  /*d8c0*/  SHF.R.U32.HI R62, RZ, 0x10, R69 ;  /* 0x00000010ff3e7819 */ /* 0x000fe40000011645 */
[----:B------:R-:W-:Y:S02]  /*d8d0*/  LOP3.LUT R40, R61, 0xff0000, R40, 0xf8, !PT ;  /* 0x00ff00003d287812 */ /* 0x000fe400078ef828 */
[----:B------:R-:W-:Y:S01]  /*d8e0*/  LOP3.LUT R65, R56, 0xff00, R41, 0xf8, !PT ;  /* 0x0000ff0038417812 */ /* 0x000fe200078ef829 */
[----:B------:R-:W-:Y:S01]  /*d8f0*/  HADD2.F32 R41, -RZ, R63.H0_H0 ;  /* 0x2000003fff297230 */ /* 0x000fe20000004100 */
[----:B------:R-:W-:Y:S01]  /*d900*/  LOP3.LUT R42, R55, 0xff0000, R42, 0xf8, !PT ;  /* 0x00ff0000372a7812 */ /* 0x000fe200078ef82a */
[----:B------:R-:W-:Y:S01]  /*d910*/  HADD2.F32 R56, -RZ, R60.H0_H0 ;  /* 0x2000003cff387230 */ /* 0x000fe20000004100 */
[----:B------:R-:W-:Y:S01]  /*d920*/  F2FP.F16.E4M3.UNPACK_B R61, R153.H1 ;  /* 0x00000099ff3d723e */ /* 0x000fe200030006ff */
[----:B------:R-:W-:Y:S01]  /*d930*/  HADD2.F32 R55, -RZ, R58.H0_H0 ;  /* 0x2000003aff377230 */ /* 0x000fe20000004100 */
[----:B------:R-:W-:Y:S01]  /*d940*/  SHF.R.U32.HI R64, RZ, 0x10, R71 ;  /* 0x00000010ff407819 */ /* 0x000fe20000011647 */
[----:B------:R-:W-:-:S02]  /*d950*/  IMAD.U32 R44, R62, 0x10000, RZ ;  /* 0x000100003e2c7824 */ /* 0x000fc400078e00ff */
[-C--:B------:R-:W-:Y:S01]  /*d960*/  FMUL.FTZ R66, R56, R41.reuse ;  /* 0x0000002938427220 */ /* 0x080fe20000410000 */
[----:B------:R-:W-:Y:S02]  /*d970*/  HADD2.F32 R62, -RZ, R61.H0_H0 ;  /* 0x2000003dff3e7230 */ /* 0x000fe40000004100 */
        /* <DEDUP_REMOVED lines=69> */
[----:B------:R-:W-:Y:S01]  /*ddd0*/  FMUL.FTZ R65, R46, R65 ;  /* 0x000000412e417220 */ /* 0x000fe20000410000 */
[----:B------:R-:W-:Y:S02]  /*dde0*/  HADD2.F32 R154, -RZ, R154.H1_H1 ;  /* 0x3000009aff9a7230 */ /* 0x000fe40000004100 */
        /* <DEDUP_REMOVED lines=19> */
[----:B------:R-:W-:Y:S01]  /*df20*/  FMUL.FTZ R68, R57, R60 ;  /* 0x0000003c39447220 */ /* 0x000fe20000410000 */
[----:B------:R-:W-:Y:S01]  /*df30*/  F2FP.SATFINITE.E4M3.F32.PACK_AB_MERGE_C R76, R79, R76, RZ ;  /* 0x0000004c4f4c723e */ /* 0x000fe200048070ff */
[----:B------:R-:W-:Y:S01]  /*df40*/  HADD2.F32 R63, -RZ, R63.H1_H1 ;  /* 0x3000003fff3f7230 */ /* 0x000fe20000004100 */
[----:B------:R-:W-:Y:S01]  /*df50*/  F2FP.F16.E4M3.UNPACK_B R53, R53.H1 ;  /* 0x00000035ff35723e */ /* 0x000fe200030006ff */
[----:B------:R-:W-:Y:S01]  /*df60*/  HADD2.F32 R60, -RZ, R58.H1_H1 ;  /* 0x3000003aff3c7230 */ /* 0x000fe20000004100 */
[----:B------:R-:W-:Y:S01]  /*df70*/  F2FP.SATFINITE.E4M3.F32.PACK_AB_MERGE_C R46, R65, R46, R76 ;  /* 0x0000002e412e723e */ /* 0x000fe2000480704c */
        /* <DEDUP_REMOVED lines=8> */
[----:B------:R-:W-:Y:S01]  /*e000*/  HADD2.F32 R44, -RZ, R53.H0_H0 ;  /* 0x20000035ff2c7230 */ /* 0x000fe20000004100 */
[----:B------:R-:W-:Y:S01]  /*e010*/  F2FP.F16.E4M3.UNPACK_B R42, R42.H1 ;  /* 0x0000002aff2a723e */ /* 0x000fe200030006ff */
[----:B------:R-:W-:Y:S02]  /*e020*/  HADD2.F32 R61, -RZ, R59.H0_H0 ;  /* 0x2000003bff3d7230 */ /* 0x000fe40000004100 */
[----:B------:R-:W-:Y:S01]  /*e030*/  FFMA.FTZ R60, R60, R62, -R65 ;  /* 0x0000003e3c3c7223 */ /* 0x000fe20000010841 */
[----:B------:R-:W-:Y:S01]  /*e040*/  HADD2.F32 R64, -RZ, R63.H0_H0 ;  /* 0x2000003fff407230 */ /* 0x000fe20000004100 */
[----:B------:R-:W-:Y:S01]  /*e050*/  F2FP.F16.E4M3.UNPACK_B R65, R41 ;  /* 0x00000029ff41723e */ /* 0x000fe200020006ff */
[----:B------:R-:W-:Y:S02]  /*e060*/  HADD2.F32 R59, -RZ, R59.H1_H1 ;  /* 0x3000003bff3b7230 */ /* 0x000fe40000004100 */
[----:B------:R-:W-:-:S02]  /*e070*/  HADD2.F32 R66, -RZ, R63.H1_H1 ;  /* 0x3000003fff427230 */ /* 0x000fc40000004100 */
[-C--:B------:R-:W-:Y:S01]  /*e080*/  FMUL.FTZ R63, R61, R64.reuse ;  /* 0x000000403d3f7220 */ /* 0x080fe20000410000 */
[----:B------:R-:W-:Y:S02]  /*e090*/  HADD2.F32 R53, -RZ, R53.H1_H1 ;  /* 0x30000035ff357230 */ /* 0x000fe40000004100 */
[----:B------:R-:W-:Y:S01]  /*e0a0*/  FMUL.FTZ R68, R44, R64 ;  /* 0x000000402c447220 */ /* 0x000fe20000410000 */
[--C-:B------:R-:W-:Y:S02]  /*e0b0*/  HADD2.F32 R62, -RZ, R42.reuse.H0_H0 ;  /* 0x2000002aff3e7230 */ /* 0x100fe40000004100 */
[----:B------:R-:W-:Y:S02]  /*e0c0*/  HADD2.F32 R64, -RZ, R42.H1_H1 ;  /* 0x3000002aff407230 */ /* 0x000fe40000004100 */
[-C--:B------:R-:W-:Y:S01]  /*e0d0*/  FMUL.FTZ R42, R59, R66.reuse ;  /* 0x000000423b2a7220 */ /* 0x080fe20000410000 */
[----:B------:R-:W-:Y:S01]  /*e0e0*/  FMUL.FTZ R66, R53, R66 ;  /* 0x0000004235427220 */ /* 0x000fe20000410000 */
[----:B------:R-:W-:Y:S01]  /*e0f0*/  FFMA.FTZ R70, R61, R62, R68 ;  /* 0x0000003e3d467223 */ /* 0x000fe20000010044 */
[----:B------:R-:W-:-:S02]  /*e100*/  HADD2.F32 R67, -RZ, R65.H0_H0 ;  /* 0x20000041ff437230 */ /* 0x000fc40000004100 */
[-C--:B------:R-:W-:Y:S01]  /*e110*/  FFMA.FTZ R76, R53, R64.reuse, -R42 ;  /* 0x00000040354c7223 */ /* 0x080fe2000001082a */
[----:B------:R-:W-:Y:S01]  /*e120*/  F2FP.F16.E4M3.UNPACK_B R53, R47 ;  /* 0x0000002fff35723e */ /* 0x000fe200020006ff */
[----:B------:R-:W-:Y:S01]  /*e130*/  FFMA.FTZ R71, R59, R64, R66 ;  /* 0x000000403b477223 */ /* 0x000fe20000010042 */
[----:B------:R-:W-:Y:S01]  /*e140*/  F2FP.F16.E4M3.UNPACK_B R66, R41.H1 ;  /* 0x00000029ff42723e */ /* 0x000fe200030006ff */
[----:B------:R-:W-:Y:S01]  /*e150*/  FFMA.FTZ R69, R44, R62, -R63 ;  /* 0x0000003e2c457223 */ /* 0x000fe2000001083f */
[----:B------:R-:W-:Y:S01]  /*e160*/  F2FP.F16.E4M3.UNPACK_B R42, R43 ;  /* 0x0000002bff2a723e */ /* 0x000fe200020006ff */
[----:B------:R-:W-:Y:S01]  /*e170*/  HADD2.F32 R61, -RZ, R53.H0_H0 ;  /* 0x20000035ff3d7230 */ /* 0x000fe20000004100 */
[----:B------:R-:W-:Y:S01]  /*e180*/  F2FP.F16.E4M3.UNPACK_B R59, R47.H1 ;  /* 0x0000002fff3b723e */ /* 0x000fe200030006ff */
[----:B------:R-:W-:Y:S01]  /*e190*/  HADD2.F32 R68, -RZ, R66.H0_H0 ;  /* 0x20000042ff447230 */ /* 0x000fe20000004100 */
[-C--:B------:R-:W-:Y:S01]  /*e1a0*/  F2FP.F16.E4M3.UNPACK_B R41, R40.reuse ;  /* 0x00000028ff29723e */ /* 0x080fe200020006ff */
[----:B------:R-:W-:Y:S01]  /*e1b0*/  HADD2.F32 R44, -RZ, R42.H0_H0 ;  /* 0x2000002aff2c7230 */ /* 0x000fe20000004100 */
[----:B------:R-:W-:Y:S01]  /*e1c0*/  F2FP.F16.E4M3.UNPACK_B R43, R43.H1 ;  /* 0x0000002bff2b723e */ /* 0x000fe200030006ff */
[----:B------:R-:W-:Y:S01]  /*e1d0*/  FMUL.FTZ R77, R61, R67 ;  /* 0x000000433d4d7220 */ /* 0x000fe20000410000 */
[----:B------:R-:W-:Y:S01]  /*e1e0*/  F2FP.F16.E4M3.UNPACK_B R62, R40.H1 ;  /* 0x00000028ff3e723e */ /* 0x000fe200030006ff */
[----:B------:R-:W-:-:S02]  /*e1f0*/  HADD2.F32 R40, -RZ, R59.H0_H0 ;  /* 0x2000003bff287230 */ /* 0x000fc40000004100 */
[----:B------:R-:W-:Y:S01]  /*e200*/  FMUL.FTZ R78, R44, R67 ;  /* 0x000000432c4e7220 */ /* 0x000fe20000410000 */
[----:B------:R-:W-:Y:S01]  /*e210*/  HADD2.F32 R63, -RZ, R41.H0_H0 ;  /* 0x20000029ff3f7230 */ /* 0x000fe20000004100 */
[----:B------:R-:W-:Y:S01]  /*e220*/  F2FP.SATFINITE.E4M3.F32.PACK_AB_MERGE_C R69, R76, R69, RZ ;  /* 0x000000454c45723e */ /* 0x000fe200048070ff */
[----:B------:R-:W-:Y:S02]  /*e230*/  HADD2.F32 R47, -RZ, R43.H0_H0 ;  /* 0x2000002bff2f7230 */ /* 0x000fe40000004100 */
[-C--:B------:R-:W-:Y:S01]  /*e240*/  FMUL.FTZ R80, R40, R68.reuse ;  /* 0x0000004428507220 */ /* 0x080fe20000410000 */
[----:B------:R-:W-:Y:S02]  /*e250*/  HADD2.F32 R59, -RZ, R59.H1_H1 ;  /* 0x3000003bff3b7230 */ /* 0x000fe40000004100 */
[----:B------:R-:W-:Y:S01]  /*e260*/  FFMA.FTZ R77, R44, R63, -R77 ;  /* 0x0000003f2c4d7223 */ /* 0x000fe2000001084d */
[----:B------:R-:W-:Y:S02]  /*e270*/  HADD2.F32 R66, -RZ, R66.H1_H1 ;  /* 0x30000042ff427230 */ /* 0x000fe40000004100 */
[----:B------:R-:W-:Y:S01]  /*e280*/  FMUL.FTZ R67, R47, R68 ;  /* 0x000000442f437220 */ /* 0x000fe20000410000 */
[----:B------:R-:W-:-:S02]  /*e290*/  HADD2.F32 R43, -RZ, R43.H1_H1 ;  /* 0x3000002bff2b7230 */ /* 0x000fc40000004100 */
[----:B------:R-:W-:Y:S01]  /*e2a0*/  FFMA.FTZ R78, R61, R63, R78 ;  /* 0x0000003f3d4e7223 */ /* 0x000fe2000001004e */
[----:B------:R-:W-:Y:S02]  /*e2b0*/  HADD2.F32 R64, -RZ, R62.H0_H0 ;  /* 0x2000003eff407230 */ /* 0x000fe40000004100 */
[-C--:B------:R-:W-:Y:S01]  /*e2c0*/  FMUL.FTZ R44, R59, R66.reuse ;  /* 0x000000423b2c7220 */ /* 0x080fe20000410000 */
[----:B------:R-:W-:Y:S02]  /*e2d0*/  HADD2.F32 R53, -RZ, R53.H1_H1 ;  /* 0x30000035ff357230 */ /* 0x000fe40000004100 */
[----:B------:R-:W-:Y:S01]  /*e2e0*/  FMUL.FTZ R66, R43, R66 ;  /* 0x000000422b427220 */ /* 0x000fe20000410000 */
[----:B------:R-:W-:Y:S02]  /*e2f0*/  HADD2.F32 R65, -RZ, R65.H1_H1 ;  /* 0x30000041ff417230 */ /* 0x000fe40000004100 */
[----:B------:R-:W-:Y:S01]  /*e300*/  FFMA.FTZ R80, R47, R64, -R80 ;  /* 0x000000402f507223 */ /* 0x000fe20000010850 */
[----:B------:R-:W-:-:S02]  /*e310*/  HADD2.F32 R42, -RZ, R42.H1_H1 ;  /* 0x3000002aff2a7230 */ /* 0x000fc40000004100 */
[----:B------:R-:W-:Y:S01]  /*e320*/  FFMA.FTZ R67, R40, R64, R67 ;  /* 0x0000004028437223 */ /* 0x000fe20000010043 */
[----:B------:R-:W-:Y:S02]  /*e330*/  HADD2.F32 R62, -RZ, R62.H1_H1 ;  /* 0x3000003eff3e7230 */ /* 0x000fe40000004100 */
[-C--:B------:R-:W-:Y:S01]  /*e340*/  FMUL.FTZ R47, R53, R65.reuse ;  /* 0x00000041352f7220 */ /* 0x080fe20000410000 */
[----:B------:R-:W-:Y:S02]  /*e350*/  HADD2.F32 R41, -RZ, R41.H1_H1 ;  /* 0x30000029ff297230 */ /* 0x000fe40000004100 */
[----:B------:R-:W-:Y:S01]  /*e360*/  FMUL.FTZ R40, R42, R65 ;  /* 0x000000412a287220 */ /* 0x000fe20000410000 */
[----:B------:R-:W-:Y:S01]  /*e370*/  F2FP.SATFINITE.E4M3.F32.PACK_AB_MERGE_C R57, R60, R57, R69 ;  /* 0x000000393c39723e */ /* 0x000fe20004807045 */
[-C--:B------:R-:W-:Y:S01]  /*e380*/  FFMA.FTZ R43, R43, R62.reuse, -R44 ;  /* 0x0000003e2b2b7223 */ /* 0x080fe2000001082c */
[----:B------:R-:W-:Y:S01]  /*e390*/  FFMA.FTZ R66, R59, R62, R66 ;  /* 0x0000003e3b427223 */ /* 0x000fe20000010042 */
[-C--:B------:R-:W-:Y:S01]  /*e3a0*/  FFMA.FTZ R42, R42, R41.reuse, -R47 ;  /* 0x000000292a2a7223 */ /* 0x080fe2000001082f */
[----:B------:R-:W-:Y:S01]  /*e3b0*/  FFMA.FTZ R41, R53, R41, R40 ;  /* 0x0000002935297223 */ /* 0x000fe20000010028 */
[----:B------:R-:W-:Y:S01]  /*e3c0*/  F2FP.SATFINITE.E4M3.F32.PACK_AB_MERGE_C R70, R71, R70, RZ ;  /* 0x000000464746723e */ /* 0x000fe200048070ff */
[----:B------:R-:W-:Y:S01]  /*e3d0*/  IMAD.MOV.U32 R40, RZ, RZ, R56 ;  /* 0x000000ffff287224 */ /* 0x000fe200078e0038 */
[----:B------:R-:W-:Y:S01]  /*e3e0*/  F2FP.SATFINITE.E4M3.F32.PACK_AB_MERGE_C R43, R43, R80, RZ ;  /* 0x000000502b2b723e */ /* 0x000fe200048070ff */
[----:B------:R-:W-:Y:S01]  /*e3f0*/  IMAD.MOV.U32 R44, RZ, RZ, R55 ;  /* 0x000000ffff2c7224 */ /* 0x000fe200078e0037 */
[----:B------:R-:W-:-:S02]  /*e400*/  F2FP.SATFINITE.E4M3.F32.PACK_AB_MERGE_C R66, R66, R67, RZ ;  /* 0x000000434242723e */ /* 0x000fc400048070ff */
[----:B------:R-:W-:Y:S01]  /*e410*/  F2FP.SATFINITE.E4M3.F32.PACK_AB_MERGE_C R43, R42, R77, R43 ;  /* 0x0000004d2a2b723e */ /* 0x000fe2000480702b */
[----:B------:R-:W-:Y:S01]  /*e420*/  IMAD.MOV.U32 R42, RZ, RZ, R54 ;  /* 0x000000ffff2a7224 */ /* 0x000fe200078e0036 */
[----:B------:R-:W-:Y:S01]  /*e430*/  F2FP.SATFINITE.E4M3.F32.PACK_AB_MERGE_C R47, R41, R78, R66 ;  /* 0x0000004e292f723e */ /* 0x000fe20004807042 */
[----:B------:R-:W-:Y:S01]  /*e440*/  IMAD.MOV.U32 R41, RZ, RZ, R57 ;  /* 0x000000ffff297224 */ /* 0x000fe200078e0039 */
[----:B------:R-:W-:-:S07]  /*e450*/  F2FP.SATFINITE.E4M3.F32.PACK_AB_MERGE_C R45, R45, R58, R70 ;  /* 0x0000003a2d2d723e */ /* 0x000fce0004807046 */
.L_x_1529:
[----:B------:R-:W-:Y:S05]  /*e460*/  BSYNC B2 ;  /* 0x0000000000027941 */ /* 0x000fea0003800000 */
.L_x_1528:
[----:B0-----:R3:W-:Y:S04]  /*e470*/  STG.E.128 desc[UR60][R48.64], R40 ;  /* 0x0000002830007986 */ /* 0x0017e8000c101d3c */
[----:B-1----:R3:W-:Y:S02]  /*e480*/  @!P2 STG.E.128 desc[UR60][R50.64], R44 ;  /* 0x0000002c3200a986 */ /* 0x0027e4000c101d3c */
.L_x_1527:
[----:B------:R-:W-:Y:S05]  /*e490*/  BSYNC B1 ;  /* 0x0000000000017941 */ /* 0x000fea0003800000 */
.L_x_1526:
[----:B------:R-:W-:-:S13]  /*e4a0*/  ISETP.NE.AND P2, PT, R36, RZ, PT ;  /* 0x000000ff2400720c */ /* 0x000fda0003f45270 */
[----:B------:R-:W-:Y:S05]  /*e4b0*/  @!P2 BRA `(.L_x_1480) ;  /* 0x0000001000c0a947 */ /* 0x000fea0003800000 */
[----:B0--3--:R-:W3:Y:S01]  /*e4c0*/  LDL R40, [R1] ;  /* 0x0000000001287983 */ /* 0x009ee20000100800 */
        /* <DEDUP_REMOVED lines=31> */
[----:B------:R-:W-:Y:S01]  /*e6c0*/  IMAD.SHL.U32 R55, R55, 0x100, RZ ;  /* 0x0000010037377824 */ /* 0x000fe200078e00ff */
[----:B------:R-:W-:Y:S01]  /*e6d0*/  SHF.R.U32.HI R62, RZ, 0x8, R87 ;  /* 0x00000008ff3e7819 */ /* 0x000fe20000011657 */
[----:B------:R-:W-:Y:S01]  /*e6e0*/  IMAD.MOV.U32 R53, RZ, RZ, R46 ;  /* 0x000000ffff357224 */ /* 0x000fe200078e002e */
[----:B------:R-:W-:Y:S01]  /*e6f0*/  SHF.R.U32.HI R63, RZ, 0x8, R75 ;  /* 0x00000008ff3f7819 */ /* 0x000fe2000001164b */
[----:B------:R-:W-:Y:S01]  /*e700*/  IMAD.MOV.U32 R50, RZ, RZ, R42 ;  /* 0x000000ffff327224 */ /* 0x000fe200078e002a */
[----:B------:R-:W-:Y:S01]  /*e710*/  LOP3.LUT R44, R54, 0xff00, R55, 0xf8, !PT ;  /* 0x0000ff00362c7812 */ /* 0x000fe200078ef837 */
[----:B------:R-:W-:Y:S01]  /*e720*/  IMAD.U32 R55, R66, 0x10000, RZ ;  /* 0x0001000042377824 */ /* 0x000fe200078e00ff */
[----:B------:R-:W-:Y:S01]  /*e730*/  SHF.R.U32.HI R61, RZ, 0x8, R73 ;  /* 0x00000008ff3d7819 */ /* 0x000fe20000011649 */
[----:B------:R-:W-:Y:S01]  /*e740*/  IMAD.SHL.U32 R40, R62, 0x100, RZ ;  /* 0x000001003e287824 */ /* 0x000fe200078e00ff */
[----:B------:R-:W-:Y:S01]  /*e750*/  SHF.R.U32.HI R64, RZ, 0x10, R87 ;  /* 0x00000010ff407819 */ /* 0x000fe20000011657 */
[----:B------:R-:W-:Y:S01]  /*e760*/  IMAD.SHL.U32 R63, R63, 0x100, RZ ;  /* 0x000001003f3f7824 */ /* 0x000fe200078e00ff */
[----:B------:R-:W-:Y:S01]  /*e770*/  LOP3.LUT R57, R87, 0xff0000ff, RZ, 0xc0, !PT ;  /* 0xff0000ff57397812 */ /* 0x000fe200078ec0ff */
[----:B------:R-:W-:Y:S01]  /*e780*/  IMAD.SHL.U32 R61, R61, 0x100, RZ ;  /* 0x000001003d3d7824 */ /* 0x000fe200078e00ff */
[----:B------:R-:W-:-:S02]  /*e790*/  LOP3.LUT R60, R75, 0xff0000ff, RZ, 0xc0, !PT ;  /* 0xff0000ff4b3c7812 */ /* 0x000fc400078ec0ff */
        /* <DEDUP_REMOVED lines=73> */
[--C-:B------:R-:W-:Y:S02]  /*ec30*/  HADD2.F32 R60, -RZ, R147.reuse.H0_H0 ;  /* 0x20000093ff3c7230 */ /* 0x100fe40000004100 */
[----:B------:R-:W-:Y:S01]  /*ec40*/  FFMA.FTZ R63, R56, R61, -R57 ;  /* 0x0000003d383f7223 */ /* 0x000fe20000010839 */
[----:B------:R-:W-:Y:S01]  /*ec50*/  F2FP.F16.E4M3.UNPACK_B R56, R53 ;  /* 0x00000035ff38723e */ /* 0x000fe200020006ff */
[----:B------:R-:W-:Y:S01]  /*ec60*/  HADD2.F32 R53, -RZ, R50.H0_H0 ;  /* 0x20000032ff357230 */ /* 0x000fe20000004100 */
[----:B------:R-:W-:Y:S01]  /*ec70*/  F2FP.F16.E4M3.UNPACK_B R149, R149 ;  /* 0x00000095ff95723e */ /* 0x000fe200020006ff */
        /* <DEDUP_REMOVED lines=10> */
[C---:B------:R-:W-:Y:S01]  /*ed20*/  FMUL.FTZ R60, R53.reuse, R60 ;  /* 0x0000003c353c7220 */ /* 0x040fe20000410000 */
[----:B------:R-:W-:Y:S02]  /*ed30*/  HADD2.F32 R149, -RZ, R149.H1_H1 ;  /* 0x30000095ff957230 */ /* 0x000fe40000004100 */
[-C--:B------:R-:W-:Y:S01]  /*ed40*/  FMUL.FTZ R59, R56, R147.reuse ;  /* 0x00000093383b7220 */ /* 0x080fe20000410000 */
        /* <DEDUP_REMOVED lines=19> */
[----:B------:R-:W-:Y:S01]  /*ee80*/  F2FP.SATFINITE.E4M3.F32.PACK_AB_MERGE_C R50, R147, R60, R70 ;  /* 0x0000003c9332723e */ /* 0x000fe20004807046 */
[----:B------:R-:W-:-:S02]  /*ee90*/  HADD2.F32 R60, -RZ, R58.H1_H1 ;  /* 0x3000003aff3c7230 */ /* 0x000fc40000004100 */
[C---:B------:R-:W-:Y:S01]  /*eea0*/  FMUL.FTZ R64, R56.reuse, R64 ;  /* 0x0000004038407220 */ /* 0x040fe20000410000 */
[-C--:B------:R-:W-:Y:S01]  /*eeb0*/  FFMA.FTZ R56, R56, R62.reuse, -R65 ;  /* 0x0000003e38387223 */ /* 0x080fe20000010841 */
[----:B------:R-:W-:Y:S01]  /*eec0*/  HADD2.F32 R58, -RZ, R57.H1_H1 ;  /* 0x30000039ff3a7230 */ /* 0x000fe20000004100 */
[----:B------:R-:W-:Y:S01]  /*eed0*/  F2FP.F16.E4M3.UNPACK_B R41, R41.H1 ;  /* 0x00000029ff29723e */ /* 0x000fe200030006ff */
[----:B------:R-:W-:Y:S02]  /*eee0*/  HADD2.F32 R61, -RZ, R61.H1_H1 ;  /* 0x3000003dff3d7230 */ /* 0x000fe40000004100 */
[-C--:B------:R-:W-:Y:S01]  /*eef0*/  FMUL.FTZ R65, R60, R63.reuse ;  /* 0x0000003f3c417220 */ /* 0x080fe20000410000 */
[----:B------:R-:W-:Y:S01]  /*ef00*/  FFMA.FTZ R57, R59, R62, R64 ;  /* 0x0000003e3b397223 */ /* 0x000fe20000010040 */
[C---:B------:R-:W-:Y:S01]  /*ef10*/  FMUL.FTZ R63, R58.reuse, R63 ;  /* 0x0000003f3a3f7220 */ /* 0x040fe20000410000 */
[----:B------:R-:W-:Y:S01]  /*ef20*/  F2FP.F16.E4M3.UNPACK_B R59, R45.H1 ;  /* 0x0000002dff3b723e */ /* 0x000fe200030006ff */
[-C--:B------:R-:W-:Y:S01]  /*ef30*/  FFMA.FTZ R67, R58, R61.reuse, -R65 ;  /* 0x0000003d3a437223 */ /* 0x080fe20000010841 */
[----:B------:R-:W-:Y:S01]  /*ef40*/  F2FP.F16.E4M3.UNPACK_B R58, R46.H1 ;  /* 0x0000002eff3a723e */ /* 0x000fe200030006ff */
[----:B------:R-:W-:Y:S01]  /*ef50*/  FFMA.FTZ R66, R60, R61, R63 ;  /* 0x0000003d3c427223 */ /* 0x000fe2000001003f */
[----:B------:R-:W-:Y:S01]  /*ef60*/  HADD2.F32 R45, -RZ, R41.H0_H0 ;  /* 0x20000029ff2d7230 */ /* 0x000fe20000004100 */
[----:B------:R-:W-:Y:S01]  /*ef70*/  F2FP.F16.E4M3.UNPACK_B R44, R44.H1 ;  /* 0x0000002cff2c723e */ /* 0x000fe200030006ff */
[----:B------:R-:W-:Y:S01]  /*ef80*/  HADD2.F32 R46, -RZ, R59.H0_H0 ;  /* 0x2000003bff2e7230 */ /* 0x000fe20000004100 */
[----:B------:R-:W-:Y:S01]  /*ef90*/  F2FP.F16.E4M3.UNPACK_B R63, R42.H1 ;  /* 0x0000002aff3f723e */ /* 0x000fe200030006ff */
[----:B------:R-:W-:-:S02]  /*efa0*/  HADD2.F32 R60, -RZ, R58.H0_H0 ;  /* 0x2000003aff3c7230 */ /* 0x000fc40000004100 */
[----:B------:R-:W-:Y:S02]  /*efb0*/  HADD2.F32 R59, -RZ, R59.H1_H1 ;  /* 0x3000003bff3b7230 */ /* 0x000fe40000004100 */
[----:B------:R-:W-:Y:S02]  /*efc0*/  HADD2.F32 R62, -RZ, R58.H1_H1 ;  /* 0x3000003aff3e7230 */ /* 0x000fe40000004100 */
[-C--:B------:R-:W-:Y:S01]  /*efd0*/  FMUL.FTZ R64, R46, R60.reuse ;  /* 0x0000003c2e407220 */ /* 0x080fe20000410000 */
[----:B------:R-:W-:Y:S02]  /*efe0*/  HADD2.F32 R41, -RZ, R41.H1_H1 ;  /* 0x30000029ff297230 */ /* 0x000fe40000004100 */
[----:B------:R-:W-:Y:S01]  /*eff0*/  FMUL.FTZ R61, R45, R60 ;  /* 0x0000003c2d3d7220 */ /* 0x000fe20000410000 */
[--C-:B------:R-:W-:Y:S02]  /*f000*/  HADD2.F32 R58, -RZ, R44.reuse.H0_H0 ;  /* 0x2000002cff3a7230 */ /* 0x100fe40000004100 */
[----:B------:R-:W-:Y:S01]  /*f010*/  FMUL.FTZ R60, R59, R62 ;  /* 0x0000003e3b3c7220 */ /* 0x000fe20000410000 */
[----:B------:R-:W-:-:S02]  /*f020*/  HADD2.F32 R44, -RZ, R44.H1_H1 ;  /* 0x3000002cff2c7230 */ /* 0x000fc40000004100 */
[----:B------:R-:W-:Y:S01]  /*f030*/  FMUL.FTZ R62, R41, R62 ;  /* 0x0000003e293e7220 */ /* 0x000fe20000410000 */
[----:B------:R-:W-:Y:S01]  /*f040*/  FFMA.FTZ R69, R46, R58, R61 ;  /* 0x0000003a2e457223 */ /* 0x000fe2000001003d */
[----:B------:R-:W-:Y:S02]  /*f050*/  F2FP.F16.E4M3.UNPACK_B R46, R47 ;  /* 0x0000002fff2e723e */ /* 0x000fe400020006ff */
        /* <DEDUP_REMOVED lines=53> */
.L_x_1531:
[----:B------:R-:W-:Y:S05]  /*f3b0*/  BSYNC B1 ;  /* 0x0000000000017941 */ /* 0x000fea0003800000 */
.L_x_1530:
[----:B0-----:R0:W-:Y:S01]  /*f3c0*/  STG.E.128 desc[UR60][R48.64], R40 ;  /* 0x0000002830007986 */ /* 0x0011e2000c101d3c */
[----:B------:R-:W-:-:S13]  /*f3d0*/  ISETP.GE.AND P2, PT, R51, R150, PT ;  /* 0x000000963300720c */ /* 0x000fda0003f46270 */
[----:B------:R-:W-:Y:S05]  /*f3e0*/  @P2 BRA `(.L_x_1480) ;  /* 0x0000000000f42947 */ /* 0x000fea0003800000 */
[--C-:B0-----:R-:W-:Y:S02]  /*f3f0*/  SHF.R.S32.HI R40, RZ, 0x1f, R51.reuse ;  /* 0x0000001fff287819 */ /* 0x101fe40000011433 */
[----:B------:R-:W-:-:S04]  /*f400*/  IADD3 R51, P2, P4, R118, R132, R51 ;  /* 0x0000008476337210 */ /* 0x000fc80007c5e033 */
[----:B------:R-:W-:Y:S02]  /*f410*/  IADD3.X R52, R3, R52, R40, P2, P4 ;  /* 0x0000003403347210 */ /* 0x000fe400017e8428 */
[----:B------:R-:W-:-:S05]  /*f420*/  IADD3 R120, P2, R51, R120, RZ ;  /* 0x0000007833787210 */ /* 0x000fca0007f5e0ff */
[----:B------:R-:W-:-:S05]  /*f430*/  IMAD.X R121, R52, 0x1, R121, P2 ;  /* 0x0000000134797824 */ /* 0x000fca00010e0679 */
[----:B-1----:R0:W-:Y:S01]  /*f440*/  STG.E.128 desc[UR60][R120.64], R44 ;  /* 0x0000002c78007986 */ /* 0x0021e2000c101d3c */
[----:B------:R-:W-:Y:S05]  /*f450*/  BRA `(.L_x_1480) ;  /* 0x0000000000d87947 */ /* 0x000fea0003800000 */
.L_x_1447:
[----:B------:R-:W-:-:S06]  /*f460*/  UISETP.NE.AND UP0, UPT, UR53, 0x3, UPT ;  /* 0x000000033500788c */ /* 0x000fcc000bf05270 */
[----:B------:R-:W-:-:S13]  /*f470*/  PLOP3.LUT P1, PT, PT, PT, UP0, 0x80, 0x0 ;  /* 0x000000000000781c */ /* 0x000fda0003f2f008 */
[----:B------:R-:W-:Y:S05]  /*f480*/  @!P1 BRA `(.L_x_1532) ;  /* 0x0000000000049947 */ /* 0x000fea0003800000 */
[----:B------:R-:W-:Y:S01]  /*f490*/  BPT.TRAP 0x1 ;  /* 0x000000040000795c */ /* 0x000fe20000300000 */
.L_x_1532:
[----:B------:R-:W-:Y:S01]  /*f4a0*/  IMAD R97, R18, 0x8, R16 ;  /* 0x0000000812617824 */ /* 0x000fe200078e0210 */
[----:B------:R-:W-:Y:S01]  /*f4b0*/  SHF.L.U32 R98, R195, 0x1f, RZ ;  /* 0x0000001fc3627819 */ /* 0x000fe200000006ff */
[----:B------:R-:W-:Y:S01]  /*f4c0*/  IMAD R96, R24, -0xa0, R2 ;  /* 0xffffff6018607824 */ /* 0x000fe200078e0202 */
[----:B------:R-:W-:Y:S02]  /*f4d0*/  BSSY B1, `(.L_x_1533) ;  /* 0x0000004000017945 */ /* 0x000fe40003800000 */
[----:B------:R-:W1:Y:S02]  /*f4e0*/  SYNCS.PHASECHK.TRANS64.TRYWAIT P2, [R97+URZ+0x29890], R98 ;  /* 0x02989062610075a7 */ /* 0x000e64000804017f */
[----:B------:R-:W-:Y:S01]  /*f4f0*/  VIMNMX R96, R96, 0xa0, PT ;  /* 0x000000a060607848 */ /* 0x000fe20003fe0100 */
[----:B-1----:R-:W-:Y:S06]  /*f500*/  @!P2 BRA `(.L_x_1534) ;  /* 0x000002440080a947 */ /* 0x002fec0003800000 */
.L_x_1845:
[----:B------:R-:W-:Y:S05]  /*f510*/  BSYNC B1 ;  /* 0x0000000000017941 */ /* 0x000fea0003800000 */
.L_x_1533:
        /* <DEDUP_REMOVED lines=21> */
.L_x_1536:
[----:B------:R-:W-:Y:S05]  /*f670*/  BSYNC B1 ;  /* 0x0000000000017941 */ /* 0x000fea0003800000 */
.L_x_1535:
        /* <DEDUP_REMOVED lines=20> */
.L_x_1480:
[----:B------:R-:W-:Y:S05]  /*f7c0*/  BSYNC B0 ;  /* 0x0000000000007941 */ /* 0x000fea0003800000 */
.L_x_1446:
        /* <DEDUP_REMOVED lines=17> */
.L_x_1538:
[----:B------:R-:W-:Y:S05]  /*f8e0*/  BSYNC B0 ;  /* 0x0000000000007941 */ /* 0x000fea0003800000 */
.L_x_1537:
[----:B------:R-:W1:Y:S01]  /*f8f0*/  SYNCS.PHASECHK.TRANS64.TRYWAIT P1, [R97+URZ+0x298b0], R98 ;  /* 0x0298b062610075a7 */ /* 0x000e62000802017f */
[----:B------:R-:W-:Y:S01]  /*f900*/  ULDC UR42, c[0x0][0x320] ;  /* 0x0000c800002a7ab9 */ /* 0x000fe20000000800 */
[----:B------:R-:W-:Y:S01]  /*f910*/  ULDC.64 UR38, c[0x0][0x328] ;  /* 0x0000ca0000267ab9 */ /* 0x000fe20000000a00 */
[----:B------:R-:W-:Y:S01]  /*f920*/  ULDC.64 UR40, c[0x0][0x318] ;  /* 0x0000c60000287ab9 */ /* 0x000fe20000000a00 */
[----:B------:R-:W-:Y:S01]  /*f930*/  BSSY B0, `(.L_x_1539) ;  /* 0x0000003000007945 */ /* 0x000fe20003800000 */
[----:B------:R-:W-:-:S03]  /*f940*/  IMAD R41, R18, 0x5000, R216 ;  /* 0x0000500012297824 */ /* 0x000fc600078e02d8 */
[----:B-1----:R-:W-:Y:S05]  /*f950*/  @!P1 BRA `(.L_x_1540) ;  /* 0x0000024000809947 */ /* 0x002fea0003800000 */
.L_x_1846:
[----:B------:R-:W-:Y:S05]  /*f960*/  BSYNC B0 ;  /* 0x0000000000007941 */ /* 0x000fea0003800000 */
.L_x_1539:
        /* <DEDUP_REMOVED lines=27> */
.L_x_1542:
[----:B------:R-:W-:Y:S05]  /*fb20*/  BSYNC B0 ;  /* 0x0000000000007941 */ /* 0x000fea0003800000 */
.L_x_1541:
[----:B------:R-:W-:Y:S01]  /*fb30*/  ISETP.GE.AND P1, PT, R221, R96, PT ;  /* 0x00000060dd00720c */ /* 0x000fe20003f26270 */
[----:B------:R-:W-:-:S12]  /*fb40*/  BSSY B0, `(.L_x_1543) ;  /* 0x0000017000007945 */ /* 0x000fd80003800000 */
[----:B------:R-:W-:Y:S05]  /*fb50*/  @P1 BRA `(.L_x_1544) ;  /* 0x0000000000541947 */ /* 0x000fea0003800000 */
[----:B--2---:R-:W-:Y:S01]  /*fb60*/  IADD3 R43, P1, R44, 0x80, RZ ;  /* 0x000000802c2b7810 */ /* 0x004fe20007f3e0ff */
[----:B0-----:R-:W-:Y:S02]  /*fb70*/  IMAD.MOV.U32 R40, RZ, RZ, R116 ;  /* 0x000000ffff287224 */ /* 0x001fe400078e0074 */
[----:B------:R-:W-:Y:S02]  /*fb80*/  IMAD.MOV.U32 R41, RZ, RZ, R33 ;  /* 0x000000ffff297224 */ /* 0x000fe400078e0021 */
[----:B------:R-:W-:Y:S02]  /*fb90*/  IMAD.X R44, RZ, RZ, R45, P1 ;  /* 0x000000ffff2c7224 */ /* 0x000fe400008e062d */
        /* <DEDUP_REMOVED lines=17> */
.L_x_1544:
[----:B------:R-:W-:Y:S05]  /*fcb0*/  BSYNC B0 ;  /* 0x0000000000007941 */ /* 0x000fea0003800000 */
.L_x_1543:
[----:B0-23--:R-:W2:Y:S01]  /*fcc0*/  LDL R40, [R1] ;  /* 0x0000000001287983 */ /* 0x00dea20000100800 */
        /* <DEDUP_REMOVED lines=22> */
.L_x_1441:
[----:B------:R-:W-:Y:S05]  /*fe30*/  @P0 BRA `(.L_x_1546) ;  /* 0x00000000000c0947 */ /* 0x000fea0003800000 */
[----:B------:R-:W0:Y:S01]  /*fe40*/  FENCE.VIEW.ASYNC.G ;  /* 0x00000000000073c6 */ /* 0x000e220000000100 */
[----:B------:R-:W-:Y:S05]  /*fe50*/  WARPSYNC.ALL ;  /* 0x0000000000007948 */ /* 0x000fea0003800000 */
[----:B0-----:R-:W-:Y:S06]  /*fe60*/  BAR.ARV 0xc, 0x180 ;  /* 0x0306000000007b1d */ /* 0x001fec0000002000 */
.L_x_1546:
[----:B------:R-:W-:Y:S01]  /*fe70*/  ULDC.64 UR6, c[0x0][0x998] ;  /* 0x0002660000067ab9 */ /* 0x000fe20000000a00 */
[----:B------:R-:W-:Y:S01]  /*fe80*/  ULDC.64 UR4, c[0x0][0x990] ;  /* 0x0002640000047ab9 */ /* 0x000fe20000000a00 */
[----:B------:R-:W-:Y:S02]  /*fe90*/  ISETP.NE.U32.AND P1, PT, RZ, UR6, PT ;  /* 0x00000006ff007c0c */ /* 0x000fe4000bf25070 */
[----:B------:R-:W-:Y:S02]  /*fea0*/  ISETP.NE.U32.AND P0, PT, RZ, UR4, PT ;  /* 0x00000004ff007c0c */ /* 0x000fe4000bf05070 */
[----:B------:R-:W-:Y:S02]  /*feb0*/  ISETP.NE.AND.EX P1, PT, RZ, UR7, PT, P1 ;  /* 0x00000007ff007c0c */ /* 0x000fe4000bf25310 */
[----:B------:R-:W-:-:S11]  /*fec0*/  ISETP.NE.AND.EX P0, PT, RZ, UR5, PT, P0 ;  /* 0x00000005ff007c0c */ /* 0x000fd6000bf05300 */
[----:B------:R-:W0:Y:S01]  /*fed0*/  @P1 LDC.64 R8, c[0x0][0x9b8] ;  /* 0x00026e00ff081b82 */ /* 0x000e220000000a00 */
[--C-:B------:R-:W-:Y:S02]  /*fee0*/  @P1 SHF.R.S32.HI R5, RZ, 0x1f, R207.reuse ;  /* 0x0000001fff051819 */ /* 0x100fe400000114cf */
[----:B------:R-:W-:Y:S02]  /*fef0*/  @P0 SHF.R.S32.HI R3, RZ, 0x1f, R207 ;  /* 0x0000001fff030819 */ /* 0x000fe400000114cf */
[----:B------:R-:W-:-:S03]  /*ff00*/  @P1 SHF.R.S32.HI R15, RZ, 0x1f, R206 ;  /* 0x0000001fff0f1819 */ /* 0x000fc600000114ce */
[----:B------:R-:W1:Y:S08]  /*ff10*/  @P0 LDC.64 R6, c[0x0][0x9a8] ;  /* 0x00026a00ff060b82 */ /* 0x000e700000000a00 */
[----:B------:R-:W2:Y:S08]  /*ff20*/  @P1 LDC.64 R10, c[0x0][0x9c0] ;  /* 0x00027000ff0a1b82 */ /* 0x000eb00000000a00 */
[----:B------:R-:W3:Y:S01]  /*ff30*/  @P0 LDC.64 R12, c[0x0][0x9b0] ;  /* 0x00026c00ff0c0b82 */ /* 0x000ee20000000a00 */
[----:B0-----:R-:W-:-:S02]  /*ff40*/  @P1 IMAD R2, R5, R8, RZ ;  /* 0x0000000805021224 */ /* 0x001fc400078e02ff */
[----:B------:R-:W-:-:S04]  /*ff50*/  @P1 IMAD.WIDE.U32 R4, R207, R8, RZ ;  /* 0x00000008cf041225 */ /* 0x000fc800078e00ff */
[----:B------:R-:W-:Y:S02]  /*ff60*/  @P1 IMAD R9, R207, R9, R2 ;  /* 0x00000009cf091224 */ /* 0x000fe400078e0202 */
[-C--:B-1----:R-:W-:Y:S02]  /*ff70*/  @P0 IMAD R0, R3, R6.reuse, RZ ;  /* 0x0000000603000224 */ /* 0x082fe400078e02ff */
[----:B------:R-:W-:Y:S01]  /*ff80*/  @P1 IMAD.IADD R5, R5, 0x1, R9 ;  /* 0x0000000105051824 */ /* 0x000fe200078e0209 */
[----:B------:R-:W-:Y:S01]  /*ff90*/  @P0 SHF.R.S32.HI R9, RZ, 0x1f, R206 ;  /* 0x0000001fff090819 */ /* 0x000fe200000114ce */
[C---:B------:R-:W-:Y:S02]  /*ffa0*/  @P0 IMAD R7, R207.reuse, R7, R0 ;  /* 0x00000007cf070224 */ /* 0x040fe400078e0200 */
[----:B------:R-:W-:-:S04]  /*ffb0*/  @P0 IMAD.WIDE.U32 R2, R207, R6, RZ ;  /* 0x00000006cf020225 */ /* 0x000fc800078e00ff */
[----:B--2---:R-:W-:Y:S02]  /*ffc0*/  @P1 IMAD R6, R15, R10, RZ ;  /* 0x0000000a0f061224 */ /* 0x004fe400078e02ff */
[----:B------:R-:W-:Y:S02]  /*ffd0*/  @P0 IMAD.IADD R3, R3, 0x1, R7 ;  /* 0x0000000103030824 */ /* 0x000fe400078e0207 */
[C---:B------:R-:W-:Y:S02]  /*ffe0*/  @P1 IMAD R11, R206.reuse, R11, R6 ;  /* 0x0000000bce0b1224 */ /* 0x040fe400078e0206 */
[----:B---3--:R-:W-:Y:S02]  /*fff0*/  @P0 IMAD R0, R9, R12, RZ ;  /* 0x0000000c09000224 */ /* 0x008fe400078e02ff */
[----:B------:R-:W-:-:S04]  /*10000*/  @P1 IMAD.WIDE.U32 R6, R206, R10, R4 ;  /* 0x0000000ace061225 */ /* 0x000fc800078e0004 */
[----:B------:R-:W-:Y:S01]  /*10010*/  @P0 IMAD R9, R206, R13, R0 ;  /* 0x0000000dce090224 */ /* 0x000fe200078e0200 */
[----:B------:R-:W-:Y:S01]  /*10020*/  @P1 LEA R8, P3, R6, UR6, 0x2 ;  /* 0x0000000606081c11 */ /* 0x000fe2000f8610ff */
[----:B------:R-:W-:Y:S02]  /*10030*/  @P0 IMAD.WIDE.U32 R2, R206, R12, R2 ;  /* 0x0000000cce020225 */ /* 0x000fe400078e0002 */
[----:B------:R-:W0:Y:S02]  /*10040*/  LDC.64 R12, c[0x0][0x9e0] ;  /* 0x00027800ff0c7b82 */ /* 0x000e240000000a00 */
[----:B------:R-:W-:Y:S01]  /*10050*/  @P1 IMAD.IADD R5, R7, 0x1, R11 ;  /* 0x0000000107051824 */ /* 0x000fe200078e020b */
[----:B------:R-:W-:Y:S01]  /*10060*/  @P0 LEA R4, P2, R2, UR4, 0x2 ;  /* 0x0000000402040c11 */ /* 0x000fe2000f8410ff */
[----:B------:R-:W-:Y:S01]  /*10070*/  @P0 IMAD.IADD R3, R3, 0x1, R9 ;  /* 0x0000000103030824 */ /* 0x000fe200078e0209 */
[----:B------:R-:W-:Y:S01]  /*10080*/  ULDC UR4, c[0x0][0x988] ;  /* 0x0002620000047ab9 */ /* 0x000fe20000000800 */
[----:B------:R-:W-:Y:S01]  /*10090*/  IMAD.MOV.U32 R0, RZ, RZ, 0x3f800000 ;  /* 0x3f800000ff007424 */ /* 0x000fe200078e00ff */
[----:B------:R-:W-:-:S02]  /*100a0*/  @P1 LEA.HI.X R9, R6, UR7, R5, 0x2, P3 ;  /* 0x0000000706091c11 */ /* 0x000fc400098f1405 */
[----:B------:R-:W-:Y:S01]  /*100b0*/  @P0 LEA.HI.X R5, R2, UR5, R3, 0x2, P2 ;  /* 0x0000000502050c11 */ /* 0x000fe200090f1403 */
[----:B------:R-:W-:Y:S01]  /*100c0*/  IMAD.MOV.U32 R3, RZ, RZ, 0x3f800000 ;  /* 0x3f800000ff037424 */ /* 0x000fe200078e00ff */
[----:B------:R-:W1:Y:S01]  /*100d0*/  LDC R2, c[0x0][0x448] ;  /* 0x00011200ff027b82 */ /* 0x000e620000000800 */
[----:B------:R-:W2:Y:S04]  /*100e0*/  @P1 LDG.E R0, desc[UR60][R8.64] ;  /* 0x0000003c08001981 */ /* 0x000ea8000c1e1900 */
[----:B------:R-:W2:Y:S01]  /*100f0*/  @P0 LDG.E R3, desc[UR60][R4.64] ;  /* 0x0000003c04030981 */ /* 0x000ea2000c1e1900 */
[----:B------:R-:W-:Y:S01]  /*10100*/  VIADD R7, R201, 0x7f ;  /* 0x0000007fc9077836 */ /* 0x000fe20000000000 */
[----:B0-----:R-:W-:Y:S02]  /*10110*/  ISETP.GE.AND P2, PT, R13, 0x1, PT ;  /* 0x000000010d00780c */ /* 0x001fe40003f46270 */
[----:B-1----:R-:W-:-:S13]  /*10120*/  ISETP.NE.AND P1, PT, R2, 0x1, PT ;  /* 0x000000010200780c */ /* 0x002fda0003f25270 */
[----:B------:R-:W0:Y:S08]  /*10130*/  @P1 LDC R2, c[0x0][0x44c] ;  /* 0x00011300ff021b82 */ /* 0x000e300000000800 */
[----:B------:R-:W1:Y:S01]  /*10140*/  @P1 LDC R11, c[0x0][0x450] ;  /* 0x00011400ff0b1b82 */ /* 0x000e620000000800 */
[----:B0-----:R-:W-:-:S05]  /*10150*/  @P1 IMAD.HI.U32 R2, R7, R2, RZ ;  /* 0x0000000207021227 */ /* 0x001fca00078e00ff */
[----:B-1----:R-:W-:-:S05]  /*10160*/  @P1 SHF.R.U32.HI R7, RZ, R11, R2 ;  /* 0x0000000bff071219 */ /* 0x002fca0000011602 */
[----:B------:R-:W-:Y:S02]  /*10170*/  IMAD.IADD R7, R162, 0x1, R7 ;  /* 0x00000001a2077824 */ /* 0x000fe400078e0207 */
[----:B--2---:R-:W-:Y:S02]  /*10180*/  FMUL.FTZ R0, R3, R0 ;  /* 0x0000000003007220 */ /* 0x004fe40000410000 */
[----:B------:R-:W-:Y:S02]  /*10190*/  IMAD.IADD R3, R7, 0x1, R12 ;  /* 0x0000000107037824 */ /* 0x000fe400078e020c */
[----:B------:R-:W-:Y:S01]  /*101a0*/  FMUL.FTZ R2, R0, UR4 ;  /* 0x0000000400027c20 */ /* 0x000fe20008410000 */
        /* <DEDUP_REMOVED lines=12> */
.L_x_1549:
[----:B------:R-:W-:-:S13]  /*10270*/  ISETP.NE.AND P0, PT, R13, 0x1, PT ;  /* 0x000000010d00780c */ /* 0x000fda0003f05270 */
[----:B------:R-:W0:Y:S02]  /*10280*/  @P0 LDC.64 R4, c[0x0][0x9e8] ;  /* 0x00027a00ff040b82 */ /* 0x000e240000000a00 */
[----:B0-----:R-:W-:-:S05]  /*10290*/  @P0 IMAD.HI.U32 R4, R0, R4, RZ ;  /* 0x0000000400040227 */ /* 0x001fca00078e00ff */
[----:B------:R-:W-:-:S07]  /*102a0*/  @P0 SHF.R.U32.HI R0, RZ, R5, R4 ;  /* 0x00000005ff000219 */ /* 0x000fce0000011604 */
.L_x_1550:
[----:B------:R-:W-:Y:S05]  /*102b0*/  BSYNC B0 ;  /* 0x0000000000007941 */ /* 0x000fea0003800000 */
.L_x_1548:
[----:B------:R-:W-:-:S05]  /*102c0*/  IMAD R0, R0, R13, R13 ;  /* 0x0000000d00007224 */ /* 0x000fca00078e020d */
[----:B------:R-:W-:-:S07]  /*102d0*/  VIMNMX R3, R3, R0, PT ;  /* 0x0000000003037248 */ /* 0x000fce0003fe0100 */
.L_x_1547:
[----:B------:R-:W0:Y:S01]  /*102e0*/  @P1 LDC R0, c[0x0][0x44c] ;  /* 0x00011300ff001b82 */ /* 0x000e220000000800 */
[----:B------:R-:W-:Y:S01]  /*102f0*/  VIADD R3, R3, 0x9f ;  /* 0x0000009f03037836 */ /* 0x000fe20000000000 */
[----:B------:R-:W-:Y:S01]  /*10300*/  ULDC UR4, c[0x0][0x9dc] ;  /* 0x0002770000047ab9 */ /* 0x000fe20000000800 */
[----:B------:R-:W-:Y:S02]  /*10310*/  IMAD.MOV.U32 R5, RZ, RZ, R201 ;  /* 0x000000ffff057224 */ /* 0x000fe400078e00c9 */
[----:B------:R-:W-:-:S03]  /*10320*/  IMAD.HI R3, R3, 0x66666667, RZ ;  /* 0x6666666703037827 */ /* 0x000fc600078e02ff */
[----:B------:R-:W1:Y:S01]  /*10330*/  @P1 LDC R7, c[0x0][0x450] ;  /* 0x00011400ff071b82 */ /* 0x000e620000000800 */
[----:B0-----:R-:W-:Y:S01]  /*10340*/  @P1 IMAD.HI.U32 R4, R201, R0, RZ ;  /* 0x00000000c9041227 */ /* 0x001fe200078e00ff */
[----:B------:R-:W-:-:S04]  /*10350*/  SHF.R.U32.HI R0, RZ, 0x1f, R3 ;  /* 0x0000001fff007819 */ /* 0x000fc80000011603 */
[----:B------:R-:W-:Y:S02]  /*10360*/  LEA.HI.SX32 R0, R3, R0, 0x1a ;  /* 0x0000000003007211 */ /* 0x000fe400078fd2ff */
[----:B-1----:R-:W-:Y:S02]  /*10370*/  @P1 SHF.R.U32.HI R5, RZ, R7, R4 ;  /* 0x00000007ff051219 */ /* 0x002fe40000011604 */
[----:B------:R-:W-:-:S03]  /*10380*/  VIMNMX R163, R163, R0, PT ;  /* 0x00000000a3a37248 */ /* 0x000fc60003fe0100 */
        /* <DEDUP_REMOVED lines=13> */
.L_x_1553:
[----:B------:R-:W-:-:S13]  /*10460*/  ISETP.NE.AND P0, PT, R13, 0x1, PT ;  /* 0x000000010d00780c */ /* 0x000fda0003f05270 */
[----:B------:R-:W0:Y:S02]  /*10470*/  @P0 LDC.64 R4, c[0x0][0x9e8] ;  /* 0x00027a00ff040b82 */ /* 0x000e240000000a00 */
[----:B0-----:R-:W-:-:S05]  /*10480*/  @P0 IMAD.HI.U32 R4, R3, R4, RZ ;  /* 0x0000000403040227 */ /* 0x001fca00078e00ff */
[----:B------:R-:W-:-:S07]  /*10490*/  @P0 SHF.R.U32.HI R3, RZ, R5, R4 ;  /* 0x00000005ff030219 */ /* 0x000fce0000011604 */
.L_x_1554:
[----:B------:R-:W-:Y:S05]  /*104a0*/  BSYNC B0 ;  /* 0x0000000000007941 */ /* 0x000fea0003800000 */
.L_x_1552:
[----:B------:R-:W-:-:S05]  /*104b0*/  IMAD R3, R3, R13, RZ ;  /* 0x0000000d03037224 */ /* 0x000fca00078e02ff */
[----:B------:R-:W-:-:S07]  /*104c0*/  VIMNMX R0, R0, R3, !PT ;  /* 0x0000000300007248 */ /* 0x000fce0007fe0100 */
.L_x_1551:
[----:B------:R-:W-:Y:S01]  /*104d0*/  IMAD.HI R0, R0, 0x66666667, RZ ;  /* 0x6666666700007827 */ /* 0x000fe200078e02ff */
[----:B------:R-:W-:Y:S02]  /*104e0*/  PLOP3.LUT P0, PT, PT, PT, PT, 0x80, 0x0 ;  /* 0x000000000000781c */ /* 0x000fe40003f0f070 */
[----:B------:R-:W-:Y:S02]  /*104f0*/  CS2R R88, SRZ ;  /* 0x0000000000587805 */ /* 0x000fe4000001ff00 */
[----:B------:R-:W-:Y:S02]  /*10500*/  CS2R R86, SRZ ;  /* 0x0000000000567805 */ /* 0x000fe4000001ff00 */
[----:B------:R-:W-:Y:S02]  /*10510*/  CS2R R6, SRZ ;  /* 0x0000000000067805 */ /* 0x000fe4000001ff00 */
[----:B------:R-:W-:Y:S02]  /*10520*/  SHF.R.U32.HI R3, RZ, 0x1f, R0 ;  /* 0x0000001fff037819 */ /* 0x000fe40000011600 */
[----:B------:R-:W-:-:S02]  /*10530*/  CS2R R84, SRZ ;  /* 0x0000000000547805 */ /* 0x000fc4000001ff00 */
[----:B------:R-:W-:Y:S02]  /*10540*/  CS2R R8, SRZ ;  /* 0x0000000000087805 */ /* 0x000fe4000001ff00 */
[----:B------:R-:W-:Y:S02]  /*10550*/  CS2R R4, SRZ ;  /* 0x0000000000047805 */ /* 0x000fe4000001ff00 */
[----:B------:R-:W-:Y:S02]  /*10560*/  LEA.HI.SX32 R3, R0, R3, 0x1a ;  /* 0x0000000300037211 */ /* 0x000fe400078fd2ff */
[----:B------:R-:W-:Y:S02]  /*10570*/  CS2R R78, SRZ ;  /* 0x00000000004e7805 */ /* 0x000fe4000001ff00 */
[----:B------:R-:W-:Y:S02]  /*10580*/  CS2R R76, SRZ ;  /* 0x00000000004c7805 */ /* 0x000fe4000001ff00 */
[----:B------:R-:W-:-:S02]  /*10590*/  CS2R R10, SRZ ;  /* 0x00000000000a7805 */ /* 0x000fc4000001ff00 */
[----:B------:R-:W-:Y:S02]  /*105a0*/  VIMNMX R204, RZ, R3, !PT ;  /* 0x00000003ffcc7248 */ /* 0x000fe40007fe0100 */
[----:B------:R-:W-:Y:S02]  /*105b0*/  CS2R R70, SRZ ;  /* 0x0000000000467805 */ /* 0x000fe4000001ff00 */
[----:B------:R-:W-:Y:S02]  /*105c0*/  CS2R R12, SRZ ;  /* 0x00000000000c7805 */ /* 0x000fe4000001ff00 */
[----:B------:R-:W-:Y:S02]  /*105d0*/  CS2R R68, SRZ ;  /* 0x0000000000447805 */ /* 0x000fe4000001ff00 */
[----:B------:R-:W-:Y:S02]  /*105e0*/  ISETP.GT.AND P1, PT, R163, R204, PT ;  /* 0x000000cca300720c */ /* 0x000fe40003f24270 */
        /* <DEDUP_REMOVED lines=15> */
[----:B------:R-:W-:Y:S02]  /*106e0*/  CS2R R36, SRZ ;  /* 0x0000000000247805 */ /* 0x000fe4000001ff00 */
[----:B------:R-:W-:Y:S02]  /*106f0*/  CS2R R90, SRZ ;  /* 0x00000000005a7805 */ /* 0x000fe4000001ff00 */
[----:B------:R-:W-:Y:S02]  /*10700*/  CS2R R40, SRZ ;  /* 0x0000000000287805 */ /* 0x000fe4000001ff00 */
[----:B------:R-:W-:Y:S02]  /*10710*/  CS2R R48, SRZ ;  /* 0x0000000000307805 */ /* 0x000fe4000001ff00 */
[----:B------:R-:W-:Y:S01]  /*10720*/  CS2R R92, SRZ ;  /* 0x00000000005c7805 */ /* 0x000fe2000001ff00 */
[----:B------:R-:W-:Y:S01]  /*10730*/  IMAD.MOV.U32 R57, RZ, RZ, RZ ;  /* 0x000000ffff397224 */ /* 0x000fe200078e00ff */
[----:B------:R-:W-:Y:S01]  /*10740*/  CS2R R94, SRZ ;  /* 0x00000000005e7805 */ /* 0x000fe2000001ff00 */
[----:B------:R-:W-:Y:S06]  /*10750*/  @!P1 BRA `(.L_x_1555) ;  /* 0x0000019400f89947 */ /* 0x000fec0003800000 */
[----:B------:R-:W-:-:S03]  /*10760*/  UMOV UR4, 0xffffffff ;  /* 0xffffffff00047882 */ /* 0x000fc60000000000 */
[----:B------:R-:W-:Y:S05]  /*10770*/  BRA.DIV UR4, `(.L_x_1556) ;  /* 0x00000236040c7947 */ /* 0x000fea000b800000 */
[----:B------:R-:W0:Y:S02]  /*10780*/  S2R R0, SR_TID.X ;  /* 0x0000000000007919 */ /* 0x000e240000002100 */
[C---:B0-----:R-:W-:Y:S02]  /*10790*/  VIADD R3, R0.reuse, 0xffffff80 ;  /* 0xffffff8000037836 */ /* 0x041fe40000000000 */
[----:B------:R-:W-:-:S05]  /*107a0*/  VIADD R0, R0, 0xffffff80 ;  /* 0xffffff8000007836 */ /* 0x000fca0000000000 */
[----:B------:R-:W-:-:S04]  /*107b0*/  SHF.R.S32.HI R0, RZ, 0x1f, R0 ;  /* 0x0000001fff007819 */ /* 0x000fc80000011400 */
[----:B------:R-:W-:-:S04]  /*107c0*/  LEA.HI R0, R0, R3, RZ, 0x7 ;  /* 0x0000000300007211 */ /* 0x000fc800078f38ff */
[----:B------:R-:W-:-:S05]  /*107d0*/  SHF.R.S32.HI R0, RZ, 0x7, R0 ;  /* 0x00000007ff007819 */ /* 0x000fca0000011400 */
[----:B------:R0:W1:Y:S02]  /*107e0*/  SHFL.IDX PT, R194, R0, RZ, 0x1f ;  /* 0x00001fff00c27589 */ /* 0x00006400000e0000 */
.L_x_1849:
[----:B01----:R-:W-:Y:S01]  /*107f0*/  LEA.HI R0, R194, R194, RZ, 0x1 ;  /* 0x000000c2c2007211 */ /* 0x003fe200078f08ff */
[----:B------:R-:W-:-:S03]  /*10800*/  ULOP3.LUT UP0, URZ, UR52, 0x9f, URZ, 0xc0, !UPT ;  /* 0x0000009f343f7892 */ /* 0x000fc6000f80c03f */
[----:B------:R-:W-:-:S03]  /*10810*/  LOP3.LUT R3, R0, 0x3e, RZ, 0xc0, !PT ;  /* 0x0000003e00037812 */ /* 0x000fc600078ec0ff */
[----:B------:R-:W-:Y:S02]  /*10820*/  PLOP3.LUT P0, PT, PT, PT, UP0, 0x80, 0x0 ;  /* 0x000000000000781c */ /* 0x000fe40003f0f008 */
[----:B------:R-:W-:-:S05]  /*10830*/  IMAD.IADD R3, R194, 0x1, -R3 ;  /* 0x00000001c2037824 */ /* 0x000fca00078e0a03 */
        /* <DEDUP_REMOVED lines=20> */
.L_x_1557:
[----:B------:R-:W-:Y:S02]  /*10980*/  ULDC UR4, c[0x0][0x3f4] ;  /* 0x0000fd0000047ab9 */ /* 0x000fe40000000800 */
[----:B------:R-:W-:-:S13]  /*10990*/  ISETP.LT.AND P0, PT, RZ, UR4, PT ;  /* 0x00000004ff007c0c */ /* 0x000fda000bf01270 */
[----:B------:R-:W-:Y:S05]  /*109a0*/  @P0 BRA `(.L_x_1558) ;  /* 0x0000000000400947 */ /* 0x000fea0003800000 */
[----:B------:R-:W-:-:S04]  /*109b0*/  ULEA.HI UR4, UR43, UR43, URZ, 0x1 ;  /* 0x0000002b2b047291 */ /* 0x000fc8000f8f083f */
[----:B------:R-:W-:-:S04]  /*109c0*/  ULOP3.LUT UR4, UR4, 0xfffffffe, URZ, 0xc0, !UPT ;  /* 0xfffffffe04047892 */ /* 0x000fc8000f8ec03f */
[----:B------:R-:W-:-:S06]  /*109d0*/  UIADD3 UR4, UR43, -UR4, URZ ;  /* 0x800000042b047290 */ /* 0x000fcc000fffe03f */
[----:B------:R-:W-:-:S05]  /*109e0*/  IMAD.U32 R3, RZ, RZ, UR4 ;  /* 0x00000004ff037e24 */ /* 0x000fca000f8e00ff */
[----:B------:R-:W-:-:S04]  /*109f0*/  SHF.L.U32 R3, R3, 0x1f, RZ ;  /* 0x0000001f03037819 */ /* 0x000fc800000006ff */
[----:B------:R0:W1:Y:S03]  /*10a00*/  SYNCS.PHASECHK.TRANS64.TRYWAIT P0, [R16+URZ+0x29800], R3 ;  /* 0x02980003100075a7 */ /* 0x000066000800017f */
[----:B-1----:R-:W-:Y:S05]  /*10a10*/  @!P0 NANOSLEEP.SYNCS 0x989680 ;  /* 0x009896800000895d */ /* 0x002fea0003900000 */
[----:B------:R-:W1:Y:S01]  /*10a20*/  @!P0 SYNCS.PHASECHK.TRANS64 P0, [R16+URZ+0x29800], R3 ;  /* 0x02980003100085a7 */ /* 0x000e62000800007f */
[----:B------:R-:W-:Y:S04]  /*10a30*/  BSSY B0, `(.L_x_1559) ;  /* 0x0000006000007945 */ /* 0x000fe80003800000 */
[----:B-1----:R-:W-:Y:S05]  /*10a40*/  @P0 BRA `(.L_x_1560) ;  /* 0x0000000000100947 */ /* 0x002fea0003800000 */
.L_x_1561:
[----:B-1----:R1:W2:Y:S02]  /*10a50*/  SYNCS.PHASECHK.TRANS64.TRYWAIT P0, [R16+URZ+0x29800], R3 ;  /* 0x02980003100075a7 */ /* 0x0022a4000800017f */
[----:B--2---:R-:W-:Y:S05]  /*10a60*/  @!P0 NANOSLEEP.SYNCS 0x989680 ;  /* 0x009896800000895d */ /* 0x004fea0003900000 */
[----:B------:R-:W2:Y:S02]  /*10a70*/  @!P0 SYNCS.PHASECHK.TRANS64 P0, [R16+URZ+0x29800], R3 ;  /* 0x02980003100085a7 */ /* 0x000ea4000800007f */
[----:B--2---:R-:W-:Y:S05]  /*10a80*/  @!P0 BRA `(.L_x_1561) ;  /* 0xfffffffc00f08947 */ /* 0x004fea000383ffff */
.L_x_1560:
[----:B------:R-:W-:Y:S05]  /*10a90*/  BSYNC B0 ;  /* 0x0000000000007941 */ /* 0x000fea0003800000 */
.L_x_1559:
[----:B------:R-:W-:Y:S05]  /*10aa0*/  BRA `(.L_x_1562) ;  /* 0x0000006c009c7947 */ /* 0x000fea0003800000 */
.L_x_1558:
[----:B------:R-:W-:Y:S01]  /*10ab0*/  ULOP3.LUT UP0, URZ, UR52, 0x1bf, URZ, 0xc0, !UPT ;  /* 0x000001bf343f7892 */ /* 0x000fe2000f80c03f */
[----:B-----5:R-:W-:Y:S01]  /*10ac0*/  SHF.R.S32.HI R0, RZ, 0x1f, R144 ;  /* 0x0000001fff007819 */ /* 0x020fe20000011490 */
[----:B------:R-:W-:Y:S01]  /*10ad0*/  ULDC.64 UR4, c[0x0][0x3f8] ;  /* 0x0000fe0000047ab9 */ /* 0x000fe20000000a00 */
[----:B------:R-:W-:Y:S01]  /*10ae0*/  ULDC.64 UR6, c[0x0][0x408] ;  /* 0x0001020000067ab9 */ /* 0x000fe20000000a00 */
[----:B------:R-:W-:Y:S02]  /*10af0*/  IMAD.WIDE.U32 R24, R144, UR4, RZ ;  /* 0x0000000490187c25 */ /* 0x000fe4000f8e00ff */
[----:B------:R-:W-:Y:S02]  /*10b00*/  PLOP3.LUT P0, PT, PT, PT, UP0, 0x80, 0x0 ;  /* 0x000000000000781c */ /* 0x000fe40003f0f008 */
[C---:B------:R-:W-:Y:S02]  /*10b10*/  IMAD R3, R0.reuse, UR4, RZ ;  /* 0x0000000400037c24 */ /* 0x040fe4000f8e02ff */
[----:B------:R-:W-:-:S02]  /*10b20*/  IMAD R5, R0, UR6, RZ ;  /* 0x0000000600057c24 */ /* 0x000fc4000f8e02ff */
[C---:B------:R-:W-:Y:S02]  /*10b30*/  IMAD R3, R144.reuse, UR5, R3 ;  /* 0x0000000590037c24 */ /* 0x040fe4000f8e0203 */
[C---:B------:R-:W-:Y:S02]  /*10b40*/  IMAD R5, R144.reuse, UR7, R5 ;  /* 0x0000000790057c24 */ /* 0x040fe4000f8e0205 */
[----:B------:R-:W-:-:S04]  /*10b50*/  IMAD.WIDE.U32 R144, R144, UR6, RZ ;  /* 0x0000000690907c25 */ /* 0x000fc8000f8e00ff */
[----:B------:R-:W-:Y:S02]  /*10b60*/  IMAD.IADD R27, R3, 0x1, R25 ;  /* 0x00000001031b7824 */ /* 0x000fe400078e0219 */
[----:B------:R-:W-:Y:S01]  /*10b70*/  IMAD.IADD R29, R5, 0x1, R145 ;  /* 0x00000001051d7824 */ /* 0x000fe200078e0291 */
        /* <DEDUP_REMOVED lines=17> */
.L_x_1563:
[----:B------:R-:W-:Y:S01]  /*10c90*/  ULDC.U8 UR4, c[0x0][0x410] ;  /* 0x0001040000047ab9 */ /* 0x000fe20000000000 */
[----:B------:R-:W-:Y:S01]  /*10ca0*/  BSSY B0, `(.L_x_1564) ;  /* 0x00006bf000007945 */ /* 0x000fe20003800000 */
[----:B------:R-:W-:Y:S01]  /*10cb0*/  ISETP.NE.AND P0, PT, RZ, UR4, PT ;  /* 0x00000004ff007c0c */ /* 0x000fe2000bf05270 */
[----:B------:R-:W-:-:S12]  /*10cc0*/  IMAD.IADD R10, R191, 0x1, R201 ;  /* 0x00000001bf0a7824 */ /* 0x000fd800078e02c9 */
[----:B------:R-:W-:Y:S05]  /*10cd0*/  @!P0 BRA `(.L_x_1565) ;  /* 0x0000003400788947 */ /* 0x000fea0003800000 */
[----:B------:R-:W0:Y:S01]  /*10ce0*/  LDC R21, c[0x0][0x448] ;  /* 0x00011200ff157b82 */ /* 0x000e220000000800 */
[----:B------:R-:W-:Y:S01]  /*10cf0*/  IMAD.MOV.U32 R6, RZ, RZ, R24 ;  /* 0x000000ffff067224 */ /* 0x000fe200078e0018 */
[----:B------:R-:W-:Y:S01]  /*10d00*/  ULDC.64 UR4, c[0x0][0x3f8] ;  /* 0x0000fe0000047ab9 */ /* 0x000fe20000000a00 */
[----:B------:R-:W-:Y:S01]  /*10d10*/  IMAD.MOV.U32 R7, RZ, RZ, R27 ;  /* 0x000000ffff077224 */ /* 0x000fe200078e001b */
[----:B------:R-:W-:Y:S01]  /*10d20*/  ULDC.64 UR6, c[0x0][0x408] ;  /* 0x0001020000067ab9 */ /* 0x000fe20000000a00 */
[----:B------:R-:W-:Y:S01]  /*10d30*/  IMAD.MOV.U32 R8, RZ, RZ, R144 ;  /* 0x000000ffff087224 */ /* 0x000fe200078e0090 */
[----:B------:R-:W-:Y:S01]  /*10d40*/  ULDC.64 UR8, c[0x0][0x400] ;  /* 0x0001000000087ab9 */ /* 0x000fe20000000a00 */
[----:B------:R-:W-:Y:S01]  /*10d50*/  IMAD.MOV.U32 R9, RZ, RZ, R29 ;  /* 0x000000ffff097224 */ /* 0x000fe200078e001d */
[----:B0-----:R-:W-:-:S13]  /*10d60*/  ISETP.NE.AND P0, PT, R21, 0x1, PT ;  /* 0x000000011500780c */ /* 0x001fda0003f05270 */
[----:B------:R-:W0:Y:S08]  /*10d70*/  @P0 LDC R3, c[0x0][0x44c] ;  /* 0x00011300ff030b82 */ /* 0x000e300000000800 */
[----:B------:R-:W1:Y:S01]  /*10d80*/  @P0 LDC R5, c[0x0][0x450] ;  /* 0x00011400ff050b82 */ /* 0x000e620000000800 */
[----:B0-----:R-:W-:-:S04]  /*10d90*/  @P0 IMAD.HI.U32 R0, R10, R3, RZ ;  /* 0x000000030a000227 */ /* 0x001fc800078e00ff */
[----:B------:R-:W-:Y:S01]  /*10da0*/  IMAD.MOV.U32 R3, RZ, RZ, R10 ;  /* 0x000000ffff037224 */ /* 0x000fe200078e000a */
[----:B-1----:R-:W-:-:S04]  /*10db0*/  @P0 SHF.R.U32.HI R3, RZ, R5, R0 ;  /* 0x00000005ff030219 */ /* 0x002fc80000011600 */
[----:B------:R-:W-:Y:S01]  /*10dc0*/  SHF.R.S32.HI R0, RZ, 0x1f, R3 ;  /* 0x0000001fff007819 */ /* 0x000fe20000011403 */
[----:B------:R-:W-:-:S04]  /*10dd0*/  IMAD.WIDE.U32 R6, R3, UR4, R6 ;  /* 0x0000000403067c25 */ /* 0x000fc8000f8e0006 */
[----:B------:R-:W-:Y:S02]  /*10de0*/  IMAD R4, R0, UR4, RZ ;  /* 0x0000000400047c24 */ /* 0x000fe4000f8e02ff */
[----:B------:R-:W-:-:S04]  /*10df0*/  IMAD.WIDE.U32 R8, R3, UR6, R8 ;  /* 0x0000000603087c25 */ /* 0x000fc8000f8e0008 */
[----:B------:R-:W-:Y:S02]  /*10e00*/  IMAD R0, R0, UR6, RZ ;  /* 0x0000000600007c24 */ /* 0x000fe4000f8e02ff */
[C---:B------:R-:W-:Y:S01]  /*10e10*/  IMAD R13, R3.reuse, UR5, R4 ;  /* 0x00000005030d7c24 */ /* 0x040fe2000f8e0204 */
[----:B------:R-:W-:Y:S01]  /*10e20*/  ULDC.64 UR4, c[0x0][0x3e8] ;  /* 0x0000fa0000047ab9 */ /* 0x000fe20000000a00 */
[----:B------:R-:W-:Y:S01]  /*10e30*/  IMAD R3, R3, UR7, R0 ;  /* 0x0000000703037c24 */ /* 0x000fe2000f8e0200 */
[----:B------:R-:W-:Y:S01]  /*10e40*/  IADD3 R5, P0, R6, UR4, RZ ;  /* 0x0000000406057c10 */ /* 0x000fe2000ff1e0ff */
[----:B------:R-:W-:Y:S01]  /*10e50*/  UMOV UR4, 0xffffffff ;  /* 0xffffffff00047882 */ /* 0x000fe20000000000 */
[----:B------:R-:W-:Y:S02]  /*10e60*/  IADD3 R0, P1, R8, UR8, RZ ;  /* 0x0000000808007c10 */ /* 0x000fe4000ff3e0ff */
[----:B------:R-:W-:Y:S02]  /*10e70*/  IADD3.X R13, R7, UR5, R13, P0, !PT ;  /* 0x00000005070d7c10 */ /* 0x000fe400087fe40d */
[----:B------:R-:W-:Y:S01]  /*10e80*/  IADD3.X R7, R9, UR9, R3, P1, !PT ;  /* 0x0000000909077c10 */ /* 0x000fe20008ffe403 */
[----:B------:R-:W-:Y:S08]  /*10e90*/  BRA.DIV UR4, `(.L_x_1566) ;  /* 0x0000022e04887947 */ /* 0x000ff0000b800000 */
[----:B------:R0:W1:Y:S04]  /*10ea0*/  SHFL.IDX PT, R3, R13, RZ, 0x1e1f ;  /* 0x001e1fff0d037589 */ /* 0x00006800000e0000 */
[----:B------:R-:W2:Y:S04]  /*10eb0*/  SHFL.IDX PT, R5, R5, RZ, 0x1e1f ;  /* 0x001e1fff05057589 */ /* 0x000ea800000e0000 */
[----:B------:R-:W3:Y:S04]  /*10ec0*/  SHFL.IDX PT, R7, R7, RZ, 0x1e1f ;  /* 0x001e1fff07077589 */ /* 0x000ee800000e0000 */
[----:B------:R0:W4:Y:S02]  /*10ed0*/  SHFL.IDX PT, R14, R0, RZ, 0x1e1f ;  /* 0x001e1fff000e7589 */ /* 0x00012400000e0000 */
.L_x_1855:
[----:B0-----:R-:W-:Y:S01]  /*10ee0*/  IMAD R0, R192, R21, RZ ;  /* 0x00000015c0007224 */ /* 0x001fe200078e02ff */
[----:B------:R-:W-:Y:S01]  /*10ef0*/  BSSY B1, `(.L_x_1567) ;  /* 0x0000047000017945 */ /* 0x000fe20003800000 */
[----:B------:R-:W-:Y:S02]  /*10f00*/  CS2R R36, SRZ ;  /* 0x0000000000247805 */ /* 0x000fe4000001ff00 */
[----:B------:R-:W-:Y:S02]  /*10f10*/  CS2R R34, SRZ ;  /* 0x0000000000227805 */ /* 0x000fe4000001ff00 */
[----:B------:R-:W-:Y:S02]  /*10f20*/  CS2R R28, SRZ ;  /* 0x00000000001c7805 */ /* 0x000fe4000001ff00 */
[----:B------:R-:W-:Y:S02]  /*10f30*/  ISETP.GE.AND P0, PT, R10, R0, PT ;  /* 0x000000000a00720c */ /* 0x000fe40003f06270 */
        /* <DEDUP_REMOVED lines=19> */
[-C--:B----4-:R-:W-:Y:S02]  /*11070*/  @!P5 IADD3 R10, P1, R188, R14.reuse, RZ ;  /* 0x0000000ebc0ad210 */ /* 0x090fe40007f3e0ff */
[----:B------:R-:W-:Y:S01]  /*11080*/  @!P2 IADD3 R12, P4, R197, R5, RZ ;  /* 0x00000005c50ca210 */ /* 0x000fe20007f9e0ff */
[--C-:B-1----:R-:W-:Y:S02]  /*11090*/  @!P5 IMAD.X R9, R3, 0x1, R4.reuse, P0 ;  /* 0x000000010309d824 */ /* 0x102fe400000e0604 */
[----:B---3--:R-:W-:Y:S01]  /*110a0*/  @!P5 IMAD.X R11, R7, 0x1, R4, P1 ;  /* 0x00000001070bd824 */ /* 0x008fe200008e0604 */
[----:B------:R-:W-:Y:S01]  /*110b0*/  ISETP.GE.AND P1, PT, R199, UR4, PT ;  /* 0x00000004c7007c0c */ /* 0x000fe2000bf26270 */
[----:B------:R-:W-:Y:S01]  /*110c0*/  @!P2 IMAD.X R13, R3, 0x1, R234, P4 ;  /* 0x00000001030da824 */ /* 0x000fe200020e06ea */
[----:B------:R-:W5:Y:S01]  /*110d0*/  @!P5 LD.E.64 R38, desc[UR60][R8.64] ;  /* 0x0000003c0826d980 */ /* 0x000f62000c101b00 */
[----:B------:R-:W-:-:S02]  /*110e0*/  @!P2 IADD3 R20, P0, R197, R14, RZ ;  /* 0x0000000ec514a210 */ /* 0x000fc40007f1e0ff */
[C---:B------:R-:W-:Y:S01]  /*110f0*/  @!P3 IADD3 R40, P4, R196.reuse, R5, RZ ;  /* 0x00000005c428b210 */ /* 0x040fe20007f9e0ff */
[----:B------:R-:W5:Y:S01]  /*11100*/  @!P5 LD.E.64 R36, desc[UR60][R10.64] ;  /* 0x0000003c0a24d980 */ /* 0x000f62000c101b00 */
[----:B------:R-:W-:Y:S02]  /*11110*/  @!P3 IADD3 R42, P5, R196, R14, RZ ;  /* 0x0000000ec42ab210 */ /* 0x000fe40007fbe0ff */
[----:B------:R-:W-:Y:S02]  /*11120*/  CS2R R34, SRZ ;  /* 0x0000000000227805 */ /* 0x000fe4000001ff00 */
[----:B------:R-:W-:Y:S01]  /*11130*/  CS2R R30, SRZ ;  /* 0x00000000001e7805 */ /* 0x000fe2000001ff00 */
[----:B------:R-:W-:Y:S01]  /*11140*/  @!P2 IMAD.X R21, R7, 0x1, R234, P0 ;  /* 0x000000010715a824 */ /* 0x000fe200000e06ea */
[----:B------:R-:W-:Y:S01]  /*11150*/  CS2R R28, SRZ ;  /* 0x00000000001c7805 */ /* 0x000fe2000001ff00 */
[--C-:B------:R-:W-:Y:S01]  /*11160*/  @!P3 IMAD.X R41, R3, 0x1, R233.reuse, P4 ;  /* 0x000000010329b824 */ /* 0x100fe200020e06e9 */
[----:B------:R-:W5:Y:S01]  /*11170*/  @!P2 LD.E.64 R32, desc[UR60][R12.64] ;  /* 0x0000003c0c20a980 */ /* 0x000f62000c101b00 */
[----:B------:R-:W-:Y:S01]  /*11180*/  @!P3 IMAD.X R43, R7, 0x1, R233, P5 ;  /* 0x00000001072bb824 */ /* 0x000fe200028e06e9 */
[----:B------:R-:W-:-:S02]  /*11190*/  ISETP.GE.AND P0, PT, R198, UR4, PT ;  /* 0x00000004c6007c0c */ /* 0x000fc4000bf06270 */
[----:B------:R-:W5:Y:S01]  /*111a0*/  @!P2 LD.E.64 R34, desc[UR60][R20.64] ;  /* 0x0000003c1422a980 */ /* 0x000f62000c101b00 */
[----:B------:R-:W-:Y:S02]  /*111b0*/  ISETP.GE.AND P2, PT, R200, UR4, PT ;  /* 0x00000004c8007c0c */ /* 0x000fe4000bf46270 */
[C---:B------:R-:W-:Y:S01]  /*111c0*/  @!P1 IADD3 R48, P4, R199.reuse, R14, RZ ;  /* 0x0000000ec7309210 */ /* 0x040fe20007f9e0ff */
[----:B------:R0:W5:Y:S04]  /*111d0*/  @!P3 LD.E.64 R30, desc[UR60][R40.64] ;  /* 0x0000003c281eb980 */ /* 0x000168000c101b00 */
[----:B------:R1:W5:Y:S01]  /*111e0*/  @!P3 LD.E.64 R28, desc[UR60][R42.64] ;  /* 0x0000003c2a1cb980 */ /* 0x000362000c101b00 */
[----:B------:R-:W-:Y:S02]  /*111f0*/  @!P1 IADD3 R46, P3, R199, R5, RZ ;  /* 0x00000005c72e9210 */ /* 0x000fe40007f7e0ff */
[----:B------:R-:W-:-:S02]  /*11200*/  CS2R R26, SRZ ;  /* 0x00000000001a7805 */ /* 0x000fc4000001ff00 */
[----:B------:R-:W-:Y:S01]  /*11210*/  CS2R R24, SRZ ;  /* 0x0000000000187805 */ /* 0x000fe2000001ff00 */
[--C-:B------:R-:W-:Y:S01]  /*11220*/  @!P1 IMAD.X R49, R7, 0x1, R232.reuse, P4 ;  /* 0x0000000107319824 */ /* 0x100fe200020e06e8 */
[-C--:B------:R-:W-:Y:S01]  /*11230*/  @!P0 IADD3 R50, P5, R198, R5.reuse, RZ ;  /* 0x00000005c6328210 */ /* 0x080fe20007fbe0ff */
[----:B------:R-:W-:Y:S01]  /*11240*/  @!P1 IMAD.X R47, R3, 0x1, R232, P3 ;  /* 0x00000001032f9824 */ /* 0x000fe200018e06e8 */
[----:B0-----:R-:W-:Y:S02]  /*11250*/  @!P2 IADD3 R40, P3, R200, R5, RZ ;  /* 0x00000005c828a210 */ /* 0x001fe40007f7e0ff */
[----:B------:R-:W-:Y:S01]  /*11260*/  CS2R R12, SRZ ;  /* 0x00000000000c7805 */ /* 0x000fe2000001ff00 */
[----:B------:R1:W5:Y:S01]  /*11270*/  @!P1 LD.E.64 R24, desc[UR60][R48.64] ;  /* 0x0000003c30189980 */ /* 0x000362000c101b00 */
[----:B------:R-:W-:Y:S02]  /*11280*/  CS2R R20, SRZ ;  /* 0x0000000000147805 */ /* 0x000fe4000001ff00 */
[----:B------:R-:W-:-:S02]  /*11290*/  CS2R R10, SRZ ;  /* 0x00000000000a7805 */ /* 0x000fc4000001ff00 */
[----:B------:R-:W-:Y:S01]  /*112a0*/  CS2R R8, SRZ ;  /* 0x0000000000087805 */ /* 0x000fe2000001ff00 */
[----:B------:R1:W5:Y:S01]  /*112b0*/  @!P1 LD.E.64 R26, desc[UR60][R46.64] ;  /* 0x0000003c2e1a9980 */ /* 0x000362000c101b00 */
[-C--:B------:R-:W-:Y:S01]  /*112c0*/  @!P0 IADD3 R4, P1, R198, R14.reuse, RZ ;  /* 0x0000000ec6048210 */ /* 0x080fe20007f3e0ff */
[C-C-:B------:R-:W-:Y:S01]  /*112d0*/  @!P0 IMAD.X R51, R3.reuse, 0x1, R231.reuse, P5 ;  /* 0x0000000103338824 */ /* 0x140fe200028e06e7 */
[----:B------:R-:W-:Y:S01]  /*112e0*/  @!P2 IADD3 R14, P4, R200, R14, RZ ;  /* 0x0000000ec80ea210 */ /* 0x000fe20007f9e0ff */
[--C-:B------:R-:W-:Y:S02]  /*112f0*/  @!P2 IMAD.X R41, R3, 0x1, R230.reuse, P3 ;  /* 0x000000010329a824 */ /* 0x100fe400018e06e6 */
[C---:B------:R-:W-:Y:S01]  /*11300*/  @!P0 IMAD.X R5, R7.reuse, 0x1, R231, P1 ;  /* 0x0000000107058824 */ /* 0x040fe200008e06e7 */
[----:B------:R1:W5:Y:S01]  /*11310*/  @!P0 LD.E.64 R12, desc[UR60][R50.64] ;  /* 0x0000003c320c8980 */ /* 0x000362000c101b00 */
[----:B------:R-:W-:-:S03]  /*11320*/  @!P2 IMAD.X R15, R7, 0x1, R230, P4 ;  /* 0x00000001070fa824 */ /* 0x000fc600020e06e6 */
[----:B------:R1:W5:Y:S04]  /*11330*/  @!P0 LD.E.64 R20, desc[UR60][R4.64] ;  /* 0x0000003c04148980 */ /* 0x000368000c101b00 */
[----:B------:R1:W5:Y:S04]  /*11340*/  @!P2 LD.E.64 R10, desc[UR60][R40.64] ;  /* 0x0000003c280aa980 */ /* 0x000368000c101b00 */
[----:B------:R1:W5:Y:S02]  /*11350*/  @!P2 LD.E.64 R8, desc[UR60][R14.64] ;  /* 0x0000003c0e08a980 */ /* 0x000364000c101b00 */
.L_x_1568:
[----:B------:R-:W-:Y:S05]  /*11360*/  BSYNC B1 ;  /* 0x0000000000017941 */ /* 0x000fea0003800000 */
.L_x_1567:
[----:B------:R-:W-:Y:S01]  /*11370*/  ULEA.HI UR4, UR43, UR43, URZ, 0x1 ;  /* 0x0000002b2b047291 */ /* 0x000fe2000f8f083f */
[----:B------:R-:W-:Y:S01]  /*11380*/  VIADDMNMX R0, R0, -R201, 0x80, PT ;  /* 0x0000008000007446 */ /* 0x000fe200038009c9 */
[----:B------:R-:W-:Y:S02]  /*11390*/  BSSY B1, `(.L_x_1569) ;  /* 0x0000008000017945 */ /* 0x000fe40003800000 */
[----:B------:R-:W-:Y:S01]  /*113a0*/  ULOP3.LUT UR4, UR4, 0xfffffffe, URZ, 0xc0, !UPT ;  /* 0xfffffffe04047892 */ /* 0x000fe2000f8ec03f */
[----:B------:R-:W-:-:S03]  /*113b0*/  ISETP.GE.AND P1, PT, R191, R0, PT ;  /* 0x00000000bf00720c */ /* 0x000fc60003f26270 */
[----:B------:R-:W-:-:S06]  /*113c0*/  UIADD3 UR4, UR43, -UR4, URZ ;  /* 0x800000042b047290 */ /* 0x000fcc000fffe03f */
[----:B-1----:R-:W-:-:S05]  /*113d0*/  IMAD.U32 R3, RZ, RZ, UR4 ;  /* 0x00000004ff037e24 */ /* 0x002fca000f8e00ff */
[----:B------:R-:W-:-:S04]  /*113e0*/  SHF.L.U32 R3, R3, 0x1f, RZ ;  /* 0x0000001f03037819 */ /* 0x000fc800000006ff */
[----:B------:R-:W0:Y:S02]  /*113f0*/  SYNCS.PHASECHK.TRANS64.TRYWAIT P0, [R16+URZ+0x29800], R3 ;  /* 0x02980003100075a7 */ /* 0x000e24000800017f */
[----:B0-----:R-:W-:Y:S05]  /*11400*/  @!P0 BRA `(.L_x_1570) ;  /* 0x0000022800988947 */ /* 0x001fea0003800000 */
.L_x_1856:
[----:B------:R-:W-:Y:S05]  /*11410*/  BSYNC B1 ;  /* 0x0000000000017941 */ /* 0x000fea0003800000 */
.L_x_1569:
[----:B------:R-:W-:Y:S05]  /*11420*/  @P1 BRA `(.L_x_1571) ;  /* 0x0000006400181947 */ /* 0x000fea0003800000 */
[----:B0-----:R-:W0:Y:S01]  /*11430*/  LDC R3, c[0x0][0x3f4] ;  /* 0x0000fd00ff037b82 */ /* 0x001e220000000800 */
[----:B------:R-:W-:Y:S01]  /*11440*/  BSSY B1, `(.L_x_1572) ;  /* 0x000007f000017945 */ /* 0x000fe20003800000 */
[----:B------:R-:W-:Y:S01]  /*11450*/  IMAD.IADD R0, R16, 0x1, R214 ;  /* 0x0000000110007824 */ /* 0x000fe200078e02d6 */
[-C--:B0-----:R-:W-:Y:S02]  /*11460*/  ISETP.GE.AND P0, PT, R188, R3.reuse, PT ;  /* 0x00000003bc00720c */ /* 0x081fe40003f06270 */
[-C--:B------:R-:W-:Y:S02]  /*11470*/  ISETP.GE.AND P1, PT, R197, R3.reuse, PT ;  /* 0x00000003c500720c */ /* 0x080fe40003f26270 */
[-C--:B------:R-:W-:Y:S02]  /*11480*/  ISETP.GE.AND P2, PT, R196, R3.reuse, PT ;  /* 0x00000003c400720c */ /* 0x080fe40003f46270 */
[-C--:B------:R-:W-:Y:S02]  /*11490*/  ISETP.GE.AND P3, PT, R199, R3.reuse, PT ;  /* 0x00000003c700720c */ /* 0x080fe40003f66270 */
[----:B------:R-:W-:-:S02]  /*114a0*/  ISETP.GE.AND P4, PT, R198, R3, PT ;  /* 0x00000003c600720c */ /* 0x000fc40003f86270 */
[----:B------:R-:W-:-:S03]  /*114b0*/  ISETP.GE.AND P5, PT, R200, R3, PT ;  /* 0x00000003c800720c */ /* 0x000fc60003fa6270 */
[----:B------:R-:W-:Y:S10]  /*114c0*/  @P0 BRA `(.L_x_1573) ;  /* 0x0000000400d80947 */ /* 0x000ff40003800000 */
[----:B--23--:R-:W0:Y:S01]  /*114d0*/  LDS.128 R4, [R0+0x14400] ;  /* 0x0144000000047984 */ /* 0x00ce220000000c00 */
[----:B----45:R-:W-:Y:S02]  /*114e0*/  SHF.R.U32.HI R14, RZ, 0x8, R38 ;  /* 0x00000008ff0e7819 */ /* 0x030fe40000011626 */
        /* <DEDUP_REMOVED lines=116> */
.L_x_1573:
[----:B------:R-:W-:Y:S05]  /*11c30*/  BSYNC B1 ;  /* 0x0000000000017941 */ /* 0x000fea0003800000 */
.L_x_1572:
[----:B------:R-:W-:Y:S04]  /*11c40*/  BSSY B1, `(.L_x_1574) ;  /* 0x000007c000017945 */ /* 0x000fe80003800000 */
[----:B------:R-:W-:Y:S05]  /*11c50*/  @P1 BRA `(.L_x_1575) ;  /* 0x0000000400e81947 */ /* 0x000fea0003800000 */
[----:B0-23--:R-:W0:Y:S01]  /*11c60*/  LDS.128 R4, [R223] ;  /* 0x00000000df047984 */ /* 0x00de220000000c00 */
        /* <DEDUP_REMOVED lines=13> */
[----:B----4-:R-:W-:Y:S02]  /*11d40*/  LOP3.LUT R14, R32, 0xff, RZ, 0xc0, !PT ;  /* 0x000000ff200e7812 */ /* 0x010fe400078ec0ff */
        /* <DEDUP_REMOVED lines=107> */
.L_x_1575:
[----:B------:R-:W-:Y:S05]  /*12400*/  BSYNC B1 ;  /* 0x0000000000017941 */ /* 0x000fea0003800000 */
.L_x_1574:
[----:B------:R-:W-:Y:S04]  /*12410*/  BSSY B1, `(.L_x_1576) ;  /* 0x0000078000017945 */ /* 0x000fe80003800000 */
[----:B------:R-:W-:Y:S05]  /*12420*/  @P2 BRA `(.L_x_1577) ;  /* 0x0000000400d82947 */ /* 0x000fea0003800000 */
[----:B0123--:R-:W0:Y:S01]  /*12430*/  LDS.128 R4, [R0+0x16400] ;  /* 0x0164000000047984 */ /* 0x00fe220000000c00 */
        /* <DEDUP_REMOVED lines=117> */
.L_x_1577:
[----:B------:R-:W-:Y:S05]  /*12b90*/  BSYNC B1 ;  /* 0x0000000000017941 */ /* 0x000fea0003800000 */
.L_x_1576:
[----:B------:R-:W-:Y:S04]  /*12ba0*/  BSSY B1, `(.L_x_1578) ;  /* 0x000007c000017945 */ /* 0x000fe80003800000 */
[----:B------:R-:W-:Y:S05]  /*12bb0*/  @P3 BRA `(.L_x_1579) ;  /* 0x0000000400e83947 */ /* 0x000fea0003800000 */
[----:B0123--:R-:W0:Y:S01]  /*12bc0*/  LDS.128 R4, [R223+0x2000] ;  /* 0x00200000df047984 */ /* 0x00fe220000000c00 */
        /* <DEDUP_REMOVED lines=121> */
.L_x_1579:
[----:B------:R-:W-:Y:S05]  /*13360*/  BSYNC B1 ;  /* 0x0000000000017941 */ /* 0x000fea0003800000 */
.L_x_1578:
        /* <DEDUP_REMOVED lines=28> */
[----:B------:R-:W-:-:S02]  /*13530*/  LOP3.LUT R15, R3, 0xff0000, R12, 0xf8, !PT ;  /* 0x00ff0000030f7812 */ /* 0x000fc400078ef80c */
        /* <DEDUP_REMOVED lines=91> */
.L_x_1581:
[----:B------:R-:W-:Y:S05]  /*13af0*/  BSYNC B1 ;  /* 0x0000000000017941 */ /* 0x000fea0003800000 */
.L_x_1580:
[----:B------:R-:W-:Y:S05]  /*13b00*/  @P5 BRA `(.L_x_1571) ;  /* 0x0000003c00605947 */ /* 0x000fea0003800000 */
[----:B0123--:R-:W0:Y:S01]  /*13b10*/  LDS.128 R4, [R223+0x4000] ;  /* 0x00400000df047984 */ /* 0x00fe220000000c00 */
[----:B-----5:R-:W-:Y:S02]  /*13b20*/  SHF.R.U32.HI R12, RZ, 0x8, R11 ;  /* 0x00000008ff0c7819 */ /* 0x020fe4000001160b */
[----:B------:R-:W-:Y:S02]  /*13b30*/  SHF.R.U32.HI R20, RZ, 0x8, R9 ;  /* 0x00000008ff147819 */ /* 0x000fe40000011609 */
[----:B------:R-:W-:Y:S02]  /*13b40*/  LOP3.LUT R13, R11, 0xff, RZ, 0xc0, !PT ;  /* 0x000000ff0b0d7812 */ /* 0x000fe400078ec0ff */
[----:B------:R-:W-:Y:S02]  /*13b50*/  LOP3.LUT R21, R9, 0xff, RZ, 0xc0, !PT ;  /* 0x000000ff09157812 */ /* 0x000fe400078ec0ff */
[----:B------:R-:W-:Y:S02]  /*13b60*/  LOP3.LUT R12, R12, 0xff, RZ, 0xc0, !PT ;  /* 0x000000ff0c0c7812 */ /* 0x000fe400078ec0ff */
[----:B------:R-:W-:-:S02]  /*13b70*/  LOP3.LUT R20, R20, 0xff, RZ, 0xc0, !PT ;  /* 0x000000ff14147812 */ /* 0x000fc400078ec0ff */
[----:B------:R-:W-:Y:S02]  /*13b80*/  SHF.R.U32.HI R0, RZ, 0x8, R10 ;  /* 0x00000008ff007819 */ /* 0x000fe4000001160a */
[----:B----4-:R-:W-:Y:S02]  /*13b90*/  SHF.R.U32.HI R14, RZ, 0x8, R8 ;  /* 0x00000008ff0e7819 */ /* 0x010fe40000011608 */
        /* <DEDUP_REMOVED lines=114> */
.L_x_1565:
[----:B------:R-:W0:Y:S01]  /*142c0*/  LDC R25, c[0x0][0x448] ;  /* 0x00011200ff197b82 */ /* 0x000e220000000800 */
[----:B------:R-:W-:Y:S01]  /*142d0*/  IMAD.MOV.U32 R9, RZ, RZ, R10 ;  /* 0x000000ffff097224 */ /* 0x000fe200078e000a */
[----:B------:R-:W-:Y:S01]  /*142e0*/  ULDC.64 UR4, c[0x0][0x3f8] ;  /* 0x0000fe0000047ab9 */ /* 0x000fe20000000a00 */
[----:B------:R-:W-:Y:S01]  /*142f0*/  IMAD.MOV.U32 R4, RZ, RZ, R24 ;  /* 0x000000ffff047224 */ /* 0x000fe200078e0018 */
[----:B------:R-:W-:Y:S01]  /*14300*/  ULDC.64 UR6, c[0x0][0x408] ;  /* 0x0001020000067ab9 */ /* 0x000fe20000000a00 */
[----:B------:R-:W-:Y:S01]  /*14310*/  IMAD.MOV.U32 R5, RZ, RZ, R27 ;  /* 0x000000ffff057224 */ /* 0x000fe200078e001b */
[----:B------:R-:W-:Y:S01]  /*14320*/  ULDC.64 UR8, c[0x0][0x400] ;  /* 0x0001000000087ab9 */ /* 0x000fe20000000a00 */
[----:B------:R-:W-:Y:S02]  /*14330*/  IMAD.MOV.U32 R6, RZ, RZ, R144 ;  /* 0x000000ffff067224 */ /* 0x000fe400078e0090 */
[----:B------:R-:W-:Y:S01]  /*14340*/  IMAD.MOV.U32 R7, RZ, RZ, R29 ;  /* 0x000000ffff077224 */ /* 0x000fe200078e001d */
[----:B0-----:R-:W-:-:S13]  /*14350*/  ISETP.NE.AND P0, PT, R25, 0x1, PT ;  /* 0x000000011900780c */ /* 0x001fda0003f05270 */
[----:B------:R-:W0:Y:S08]  /*14360*/  @P0 LDC R3, c[0x0][0x44c] ;  /* 0x00011300ff030b82 */ /* 0x000e300000000800 */
[----:B------:R-:W1:Y:S01]  /*14370*/  @P0 LDC R0, c[0x0][0x450] ;  /* 0x00011400ff000b82 */ /* 0x000e620000000800 */
[----:B0-----:R-:W-:-:S05]  /*14380*/  @P0 IMAD.HI.U32 R3, R10, R3, RZ ;  /* 0x000000030a030227 */ /* 0x001fca00078e00ff */
[----:B-1----:R-:W-:-:S04]  /*14390*/  @P0 SHF.R.U32.HI R9, RZ, R0, R3 ;  /* 0x00000000ff090219 */ /* 0x002fc80000011603 */
[----:B------:R-:W-:Y:S01]  /*143a0*/  SHF.R.S32.HI R0, RZ, 0x1f, R9 ;  /* 0x0000001fff007819 */ /* 0x000fe20000011409 */
[----:B------:R-:W-:-:S04]  /*143b0*/  IMAD.WIDE.U32 R4, R9, UR4, R4 ;  /* 0x0000000409047c25 */ /* 0x000fc8000f8e0004 */
[----:B------:R-:W-:Y:S02]  /*143c0*/  IMAD R8, R0, UR4, RZ ;  /* 0x0000000400087c24 */ /* 0x000fe4000f8e02ff */
[----:B------:R-:W-:-:S04]  /*143d0*/  IMAD.WIDE.U32 R6, R9, UR6, R6 ;  /* 0x0000000609067c25 */ /* 0x000fc8000f8e0006 */
[----:B------:R-:W-:Y:S01]  /*143e0*/  IMAD R0, R0, UR6, RZ ;  /* 0x0000000600007c24 */ /* 0x000fe2000f8e02ff */
[----:B------:R-:W-:Y:S01]  /*143f0*/  IADD3 R21, P1, R6, UR8, RZ ;  /* 0x0000000806157c10 */ /* 0x000fe2000ff3e0ff */
[C---:B------:R-:W-:Y:S01]  /*14400*/  IMAD R13, R9.reuse, UR5, R8 ;  /* 0x00000005090d7c24 */ /* 0x040fe2000f8e0208 */
[----:B------:R-:W-:Y:S01]  /*14410*/  ULDC.64 UR4, c[0x0][0x3e8] ;  /* 0x0000fa0000047ab9 */ /* 0x000fe20000000a00 */
[----:B------:R-:W-:Y:S01]  /*14420*/  IMAD R9, R9, UR7, R0 ;  /* 0x0000000709097c24 */ /* 0x000fe2000f8e0200 */
[----:B------:R-:W-:Y:S01]  /*14430*/  IADD3 R3, P0, R4, UR4, RZ ;  /* 0x0000000404037c10 */ /* 0x000fe2000ff1e0ff */
[----:B------:R-:W-:-:S03]  /*14440*/  UMOV UR4, 0xffffffff ;  /* 0xffffffff00047882 */ /* 0x000fc60000000000 */
[----:B------:R-:W-:Y:S02]  /*14450*/  IADD3.X R13, R5, UR5, R13, P0, !PT ;  /* 0x00000005050d7c10 */ /* 0x000fe400087fe40d */
[----:B------:R-:W-:Y:S01]  /*14460*/  IADD3.X R20, R7, UR9, R9, P1, !PT ;  /* 0x0000000907147c10 */ /* 0x000fe20008ffe409 */
[----:B------:R-:W-:Y:S06]  /*14470*/  BRA.DIV UR4, `(.L_x_1582) ;  /* 0x000001fa04907947 */ /* 0x000fec000b800000 */
[----:B------:R0:W1:Y:S04]  /*14480*/  SHFL.IDX PT, R0, R13, RZ, 0x1e1f ;  /* 0x001e1fff0d007589 */ /* 0x00006800000e0000 */
[----:B------:R-:W2:Y:S04]  /*14490*/  SHFL.IDX PT, R3, R3, RZ, 0x1e1f ;  /* 0x001e1fff03037589 */ /* 0x000ea800000e0000 */
[----:B------:R-:W3:Y:S04]  /*144a0*/  SHFL.IDX PT, R20, R20, RZ, 0x1e1f ;  /* 0x001e1fff14147589 */ /* 0x000ee800000e0000 */
[----:B0-----:R-:W4:Y:S02]  /*144b0*/  SHFL.IDX PT, R21, R21, RZ, 0x1e1f ;  /* 0x001e1fff15157589 */ /* 0x001f2400000e0000 */
.L_x_1862:
[----:B------:R-:W-:Y:S01]  /*144c0*/  IMAD R45, R192, R25, RZ ;  /* 0x00000019c02d7224 */ /* 0x000fe200078e02ff */
        /* <DEDUP_REMOVED lines=27> */
[----:B--2---:R-:W-:Y:S01]  /*14680*/  @!P2 IADD3 R36, P3, R22, R3, RZ ;  /* 0x000000031624a210 */ /* 0x004fe20007f7e0ff */
[----:B------:R-:W-:Y:S01]  /*14690*/  @!P1 IMAD.SHL.U32 R42, R226, 0x10, RZ ;  /* 0x00000010e22a9824 */ /* 0x000fe200078e00ff */
[----:B----4-:R-:W-:Y:S01]  /*146a0*/  @!P2 IADD3 R38, P4, R22, R21, RZ ;  /* 0x000000151626a210 */ /* 0x010fe20007f9e0ff */
[----:B------:R-:W-:-:S02]  /*146b0*/  @!P0 IMAD.SHL.U32 R48, R228, 0x10, RZ ;  /* 0x00000010e4308824 */ /* 0x000fc400078e00ff */
[--C-:B-1----:R-:W-:Y:S01]  /*146c0*/  @!P2 IMAD.X R37, R0, 0x1, R5.reuse, P3 ;  /* 0x000000010025a824 */ /* 0x102fe200018e0605 */
[-C--:B------:R-:W-:Y:S01]  /*146d0*/  @!P1 IADD3 R40, P5, R3, R42.reuse, RZ ;  /* 0x0000002a03289210 */ /* 0x080fe20007fbe0ff */
[----:B---3--:R-:W-:Y:S01]  /*146e0*/  @!P2 IMAD.X R39, R20, 0x1, R5, P4 ;  /* 0x000000011427a824 */ /* 0x008fe200020e0605 */
[----:B------:R-:W-:Y:S02]  /*146f0*/  @!P1 SHF.R.S32.HI R5, RZ, 0x1f, R42 ;  /* 0x0000001fff059819 */ /* 0x000fe4000001142a */
[----:B------:R-:W-:Y:S02]  /*14700*/  @!P1 IADD3 R42, P4, R21, R42, RZ ;  /* 0x0000002a152a9210 */ /* 0x000fe40007f9e0ff */
[----:B------:R-:W-:Y:S02]  /*14710*/  CS2R R8, SRZ ;  /* 0x0000000000087805 */ /* 0x000fe4000001ff00 */
[-C--:B------:R-:W-:Y:S01]  /*14720*/  @!P0 IADD3 R46, P3, R3, R48.reuse, RZ ;  /* 0x00000030032e8210 */ /* 0x080fe20007f7e0ff */
[--C-:B------:R-:W-:Y:S01]  /*14730*/  @!P1 IMAD.X R41, R0, 0x1, R5.reuse, P5 ;  /* 0x0000000100299824 */ /* 0x100fe200028e0605 */
[----:B------:R-:W-:Y:S01]  /*14740*/  @!P0 SHF.R.S32.HI R3, RZ, 0x1f, R48 ;  /* 0x0000001fff038819 */ /* 0x000fe20000011430 */
[----:B------:R-:W-:Y:S01]  /*14750*/  @!P1 IMAD.X R43, R20, 0x1, R5, P4 ;  /* 0x00000001142b9824 */ /* 0x000fe200020e0605 */
[----:B------:R-:W-:-:S02]  /*14760*/  @!P0 IADD3 R48, P5, R21, R48, RZ ;  /* 0x0000003015308210 */ /* 0x000fc40007fbe0ff */
[----:B------:R-:W-:Y:S02]  /*14770*/  CS2R R4, SRZ ;  /* 0x0000000000047805 */ /* 0x000fe4000001ff00 */
[----:B------:R-:W-:Y:S02]  /*14780*/  CS2R R10, SRZ ;  /* 0x00000000000a7805 */ /* 0x000fe4000001ff00 */
[----:B------:R-:W-:Y:S02]  /*14790*/  CS2R R32, SRZ ;  /* 0x0000000000207805 */ /* 0x000fe4000001ff00 */
[----:B------:R-:W-:Y:S02]  /*147a0*/  CS2R R34, SRZ ;  /* 0x0000000000227805 */ /* 0x000fe4000001ff00 */
        /* <DEDUP_REMOVED lines=10> */
.L_x_1584:
[----:B------:R-:W-:Y:S05]  /*14850*/  BSYNC B1 ;  /* 0x0000000000017941 */ /* 0x000fea0003800000 */
.L_x_1583:
[----:B------:R-:W-:Y:S01]  /*14860*/  ULEA.HI UR4, UR43, UR43, URZ, 0x1 ;  /* 0x0000002b2b047291 */ /* 0x000fe2000f8f083f */
[----:B-1----:R-:W-:Y:S01]  /*14870*/  VIADDMNMX R0, R45, -R201, 0x80, PT ;  /* 0x000000802d007446 */ /* 0x002fe200038009c9 */
[----:B------:R-:W-:Y:S02]  /*14880*/  BSSY B1, `(.L_x_1585) ;  /* 0x0000008000017945 */ /* 0x000fe40003800000 */
[----:B------:R-:W-:Y:S01]  /*14890*/  ULOP3.LUT UR4, UR4, 0xfffffffe, URZ, 0xc0, !UPT ;  /* 0xfffffffe04047892 */ /* 0x000fe2000f8ec03f */
[----:B------:R-:W-:-:S03]  /*148a0*/  ISETP.GE.AND P1, PT, R191, R0, PT ;  /* 0x00000000bf00720c */ /* 0x000fc60003f26270 */
[----:B------:R-:W-:-:S06]  /*148b0*/  UIADD3 UR4, UR43, -UR4, URZ ;  /* 0x800000042b047290 */ /* 0x000fcc000fffe03f */
[----:B--2---:R-:W-:-:S05]  /*148c0*/  IMAD.U32 R3, RZ, RZ, UR4 ;  /* 0x00000004ff037e24 */ /* 0x004fca000f8e00ff */
[----:B------:R-:W-:-:S04]  /*148d0*/  SHF.L.U32 R3, R3, 0x1f, RZ ;  /* 0x0000001f03037819 */ /* 0x000fc800000006ff */
[----:B------:R-:W1:Y:S02]  /*148e0*/  SYNCS.PHASECHK.TRANS64.TRYWAIT P0, [R16+URZ+0x29800], R3 ;  /* 0x02980003100075a7 */ /* 0x000e64000800017f */
[----:B-1----:R-:W-:Y:S05]  /*148f0*/  @!P0 BRA `(.L_x_1586) ;  /* 0x000001f400e08947 */ /* 0x002fea0003800000 */
.L_x_1863:
[----:B------:R-:W-:Y:S05]  /*14900*/  BSYNC B1 ;  /* 0x0000000000017941 */ /* 0x000fea0003800000 */
.L_x_1585:
[----:B------:R-:W-:Y:S05]  /*14910*/  @P1 BRA `(.L_x_1571) ;  /* 0x0000002c00dc1947 */ /* 0x000fea0003800000 */
[----:B-1----:R-:W1:Y:S01]  /*14920*/  LDC R3, c[0x0][0x3f4] ;  /* 0x0000fd00ff037b82 */ /* 0x002e620000000800 */
[C---:B------:R-:W-:Y:S01]  /*14930*/  VIADD R0, R22.reuse, 0x20 ;  /* 0x0000002016007836 */ /* 0x040fe20000000000 */
[----:B------:R-:W-:Y:S01]  /*14940*/  BSSY B1, `(.L_x_1587) ;  /* 0x00000fc000017945 */ /* 0x000fe20003800000 */
[C---:B---3--:R-:W-:Y:S01]  /*14950*/  VIADD R20, R22.reuse, 0x40 ;  /* 0x0000004016147836 */ /* 0x048fe20000000000 */
[-C--:B-1----:R-:W-:Y:S02]  /*14960*/  ISETP.GE.AND P0, PT, R22, R3.reuse, PT ;  /* 0x000000031600720c */ /* 0x082fe40003f06270 */
[-C--:B------:R-:W-:Y:S02]  /*14970*/  ISETP.GE.AND P1, PT, R0, R3.reuse, PT ;  /* 0x000000030000720c */ /* 0x080fe40003f26270 */
[----:B------:R-:W-:-:S09]  /*14980*/  ISETP.GE.AND P2, PT, R20, R3, PT ;  /* 0x000000031400720c */ /* 0x000fd20003f46270 */
[----:B------:R-:W-:Y:S05]  /*14990*/  @P0 BRA `(.L_x_1588) ;  /* 0x0000000c00d80947 */ /* 0x000fea0003800000 */
[----:B-----5:R-:W-:Y:S02]  /*149a0*/  SHF.R.U32.HI R0, RZ, 0x8, R24 ;  /* 0x00000008ff007819 */ /* 0x020fe40000011618 */
[----:B------:R-:W-:Y:S02]  /*149b0*/  LOP3.LUT R20, R24, 0xff, RZ, 0xc0, !PT ;  /* 0x000000ff18147812 */ /* 0x000fe400078ec0ff */
[----:B----4-:R-:W-:Y:S02]  /*149c0*/  LOP3.LUT R21, R0, 0xff, RZ, 0xc0, !PT ;  /* 0x000000ff00157812 */ /* 0x010fe400078ec0ff */
[----:B------:R-:W-:Y:S02]  /*149d0*/  LEA.HI R0, R3, R227, RZ, 0x1c ;  /* 0x000000e303007211 */ /* 0x000fe400078fe0ff */
[----:B------:R-:W-:Y:S02]  /*149e0*/  PRMT R45, R21, 0x7604, R20 ;  /* 0x00007604152d7816 */ /* 0x000fe40000000014 */
[----:B------:R-:W-:-:S02]  /*149f0*/  SHF.R.S32.HI R21, RZ, 0x1f, R0 ;  /* 0x0000001fff157819 */ /* 0x000fc40000011400 */
[----:B0-----:R-:W-:Y:S02]  /*14a00*/  SHF.R.U32.HI R37, RZ, 0x8, R25 ;  /* 0x00000008ff257819 */ /* 0x001fe40000011619 */
[----:B------:R-:W-:Y:S01]  /*14a10*/  LEA.HI R20, R21, R0, RZ, 0x2 ;  /* 0x0000000015147211 */ /* 0x000fe200078f10ff */
[----:B------:R-:W-:Y:S01]  /*14a20*/  IMAD.SHL.U32 R21, R0, 0x10, RZ ;  /* 0x0000001000157824 */ /* 0x000fe200078e00ff */
[----:B------:R-:W-:Y:S02]  /*14a30*/  SHF.R.U32.HI R39, RZ, 0x8, R26 ;  /* 0x00000008ff277819 */ /* 0x000fe4000001161a */
[----:B------:R-:W-:Y:S01]  /*14a40*/  LOP3.LUT R36, R25, 0xff, RZ, 0xc0, !PT ;  /* 0x000000ff19247812 */ /* 0x000fe200078ec0ff */
[----:B------:R-:W-:Y:S01]  /*14a50*/  IMAD.SHL.U32 R20, R20, 0x800, RZ ;  /* 0x0000080014147824 */ /* 0x000fe200078e00ff */
[----:B------:R-:W-:Y:S02]  /*14a60*/  LOP3.LUT R0, R202, 0x30, R21, 0xf8, !PT ;  /* 0x00000030ca007812 */ /* 0x000fe400078ef815 */
[----:B------:R-:W-:-:S02]  /*14a70*/  LOP3.LUT R38, R26, 0xff, RZ, 0xc0, !PT ;  /* 0x000000ff1a267812 */ /* 0x000fc400078ec0ff */
[----:B------:R-:W-:Y:S02]  /*14a80*/  LOP3.LUT R0, R0, R203, RZ, 0x3c, !PT ;  /* 0x000000cb00007212 */ /* 0x000fe400078e3cff */
[----:B------:R-:W-:Y:S02]  /*14a90*/  LOP3.LUT R21, R20, 0xffffe000, RZ, 0xc0, !PT ;  /* 0xffffe00014157812 */ /* 0x000fe400078ec0ff */
[----:B------:R-:W-:Y:S02]  /*14aa0*/  LOP3.LUT R37, R37, 0xff, RZ, 0xc0, !PT ;  /* 0x000000ff25257812 */ /* 0x000fe400078ec0ff */
[----:B------:R-:W-:Y:S02]  /*14ab0*/  LOP3.LUT R39, R39, 0xff, RZ, 0xc0, !PT ;  /* 0x000000ff27277812 */ /* 0x000fe400078ec0ff */
[----:B------:R-:W-:Y:S02]  /*14ac0*/  IADD3 R21, R0, R208, R21 ;  /* 0x000000d000157210 */ /* 0x000fe40007ffe015 */
[----:B------:R-:W-:-:S02]  /*14ad0*/  PRMT R46, R37, 0x7604, R36 ;  /* 0x00007604252e7816 */ /* 0x000fc40000000024 */
[----:B------:R-:W-:Y:S01]  /*14ae0*/  PRMT R47, R39, 0x7604, R38 ;  /* 0x00007604272f7816 */ /* 0x000fe20000000026 */
[----:B------:R-:W-:Y:S01]  /*14af0*/  IMAD.IADD R0, R16, 0x1, R21 ;  /* 0x0000000110007824 */ /* 0x000fe200078e0215 */
[----:B------:R-:W-:Y:S02]  /*14b00*/  SHF.R.U32.HI R37, RZ, 0x8, R27 ;  /* 0x00000008ff257819 */ /* 0x000fe4000001161b */
[----:B------:R-:W-:Y:S02]  /*14b10*/  SHF.R.U32.HI R39, RZ, 0x8, R4 ;  /* 0x00000008ff277819 */ /* 0x000fe40000011604 */
[----:B------:R-:W-:Y:S02]  /*14b20*/  SHF.R.U32.HI R40, RZ, 0x8, R5 ;  /* 0x00000008ff287819 */ /* 0x000fe40000011605 */
[----:B------:R-:W-:Y:S02]  /*14b30*/  LOP3.LUT R36, R27, 0xff, RZ, 0xc0, !PT ;  /* 0x000000ff1b247812 */ /* 0x000fe400078ec0ff */
[----:B------:R-:W-:-:S02]  /*14b40*/  LOP3.LUT R38, R4, 0xff, RZ, 0xc0, !PT ;  /* 0x000000ff04267812 */ /* 0x000fc400078ec0ff */
[----:B------:R-:W-:Y:S02]  /*14b50*/  LOP3.LUT R37, R37, 0xff, RZ, 0xc0, !PT ;  /* 0x000000ff25257812 */ /* 0x000fe400078ec0ff */
[----:B------:R-:W-:Y:S02]  /*14b60*/  LOP3.LUT R39, R39, 0xff, RZ, 0xc0, !PT ;  /* 0x000000ff27277812 */ /* 0x000fe400078ec0ff */
[----:B------:R-:W-:Y:S02]  /*14b70*/  LOP3.LUT R21, R40, 0xff, RZ, 0xc0, !PT ;  /* 0x000000ff28157812 */ /* 0x000fe400078ec0ff */
[----:B------:R-:W0:Y:S01]  /*14b80*/  LDS.128 R40, [R0+0x14400] ;  /* 0x0144000000287984 */ /* 0x000e220000000c00 */
[----:B------:R-:W-:Y:S02]  /*14b90*/  PRMT R20, R37, 0x7604, R36 ;  /* 0x0000760425147816 */ /* 0x000fe40000000024 */
[----:B------:R-:W-:Y:S02]  /*14ba0*/  PRMT R53, R39, 0x7604, R38 ;  /* 0x0000760427357816 */ /* 0x000fe40000000026 */
[----:B------:R-:W1:Y:S01]  /*14bb0*/  LDS.128 R36, [R237+0x14400] ;  /* 0x01440000ed247984 */ /* 0x000e620000000c00 */
[----:B------:R-:W-:-:S02]  /*14bc0*/  SHF.R.U32.HI R50, RZ, 0x8, R6 ;  /* 0x00000008ff327819 */ /* 0x000fc40000011606 */
[----:B------:R-:W-:Y:S02]  /*14bd0*/  LOP3.LUT R48, R5, 0xff, RZ, 0xc0, !PT ;  /* 0x000000ff05307812 */ /* 0x000fe400078ec0ff */
[----:B------:R-:W-:Y:S02]  /*14be0*/  LOP3.LUT R49, R6, 0xff, RZ, 0xc0, !PT ;  /* 0x000000ff06317812 */ /* 0x000fe400078ec0ff */
[----:B------:R-:W-:Y:S02]  /*14bf0*/  LOP3.LUT R50, R50, 0xff, RZ, 0xc0, !PT ;  /* 0x000000ff32327812 */ /* 0x000fe400078ec0ff */
[----:B------:R-:W-:Y:S02]  /*14c00*/  PRMT R48, R21, 0x7604, R48 ;  /* 0x0000760415307816 */ /* 0x000fe40000000030 */
[----:B------:R-:W-:Y:S02]  /*14c10*/  SHF.R.U32.HI R55, RZ, 0x10, R5 ;  /* 0x00000010ff377819 */ /* 0x000fe40000011605 */
[----:B------:R-:W-:-:S02]  /*14c20*/  SHF.R.U32.HI R21, RZ, 0x10, R25 ;  /* 0x00000010ff157819 */ /* 0x000fc40000011619 */
[----:B------:R-:W-:Y:S01]  /*14c30*/  PRMT R57, R50, 0x7604, R49 ;  /* 0x0000760432397816 */ /* 0x000fe20000000031 */
[----:B------:R-:W-:Y:S01]  /*14c40*/  IMAD.U32 R55, R55, 0x10000, RZ ;  /* 0x0001000037377824 */ /* 0x000fe200078e00ff */
[----:B------:R-:W-:Y:S01]  /*14c50*/  SHF.R.U32.HI R49, RZ, 0x10, R27 ;  /* 0x00000010ff317819 */ /* 0x000fe2000001161b */
[----:B------:R-:W-:Y:S01]  /*14c60*/  IMAD.U32 R21, R21, 0x10000, RZ ;  /* 0x0001000015157824 */ /* 0x000fe200078e00ff */
[----:B------:R-:W-:Y:S02]  /*14c70*/  SHF.R.U32.HI R52, RZ, 0x8, R7 ;  /* 0x00000008ff347819 */ /* 0x000fe40000011607 */
[----:B------:R-:W-:Y:S01]  /*14c80*/  LOP3.LUT R51, R7, 0xff, RZ, 0xc0, !PT ;  /* 0x000000ff07337812 */ /* 0x000fe200078ec0ff */
[----:B------:R-:W-:Y:S01]  /*14c90*/  IMAD.U32 R49, R49, 0x10000, RZ ;  /* 0x0001000031317824 */ /* 0x000fe200078e00ff */
[----:B------:R-:W-:Y:S02]  /*14ca0*/  LOP3.LUT R52, R52, 0xff, RZ, 0xc0, !PT ;  /* 0x000000ff34347812 */ /* 0x000fe400078ec0ff */
[----:B------:R-:W-:-:S02]  /*14cb0*/  LOP3.LUT R55, R48, 0xff0000, R55, 0xf8, !PT ;  /* 0x00ff000030377812 */ /* 0x000fc400078ef837 */
[----:B------:R-:W-:Y:S02]  /*14cc0*/  LOP3.LUT R21, R46, 0xff0000, R21, 0xf8, !PT ;  /* 0x00ff00002e157812 */ /* 0x000fe400078ef815 */
[----:B------:R-:W-:Y:S02]  /*14cd0*/  PRMT R52, R52, 0x7604, R51 ;  /* 0x0000760434347816 */ /* 0x000fe40000000033 */
[----:B------:R-:W-:Y:S02]  /*14ce0*/  SHF.R.U32.HI R59, RZ, 0x10, R7 ;  /* 0x00000010ff3b7819 */ /* 0x000fe40000011607 */
[----:B------:R-:W-:Y:S02]  /*14cf0*/  LOP3.LUT R51, R20, 0xff0000, R49, 0xf8, !PT ;  /* 0x00ff000014337812 */ /* 0x000fe400078ef831 */
[----:B------:R-:W-:Y:S01]  /*14d00*/  LOP3.LUT R47, R47, 0xff0000, R26, 0xf8, !PT ;  /* 0x00ff00002f2f7812 */ /* 0x000fe200078ef81a */
[----:B------:R-:W-:Y:S01]  /*14d10*/  IMAD.U32 R59, R59, 0x10000, RZ ;  /* 0x000100003b3b7824 */ /* 0x000fe200078e00ff */
        /* <DEDUP_REMOVED lines=8> */
[----:B------:R-:W-:Y:S01]  /*14da0*/  F2FP.F16.E4M3.UNPACK_B R26, R50 ;  /* 0x00000032ff1a723e */ /* 0x000fe200020006ff */
[----:B------:R-:W-:Y:S01]  /*14db0*/  HADD2.F32 R58, -RZ, R56.H0_H0 ;  /* 0x20000038ff3a7230 */ /* 0x000fe20000004100 */
[----:B------:R-:W-:Y:S01]  /*14dc0*/  LOP3.LUT R49, R45, 0xff000000, R24, 0xf8, !PT ;  /* 0xff0000002d317812 */ /* 0x000fe200078ef818 */
[----:B------:R-:W-:Y:S01]  /*14dd0*/  HADD2.F32 R5, -RZ, R27.H0_H0 ;  /* 0x2000001bff057230 */ /* 0x000fe20000004100 */
[----:B-1----:R-:W-:Y:S02]  /*14de0*/  F2FP.F16.E4M3.UNPACK_B R24, R37 ;  /* 0x00000025ff18723e */ /* 0x002fe400020006ff */
[----:B------:R-:W-:Y:S01]  /*14df0*/  LOP3.LUT R59, R52, 0xff0000, R59, 0xf8, !PT ;  /* 0x00ff0000343b7812 */ /* 0x000fe200078ef83b */
[----:B------:R-:W-:Y:S02]  /*14e00*/  HADD2.F32 R52, -RZ, R26.H0_H0 ;  /* 0x2000001aff347230 */ /* 0x000fe40000004100 */
[C---:B------:R-:W-:Y:S01]  /*14e10*/  FMUL.FTZ R60, R5.reuse, R58 ;  /* 0x0000003a053c7220 */ /* 0x040fe20000410000 */
[----:B------:R-:W-:Y:S01]  /*14e20*/  HADD2.F32 R25, -RZ, R24.H0_H0 ;  /* 0x20000018ff197230 */ /* 0x000fe20000004100 */
[----:B------:R-:W-:Y:S01]  /*14e30*/  F2FP.F16.E4M3.UNPACK_B R46, R41.H1 ;  /* 0x00000029ff2e723e */ /* 0x000fe200030006ff */
[----:B------:R-:W-:Y:S01]  /*14e40*/  FMUL.FTZ R51, R5, R52 ;  /* 0x0000003405337220 */ /* 0x000fe20000410000 */
[----:B------:R-:W-:-:S02]  /*14e50*/  F2FP.F16.E4M3.UNPACK_B R50, R50.H1 ;  /* 0x00000032ff32723e */ /* 0x000fc400030006ff */
        /* <DEDUP_REMOVED lines=170> */
.L_x_1588:
[----:B------:R-:W-:Y:S05]  /*15900*/  BSYNC B1 ;  /* 0x0000000000017941 */ /* 0x000fea0003800000 */
.L_x_1587:
[----:B------:R-:W-:Y:S04]  /*15910*/  BSSY B1, `(.L_x_1589) ;  /* 0x0000100000017945 */ /* 0x000fe80003800000 */
[----:B------:R-:W-:Y:S05]  /*15920*/  @P1 BRA `(.L_x_1590) ;  /* 0x0000000c00f81947 */ /* 0x000fea0003800000 */
[----:B-1---5:R-:W-:Y:S02]  /*15930*/  SHF.R.U32.HI R0, RZ, 0x8, R28 ;  /* 0x00000008ff007819 */ /* 0x022fe4000001161c */
[----:B------:R-:W-:Y:S02]  /*15940*/  LOP3.LUT R5, R28, 0xff, RZ, 0xc0, !PT ;  /* 0x000000ff1c057812 */ /* 0x000fe400078ec0ff */
[----:B------:R-:W-:Y:S02]  /*15950*/  LOP3.LUT R4, R0, 0xff, RZ, 0xc0, !PT ;  /* 0x000000ff00047812 */ /* 0x000fe400078ec0ff */
[----:B------:R-:W-:Y:S02]  /*15960*/  LEA.HI R0, R3, R226, RZ, 0x1c ;  /* 0x000000e203007211 */ /* 0x000fe400078fe0ff */
[----:B0-----:R-:W-:Y:S02]  /*15970*/  PRMT R37, R4, 0x7604, R5 ;  /* 0x0000760404257816 */ /* 0x001fe40000000005 */
[----:B------:R-:W-:-:S02]  /*15980*/  SHF.R.S32.HI R5, RZ, 0x1f, R0 ;  /* 0x0000001fff057819 */ /* 0x000fc40000011400 */
[----:B------:R-:W-:Y:S02]  /*15990*/  SHF.R.U32.HI R20, RZ, 0x8, R31 ;  /* 0x00000008ff147819 */ /* 0x000fe4000001161f */
[----:B------:R-:W-:Y:S01]  /*159a0*/  LEA.HI R4, R5, R0, RZ, 0x2 ;  /* 0x0000000005047211 */ /* 0x000fe200078f10ff */
[----:B------:R-:W-:Y:S01]  /*159b0*/  IMAD.SHL.U32 R5, R0, 0x10, RZ ;  /* 0x0000001000057824 */ /* 0x000fe200078e00ff */
[----:B------:R-:W-:Y:S02]  /*159c0*/  SHF.R.U32.HI R6, RZ, 0x8, R29 ;  /* 0x00000008ff067819 */ /* 0x000fe4000001161d */
[----:B----4-:R-:W-:Y:S01]  /*159d0*/  LOP3.LUT R21, R31, 0xff, RZ, 0xc0, !PT ;  /* 0x000000ff1f157812 */ /* 0x010fe200078ec0ff */
[----:B------:R-:W-:Y:S01]  /*159e0*/  IMAD.SHL.U32 R4, R4, 0x800, RZ ;  /* 0x0000080004047824 */ /* 0x000fe200078e00ff */
[----:B------:R-:W-:Y:S02]  /*159f0*/  LOP3.LUT R0, R202, 0x30, R5, 0xf8, !PT ;  /* 0x00000030ca007812 */ /* 0x000fe400078ef805 */
[----:B------:R-:W-:-:S02]  /*15a00*/  LOP3.LUT R20, R20, 0xff, RZ, 0xc0, !PT ;  /* 0x000000ff14147812 */ /* 0x000fc400078ec0ff */
[----:B------:R-:W-:Y:S02]  /*15a10*/  SHF.R.U32.HI R24, RZ, 0x8, R8 ;  /* 0x00000008ff187819 */ /* 0x000fe40000011608 */
[----:B------:R-:W-:Y:S02]  /*15a20*/  LOP3.LUT R0, R0, R203, RZ, 0x3c, !PT ;  /* 0x000000cb00007212 */ /* 0x000fe400078e3cff */
[----:B------:R-:W-:Y:S02]  /*15a30*/  LOP3.LUT R5, R4, 0xffffe000, RZ, 0xc0, !PT ;  /* 0xffffe00004057812 */ /* 0x000fe400078ec0ff */
[----:B------:R-:W-:Y:S02]  /*15a40*/  LOP3.LUT R7, R29, 0xff, RZ, 0xc0, !PT ;  /* 0x000000ff1d077812 */ /* 0x000fe400078ec0ff */
[----:B------:R-:W-:Y:S02]  /*15a50*/  LOP3.LUT R6, R6, 0xff, RZ, 0xc0, !PT ;  /* 0x000000ff06067812 */ /* 0x000fe400078ec0ff */
[----:B------:R-:W-:-:S02]  /*15a60*/  PRMT R41, R20, 0x7604, R21 ;  /* 0x0000760414297816 */ /* 0x000fc40000000015 */
[----:B------:R-:W-:Y:S02]  /*15a70*/  LOP3.LUT R25, R8, 0xff, RZ, 0xc0, !PT ;  /* 0x000000ff08197812 */ /* 0x000fe400078ec0ff */
[----:B------:R-:W-:Y:S02]  /*15a80*/  LOP3.LUT R24, R24, 0xff, RZ, 0xc0, !PT ;  /* 0x000000ff18187812 */ /* 0x000fe400078ec0ff */
[----:B------:R-:W-:Y:S02]  /*15a90*/  IADD3 R21, R0, R208, R5 ;  /* 0x000000d000157210 */ /* 0x000fe40007ffe005 */
[----:B------:R-:W-:Y:S02]  /*15aa0*/  PRMT R36, R6, 0x7604, R7 ;  /* 0x0000760406247816 */ /* 0x000fe40000000007 */
[----:B------:R-:W-:Y:S02]  /*15ab0*/  SHF.R.U32.HI R0, RZ, 0x8, R9 ;  /* 0x00000008ff007819 */ /* 0x000fe40000011609 */
[----:B------:R-:W-:-:S02]  /*15ac0*/  SHF.R.U32.HI R6, RZ, 0x8, R30 ;  /* 0x00000008ff067819 */ /* 0x000fc4000001161e */
[----:B------:R-:W-:Y:S02]  /*15ad0*/  PRMT R45, R24, 0x7604, R25 ;  /* 0x00007604182d7816 */ /* 0x000fe40000000019 */
[----:B------:R-:W-:Y:S02]  /*15ae0*/  LOP3.LUT R25, R9, 0xff, RZ, 0xc0, !PT ;  /* 0x000000ff09197812 */ /* 0x000fe400078ec0ff */
[----:B------:R-:W-:Y:S02]  /*15af0*/  SHF.R.U32.HI R24, RZ, 0x8, R11 ;  /* 0x00000008ff187819 */ /* 0x000fe4000001160b */
[----:B------:R-:W-:Y:S02]  /*15b00*/  LOP3.LUT R0, R0, 0xff, RZ, 0xc0, !PT ;  /* 0x000000ff00007812 */ /* 0x000fe400078ec0ff */
[----:B------:R-:W-:Y:S02]  /*15b10*/  LOP3.LUT R7, R30, 0xff, RZ, 0xc0, !PT ;  /* 0x000000ff1e077812 */ /* 0x000fe400078ec0ff */
[----:B------:R-:W-:-:S02]  /*15b20*/  LOP3.LUT R6, R6, 0xff, RZ, 0xc0, !PT ;  /* 0x000000ff06067812 */ /* 0x000fc400078ec0ff */
[----:B------:R-:W-:Y:S02]  /*15b30*/  SHF.R.U32.HI R20, RZ, 0x8, R10 ;  /* 0x00000008ff147819 */ /* 0x000fe4000001160a */
[----:B------:R-:W-:Y:S02]  /*15b40*/  LOP3.LUT R27, R10, 0xff, RZ, 0xc0, !PT ;  /* 0x000000ff0a1b7812 */ /* 0x000fe400078ec0ff */
[----:B------:R-:W-:Y:S02]  /*15b50*/  LOP3.LUT R24, R24, 0xff, RZ, 0xc0, !PT ;  /* 0x000000ff18187812 */ /* 0x000fe400078ec0ff */
[----:B------:R-:W-:Y:S01]  /*15b60*/  PRMT R49, R0, 0x7604, R25 ;  /* 0x0000760400317816 */ /* 0x000fe20000000019 */
[----:B------:R-:W-:Y:S01]  /*15b70*/  IMAD.IADD R0, R16, 0x1, R21 ;  /* 0x0000000110007824 */ /* 0x000fe200078e0215 */
[----:B------:R-:W-:Y:S02]  /*15b80*/  LOP3.LUT R20, R20, 0xff, RZ, 0xc0, !PT ;  /* 0x000000ff14147812 */ /* 0x000fe400078ec0ff */
[----:B------:R-:W-:-:S02]  /*15b90*/  LOP3.LUT R43, R11, 0xff, RZ, 0xc0, !PT ;  /* 0x000000ff0b2b7812 */ /* 0x000fc400078ec0ff */
[----:B------:R-:W-:Y:S02]  /*15ba0*/  PRMT R39, R6, 0x7604, R7 ;  /* 0x0000760406277816 */ /* 0x000fe40000000007 */
[----:B------:R-:W0:Y:S01]  /*15bb0*/  LDS.128 R4, [R236+0x14400] ;  /* 0x01440000ec047984 */ /* 0x000e220000000c00 */
[----:B------:R-:W-:Y:S02]  /*15bc0*/  PRMT R51, R20, 0x7604, R27 ;  /* 0x0000760414337816 */ /* 0x000fe4000000001b */
[----:B------:R-:W-:Y:S02]  /*15bd0*/  PRMT R53, R24, 0x7604, R43 ;  /* 0x0000760418357816 */ /* 0x000fe4000000002b */
[----:B------:R-:W1:Y:S01]  /*15be0*/  LDS.128 R24, [R0+0x14400] ;  /* 0x0144000000187984 */ /* 0x000e620000000c00 */
[----:B------:R-:W-:Y:S02]  /*15bf0*/  SHF.R.U32.HI R20, RZ, 0x10, R28 ;  /* 0x00000010ff147819 */ /* 0x000fe4000001161c */
[----:B------:R-:W-:-:S02]  /*15c00*/  SHF.R.U32.HI R21, RZ, 0x10, R29 ;  /* 0x00000010ff157819 */ /* 0x000fc4000001161d */
[----:B------:R-:W-:Y:S02]  /*15c10*/  SHF.R.U32.HI R38, RZ, 0x10, R30 ;  /* 0x00000010ff267819 */ /* 0x000fe4000001161e */
[----:B------:R-:W-:Y:S02]  /*15c20*/  LOP3.LUT R20, R20, 0xff, RZ, 0xc0, !PT ;  /* 0x000000ff14147812 */ /* 0x000fe400078ec0ff */
[----:B------:R-:W-:Y:S02]  /*15c30*/  LOP3.LUT R21, R21, 0xff, RZ, 0xc0, !PT ;  /* 0x000000ff15157812 */ /* 0x000fe400078ec0ff */
[----:B------:R-:W-:Y:S02]  /*15c40*/  SHF.R.U32.HI R40, RZ, 0x10, R31 ;  /* 0x00000010ff287819 */ /* 0x000fe4000001161f */
[----:B------:R-:W-:Y:S02]  /*15c50*/  LOP3.LUT R38, R38, 0xff, RZ, 0xc0, !PT ;  /* 0x000000ff26267812 */ /* 0x000fe400078ec0ff */
[----:B------:R-:W-:-:S02]  /*15c60*/  PRMT R37, R20, 0x7054, R37 ;  /* 0x0000705414257816 */ /* 0x000fc40000000025 */
[----:B------:R-:W-:Y:S02]  /*15c70*/  PRMT R21, R21, 0x7054, R36 ;  /* 0x0000705415157816 */ /* 0x000fe40000000024 */
[----:B------:R-:W-:Y:S02]  /*15c80*/  LOP3.LUT R40, R40, 0xff, RZ, 0xc0, !PT ;  /* 0x000000ff28287812 */ /* 0x000fe400078ec0ff */
[----:B------:R-:W-:Y:S02]  /*15c90*/  PRMT R39, R38, 0x7054, R39 ;  /* 0x0000705426277816 */ /* 0x000fe40000000027 */
[----:B------:R-:W-:Y:S02]  /*15ca0*/  SHF.R.U32.HI R20, RZ, 0x10, R8 ;  /* 0x00000010ff147819 */ /* 0x000fe40000011608 */
[----:B------:R-:W-:Y:S02]  /*15cb0*/  SHF.R.U32.HI R36, RZ, 0x10, R9 ;  /* 0x00000010ff247819 */ /* 0x000fe40000011609 */
[----:B------:R-:W-:-:S02]  /*15cc0*/  SHF.R.U32.HI R38, RZ, 0x10, R10 ;  /* 0x00000010ff267819 */ /* 0x000fc4000001160a */
[----:B------:R-:W-:Y:S02]  /*15cd0*/  PRMT R43, R40, 0x7054, R41 ;  /* 0x00007054282b7816 */ /* 0x000fe40000000029 */
        /* <DEDUP_REMOVED lines=10> */
[----:B------:R-:W-:-:S02]  /*15d80*/  LOP3.LUT R47, R47, 0xff000000, R8, 0xf8, !PT ;  /* 0xff0000002f2f7812 */ /* 0x000fc400078ef808 */
[----:B------:R-:W-:Y:S02]  /*15d90*/  LOP3.LUT R49, R49, 0xff000000, R9, 0xf8, !PT ;  /* 0xff00000031317812 */ /* 0x000fe400078ef809 */
[----:B------:R-:W-:Y:S02]  /*15da0*/  PRMT R53, R40, 0x7054, R53 ;  /* 0x0000705428357816 */ /* 0x000fe40000000035 */
[----:B------:R-:W-:Y:S02]  /*15db0*/  LOP3.LUT R8, R51, 0xff000000, R10, 0xf8, !PT ;  /* 0xff00000033087812 */ /* 0x000fe400078ef80a */
[-C--:B0-----:R-:W-:Y:S02]  /*15dc0*/  F2FP.F16.E4M3.UNPACK_B R29, R7.reuse ;  /* 0x00000007ff1d723e */ /* 0x081fe400020006ff */
[----:B------:R-:W-:Y:S02]  /*15dd0*/  F2FP.F16.E4M3.UNPACK_B R30, R7.H1 ;  /* 0x00000007ff1e723e */ /* 0x000fe400030006ff */
[----:B------:R-:W-:-:S02]  /*15de0*/  LOP3.LUT R40, R37, 0xff000000, R28, 0xf8, !PT ;  /* 0xff00000025287812 */ /* 0x000fc400078ef81c */
[-C--:B------:R-:W-:Y:S02]  /*15df0*/  F2FP.F16.E4M3.UNPACK_B R7, R4.reuse ;  /* 0x00000004ff07723e */ /* 0x080fe400020006ff */
[----:B------:R-:W-:Y:S02]  /*15e00*/  F2FP.F16.E4M3.UNPACK_B R10, R4.H1 ;  /* 0x00000004ff0a723e */ /* 0x000fe400030006ff */
[----:B------:R-:W-:Y:S02]  /*15e10*/  LOP3.LUT R45, R43, 0xff000000, R31, 0xf8, !PT ;  /* 0xff0000002b2d7812 */ /* 0x000fe400078ef81f */
[-C--:B------:R-:W-:Y:S02]  /*15e20*/  F2FP.F16.E4M3.UNPACK_B R4, R6.reuse ;  /* 0x00000006ff04723e */ /* 0x080fe400020006ff */
[----:B------:R-:W-:Y:S02]  /*15e30*/  F2FP.F16.E4M3.UNPACK_B R28, R6.H1 ;  /* 0x00000006ff1c723e */ /* 0x000fe400030006ff */
[----:B------:R-:W-:-:S02]  /*15e40*/  F2FP.F16.E4M3.UNPACK_B R43, R49 ;  /* 0x00000031ff2b723e */ /* 0x000fc400020006ff */
[----:B-1----:R-:W-:Y:S02]  /*15e50*/  F2FP.F16.E4M3.UNPACK_B R6, R25 ;  /* 0x00000019ff06723e */ /* 0x002fe400020006ff */
[----:B------:R-:W-:Y:S01]  /*15e60*/  F2FP.F16.E4M3.UNPACK_B R42, R41 ;  /* 0x00000029ff2a723e */ /* 0x000fe200020006ff */
[----:B------:R-:W-:Y:S01]  /*15e70*/  HADD2.F32 R48, -RZ, R43.H0_H0 ;  /* 0x2000002bff307230 */ /* 0x000fe20000004100 */
[----:B------:R-:W-:Y:S02]  /*15e80*/  LOP3.LUT R53, R53, 0xff000000, R11, 0xf8, !PT ;  /* 0xff00000035357812 */ /* 0x000fe400078ef80b */
[-C--:B------:R-:W-:Y:S01]  /*15e90*/  F2FP.F16.E4M3.UNPACK_B R11, R5.reuse ;  /* 0x00000005ff0b723e */ /* 0x080fe200020006ff */
[----:B------:R-:W-:Y:S01]  /*15ea0*/  HADD2.F32 R46, -RZ, R42.H0_H0 ;  /* 0x2000002aff2e7230 */ /* 0x000fe20000004100 */
[----:B------:R-:W-:Y:S01]  /*15eb0*/  F2FP.F16.E4M3.UNPACK_B R21, R5.H1 ;  /* 0x00000005ff15723e */ /* 0x000fe200030006ff */
[----:B------:R-:W-:Y:S01]  /*15ec0*/  HADD2.F32 R5, -RZ, R6.H0_H0 ;  /* 0x20000006ff057230 */ /* 0x000fe20000004100 */
[----:B------:R-:W-:Y:S01]  /*15ed0*/  F2FP.F16.E4M3.UNPACK_B R31, R25.H1 ;  /* 0x00000019ff1f723e */ /* 0x000fe200030006ff */
[--C-:B------:R-:W-:Y:S01]  /*15ee0*/  HADD2.F32 R9, -RZ, R11.reuse.H0_H0 ;  /* 0x2000000bff097230 */ /* 0x100fe20000004100 */
[-C--:B------:R-:W-:Y:S01]  /*15ef0*/  F2FP.F16.E4M3.UNPACK_B R38, R27.reuse ;  /* 0x0000001bff26723e */ /* 0x080fe200020006ff */
[----:B------:R-:W-:Y:S01]  /*15f00*/  HADD2.F32 R42, -RZ, R42.H1_H1 ;  /* 0x3000002aff2a7230 */ /* 0x000fe20000004100 */
[----:B------:R-:W-:Y:S01]  /*15f10*/  F2FP.F16.E4M3.UNPACK_B R39, R27.H1 ;  /* 0x0000001bff27723e */ /* 0x000fe200030006ff */
[C---:B------:R-:W-:Y:S01]  /*15f20*/  FMUL.FTZ R51, R5.reuse, R46 ;  /* 0x0000002e05337220 */ /* 0x040fe20000410000 */
[-C--:B------:R-:W-:Y:S01]  /*15f30*/  F2FP.F16.E4M3.UNPACK_B R25, R24.reuse ;  /* 0x00000018ff19723e */ /* 0x080fe200020006ff */
[----:B------:R-:W-:Y:S01]  /*15f40*/  HADD2.F32 R6, -RZ, R6.H1_H1 ;  /* 0x30000006ff067230 */ /* 0x000fe20000004100 */
        /* <DEDUP_REMOVED lines=9> */
[----:B------:R-:W-:-:S02]  /*15fe0*/  HADD2.F32 R46, -RZ, R43.H1_H1 ;  /* 0x3000002bff2e7230 */ /* 0x000fc40000004100 */
[C---:B------:R-:W-:Y:S01]  /*15ff0*/  FMUL.FTZ R55, R6.reuse, R42 ;  /* 0x0000002a06377220 */ /* 0x040fe20000410000 */
[----:B------:R-:W-:Y:S02]  /*16000*/  HADD2.F32 R51, -RZ, R49.H0_H0 ;  /* 0x20000031ff337230 */ /* 0x000fe40000004100 */
[----:B------:R-:W-:Y:S02]  /*16010*/  HADD2.F32 R26, -RZ, R31.H0_H0 ;  /* 0x2000001fff1a7230 */ /* 0x000fe40000004100 */
[-C--:B------:R-:W-:Y:S01]  /*16020*/  FMUL.FTZ R48, R6, R46.reuse ;  /* 0x0000002e06307220 */ /* 0x080fe20000410000 */
[----:B------:R-:W-:Y:S02]  /*16030*/  HADD2.F32 R43, -RZ, R41.H0_H0 ;  /* 0x20000029ff2b7230 */ /* 0x000fe40000004100 */
[----:B------:R-:W-:Y:S01]  /*16040*/  FFMA.FTZ R50, R11, R46, R55 ;  /* 0x0000002e0b327223 */ /* 0x000fe20000010037 */
[----:B------:R-:W-:Y:S02]  /*16050*/  HADD2.F32 R24, -RZ, R21.H0_H0 ;  /* 0x20000015ff187230 */ /* 0x000fe40000004100 */
[----:B------:R-:W-:Y:S01]  /*16060*/  FMUL.FTZ R57, R26, R51 ;  /* 0x000000331a397220 */ /* 0x000fe20000410000 */
[----:B------:R-:W-:-:S02]  /*16070*/  HADD2.F32 R46, -RZ, R49.H1_H1 ;  /* 0x30000031ff2e7230 */ /* 0x000fc40000004100 */
[-C--:B------:R-:W-:Y:S01]  /*16080*/  FMUL.FTZ R26, R26, R43.reuse ;  /* 0x0000002b1a1a7220 */ /* 0x080fe20000410000 */
[----:B------:R-:W-:Y:S02]  /*16090*/  HADD2.F32 R31, -RZ, R31.H1_H1 ;  /* 0x3000001fff1f7230 */ /* 0x000fe40000004100 */
[C---:B------:R-:W-:Y:S01]  /*160a0*/  FFMA.FTZ R57, R24.reuse, R43, -R57 ;  /* 0x0000002b18397223 */ /* 0x040fe20000010839 */
[----:B------:R-:W-:Y:S01]  /*160b0*/  F2FP.F16.E4M3.UNPACK_B R43, R53 ;  /* 0x00000035ff2b723e */ /* 0x000fe200020006ff */
[----:B------:R-:W-:Y:S01]  /*160c0*/  FFMA.FTZ R51, R24, R51, R26 ;  /* 0x0000003318337223 */ /* 0x000fe2000001001a */
[----:B------:R-:W-:Y:S01]  /*160d0*/  HADD2.F32 R26, -RZ, R41.H1_H1 ;  /* 0x30000029ff1a7230 */ /* 0x000fe20000004100 */
[----:B------:R-:W-:Y:S01]  /*160e0*/  F2FP.F16.E4M3.UNPACK_B R41, R45 ;  /* 0x0000002dff29723e */ /* 0x000fe200020006ff */
[----:B------:R-:W-:Y:S01]  /*160f0*/  FFMA.FTZ R6, R11, R42, -R48 ;  /* 0x0000002a0b067223 */ /* 0x000fe20000010830 */
[----:B------:R-:W-:Y:S02]  /*16100*/  HADD2.F32 R48, -RZ, R43.H0_H0 ;  /* 0x2000002bff307230 */ /* 0x000fe40000004100 */
[----:B------:R-:W-:Y:S01]  /*16110*/  FMUL.FTZ R52, R31, R46 ;  /* 0x0000002e1f347220 */ /* 0x000fe20000410000 */
[----:B------:R-:W-:-:S02]  /*16120*/  HADD2.F32 R24, -RZ, R38.H0_H0 ;  /* 0x20000026ff187230 */ /* 0x000fc40000004100 */
[----:B------:R-:W-:Y:S01]  /*16130*/  FMUL.FTZ R31, R31, R26 ;  /* 0x0000001a1f1f7220 */ /* 0x000fe20000410000 */
[----:B------:R-:W-:Y:S01]  /*16140*/  HADD2.F32 R21, -RZ, R21.H1_H1 ;  /* 0x30000015ff157230 */ /* 0x000fe20000004100 */
[----:B------:R-:W-:Y:S01]  /*16150*/  F2FP.F16.E4M3.UNPACK_B R53, R53.H1 ;  /* 0x00000035ff35723e */ /* 0x000fe200030006ff */
[----:B------:R-:W-:Y:S02]  /*16160*/  HADD2.F32 R42, -RZ, R41.H0_H0 ;  /* 0x20000029ff2a7230 */ /* 0x000fe40000004100 */
[C---:B------:R-:W-:Y:S01]  /*16170*/  FMUL.FTZ R54, R24.reuse, R48 ;  /* 0x0000003018367220 */ /* 0x040fe20000410000 */
[----:B------:R-:W-:Y:S02]  /*16180*/  HADD2.F32 R11, -RZ, R29.H0_H0 ;  /* 0x2000001dff0b7230 */ /* 0x000fe40000004100 */
[----:B------:R-:W-:Y:S01]  /*16190*/  FFMA.FTZ R52, R21, R26, -R52 ;  /* 0x0000001a15347223 */ /* 0x000fe20000010834 */
[----:B------:R-:W-:Y:S02]  /*161a0*/  HADD2.F32 R43, -RZ, R43.H1_H1 ;  /* 0x3000002bff2b7230 */ /* 0x000fe40000004100 */
[----:B------:R-:W-:Y:S01]  /*161b0*/  FMUL.FTZ R49, R24, R42 ;  /* 0x0000002a18317220 */ /* 0x000fe20000410000 */
[----:B------:R-:W-:-:S02]  /*161c0*/  HADD2.F32 R38, -RZ, R38.H1_H1 ;  /* 0x30000026ff267230 */ /* 0x000fc40000004100 */
[----:B------:R-:W-:Y:S01]  /*161d0*/  FFMA.FTZ R46, R21, R46, R31 ;  /* 0x0000002e152e7223 */ /* 0x000fe2000001001f */
[----:B------:R-:W-:Y:S01]  /*161e0*/  HADD2.F32 R41, -RZ, R41.H1_H1 ;  /* 0x30000029ff297230 */ /* 0x000fe20000004100 */
[----:B------:R-:W-:Y:S01]  /*161f0*/  F2FP.F16.E4M3.UNPACK_B R45, R45.H1 ;  /* 0x0000002dff2d723e */ /* 0x000fe200030006ff */
[----:B------:R-:W-:Y:S02]  /*16200*/  HADD2.F32 R26, -RZ, R53.H0_H0 ;  /* 0x20000035ff1a7230 */ /* 0x000fe40000004100 */
[C---:B------:R-:W-:Y:S01]  /*16210*/  FFMA.FTZ R54, R11.reuse, R42, -R54 ;  /* 0x0000002a0b367223 */ /* 0x040fe20000010836 */
[----:B------:R-:W-:Y:S02]  /*16220*/  HADD2.F32 R21, -RZ, R39.H0_H0 ;  /* 0x20000027ff157230 */ /* 0x000fe40000004100 */
[----:B------:R-:W-:Y:S01]  /*16230*/  FFMA.FTZ R49, R11, R48, R49 ;  /* 0x000000300b317223 */ /* 0x000fe20000010031 */
[----:B------:R-:W-:Y:S02]  /*16240*/  HADD2.F32 R29, -RZ, R29.H1_H1 ;  /* 0x3000001dff1d7230 */ /* 0x000fe40000004100 */
[----:B------:R-:W-:Y:S01]  /*16250*/  FMUL.FTZ R42, R38, R43 ;  /* 0x0000002b262a7220 */ /* 0x000fe20000410000 */
[----:B------:R-:W-:-:S02]  /*16260*/  HADD2.F32 R24, -RZ, R45.H0_H0 ;  /* 0x2000002dff187230 */ /* 0x000fc40000004100 */
[-C--:B------:R-:W-:Y:S01]  /*16270*/  FMUL.FTZ R38, R38, R41.reuse ;  /* 0x0000002926267220 */ /* 0x080fe20000410000 */
[----:B------:R-:W-:Y:S02]  /*16280*/  HADD2.F32 R11, -RZ, R30.H0_H0 ;  /* 0x2000001eff0b7230 */ /* 0x000fe40000004100 */
[----:B------:R-:W-:Y:S01]  /*16290*/  FMUL.FTZ R56, R21, R26 ;  /* 0x0000001a15387220 */ /* 0x000fe20000410000 */
[C---:B------:R-:W-:Y:S01]  /*162a0*/  FFMA.FTZ R55, R29.reuse, R41, -R42 ;  /* 0x000000291d377223 */ /* 0x040fe2000001082a */
[----:B------:R-:W-:Y:S01]  /*162b0*/  FFMA.FTZ R48, R29, R43, R38 ;  /* 0x0000002b1d307223 */ /* 0x000fe20000010026 */
[-C--:B------:R-:W-:Y:S01]  /*162c0*/  FMUL.FTZ R21, R21, R24.reuse ;  /* 0x0000001815157220 */ /* 0x080fe20000410000 */
[C---:B------:R-:W-:Y:S01]  /*162d0*/  FFMA.FTZ R56, R11.reuse, R24, -R56 ;  /* 0x000000180b387223 */ /* 0x040fe20000010838 */
[-C--:B------:R-:W-:Y:S01]  /*162e0*/  F2FP.F16.E4M3.UNPACK_B R29, R47.reuse.H1 ;  /* 0x0000002fff1d723e */ /* 0x080fe200030006ff */
[----:B------:R-:W-:Y:S01]  /*162f0*/  HADD2.F32 R45, -RZ, R45.H1_H1 ;  /* 0x3000002dff2d7230 */ /* 0x000fe20000004100 */
[----:B------:R-:W-:Y:S01]  /*16300*/  F2FP.F16.E4M3.UNPACK_B R24, R40.H1 ;  /* 0x00000028ff18723e */ /* 0x000fe200030006ff */
[----:B------:R-:W-:Y:S01]  /*16310*/  FFMA.FTZ R58, R11, R26, R21 ;  /* 0x0000001a0b3a7223 */ /* 0x000fe20000010015 */
[----:B------:R-:W-:Y:S01]  /*16320*/  HADD2.F32 R21, -RZ, R27.H0_H0 ;  /* 0x2000001bff157230 */ /* 0x000fe20000004100 */
[----:B------:R-:W-:Y:S01]  /*16330*/  F2FP.F16.E4M3.UNPACK_B R47, R47 ;  /* 0x0000002fff2f723e */ /* 0x000fe200020006ff */
[----:B------:R-:W-:Y:S01]  /*16340*/  HADD2.F32 R38, -RZ, R29.H0_H0 ;  /* 0x2000001dff267230 */ /* 0x000fe20000004100 */
[----:B------:R-:W-:Y:S01]  /*16350*/  F2FP.F16.E4M3.UNPACK_B R40, R40 ;  /* 0x00000028ff28723e */ /* 0x000fe200020006ff */
[----:B------:R-:W-:Y:S01]  /*16360*/  HADD2.F32 R26, -RZ, R24.H0_H0 ;  /* 0x20000018ff1a7230 */ /* 0x000fe20000004100 */
[----:B------:R-:W-:Y:S01]  /*16370*/  F2FP.SATFINITE.E4M3.F32.PACK_AB_MERGE_C R52, R52, R57, RZ ;  /* 0x000000393434723e */ /* 0x000fe200048070ff */
[----:B------:R-:W-:-:S02]  /*16380*/  HADD2.F32 R53, -RZ, R53.H1_H1 ;  /* 0x30000035ff357230 */ /* 0x000fc40000004100 */
[C---:B------:R-:W-:Y:S01]  /*16390*/  FMUL.FTZ R42, R21.reuse, R38 ;  /* 0x00000026152a7220 */ /* 0x040fe20000410000 */
[----:B------:R-:W-:Y:S02]  /*163a0*/  HADD2.F32 R39, -RZ, R39.H1_H1 ;  /* 0x30000027ff277230 */ /* 0x000fe40000004100 */
[----:B------:R-:W-:Y:S01]  /*163b0*/  FMUL.FTZ R21, R21, R26 ;  /* 0x0000001a15157220 */ /* 0x000fe20000410000 */
[----:B------:R-:W-:Y:S01]  /*163c0*/  HADD2.F32 R11, -RZ, R10.H0_H0 ;  /* 0x2000000aff0b7230 */ /* 0x000fe20000004100 */
[----:B------:R-:W-:Y:S01]  /*163d0*/  F2FP.SATFINITE.E4M3.F32.PACK_AB_MERGE_C R46, R46, R51, RZ ;  /* 0x000000332e2e723e */ /* 0x000fe200048070ff */
[----:B------:R-:W-:Y:S02]  /*163e0*/  HADD2.F32 R29, -RZ, R29.H1_H1 ;  /* 0x3000001dff1d7230 */ /* 0x000fe40000004100 */
[C---:B------:R-:W-:Y:S01]  /*163f0*/  FMUL.FTZ R31, R39.reuse, R53 ;  /* 0x00000035271f7220 */ /* 0x040fe20000410000 */
[----:B------:R-:W-:Y:S02]  /*16400*/  HADD2.F32 R27, -RZ, R27.H1_H1 ;  /* 0x3000001bff1b7230 */ /* 0x000fe40000004100 */
[----:B------:R-:W-:Y:S01]  /*16410*/  FMUL.FTZ R60, R39, R45 ;  /* 0x0000002d273c7220 */ /* 0x000fe20000410000 */
[----:B------:R-:W-:-:S02]  /*16420*/  HADD2.F32 R30, -RZ, R30.H1_H1 ;  /* 0x3000001eff1e7230 */ /* 0x000fc40000004100 */
[----:B------:R-:W-:Y:S01]  /*16430*/  FFMA.FTZ R38, R11, R38, R21 ;  /* 0x000000260b267223 */ /* 0x000fe20000010015 */
[----:B------:R-:W-:Y:S02]  /*16440*/  HADD2.F32 R24, -RZ, R24.H1_H1 ;  /* 0x30000018ff187230 */ /* 0x000fe40000004100 */
[----:B------:R-:W-:Y:S01]  /*16450*/  FMUL.FTZ R21, R27, R29 ;  /* 0x0000001d1b157220 */ /* 0x000fe20000410000 */
[----:B------:R-:W-:Y:S02]  /*16460*/  HADD2.F32 R10, -RZ, R10.H1_H1 ;  /* 0x3000000aff0a7230 */ /* 0x000fe40000004100 */
[C---:B------:R-:W-:Y:S01]  /*16470*/  FFMA.FTZ R45, R30.reuse, R45, -R31 ;  /* 0x0000002d1e2d7223 */ /* 0x040fe2000001081f */
[----:B------:R-:W-:Y:S01]  /*16480*/  FFMA.FTZ R53, R30, R53, R60 ;  /* 0x000000351e357223 */ /* 0x000fe2000001003c */
[----:B------:R-:W-:Y:S01]  /*16490*/  FFMA.FTZ R42, R11, R26, -R42 ;  /* 0x0000001a0b2a7223 */ /* 0x000fe2000001082a */
[----:B------:R-:W-:Y:S01]  /*164a0*/  FMUL.FTZ R30, R27, R24 ;  /* 0x000000181b1e7220 */ /* 0x000fe20000410000 */
[----:B------:R-:W-:-:S02]  /*164b0*/  HADD2.F32 R26, -RZ, R47.H0_H0 ;  /* 0x2000002fff1a7230 */ /* 0x000fc40000004100 */
[C---:B------:R-:W-:Y:S01]  /*164c0*/  FFMA.FTZ R39, R10.reuse, R24, -R21 ;  /* 0x000000180a277223 */ /* 0x040fe20000010815 */
[----:B------:R-:W-:Y:S02]  /*164d0*/  HADD2.F32 R11, -RZ, R25.H0_H0 ;  /* 0x20000019ff0b7230 */ /* 0x000fe40000004100 */
[----:B------:R-:W-:Y:S01]  /*164e0*/  FFMA.FTZ R41, R10, R29, R30 ;  /* 0x0000001d0a297223 */ /* 0x000fe2000001001e */
[--C-:B------:R-:W-:Y:S01]  /*164f0*/  HADD2.F32 R21, -RZ, R40.reuse.H0_H0 ;  /* 0x20000028ff157230 */ /* 0x100fe20000004100 */
[----:B------:R-:W-:Y:S01]  /*16500*/  F2FP.SATFINITE.E4M3.F32.PACK_AB_MERGE_C R5, R6, R5, R52 ;  /* 0x000000050605723e */ /* 0x000fe20004807034 */
[----:B------:R-:W-:Y:S02]  /*16510*/  HADD2.F32 R10, -RZ, R7.H0_H0 ;  /* 0x20000007ff0a7230 */ /* 0x000fe40000004100 */
[C---:B------:R-:W-:Y:S01]  /*16520*/  FMUL.FTZ R27, R11.reuse, R26 ;  /* 0x0000001a0b1b7220 */ /* 0x040fe20000410000 */
[----:B------:R-:W-:Y:S02]  /*16530*/  HADD2.F32 R25, -RZ, R25.H1_H1 ;  /* 0x30000019ff197230 */ /* 0x000fe40000004100 */
[----:B------:R-:W-:Y:S01]  /*16540*/  FMUL.FTZ R11, R11, R21 ;  /* 0x000000150b0b7220 */ /* 0x000fe20000410000 */
[----:B------:R-:W-:-:S02]  /*16550*/  HADD2.F32 R40, -RZ, R40.H1_H1 ;  /* 0x30000028ff287230 */ /* 0x000fc40000004100 */
[C---:B------:R-:W-:Y:S01]  /*16560*/  FFMA.FTZ R29, R10.reuse, R21, -R27 ;  /* 0x000000150a1d7223 */ /* 0x040fe2000001081b */
[----:B------:R-:W-:Y:S01]  /*16570*/  HADD2.F32 R24, -RZ, R47.H1_H1 ;  /* 0x3000002fff187230 */ /* 0x000fe20000004100 */
[----:B------:R-:W-:Y:S01]  /*16580*/  F2FP.F16.E4M3.UNPACK_B R27, R8.H1 ;  /* 0x00000008ff1b723e */ /* 0x000fe200030006ff */
[----:B------:R-:W-:Y:S02]  /*16590*/  HADD2.F32 R7, -RZ, R7.H1_H1 ;  /* 0x30000007ff077230 */ /* 0x000fe40000004100 */
[----:B------:R-:W-:Y:S01]  /*165a0*/  FFMA.FTZ R26, R10, R26, R11 ;  /* 0x0000001a0a1a7223 */ /* 0x000fe2000001000b */
[----:B------:R-:W-:Y:S01]  /*165b0*/  F2FP.F16.E4M3.UNPACK_B R11, R20.H1 ;  /* 0x00000014ff0b723e */ /* 0x000fe200030006ff */
[C---:B------:R-:W-:Y:S01]  /*165c0*/  FMUL.FTZ R21, R25.reuse, R40 ;  /* 0x0000002819157220 */ /* 0x040fe20000410000 */
[----:B------:R-:W-:Y:S01]  /*165d0*/  FMUL.FTZ R30, R25, R24 ;  /* 0x00000018191e7220 */ /* 0x000fe20000410000 */
[----:B------:R-:W-:Y:S01]  /*165e0*/  HADD2.F32 R25, -RZ, R27.H0_H0 ;  /* 0x2000001bff197230 */ /* 0x000fe20000004100 */
[----:B------:R-:W-:Y:S01]  /*165f0*/  F2FP.F16.E4M3.UNPACK_B R20, R20 ;  /* 0x00000014ff14723e */ /* 0x000fe200020006ff */
[----:B------:R-:W-:-:S02]  /*16600*/  HADD2.F32 R10, -RZ, R37.H0_H0 ;  /* 0x20000025ff0a7230 */ /* 0x000fc40000004100 */
[C---:B------:R-:W-:Y:S01]  /*16610*/  FFMA.FTZ R31, R7.reuse, R24, R21 ;  /* 0x00000018071f7223 */ /* 0x040fe20000010015 */
[--C-:B------:R-:W-:Y:S02]  /*16620*/  HADD2.F32 R21, -RZ, R11.reuse.H0_H0 ;  /* 0x2000000bff157230 */ /* 0x100fe40000004100 */
[----:B------:R-:W-:Y:S01]  /*16630*/  FFMA.FTZ R30, R7, R40, -R30 ;  /* 0x00000028071e7223 */ /* 0x000fe2000001081e */
[----:B------:R-:W-:Y:S02]  /*16640*/  HADD2.F32 R7, -RZ, R28.H0_H0 ;  /* 0x2000001cff077230 */ /* 0x000fe40000004100 */
[C---:B------:R-:W-:Y:S01]  /*16650*/  FMUL.FTZ R24, R10.reuse, R25 ;  /* 0x000000190a187220 */ /* 0x040fe20000410000 */
[----:B------:R-:W-:Y:S02]  /*16660*/  HADD2.F32 R11, -RZ, R11.H1_H1 ;  /* 0x3000000bff0b7230 */ /* 0x000fe40000004100 */
[----:B------:R-:W-:Y:S01]  /*16670*/  FMUL.FTZ R10, R10, R21 ;  /* 0x000000150a0a7220 */ /* 0x000fe20000410000 */
[----:B------:R-:W-:-:S02]  /*16680*/  HADD2.F32 R27, -RZ, R27.H1_H1 ;  /* 0x3000001bff1b7230 */ /* 0x000fc40000004100 */
[----:B------:R-:W-:Y:S01]  /*16690*/  FFMA.FTZ R40, R7, R21, -R24 ;  /* 0x0000001507287223 */ /* 0x000fe20000010818 */
[----:B------:R-:W-:Y:S01]  /*166a0*/  HADD2.F32 R37, -RZ, R37.H1_H1 ;  /* 0x30000025ff257230 */ /* 0x000fe20000004100 */
[----:B------:R-:W-:Y:S01]  /*166b0*/  F2FP.SATFINITE.E4M3.F32.PACK_AB_MERGE_C R9, R50, R9, R46 ;  /* 0x000000093209723e */ /* 0x000fe2000480702e */
[----:B------:R-:W-:-:S03]  /*166c0*/  HADD2.F32 R28, -RZ, R28.H1_H1 ;  /* 0x3000001cff1c7230 */ /* 0x000fc60000004100 */
[C---:B------:R-:W-:Y:S01]  /*166d0*/  FMUL.FTZ R21, R37.reuse, R27 ;  /* 0x0000001b25157220 */ /* 0x040fe20000410000 */
[----:B------:R-:W-:Y:S01]  /*166e0*/  FMUL.FTZ R24, R37, R11 ;  /* 0x0000000b25187220 */ /* 0x000fe20000410000 */
[----:B------:R-:W-:Y:S01]  /*166f0*/  FFMA.FTZ R37, R7, R25, R10 ;  /* 0x0000001907257223 */ /* 0x000fe2000001000a */
[----:B------:R-:W-:Y:S01]  /*16700*/  F2FP.F16.E4M3.UNPACK_B R7, R8 ;  /* 0x00000008ff07723e */ /* 0x000fe200020006ff */
[C---:B------:R-:W-:Y:S01]  /*16710*/  FFMA.FTZ R43, R28.reuse, R11, -R21 ;  /* 0x0000000b1c2b7223 */ /* 0x040fe20000010815 */
[--C-:B------:R-:W-:Y:S02]  /*16720*/  HADD2.F32 R10, -RZ, R20.reuse.H0_H0 ;  /* 0x20000014ff0a7230 */ /* 0x100fe40000004100 */
[----:B------:R-:W-:Y:S01]  /*16730*/  FFMA.FTZ R28, R28, R27, R24 ;  /* 0x0000001b1c1c7223 */ /* 0x000fe20000010018 */
[----:B------:R-:W-:Y:S02]  /*16740*/  HADD2.F32 R11, -RZ, R20.H1_H1 ;  /* 0x30000014ff0b7230 */ /* 0x000fe40000004100 */
[----:B------:R-:W-:Y:S01]  /*16750*/  HADD2.F32 R8, -RZ, R36.H0_H0 ;  /* 0x20000024ff087230 */ /* 0x000fe20000004100 */
[----:B------:R-:W-:Y:S01]  /*16760*/  F2FP.SATFINITE.E4M3.F32.PACK_AB_MERGE_C R40, R43, R40, RZ ;  /* 0x000000282b28723e */ /* 0x000fe200048070ff */
[--C-:B------:R-:W-:Y:S01]  /*16770*/  HADD2.F32 R20, -RZ, R7.reuse.H0_H0 ;  /* 0x20000007ff147230 */ /* 0x100fe20000004100 */
[----:B------:R-:W-:Y:S01]  /*16780*/  F2FP.SATFINITE.E4M3.F32.PACK_AB_MERGE_C R28, R28, R37, RZ ;  /* 0x000000251c1c723e */ /* 0x000fe200048070ff */
[----:B------:R-:W-:-:S02]  /*16790*/  HADD2.F32 R21, -RZ, R7.H1_H1 ;  /* 0x30000007ff157230 */ /* 0x000fc40000004100 */
[C---:B------:R-:W-:Y:S01]  /*167a0*/  FMUL.FTZ R25, R8.reuse, R10 ;  /* 0x0000000a08197220 */ /* 0x040fe20000410000 */
[----:B------:R-:W-:Y:S02]  /*167b0*/  HADD2.F32 R36, -RZ, R36.H1_H1 ;  /* 0x30000024ff247230 */ /* 0x000fe40000004100 */
[----:B------:R-:W-:Y:S01]  /*167c0*/  FMUL.FTZ R24, R8, R20 ;  /* 0x0000001408187220 */ /* 0x000fe20000410000 */
[--C-:B------:R-:W-:Y:S01]  /*167d0*/  HADD2.F32 R7, -RZ, R4.reuse.H0_H0 ;  /* 0x20000004ff077230 */ /* 0x100fe20000004100 */
[----:B------:R-:W-:Y:S01]  /*167e0*/  F2FP.SATFINITE.E4M3.F32.PACK_AB_MERGE_C R8, R41, R38, RZ ;  /* 0x000000262908723e */ /* 0x000fe200048070ff */
[----:B------:R-:W-:Y:S02]  /*167f0*/  HADD2.F32 R4, -RZ, R4.H1_H1 ;  /* 0x30000004ff047230 */ /* 0x000fe40000004100 */
[C---:B------:R-:W-:Y:S01]  /*16800*/  FMUL.FTZ R27, R36.reuse, R21 ;  /* 0x00000015241b7220 */ /* 0x040fe20000410000 */
        /* <DEDUP_REMOVED lines=8> */
[----:B------:R-:W-:Y:S02]  /*16890*/  F2FP.SATFINITE.E4M3.F32.PACK_AB_MERGE_C R7, R55, R54, R7 ;  /* 0x000000363707723e */ /* 0x000fe40004807007 */
[----:B------:R-:W-:Y:S02]  /*168a0*/  F2FP.SATFINITE.E4M3.F32.PACK_AB_MERGE_C R4, R30, R29, R4 ;  /* 0x0000001d1e04723e */ /* 0x000fe40004807004 */
[----:B------:R-:W-:Y:S02]  /*168b0*/  F2FP.SATFINITE.E4M3.F32.PACK_AB_MERGE_C R6, R27, R24, R40 ;  /* 0x000000181b06723e */ /* 0x000fe40004807028 */
[----:B------:R-:W-:-:S02]  /*168c0*/  F2FP.SATFINITE.E4M3.F32.PACK_AB_MERGE_C R11, R48, R49, R11 ;  /* 0x00000031300b723e */ /* 0x000fc4000480700b */
[----:B------:R-:W-:Y:S01]  /*168d0*/  F2FP.SATFINITE.E4M3.F32.PACK_AB_MERGE_C R8, R31, R26, R8 ;  /* 0x0000001a1f08723e */ /* 0x000fe20004807008 */
[----:B------:R2:W-:Y:S01]  /*168e0*/  STS.128 [R236+0x14400], R4 ;  /* 0x01440004ec007388 */ /* 0x0005e20000000c00 */
[----:B------:R-:W-:-:S05]  /*168f0*/  F2FP.SATFINITE.E4M3.F32.PACK_AB_MERGE_C R10, R21, R10, R28 ;  /* 0x0000000a150a723e */ /* 0x000fca000480701c */
[----:B------:R2:W-:Y:S02]  /*16900*/  STS.128 [R0+0x14400], R8 ;  /* 0x0144000800007388 */ /* 0x0005e40000000c00 */
.L_x_1590:
[----:B------:R-:W-:Y:S05]  /*16910*/  BSYNC B1 ;  /* 0x0000000000017941 */ /* 0x000fea0003800000 */
.L_x_1589:
[----:B------:R-:W-:Y:S05]  /*16920*/  @P2 BRA `(.L_x_1571) ;  /* 0x0000000c00d82947 */ /* 0x000fea0003800000 */
[----:B-12--5:R-:W-:Y:S02]  /*16930*/  SHF.R.U32.HI R4, RZ, 0x8, R32 ;  /* 0x00000008ff047819 */ /* 0x026fe40000011620 */
[----:B------:R-:W-:Y:S02]  /*16940*/  LOP3.LUT R0, R32, 0xff, RZ, 0xc0, !PT ;  /* 0x000000ff20007812 */ /* 0x000fe400078ec0ff */
[----:B------:R-:W-:Y:S02]  /*16950*/  SHF.R.U32.HI R8, RZ, 0x8, R34 ;  /* 0x00000008ff087819 */ /* 0x000fe40000011622 */
[----:B------:R-:W-:Y:S02]  /*16960*/  LOP3.LUT R5, R4, 0xff, RZ, 0xc0, !PT ;  /* 0x000000ff04057812 */ /* 0x000fe400078ec0ff */
[----:B------:R-:W-:Y:S02]  /*16970*/  LEA.HI R3, R3, R228, RZ, 0x1c ;  /* 0x000000e403037211 */ /* 0x000fe400078fe0ff */
[----:B------:R-:W-:-:S02]  /*16980*/  LOP3.LUT R4, R34, 0xff, RZ, 0xc0, !PT ;  /* 0x000000ff22047812 */ /* 0x000fc400078ec0ff */
[----:B------:R-:W-:Y:S02]  /*16990*/  LOP3.LUT R9, R8, 0xff, RZ, 0xc0, !PT ;  /* 0x000000ff08097812 */ /* 0x000fe400078ec0ff */
[----:B----4-:R-:W-:Y:S02]  /*169a0*/  PRMT R21, R5, 0x7604, R0 ;  /* 0x0000760405157816 */ /* 0x010fe40000000000 */
        /* <DEDUP_REMOVED lines=23> */
[----:B------:R-:W1:Y:S01]  /*16b20*/  LDS.128 R8, [R0+0x14400] ;  /* 0x0144000000087984 */ /* 0x000e620000000c00 */
[----:B------:R-:W-:Y:S02]  /*16b30*/  PRMT R24, R6, 0x7604, R5 ;  /* 0x0000760406187816 */ /* 0x000fe40000000005 */
[----:B------:R-:W-:Y:S01]  /*16b40*/  SHF.R.U32.HI R30, RZ, 0x8, R15 ;  /* 0x00000008ff1e7819 */ /* 0x000fe2000001160f */
[----:B------:R-:W2:Y:S01]  /*16b50*/  LDS.128 R4, [R235+0x14400] ;  /* 0x01440000eb047984 */ /* 0x000ea20000000c00 */
[----:B------:R-:W-:-:S02]  /*16b60*/  LOP3.LUT R29, R15, 0xff, RZ, 0xc0, !PT ;  /* 0x000000ff0f1d7812 */ /* 0x000fc400078ec0ff */
[----:B------:R-:W-:Y:S02]  /*16b70*/  LOP3.LUT R30, R30, 0xff, RZ, 0xc0, !PT ;  /* 0x000000ff1e1e7812 */ /* 0x000fe400078ec0ff */
[----:B------:R-:W-:Y:S02]  /*16b80*/  LOP3.LUT R26, R13, 0xff, RZ, 0xc0, !PT ;  /* 0x000000ff0d1a7812 */ /* 0x000fe400078ec0ff */
[----:B------:R-:W-:Y:S02]  /*16b90*/  SHF.R.U32.HI R28, RZ, 0x8, R14 ;  /* 0x00000008ff1c7819 */ /* 0x000fe4000001160e */
[----:B------:R-:W-:Y:S02]  /*16ba0*/  PRMT R30, R30, 0x7604, R29 ;  /* 0x000076041e1e7816 */ /* 0x000fe4000000001d */
[----:B------:R-:W-:Y:S02]  /*16bb0*/  PRMT R26, R3, 0x7604, R26 ;  /* 0x00007604031a7816 */ /* 0x000fe4000000001a */
[----:B------:R-:W-:-:S02]  /*16bc0*/  SHF.R.U32.HI R29, RZ, 0x10, R13 ;  /* 0x00000010ff1d7819 */ /* 0x000fc4000001160d */
[----:B------:R-:W-:Y:S02]  /*16bd0*/  LOP3.LUT R27, R14, 0xff, RZ, 0xc0, !PT ;  /* 0x000000ff0e1b7812 */ /* 0x000fe400078ec0ff */
[----:B------:R-:W-:Y:S01]  /*16be0*/  LOP3.LUT R28, R28, 0xff, RZ, 0xc0, !PT ;  /* 0x000000ff1c1c7812 */ /* 0x000fe200078ec0ff */
[----:B------:R-:W-:Y:S01]  /*16bf0*/  IMAD.U32 R29, R29, 0x10000, RZ ;  /* 0x000100001d1d7824 */ /* 0x000fe200078e00ff */
[----:B------:R-:W-:Y:S02]  /*16c00*/  SHF.R.U32.HI R3, RZ, 0x10, R33 ;  /* 0x00000010ff037819 */ /* 0x000fe40000011621 */
[----:B0-----:R-:W-:Y:S02]  /*16c10*/  PRMT R39, R28, 0x7604, R27 ;  /* 0x000076041c277816 */ /* 0x001fe4000000001b */
[----:B------:R-:W-:Y:S01]  /*16c20*/  SHF.R.U32.HI R27, RZ, 0x10, R35 ;  /* 0x00000010ff1b7819 */ /* 0x000fe20000011623 */
[----:B------:R-:W-:Y:S01]  /*16c30*/  IMAD.U32 R3, R3, 0x10000, RZ ;  /* 0x0001000003037824 */ /* 0x000fe200078e00ff */
[----:B------:R-:W-:-:S02]  /*16c40*/  SHF.R.U32.HI R41, RZ, 0x10, R15 ;  /* 0x00000010ff297819 */ /* 0x000fc4000001160f */
[--C-:B------:R-:W-:Y:S01]  /*16c50*/  LOP3.LUT R21, R21, 0xff0000, R32.reuse, 0xf8, !PT ;  /* 0x00ff000015157812 */ /* 0x100fe200078ef820 */
[----:B------:R-:W-:Y:S01]  /*16c60*/  IMAD.U32 R27, R27, 0x10000, RZ ;  /* 0x000100001b1b7824 */ /* 0x000fe200078e00ff */
[----:B------:R-:W-:Y:S01]  /*16c70*/  LOP3.LUT R37, R26, 0xff0000, R29, 0xf8, !PT ;  /* 0x00ff00001a257812 */ /* 0x000fe200078ef81d */
[----:B------:R-:W-:Y:S01]  /*16c80*/  IMAD.U32 R41, R41, 0x10000, RZ ;  /* 0x0001000029297824 */ /* 0x000fe200078e00ff */
[----:B------:R-:W-:Y:S02]  /*16c90*/  LOP3.LUT R3, R20, 0xff0000, R3, 0xf8, !PT ;  /* 0x00ff000014037812 */ /* 0x000fe400078ef803 */
[----:B------:R-:W-:Y:S02]  /*16ca0*/  LOP3.LUT R29, R21, 0xff000000, R32, 0xf8, !PT ;  /* 0xff000000151d7812 */ /* 0x000fe400078ef820 */
[----:B------:R-:W-:Y:S02]  /*16cb0*/  LOP3.LUT R37, R37, 0xff000000, R13, 0xf8, !PT ;  /* 0xff00000025257812 */ /* 0x000fe400078ef80d */
[----:B------:R-:W-:-:S02]  /*16cc0*/  LOP3.LUT R25, R25, 0xff0000, R34, 0xf8, !PT ;  /* 0x00ff000019197812 */ /* 0x000fc400078ef822 */
[----:B------:R-:W-:Y:S02]  /*16cd0*/  LOP3.LUT R32, R3, 0xff000000, R33, 0xf8, !PT ;  /* 0xff00000003207812 */ /* 0x000fe400078ef821 */
[----:B------:R-:W-:Y:S02]  /*16ce0*/  LOP3.LUT R27, R24, 0xff0000, R27, 0xf8, !PT ;  /* 0x00ff0000181b7812 */ /* 0x000fe400078ef81b */
[----:B------:R-:W-:Y:S02]  /*16cf0*/  LOP3.LUT R31, R31, 0xff0000, R12, 0xf8, !PT ;  /* 0x00ff00001f1f7812 */ /* 0x000fe400078ef80c */
[----:B------:R-:W-:Y:S02]  /*16d00*/  LOP3.LUT R41, R30, 0xff0000, R41, 0xf8, !PT ;  /* 0x00ff00001e297812 */ /* 0x000fe400078ef829 */
[----:B------:R-:W-:Y:S02]  /*16d10*/  F2FP.F16.E4M3.UNPACK_B R36, R37 ;  /* 0x00000025ff24723e */ /* 0x000fe400020006ff */
[----:B-1----:R-:W-:-:S02]  /*16d20*/  F2FP.F16.E4M3.UNPACK_B R21, R9 ;  /* 0x00000009ff15723e */ /* 0x002fc400020006ff */
        /* <DEDUP_REMOVED lines=182> */
.L_x_1571:
[----:B------:R-:W-:Y:S05]  /*17890*/  BSYNC B0 ;  /* 0x0000000000007941 */ /* 0x000fea0003800000 */
.L_x_1564:
        /* <DEDUP_REMOVED lines=8> */
.L_x_1562:
[----:B------:R-:W-:Y:S01]  /*17920*/  IMAD.U32 R205, RZ, RZ, UR53 ;  /* 0x00000035ffcd7e24 */ /* 0x000fe2000f8e00ff */
[----:B------:R-:W-:-:S04]  /*17930*/  LOP3.LUT R17, R17, 0xfffffff7, RZ, 0xc0, !PT ;  /* 0xfffffff711117812 */ /* 0x000fc800078ec0ff */
[----:B------:R-:W-:-:S13]  /*17940*/  ISETP.NE.AND P0, PT, R205, 0x3, PT ;  /* 0x00000003cd00780c */ /* 0x000fda0003f05270 */
[----:B------:R-:W-:Y:S01]  /*17950*/  @P0 LOP3.LUT R17, R17, 0x8, RZ, 0xfc, !PT ;  /* 0x0000000811110812 */ /* 0x000fe200078efcff */
[----:B------:R-:W-:Y:S06]  /*17960*/  @!P0 BRA `(.L_x_1591) ;  /* 0x0000000000048947 */ /* 0x000fec0003800000 */
[----:B------:R-:W-:Y:S01]  /*17970*/  BPT.TRAP 0x1 ;  /* 0x000000040000795c */ /* 0x000fe20000300000 */
.L_x_1591:
[----:B0-23-5:R-:W-:Y:S01]  /*17980*/  IMAD R7, R190, 0x8, R16 ;  /* 0x00000008be077824 */ /* 0x02dfe200078e0210 */
[----:B------:R-:W-:-:S04]  /*17990*/  SHF.L.U32 R0, R19, 0x1f, RZ ;  /* 0x0000001f13007819 */ /* 0x000fc800000006ff */
[----:B------:R0:W2:Y:S01]  /*179a0*/  SYNCS.PHASECHK.TRANS64.TRYWAIT P1, [R7+URZ+0x29830], R0 ;  /* 0x02983000070075a7 */ /* 0x0000a2000802017f */
[----:B------:R-:W-:Y:S05]  /*179b0*/  @!P0 BRA `(.L_x_1592) ;  /* 0x0000000000048947 */ /* 0x000fea0003800000 */
[----:B------:R-:W-:Y:S01]  /*179c0*/  BPT.TRAP 0x1 ;  /* 0x000000040000795c */ /* 0x000fe20000300000 */
.L_x_1592:
[----:B-1----:R-:W1:Y:S02]  /*179d0*/  S2R R3, SR_TID.X ;  /* 0x0000000000037919 */ /* 0x002e640000002100 */
[----:B-1----:R-:W-:-:S04]  /*179e0*/  LOP3.LUT R3, R3, 0x7f, RZ, 0xc0, !PT ;  /* 0x0000007f03037812 */ /* 0x002fc800078ec0ff */
[----:B------:R-:W-:Y:S01]  /*179f0*/  ISETP.NE.AND P0, PT, R3, RZ, PT ;  /* 0x000000ff0300720c */ /* 0x000fe20003f05270 */
[----:B--2---:R-:W-:-:S12]  /*17a00*/  @P1 BRA `(.L_x_1593) ;  /* 0x0000000000081947 */ /* 0x004fd80003800000 */
[----:B------:R-:W1:Y:S02]  /*17a10*/  SYNCS.PHASECHK.TRANS64.TRYWAIT P1, [R7+URZ+0x29830], R0 ;  /* 0x02983000070075a7 */ /* 0x000e64000802017f */
[----:B-1----:R-:W-:Y:S05]  /*17a20*/  @!P1 BRA `(.L_x_1594) ;  /* 0x000001c400a89947 */ /* 0x002fea0003800000 */
.L_x_1593:
[----:B------:R-:W-:Y:S05]  /*17a30*/  WARPSYNC.ALL ;  /* 0x0000000000007948 */ /* 0x000fea0003800000 */
[----:B01----:R-:W-:Y:S01]  /*17a40*/  VIADD R0, R16, 0x1a400 ;  /* 0x0001a40010007836 */ /* 0x003fe20000000000 */
[----:B------:R-:W-:Y:S01]  /*17a50*/  R2UR UR24, R44 ;  /* 0x000000002c1872ca */ /* 0x000fe200000e0000 */
[----:B------:R-:W-:Y:S01]  /*17a60*/  IMAD.MOV.U32 R5, RZ, RZ, -0x7fffffe0 ;  /* 0x80000020ff057424 */ /* 0x000fe200078e00ff */
[----:B------:R-:W-:Y:S01]  /*17a70*/  WARPGROUP.ARRIVE ;  /* 0x00000000000079c5 */ /* 0x000fe20000000000 */
[----:B------:R-:W-:Y:S01]  /*17a80*/  UMOV UR25, 0x80000020 ;  /* 0x8000002000197882 */ /* 0x000fe20000000000 */
[----:B------:R-:W-:Y:S01]  /*17a90*/  SHF.R.U32.HI R0, RZ, 0x4, R0 ;  /* 0x00000004ff007819 */ /* 0x000fe20000011600 */
[----:B------:R-:W-:Y:S01]  /*17aa0*/  IMAD.MOV.U32 R11, RZ, RZ, -0x7fffffe0 ;  /* 0x80000020ff0b7424 */ /* 0x000fe200078e00ff */
[----:B------:R-:W-:Y:S01]  /*17ab0*/  R2UR UR27, R5 ;  /* 0x00000000051b72ca */ /* 0x000fe200000e0000 */
[----:B------:R-:W-:Y:S01]  /*17ac0*/  UMOV UR13, UR25 ;  /* 0x00000019000d7c82 */ /* 0x000fe20008000000 */
[----:B------:R-:W-:Y:S01]  /*17ad0*/  LOP3.LUT R0, R0, 0x3fff, RZ, 0xc0, !PT ;  /* 0x00003fff00007812 */ /* 0x000fe200078ec0ff */
[----:B------:R-:W-:Y:S01]  /*17ae0*/  IMAD.MOV.U32 R13, RZ, RZ, -0x7fffffe0 ;  /* 0x80000020ff0d7424 */ /* 0x000fe200078e00ff */
[----:B------:R-:W-:Y:S01]  /*17af0*/  R2UR UR15, R11 ;  /* 0x000000000b0f72ca */ /* 0x000fe200000e0000 */
[----:B------:R-:W-:Y:S01]  /*17b00*/  UMOV UR9, UR25 ;  /* 0x0000001900097c82 */ /* 0x000fe20008000000 */
[----:B------:R-:W-:Y:S01]  /*17b10*/  LOP3.LUT R8, R0, 0x10000, RZ, 0xfc, !PT ;  /* 0x0001000000087812 */ /* 0x000fe200078efcff */
[----:B------:R-:W-:Y:S01]  /*17b20*/  ULOP3.LUT UR24, UR24, 0x10000, URZ, 0xfc, !UPT ;  /* 0x0001000018187892 */ /* 0x000fe2000f8efc3f */
[----:B------:R-:W-:Y:S01]  /*17b30*/  R2UR UR11, R13 ;  /* 0x000000000d0b72ca */ /* 0x000fe200000e0000 */
[----:B------:R-:W-:Y:S01]  /*17b40*/  UMOV UR5, UR25 ;  /* 0x0000001900057c82 */ /* 0x000fe20008000000 */
[----:B------:R-:W-:Y:S01]  /*17b50*/  R2UR UR7, R11 ;  /* 0x000000000b0772ca */ /* 0x000fe200000e0000 */
[----:B------:R-:W-:Y:S01]  /*17b60*/  IMAD R4, R190, 0x780, R8 ;  /* 0x00000780be047824 */ /* 0x000fe200078e0208 */
[----:B------:R-:W-:Y:S01]  /*17b70*/  R2UR UR19, R13 ;  /* 0x000000000d1372ca */ /* 0x000fe200000e0000 */
[----:B------:R-:W-:Y:S01]  /*17b80*/  UMOV UR17, UR25 ;  /* 0x0000001900117c82 */ /* 0x000fe20008000000 */
[----:B------:R-:W-:Y:S01]  /*17b90*/  UMOV UR12, UR24 ;  /* 0x00000018000c7c82 */ /* 0x000fe20008000000 */
[C---:B------:R-:W-:Y:S01]  /*17ba0*/  VIADD R10, R4.reuse, 0x80 ;  /* 0x00000080040a7836 */ /* 0x040fe20000000000 */
[C---:B------:R-:W-:Y:S01]  /*17bb0*/  R2UR UR26, R4.reuse ;  /* 0x00000000041a72ca */ /* 0x040fe200000e0000 */
[----:B------:R-:W-:Y:S01]  /*17bc0*/  VIADD R12, R4, 0x100 ;  /* 0x00000100040c7836 */ /* 0x000fe20000000000 */
[----:B------:R-:W-:Y:S01]  /*17bd0*/  UMOV UR8, UR24 ;  /* 0x0000001800087c82 */ /* 0x000fe20008000000 */
[----:B------:R-:W-:Y:S01]  /*17be0*/  UMOV UR4, UR24 ;  /* 0x0000001800047c82 */ /* 0x000fe20008000000 */
[----:B------:R-:W-:Y:S01]  /*17bf0*/  R2UR UR14, R10 ;  /* 0x000000000a0e72ca */ /* 0x000fe200000e0000 */
[----:B------:R-:W-:Y:S01]  /*17c00*/  VIADD R10, R4, 0x180 ;  /* 0x00000180040a7836 */ /* 0x000fe20000000000 */
[----:B------:R-:W-:Y:S01]  /*17c10*/  R2UR UR10, R12 ;  /* 0x000000000c0a72ca */ /* 0x000fe200000e0000 */
[----:B------:R-:W-:Y:S01]  /*17c20*/  VIADD R12, R4, 0x200 ;  /* 0x00000200040c7836 */ /* 0x000fe20000000000 */
[----:B------:R-:W-:Y:S01]  /*17c30*/  UMOV UR16, UR24 ;  /* 0x0000001800107c82 */ /* 0x000fe20008000000 */
[----:B------:R-:W-:Y:S01]  /*17c40*/  IMAD.MOV.U32 R11, RZ, RZ, -0x7fffffe0 ;  /* 0x80000020ff0b7424 */ /* 0x000fe200078e00ff */
[----:B------:R-:W-:Y:S01]  /*17c50*/  R2UR UR6, R10 ;  /* 0x000000000a0672ca */ /* 0x000fe200000e0000 */
[----:B------:R-:W-:Y:S01]  /*17c60*/  VIADD R10, R4, 0x2 ;  /* 0x00000002040a7836 */ /* 0x000fe20000000000 */
[----:B------:R-:W-:Y:S01]  /*17c70*/  R2UR UR18, R12 ;  /* 0x000000000c1272ca */ /* 0x000fe200000e0000 */
[----:B------:R-:W-:Y:S01]  /*17c80*/  QGMMA.64x32x32.F32.E4M3.E4M3 R88, gdesc[UR24], RZ, !UPT, gsb0 ;  /* 0x00600000185879f3 */ /* 0x000fe2000c0008ff */
[----:B------:R-:W-:Y:S01]  /*17c90*/  VIADD R12, R4, 0x82 ;  /* 0x00000082040c7836 */ /* 0x000fe20000000000 */
[----:B------:R-:W0:Y:S01]  /*17ca0*/  LDC R225, c[0x0][0x448] ;  /* 0x00011200ffe17b82 */ /* 0x000e220000000800 */
[----:B------:R-:W-:Y:S01]  /*17cb0*/  IMAD.MOV.U32 R13, RZ, RZ, -0x7fffffe0 ;  /* 0x80000020ff0d7424 */ /* 0x000fe200078e00ff */
[----:B------:R-:W-:Y:S01]  /*17cc0*/  LOP3.LUT R17, R17, 0xffffffdf, RZ, 0xc0, !PT ;  /* 0xffffffdf11117812 */ /* 0x000fe200078ec0ff */
[----:B------:R-:W-:-:S02]  /*17cd0*/  IMAD.MOV.U32 R5, RZ, RZ, -0x7fffffe0 ;  /* 0x80000020ff057424 */ /* 0x000fc400078e00ff */
[----:B------:R-:W-:Y:S02]  /*17ce0*/  IMAD.IADD R3, R212, 0x1, R201 ;  /* 0x00000001d4037824 */ /* 0x000fe400078e02c9 */
[----:B------:R-:W-:-:S04]  /*17cf0*/  IMAD.MOV.U32 R104, RZ, RZ, -0xa0 ;  /* 0xffffff60ff687424 */ /* 0x000fc800078e00ff */
[----:B------:R-:W-:Y:S01]  /*17d00*/  IMAD R104, R163, R104, 0xa1 ;  /* 0x000000a1a3687424 */ /* 0x000fe200078e0268 */
[----:B0-----:R-:W-:-:S13]  /*17d10*/  ISETP.NE.AND P1, PT, R225, 0x1, PT ;  /* 0x00000001e100780c */ /* 0x001fda0003f25270 */
[----:B------:R-:W0:Y:S01]  /*17d20*/  @P1 LDC R0, c[0x0][0x44c] ;  /* 0x00011300ff001b82 */ /* 0x000e220000000800 */
[----:B------:R-:W-:-:S04]  /*17d30*/  @P1 LOP3.LUT R17, R17, 0x20, RZ, 0xfc, !PT ;  /* 0x0000002011111812 */ /* 0x000fc800078efcff */
[----:B------:R-:W-:Y:S01]  /*17d40*/  LOP3.LUT R17, R17, 0xffffffef, RZ, 0xc0, !PT ;  /* 0xffffffef11117812 */ /* 0x000fe200078ec0ff */
[----:B------:R-:W-:Y:S02]  /*17d50*/  WARPGROUP.DEPBAR.LE gsb0, 0x0 ;  /* 0x00008000000079c5 */ /* 0x000fe40000010000 */
[----:B------:R-:W-:Y:S01]  /*17d60*/  WARPGROUP.ARRIVE ;  /* 0x00000000000079c5 */ /* 0x000fe20000000000 */
[----:B0-----:R-:W-:-:S05]  /*17d70*/  @P1 IMAD.HI.U32 R0, R3, R0, RZ ;  /* 0x0000000003001227 */ /* 0x001fca00078e00ff */
[----:B------:R-:W-:Y:S03]  /*17d80*/  QGMMA.64x32x32.F32.E4M3.E4M3 R72, gdesc[UR12], RZ, !UPT, gsb0 ;  /* 0x006000000c4879f3 */ /* 0x000fe6000c0008ff */
[----:B------:R-:W-:Y:S02]  /*17d90*/  WARPGROUP.DEPBAR.LE gsb0, 0x0 ;  /* 0x00008000000079c5 */ /* 0x000fe40000010000 */
[----:B------:R-:W-:-:S06]  /*17da0*/  WARPGROUP.ARRIVE ;  /* 0x00000000000079c5 */ /* 0x000fcc0000000000 */
[----:B------:R-:W-:Y:S03]  /*17db0*/  QGMMA.64x32x32.F32.E4M3.E4M3 R56, gdesc[UR8], RZ, !UPT, gsb0 ;  /* 0x00600000083879f3 */ /* 0x000fe6000c0008ff */
[----:B------:R-:W-:Y:S02]  /*17dc0*/  WARPGROUP.DEPBAR.LE gsb0, 0x0 ;  /* 0x00008000000079c5 */ /* 0x000fe40000010000 */
[----:B------:R-:W-:-:S06]  /*17dd0*/  WARPGROUP.ARRIVE ;  /* 0x00000000000079c5 */ /* 0x000fcc0000000000 */
[----:B------:R-:W-:Y:S01]  /*17de0*/  QGMMA.64x32x32.F32.E4M3.E4M3 R40, gdesc[UR4], RZ, !UPT, gsb0 ;  /* 0x00600000042879f3 */ /* 0x000fe2000c0008ff */
[----:B------:R-:W-:Y:S01]  /*17df0*/  R2UR UR6, R10 ;  /* 0x000000000a0672ca */ /* 0x000fe200000e0000 */
[----:B------:R-:W-:Y:S01]  /*17e00*/  UIADD3 UR4, UR24, 0x2, URZ ;  /* 0x0000000218047890 */ /* 0x000fe2000fffe03f */
[----:B------:R-:W-:Y:S01]  /*17e10*/  R2UR UR7, R11 ;  /* 0x000000000b0772ca */ /* 0x000fe200000e0000 */
[----:B------:R-:W-:Y:S01]  /*17e20*/  UMOV UR5, 0x80000020 ;  /* 0x8000002000057882 */ /* 0x000fe20000000000 */
[----:B------:R-:W-:Y:S01]  /*17e30*/  VIADD R10, R4, 0x102 ;  /* 0x00000102040a7836 */ /* 0x000fe20000000000 */
[----:B------:R-:W-:Y:S01]  /*17e40*/  UMOV UR13, UR5 ;  /* 0x00000005000d7c82 */ /* 0x000fe20008000000 */
[----:B------:R-:W-:Y:S01]  /*17e50*/  IMAD.MOV.U32 R11, RZ, RZ, -0x7fffffe0 ;  /* 0x80000020ff0b7424 */ /* 0x000fe200078e00ff */
[----:B------:R-:W-:Y:S01]  /*17e60*/  UMOV UR9, UR5 ;  /* 0x0000000500097c82 */ /* 0x000fe20008000000 */
[----:B------:R-:W-:Y:S01]  /*17e70*/  UMOV UR12, UR4 ;  /* 0x00000004000c7c82 */ /* 0x000fe20008000000 */
[----:B------:R-:W-:Y:S01]  /*17e80*/  R2UR UR14, R10 ;  /* 0x000000000a0e72ca */ /* 0x000fe200000e0000 */
[----:B------:R-:W-:Y:S01]  /*17e90*/  UMOV UR8, UR4 ;  /* 0x0000000400087c82 */ /* 0x000fe20008000000 */
[----:B------:R-:W-:Y:S01]  /*17ea0*/  R2UR UR15, R11 ;  /* 0x000000000b0f72ca */ /* 0x000fe200000e0000 */
[----:B------:R-:W-:-:S02]  /*17eb0*/  VIADD R10, R4, 0x202 ;  /* 0x00000202040a7836 */ /* 0x000fc40000000000 */
        /* <DEDUP_REMOVED lines=10> */
[----:B------:R-:W-:Y:S01]  /*17f60*/  R2UR UR10, R12 ;  /* 0x000000000c0a72ca */ /* 0x000fe200000e0000 */
[----:B------:R-:W-:Y:S01]  /*17f70*/  VIADD R12, R4, 0x300 ;  /* 0x00000300040c7836 */ /* 0x000fe20000000000 */
[----:B------:R-:W-:Y:S01]  /*17f80*/  R2UR UR11, R13 ;  /* 0x000000000d0b72ca */ /* 0x000fe200000e0000 */
[----:B------:R-:W-:-:S03]  /*17f90*/  IMAD.MOV.U32 R13, RZ, RZ, -0x7fffffe0 ;  /* 0x80000020ff0d7424 */ /* 0x000fc600078e00ff */
        /* <DEDUP_REMOVED lines=40> */
[----:B------:R-:W-:Y:S01]  /*18220*/  UMOV UR12, UR8 ;  /* 0x00000008000c7c82 */ /* 0x000fe20008000000 */
[----:B------:R-:W-:Y:S01]  /*18230*/  UMOV UR13, UR9 ;  /* 0x00000009000d7c82 */ /* 0x000fe20008000000 */
[----:B------:R-:W-:-:S02]  /*18240*/  VIADD R10, R4, 0x480 ;  /* 0x00000480040a7836 */ /* 0x000fc40000000000 */
[----:B------:R-:W-:Y:S01]  /*18250*/  IMAD.MOV.U32 R11, RZ, RZ, -0x7fffffe0 ;  /* 0x80000020ff0b7424 */ /* 0x000fe200078e00ff */
[----:B------:R-:W-:Y:S02]  /*18260*/  WARPGROUP.DEPBAR.LE gsb0, 0x0 ;  /* 0x00008000000079c5 */ /* 0x000fe40000010000 */
[----:B------:R-:W-:-:S06]  /*18270*/  WARPGROUP.ARRIVE ;  /* 0x00000000000079c5 */ /* 0x000fcc0000000000 */
[----:B------:R-:W-:Y:S01]  /*18280*/  QGMMA.64x32x32.F32.E4M3.E4M3 R24, gdesc[UR4], R24, gsb0 ;  /* 0x00600000041879f3 */ /* 0x000fe20008000818 */
[----:B------:R-:W-:Y:S02]  /*18290*/  ULDC UR6, c[0x0][0x9dc] ;  /* 0x0002770000067ab9 */ /* 0x000fe40000000800 */
        /* <DEDUP_REMOVED lines=102> */
[----:B------:R-:W-:-:S03]  /*18900*/  VIADD R104, R104, 0xffffffff ;  /* 0xffffffff68687836 */ /* 0x000fc60000000000 */
[----:B------:R-:W-:Y:S01]  /*18910*/  IADD3 R135, -R192, R12, R193 ;  /* 0x0000000cc0877210 */ /* 0x000fe20007ffe1c1 */
[----:B------:R-:W-:Y:S01]  /*18920*/  VIADD R12, R12, 0xffffffff ;  /* 0xffffffff0c0c7836 */ /* 0x000fe20000000000 */
        /* <DEDUP_REMOVED lines=17> */
[----:B------:R-:W-:Y:S01]  /*18a40*/  VIADD R4, R4, 0x702 ;  /* 0x0000070204047836 */ /* 0x000fe20000000000 */
[----:B------:R-:W0:Y:S01]  /*18a50*/  LDC.64 R10, c[0x0][0x9e0] ;  /* 0x00027800ff0a7b82 */ /* 0x000e220000000a00 */
[----:B------:R-:W-:-:S02]  /*18a60*/  WARPGROUP.DEPBAR.LE gsb0, 0x0 ;  /* 0x00008000000079c5 */ /* 0x000fc40000010000 */
[----:B------:R-:W-:-:S06]  /*18a70*/  WARPGROUP.ARRIVE ;  /* 0x00000000000079c5 */ /* 0x000fcc0000000000 */
[----:B------:R-:W-:Y:S03]  /*18a80*/  QGMMA.64x32x32.F32.E4M3.E4M3 R24, gdesc[UR16], R24, gsb0 ;  /* 0x00600000101879f3 */ /* 0x000fe60008000818 */
[----:B------:R-:W-:Y:S02]  /*18a90*/  WARPGROUP.DEPBAR.LE gsb0, 0x0 ;  /* 0x00008000000079c5 */ /* 0x000fe40000010000 */
[----:B------:R-:W-:-:S06]  /*18aa0*/  WARPGROUP.ARRIVE ;  /* 0x00000000000079c5 */ /* 0x000fcc0000000000 */
[----:B------:R-:W-:Y:S01]  /*18ab0*/  QGMMA.64x32x32.F32.E4M3.E4M3 R88, gdesc[UR20], R88, gsb0 ;  /* 0x00600000145879f3 */ /* 0x000fe20008000858 */
[----:B------:R-:W-:Y:S02]  /*18ac0*/  R2UR UR22, R4 ;  /* 0x00000000041672ca */ /* 0x000fe400000e0000 */
[----:B------:R-:W-:Y:S02]  /*18ad0*/  R2UR UR23, R5 ;  /* 0x00000000051772ca */ /* 0x000fe400000e0000 */
[----:B------:R-:W1:Y:S02]  /*18ae0*/  @P1 LDC R5, c[0x0][0x450] ;  /* 0x00011400ff051b82 */ /* 0x000e640000000800 */
[----:B-1----:R-:W-:Y:S01]  /*18af0*/  @P1 SHF.R.U32.HI R3, RZ, R5, R0 ;  /* 0x00000005ff031219 */ /* 0x002fe20000011600 */
[----:B------:R-:W-:Y:S01]  /*18b00*/  @!P0 VIADD R0, R7, 0x29840 ;  /* 0x0002984007008836 */ /* 0x000fe20000000000 */
[----:B0-----:R-:W-:Y:S01]  /*18b10*/  ISETP.GE.AND P1, PT, R11, 0x1, PT ;  /* 0x000000010b00780c */ /* 0x001fe20003f26270 */
[----:B------:R-:W-:-:S02]  /*18b20*/  IMAD.U32 R7, RZ, RZ, UR6 ;  /* 0x00000006ff077e24 */ /* 0x000fc4000f8e00ff */
[----:B------:R-:W0:Y:S01]  /*18b30*/  SHFL.IDX PT, R9, R3, RZ, 0x1c1f ;  /* 0x001c1fff03097589 */ /* 0x000e2200000e0000 */
[----:B------:R-:W-:Y:S02]  /*18b40*/  @!P0 PRMT R0, RZ, 0x654, R0 ;  /* 0x00000654ff008816 */ /* 0x000fe40000000000 */
[----:B------:R-:W-:-:S05]  /*18b50*/  LOP3.LUT R6, RZ, R7, RZ, 0x33, !PT ;  /* 0x00000007ff067212 */ /* 0x000fca00078e33ff */
[C---:B------:R-:W-:Y:S02]  /*18b60*/  IMAD.IADD R6, R135.reuse, 0x1, R6 ;  /* 0x0000000187067824 */ /* 0x040fe400078e0206 */
[----:B------:R-:W-:Y:S01]  /*18b70*/  IMAD.IADD R135, R135, 0x1, R10 ;  /* 0x0000000187877824 */ /* 0x000fe200078e020a */
[----:B------:R-:W-:Y:S01]  /*18b80*/  @P1 LOP3.LUT R17, R17, 0x10, RZ, 0xfc, !PT ;  /* 0x0000001011111812 */ /* 0x000fe200078efcff */
[----:B0-----:R-:W-:Y:S01]  /*18b90*/  IMAD.IADD R20, R6, 0x1, R9 ;  /* 0x0000000106147824 */ /* 0x001fe200078e0209 */
        /* <DEDUP_REMOVED lines=17> */
[----:B----4-:R-:W-:Y:S01]  /*18cb0*/  VIADDMNMX R14, R9, R135, R0, PT ;  /* 0x00000087090e7246 */ /* 0x010fe20003800100 */
[----:B------:R-:W-:Y:S06]  /*18cc0*/  @!P1 BRA `(.L_x_1595) ;  /* 0x00000000004c9947 */ /* 0x000fec0003800000 */
[----:B------:R-:W-:Y:S01]  /*18cd0*/  IADD3 R9, -R192, R193, R9 ;  /* 0x000000c1c0097210 */ /* 0x000fe20007ffe109 */
[----:B------:R-:W-:Y:S03]  /*18ce0*/  BSSY B0, `(.L_x_1596) ;  /* 0x000000e000007945 */ /* 0x000fe60003800000 */
        /* <DEDUP_REMOVED lines=9> */
.L_x_1597:
[----:B------:R-:W-:-:S13]  /*18d80*/  ISETP.NE.AND P1, PT, R11, 0x1, PT ;  /* 0x000000010b00780c */ /* 0x000fda0003f25270 */
[----:B------:R-:W0:Y:S02]  /*18d90*/  @P1 LDC.64 R4, c[0x0][0x9e8] ;  /* 0x00027a00ff041b82 */ /* 0x000e240000000a00 */
[----:B0-----:R-:W-:-:S05]  /*18da0*/  @P1 IMAD.HI.U32 R4, R9, R4, RZ ;  /* 0x0000000409041227 */ /* 0x001fca00078e00ff */
[----:B------:R-:W-:-:S07]  /*18db0*/  @P1 SHF.R.U32.HI R9, RZ, R5, R4 ;  /* 0x00000005ff091219 */ /* 0x000fce0000011604 */
.L_x_1598:
[----:B------:R-:W-:Y:S05]  /*18dc0*/  BSYNC B0 ;  /* 0x0000000000007941 */ /* 0x000fea0003800000 */
.L_x_1596:
[----:B------:R-:W-:-:S05]  /*18dd0*/  IMAD R9, R9, R11, R12 ;  /* 0x0000000b09097224 */ /* 0x000fca00078e020c */
[----:B------:R-:W-:Y:S02]  /*18de0*/  VIMNMX R20, R20, R9, !PT ;  /* 0x0000000914147248 */ /* 0x000fe40007fe0100 */
[----:B------:R-:W-:-:S07]  /*18df0*/  VIADDMNMX R14, R9, R11, R14, PT ;  /* 0x0000000b090e7246 */ /* 0x000fce000380010e */
.L_x_1595:
[C---:B------:R-:W-:Y:S01]  /*18e00*/  ISETP.GE.AND P1, PT, R104.reuse, 0x2, PT ;  /* 0x000000026800780c */ /* 0x040fe20003f26270 */
[----:B------:R-:W0:Y:S01]  /*18e10*/  SHFL.IDX PT, R3, R3, 0x1, 0x1c1f ;  /* 0x003c1f0003037f89 */ /* 0x000e2200000e0000 */
[----:B------:R-:W-:Y:S02]  /*18e20*/  ISETP.GE.AND P2, PT, R104, 0x9, PT ;  /* 0x000000096800780c */ /* 0x000fe40003f46270 */
[----:B------:R-:W-:Y:S02]  /*18e30*/  P2R R112, PR, RZ, 0x2 ;  /* 0x00000002ff707803 */ /* 0x000fe40000000000 */
[----:B------:R-:W-:Y:S02]  /*18e40*/  ISETP.GT.AND P1, PT, R20, 0x1, !P1 ;  /* 0x000000011400780c */ /* 0x000fe40004f24270 */
[----:B------:R-:W-:Y:S02]  /*18e50*/  P2R R110, PR, RZ, 0x4 ;  /* 0x00000004ff6e7803 */ /* 0x000fe40000000000 */
[----:B------:R-:W-:-:S02]  /*18e60*/  ISETP.LT.OR P1, PT, R14, 0x2, P1 ;  /* 0x000000020e00780c */ /* 0x000fc40000f21670 */
[----:B------:R-:W-:Y:S02]  /*18e70*/  ISETP.GE.AND P4, PT, R104, 0x29, PT ;  /* 0x000000296800780c */ /* 0x000fe40003f86270 */
[----:B------:R-:W-:Y:S02]  /*18e80*/  FSEL R89, R89, -INF , !P1 ;  /* 0xff80000059597808 */ /* 0x000fe40004800000 */
[----:B------:R-:W-:Y:S02]  /*18e90*/  ISETP.GT.AND P1, PT, R20, 0x8, !P2 ;  /* 0x000000081400780c */ /* 0x000fe40005724270 */
[----:B------:R-:W-:Y:S02]  /*18ea0*/  ISETP.GE.AND P2, PT, R104, 0xa, PT ;  /* 0x0000000a6800780c */ /* 0x000fe40003f46270 */
[----:B------:R-:W-:Y:S02]  /*18eb0*/  ISETP.LT.OR P1, PT, R14, 0x9, P1 ;  /* 0x000000090e00780c */ /* 0x000fe40000f21670 */
[----:B------:R-:W-:-:S02]  /*18ec0*/  P2R R128, PR, RZ, 0x10 ;  /* 0x00000010ff807803 */ /* 0x000fc40000000000 */
[----:B------:R-:W-:Y:S01]  /*18ed0*/  FSEL R21, R92, -INF , !P1 ;  /* 0xff8000005c157808 */ /* 0x000fe20004800000 */
[----:B0-----:R-:W-:Y:S01]  /*18ee0*/  IMAD.IADD R6, R6, 0x1, R3 ;  /* 0x0000000106067824 */ /* 0x001fe200078e0203 */
        /* <DEDUP_REMOVED lines=8> */
[----:B------:R-:W-:Y:S02]  /*18f70*/  ISETP.GE.AND P2, PT, R104, 0x12, PT ;  /* 0x000000126800780c */ /* 0x000fe40003f46270 */
[----:B------:R-:W-:Y:S02]  /*18f80*/  FSEL R15, R96, -INF , !P1 ;  /* 0xff800000600f7808 */ /* 0x000fe40004800000 */
[----:B------:R-:W-:-:S02]  /*18f90*/  ISETP.GT.AND P1, PT, R20, 0x11, !P2 ;  /* 0x000000111400780c */ /* 0x000fc40005724270 */
[----:B------:R-:W-:Y:S02]  /*18fa0*/  P2R R96, PR, RZ, 0x4 ;  /* 0x00000004ff607803 */ /* 0x000fe40000000000 */
[----:B------:R-:W-:Y:S02]  /*18fb0*/  ISETP.LT.OR P1, PT, R14, 0x12, P1 ;  /* 0x000000120e00780c */ /* 0x000fe40000f21670 */
[----:B------:R-:W-:Y:S02]  /*18fc0*/  ISETP.GE.AND P2, PT, R104, 0x19, PT ;  /* 0x000000196800780c */ /* 0x000fe40003f46270 */
[----:B------:R-:W-:Y:S02]  /*18fd0*/  FSEL R97, R97, -INF , !P1 ;  /* 0xff80000061617808 */ /* 0x000fe40004800000 */
[----:B------:R-:W-:Y:S02]  /*18fe0*/  ISETP.GT.AND P1, PT, R20, 0x18, !P2 ;  /* 0x000000181400780c */ /* 0x000fe40005724270 */
[----:B------:R-:W-:-:S02]  /*18ff0*/  P2R R108, PR, RZ, 0x4 ;  /* 0x00000004ff6c7803 */ /* 0x000fc40000000000 */
[----:B------:R-:W-:Y:S02]  /*19000*/  ISETP.LT.OR P1, PT, R14, 0x19, P1 ;  /* 0x000000190e00780c */ /* 0x000fe40000f21670 */
[----:B------:R-:W-:Y:S02]  /*19010*/  ISETP.GE.AND P2, PT, R104, 0x1a, PT ;  /* 0x0000001a6800780c */ /* 0x000fe40003f46270 */
[----:B------:R-:W-:Y:S02]  /*19020*/  FSEL R13, R100, -INF , !P1 ;  /* 0xff800000640d7808 */ /* 0x000fe40004800000 */
[----:B------:R-:W-:Y:S02]  /*19030*/  ISETP.GT.AND P1, PT, R20, 0x19, !P2 ;  /* 0x000000191400780c */ /* 0x000fe40005724270 */
[----:B------:R-:W-:Y:S02]  /*19040*/  P2R R100, PR, RZ, 0x4 ;  /* 0x00000004ff647803 */ /* 0x000fe40000000000 */
[----:B------:R-:W-:-:S02]  /*19050*/  ISETP.LT.OR P1, PT, R14, 0x1a, P1 ;  /* 0x0000001a0e00780c */ /* 0x000fc40000f21670 */
[C---:B------:R-:W-:Y:S02]  /*19060*/  ISETP.GE.AND P6, PT, R104.reuse, 0x7a, PT ;  /* 0x0000007a6800780c */ /* 0x040fe40003fc6270 */
[----:B------:R-:W-:Y:S02]  /*19070*/  FSEL R101, R101, -INF , !P1 ;  /* 0xff80000065657808 */ /* 0x000fe40004800000 */
[----:B------:R-:W-:Y:S02]  /*19080*/  ISETP.GE.AND P1, PT, R104, 0x21, PT ;  /* 0x000000216800780c */ /* 0x000fe40003f26270 */
[----:B------:R-:W-:Y:S02]  /*19090*/  VIADDMNMX R0, R3, R135, R0, PT ;  /* 0x0000008703007246 */ /* 0x000fe40003800100 */
[----:B------:R-:W-:-:S04]  /*190a0*/  ISETP.GT.AND P2, PT, R20, 0x20, !P1 ;  /* 0x000000201400780c */ /* 0x000fc80004f44270 */
        /* <DEDUP_REMOVED lines=147> */
[----:B------:R-:W-:-:S04]  /*199e0*/  ISETP.GT.AND P5, PT, R20, RZ, !P4 ;  /* 0x000000ff1400720c */ /* 0x000fc800067a4270 */
[----:B------:R-:W-:-:S04]  /*199f0*/  ISETP.LT.OR P5, PT, R14, 0x1, P5 ;  /* 0x000000010e00780c */ /* 0x000fc80002fa1670 */
[----:B------:R-:W-:Y:S02]  /*19a00*/  FSEL R88, R88, -INF , !P5 ;  /* 0xff80000058587808 */ /* 0x000fe40006800000 */
[----:B------:R-:W-:-:S04]  /*19a10*/  ISETP.GE.AND P5, PT, R104, 0x9a, PT ;  /* 0x0000009a6800780c */ /* 0x000fc80003fa6270 */
[----:B------:R-:W-:Y:S02]  /*19a20*/  P2R R24, PR, RZ, 0x20 ;  /* 0x00000020ff187803 */ /* 0x000fe40000000000 */
[----:B------:R-:W-:-:S04]  /*19a30*/  ISETP.GT.AND P5, PT, R20, 0x99, !P5 ;  /* 0x000000991400780c */ /* 0x000fc80006fa4270 */
[----:B------:R-:W-:-:S04]  /*19a40*/  ISETP.LT.OR P5, PT, R14, 0x9a, P5 ;  /* 0x0000009a0e00780c */ /* 0x000fc80002fa1670 */
[----:B------:R-:W-:Y:S02]  /*19a50*/  FSEL R37, R37, -INF , !P5 ;  /* 0xff80000025257808 */ /* 0x000fe40006800000 */
[----:B------:R-:W-:-:S13]  /*19a60*/  ISETP.GE.AND P5, PT, R11, 0x1, PT ;  /* 0x000000010b00780c */ /* 0x000fda0003fa6270 */
[----:B------:R-:W-:Y:S05]  /*19a70*/  @!P5 BRA `(.L_x_1599) ;  /* 0x00000000004cd947 */ /* 0x000fea0003800000 */
        /* <DEDUP_REMOVED lines=11> */
.L_x_1601:
[----:B------:R-:W-:-:S13]  /*19b30*/  ISETP.NE.AND P5, PT, R11, 0x1, PT ;  /* 0x000000010b00780c */ /* 0x000fda0003fa5270 */
[----:B------:R-:W0:Y:S02]  /*19b40*/  @P5 LDC.64 R4, c[0x0][0x9e8] ;  /* 0x00027a00ff045b82 */ /* 0x000e240000000a00 */
[----:B0-----:R-:W-:-:S05]  /*19b50*/  @P5 IMAD.HI.U32 R4, R3, R4, RZ ;  /* 0x0000000403045227 */ /* 0x001fca00078e00ff */
[----:B------:R-:W-:-:S07]  /*19b60*/  @P5 SHF.R.U32.HI R3, RZ, R5, R4 ;  /* 0x00000005ff035219 */ /* 0x000fce0000011604 */
.L_x_1602:
[----:B------:R-:W-:Y:S05]  /*19b70*/  BSYNC B0 ;  /* 0x0000000000007941 */ /* 0x000fea0003800000 */
.L_x_1600:
[----:B------:R-:W-:-:S05]  /*19b80*/  IMAD R3, R3, R11, R12 ;  /* 0x0000000b03037224 */ /* 0x000fca00078e020c */
[----:B------:R-:W-:Y:S02]  /*19b90*/  VIMNMX R6, R6, R3, !PT ;  /* 0x0000000306067248 */ /* 0x000fe40007fe0100 */
[----:B------:R-:W-:-:S07]  /*19ba0*/  VIADDMNMX R0, R3, R11, R0, PT ;  /* 0x0000000b03007246 */ /* 0x000fce0003800100 */
.L_x_1599:
[C---:B------:R-:W-:Y:S02]  /*19bb0*/  ISETP.GT.AND P1, PT, R6.reuse, 0x20, !P1 ;  /* 0x000000200600780c */ /* 0x040fe40004f24270 */
[----:B------:R-:W-:Y:S02]  /*19bc0*/  ISETP.GT.AND P2, PT, R6, 0x21, !P2 ;  /* 0x000000210600780c */ /* 0x000fe40005744270 */
[C---:B------:R-:W-:Y:S02]  /*19bd0*/  ISETP.LT.OR P1, PT, R0.reuse, 0x21, P1 ;  /* 0x000000210000780c */ /* 0x040fe40000f21670 */
[----:B------:R-:W-:Y:S02]  /*19be0*/  ISETP.LT.OR P2, PT, R0, 0x22, P2 ;  /* 0x000000220000780c */ /* 0x000fe40001741670 */
[----:B------:R-:W-:Y:S02]  /*19bf0*/  FSEL R5, R74, -INF , !P1 ;  /* 0xff8000004a057808 */ /* 0x000fe40004800000 */
[----:B------:R-:W-:-:S02]  /*19c00*/  ISETP.NE.AND P1, PT, R128, RZ, PT ;  /* 0x000000ff8000720c */ /* 0x000fc40003f25270 */
[----:B------:R-:W-:Y:S02]  /*19c10*/  FSEL R75, R75, -INF , !P2 ;  /* 0xff8000004b4b7808 */ /* 0x000fe40005000000 */
[----:B------:R-:W-:Y:S02]  /*19c20*/  ISETP.GT.AND P1, PT, R6, 0x28, !P1 ;  /* 0x000000280600780c */ /* 0x000fe40004f24270 */
[----:B------:R-:W-:Y:S02]  /*19c30*/  ISETP.NE.AND P2, PT, R130, RZ, PT ;  /* 0x000000ff8200720c */ /* 0x000fe40003f45270 */
[----:B------:R-:W-:Y:S02]  /*19c40*/  ISETP.LT.OR P1, PT, R0, 0x29, P1 ;  /* 0x000000290000780c */ /* 0x000fe40000f21670 */
[----:B------:R-:W-:Y:S02]  /*19c50*/  ISETP.NE.AND P5, PT, R136, RZ, PT ;  /* 0x000000ff8800720c */ /* 0x000fe40003fa5270 */
        /* <DEDUP_REMOVED lines=8> */
[----:B------:R-:W-:Y:S02]  /*19ce0*/  ISETP.GT.AND P1, PT, R6, 0x30, !P2 ;  /* 0x000000300600780c */ /* 0x000fe40005724270 */
[----:B------:R-:W-:Y:S02]  /*19cf0*/  ISETP.NE.AND P2, PT, R137, RZ, PT ;  /* 0x000000ff8900720c */ /* 0x000fe40003f45270 */
        /* <DEDUP_REMOVED lines=93> */
[----:B------:R-:W-:Y:S01]  /*1a2d0*/  ISETP.GT.AND P4, PT, R6, RZ, !P4 ;  /* 0x000000ff0600720c */ /* 0x000fe20006784270 */
[----:B------:R-:W0:Y:S01]  /*1a2e0*/  SHFL.BFLY PT, R3, R4, 0x2, 0x1f ;  /* 0x0c401f0004037f89 */ /* 0x000e2200000e0000 */
[----:B------:R-:W-:Y:S02]  /*1a2f0*/  FSEL R151, R46, -INF , !P1 ;  /* 0xff8000002e977808 */ /* 0x000fe40004800000 */
[----:B------:R-:W-:Y:S02]  /*1a300*/  ISETP.NE.AND P1, PT, R64, RZ, PT ;  /* 0x000000ff4000720c */ /* 0x000fe40003f25270 */
[----:B------:R-:W-:Y:S02]  /*1a310*/  ISETP.LT.OR P4, PT, R0, 0x1, P4 ;  /* 0x000000010000780c */ /* 0x000fe40002781670 */
[----:B------:R-:W-:Y:S02]  /*1a320*/  ISETP.GT.AND P1, PT, R6, 0x69, !P1 ;  /* 0x000000690600780c */ /* 0x000fe40004f24270 */
[----:B------:R-:W-:-:S02]  /*1a330*/  FSEL R90, R90, -INF , !P4 ;  /* 0xff8000005a5a7808 */ /* 0x000fc40006000000 */
[----:B------:R-:W-:Y:S02]  /*1a340*/  ISETP.LT.OR P1, PT, R0, 0x6a, P1 ;  /* 0x0000006a0000780c */ /* 0x000fe40000f21670 */
[----:B------:R-:W-:Y:S02]  /*1a350*/  ISETP.GT.AND P6, PT, R6, 0x79, !P6 ;  /* 0x000000790600780c */ /* 0x000fe400077c4270 */
[----:B------:R-:W-:Y:S02]  /*1a360*/  FSEL R47, R47, -INF , !P1 ;  /* 0xff8000002f2f7808 */ /* 0x000fe40004800000 */
[----:B------:R-:W-:Y:S02]  /*1a370*/  ISETP.NE.AND P1, PT, R60, RZ, PT ;  /* 0x000000ff3c00720c */ /* 0x000fe40003f25270 */
[----:B------:R-:W-:Y:S02]  /*1a380*/  ISETP.NE.AND P4, PT, R44, RZ, PT ;  /* 0x000000ff2c00720c */ /* 0x000fe40003f85270 */
[----:B------:R-:W-:-:S02]  /*1a390*/  ISETP.GT.AND P1, PT, R6, 0x70, !P1 ;  /* 0x000000700600780c */ /* 0x000fc40004f24270 */
[C---:B------:R-:W-:Y:S02]  /*1a3a0*/  ISETP.LT.OR P6, PT, R0.reuse, 0x7a, P6 ;  /* 0x0000007a0000780c */ /* 0x040fe400037c1670 */
[----:B------:R-:W-:Y:S02]  /*1a3b0*/  ISETP.LT.OR P1, PT, R0, 0x71, P1 ;  /* 0x000000710000780c */ /* 0x000fe40000f21670 */
[----:B0-----:R-:W-:Y:S02]  /*1a3c0*/  FMNMX.FTZ R12, R4, R3, !PT ;  /* 0x00000003040c7209 */ /* 0x001fe40007810000 */
[----:B------:R-:W-:Y:S02]  /*1a3d0*/  FSEL R153, R50, -INF , !P1 ;  /* 0xff80000032997808 */ /* 0x000fe40004800000 */
[----:B------:R-:W-:Y:S01]  /*1a3e0*/  ISETP.NE.AND P1, PT, R56, RZ, PT ;  /* 0x000000ff3800720c */ /* 0x000fe20003f25270 */
[----:B------:R-:W0:Y:S01]  /*1a3f0*/  SHFL.BFLY PT, R3, R12, 0x1, 0x1f ;  /* 0x0c201f000c037f89 */ /* 0x000e2200000e0000 */
[----:B------:R-:W-:-:S02]  /*1a400*/  FSEL R55, R55, -INF , !P6 ;  /* 0xff80000037377808 */ /* 0x000fc40007000000 */
[----:B------:R-:W-:Y:S02]  /*1a410*/  ISETP.GT.AND P1, PT, R6, 0x71, !P1 ;  /* 0x000000710600780c */ /* 0x000fe40004f24270 */
[----:B------:R-:W-:Y:S02]  /*1a420*/  ISETP.NE.AND P6, PT, R52, RZ, PT ;  /* 0x000000ff3400720c */ /* 0x000fe40003fc5270 */
[----:B------:R-:W-:Y:S02]  /*1a430*/  ISETP.LT.OR P1, PT, R0, 0x72, P1 ;  /* 0x000000720000780c */ /* 0x000fe40000f21670 */
[----:B------:R-:W-:Y:S02]  /*1a440*/  ISETP.GT.AND P3, PT, R6, 0x98, !P3 ;  /* 0x000000980600780c */ /* 0x000fe40005f64270 */
[----:B------:R-:W-:Y:S02]  /*1a450*/  FSEL R51, R51, -INF , !P1 ;  /* 0xff80000033337808 */ /* 0x000fe40004800000 */
[----:B------:R-:W-:-:S02]  /*1a460*/  ISETP.NE.AND P1, PT, R48, RZ, PT ;  /* 0x000000ff3000720c */ /* 0x000fc40003f25270 */
[----:B------:R-:W-:Y:S02]  /*1a470*/  ISETP.LT.OR P3, PT, R0, 0x99, P3 ;  /* 0x000000990000780c */ /* 0x000fe40001f61670 */
[----:B------:R-:W-:-:S04]  /*1a480*/  ISETP.GT.AND P1, PT, R6, 0x78, !P1 ;  /* 0x000000780600780c */ /* 0x000fc80004f24270 */
[----:B------:R-:W-:Y:S02]  /*1a490*/  ISETP.LT.OR P1, PT, R0, 0x79, P1 ;  /* 0x000000790000780c */ /* 0x000fe40000f21670 */
[----:B0-----:R-:W-:Y:S02]  /*1a4a0*/  FMNMX.FTZ R3, R12, R3, !PT ;  /* 0x000000030c037209 */ /* 0x001fe40007810000 */
[----:B------:R-:W-:Y:S02]  /*1a4b0*/  FSEL R155, R54, -INF , !P1 ;  /* 0xff800000369b7808 */ /* 0x000fe40004800000 */
[----:B------:R-:W-:Y:S01]  /*1a4c0*/  ISETP.GT.AND P1, PT, R6, 0x1, !P2 ;  /* 0x000000010600780c */ /* 0x000fe20005724270 */
[----:B------:R-:W-:-:S01]  /*1a4d0*/  FFMA.FTZ R171, R2, R3, -8 ;  /* 0xc100000002ab7423 */ /* 0x000fc20000010003 */
        /* <DEDUP_REMOVED lines=40> */
[----:B------:R-:W-:Y:S02]  /*1a760*/  ISETP.GT.AND P1, PT, R6, 0x90, !P5 ;  /* 0x000000900600780c */ /* 0x000fe40006f24270 */
[----:B------:R-:W-:Y:S02]  /*1a770*/  ISETP.NE.AND P5, PT, R28, RZ, PT ;  /* 0x000000ff1c00720c */ /* 0x000fe40003fa5270 */
[----:B------:R-:W-:-:S04]  /*1a780*/  ISETP.LT.OR P1, PT, R0, 0x91, P1 ;  /* 0x000000910000780c */ /* 0x000fc80000f21670 */
[----:B------:R-:W-:Y:S02]  /*1a790*/  FSEL R99, R34, -INF , !P1 ;  /* 0xff80000022637808 */ /* 0x000fe40004800000 */
[----:B------:R-:W-:-:S04]  /*1a7a0*/  FSETP.NEU.FTZ.AND P1, PT, R3, -INF , PT ;  /* 0xff8000000300780b */ /* 0x000fc80003f3d000 */
[----:B------:R-:W-:Y:S02]  /*1a7b0*/  FSEL R171, R171, RZ, P1 ;  /* 0x000000ffabab7208 */ /* 0x000fe40000800000 */
[----:B------:R-:W-:Y:S02]  /*1a7c0*/  ISETP.GT.AND P1, PT, R6, 0x91, !P5 ;  /* 0x000000910600780c */ /* 0x000fe40006f24270 */
[----:B------:R-:W-:Y:S01]  /*1a7d0*/  ISETP.NE.AND P5, PT, R24, RZ, PT ;  /* 0x000000ff1800720c */ /* 0x000fe20003fa5270 */
[----:B------:R-:W-:-:S01]  /*1a7e0*/  FFMA.FTZ R30, R2, R73, -R171 ;  /* 0x00000049021e7223 */ /* 0x000fc200000108ab */
[----:B------:R-:W-:Y:S01]  /*1a7f0*/  FMNMX.FTZ R24, R90, R159, !PT ;  /* 0x0000009f5a187209 */ /* 0x000fe20007810000 */
[----:B------:R-:W-:-:S01]  /*1a800*/  FFMA.FTZ R73, R2, R77, -R171 ;  /* 0x0000004d02497223 */ /* 0x000fc200000108ab */
[----:B------:R-:W-:Y:S01]  /*1a810*/  ISETP.LT.OR P1, PT, R0, 0x92, P1 ;  /* 0x000000920000780c */ /* 0x000fe20000f21670 */
[----:B------:R-:W-:-:S01]  /*1a820*/  FFMA.FTZ R77, R2, R81, -R171 ;  /* 0x00000051024d7223 */ /* 0x000fc200000108ab */
[----:B------:R-:W-:Y:S01]  /*1a830*/  FMNMX.FTZ R24, R157, R24, !PT ;  /* 0x000000189d187209 */ /* 0x000fe20007810000 */
[----:B------:R-:W-:-:S01]  /*1a840*/  FFMA.FTZ R81, R2, R85, -R171 ;  /* 0x0000005502517223 */ /* 0x000fc200000108ab */
[----:B------:R-:W-:Y:S01]  /*1a850*/  FSEL R35, R35, -INF , !P1 ;  /* 0xff80000023237808 */ /* 0x000fe20004800000 */
[----:B------:R-:W-:-:S01]  /*1a860*/  FFMA.FTZ R85, R2, R41, -R171 ;  /* 0x0000002902557223 */ /* 0x000fc200000108ab */
[----:B------:R-:W-:Y:S01]  /*1a870*/  FMNMX.FTZ R24, R161, R24, !PT ;  /* 0x00000018a1187209 */ /* 0x000fe20007810000 */
[----:B------:R-:W-:-:S01]  /*1a880*/  FFMA.FTZ R12, R2, R21, -R171 ;  /* 0x00000015020c7223 */ /* 0x000fc200000108ab */
[----:B------:R-:W-:Y:S01]  /*1a890*/  ISETP.GT.AND P1, PT, R6, 0x99, !P5 ;  /* 0x000000990600780c */ /* 0x000fe20006f24270 */
[----:B------:R-:W-:-:S01]  /*1a8a0*/  FFMA.FTZ R21, R2, R93, -R171 ;  /* 0x0000005d02157223 */ /* 0x000fc200000108ab */
[----:B------:R-:W-:Y:S01]  /*1a8b0*/  FMNMX.FTZ R26, R165, R24, !PT ;  /* 0x00000018a51a7209 */ /* 0x000fe20007810000 */
[----:B------:R-:W-:-:S01]  /*1a8c0*/  FFMA.FTZ R14, R2, R15, -R171 ;  /* 0x0000000f020e7223 */ /* 0x000fc200000108ab */
[----:B------:R0:W-:Y:S01]  /*1a8d0*/  MUFU.EX2 R24, R30 ;  /* 0x0000001e00187308 */ /* 0x0001e20000000800 */
[----:B------:R-:W-:Y:S01]  /*1a8e0*/  ISETP.LT.OR P1, PT, R0, 0x9a, P1 ;  /* 0x0000009a0000780c */ /* 0x000fe20000f21670 */
[C-C-:B------:R-:W-:Y:S01]  /*1a8f0*/  FFMA.FTZ R15, R2.reuse, R97, -R171.reuse ;  /* 0x00000061020f7223 */ /* 0x140fe200000108ab */
[----:B------:R-:W-:Y:S01]  /*1a900*/  FMNMX.FTZ R26, R167, R26, !PT ;  /* 0x0000001aa71a7209 */ /* 0x000fe20007810000 */
[--C-:B------:R-:W-:Y:S01]  /*1a910*/  FFMA.FTZ R89, R2, R89, -R171.reuse ;  /* 0x0000005902597223 */ /* 0x100fe200000108ab */
[----:B------:R-:W-:Y:S01]  /*1a920*/  FSEL R41, R38, -INF , !P3 ;  /* 0xff80000026297808 */ /* 0x000fe20005800000 */
[C-C-:B------:R-:W-:Y:S01]  /*1a930*/  FFMA.FTZ R88, R2.reuse, R88, -R171.reuse ;  /* 0x0000005802587223 */ /* 0x140fe200000108ab */
[----:B------:R-:W-:Y:S01]  /*1a940*/  FMNMX.FTZ R28, R169, R26, !PT ;  /* 0x0000001aa91c7209 */ /* 0x000fe20007810000 */
[----:B------:R-:W-:Y:S01]  /*1a950*/  MUFU.EX2 R12, R12 ;  /* 0x0000000c000c7308 */ /* 0x000fe20000000800 */
[----:B------:R-:W-:Y:S01]  /*1a960*/  FSEL R39, R39, -INF , !P1 ;  /* 0xff80000027277808 */ /* 0x000fe20004800000 */
[C-C-:B------:R-:W-:Y:S01]  /*1a970*/  FFMA.FTZ R13, R2.reuse, R13, -R171.reuse ;  /* 0x0000000d020d7223 */ /* 0x140fe200000108ab */
[----:B------:R-:W-:Y:S01]  /*1a980*/  FMNMX.FTZ R28, R103, R28, !PT ;  /* 0x0000001c671c7209 */ /* 0x000fe20007810000 */
[C-C-:B------:R-:W-:Y:S01]  /*1a990*/  FFMA.FTZ R20, R2.reuse, R101, -R171.reuse ;  /* 0x0000006502147223 */ /* 0x140fe200000108ab */
[----:B------:R-:W-:-:S01]  /*1a9a0*/  FFMA.FTZ R105, R2, R105, -R171 ;  /* 0x0000006902697223 */ /* 0x000fc200000108ab */
[C-C-:B------:R-:W-:Y:S01]  /*1a9b0*/  FFMA.FTZ R9, R2.reuse, R9, -R171.reuse ;  /* 0x0000000902097223 */ /* 0x140fe200000108ab */
[----:B------:R-:W-:Y:S01]  /*1a9c0*/  FMNMX.FTZ R28, R5, R28, !PT ;  /* 0x0000001c051c7209 */ /* 0x000fe20007810000 */
[----:B------:R-:W-:Y:S01]  /*1a9d0*/  MUFU.EX2 R4, R88 ;  /* 0x0000005800047308 */ /* 0x000fe20000000800 */
[----:B------:R-:W-:-:S01]  /*1a9e0*/  FFMA.FTZ R107, R2, R107, -R171 ;  /* 0x0000006b026b7223 */ /* 0x000fc200000108ab */
[C-C-:B------:R-:W-:Y:S01]  /*1a9f0*/  FFMA.FTZ R109, R2.reuse, R109, -R171.reuse ;  /* 0x0000006d026d7223 */ /* 0x140fe200000108ab */
[----:B------:R-:W-:Y:S01]  /*1aa00*/  FMNMX.FTZ R28, R75, R28, !PT ;  /* 0x0000001c4b1c7209 */ /* 0x000fe20007810000 */
[C-C-:B------:R-:W-:Y:S01]  /*1aa10*/  FFMA.FTZ R111, R2.reuse, R111, -R171.reuse ;  /* 0x0000006f026f7223 */ /* 0x140fe200000108ab */
[----:B------:R-:W-:-:S01]  /*1aa20*/  FFMA.FTZ R57, R2, R57, -R171 ;  /* 0x0000003902397223 */ /* 0x000fc200000108ab */
[C-C-:B------:R-:W-:Y:S01]  /*1aa30*/  FFMA.FTZ R61, R2.reuse, R61, -R171.reuse ;  /* 0x0000003d023d7223 */ /* 0x140fe200000108ab */
[----:B0-----:R-:W-:Y:S01]  /*1aa40*/  FMNMX.FTZ R30, R135, R28, !PT ;  /* 0x0000001c871e7209 */ /* 0x001fe20007810000 */
[----:B------:R-:W-:Y:S01]  /*1aa50*/  MUFU.EX2 R89, R89 ;  /* 0x0000005900597308 */ /* 0x000fe20000000800 */
[----:B------:R-:W-:-:S01]  /*1aa60*/  FFMA.FTZ R113, R2, R113, -R171 ;  /* 0x0000007102717223 */ /* 0x000fc200000108ab */
[C-C-:B------:R-:W-:Y:S01]  /*1aa70*/  FFMA.FTZ R69, R2.reuse, R69, -R171.reuse ;  /* 0x0000004502457223 */ /* 0x140fe200000108ab */
[----:B------:R-:W-:Y:S01]  /*1aa80*/  FMNMX.FTZ R30, R79, R30, !PT ;  /* 0x0000001e4f1e7209 */ /* 0x000fe20007810000 */
[C-C-:B------:R-:W-:Y:S01]  /*1aa90*/  FFMA.FTZ R117, R2.reuse, R117, -R171.reuse ;  /* 0x0000007502757223 */ /* 0x140fe200000108ab */
[----:B------:R-:W-:-:S01]  /*1aaa0*/  FFMA.FTZ R115, R2, R115, -R171 ;  /* 0x0000007302737223 */ /* 0x000fc200000108ab */
[C-C-:B------:R-:W-:Y:S01]  /*1aab0*/  FFMA.FTZ R65, R2.reuse, R65, -R171.reuse ;  /* 0x0000004102417223 */ /* 0x140fe200000108ab */
[----:B------:R-:W-:Y:S01]  /*1aac0*/  FMNMX.FTZ R30, R137, R30, !PT ;  /* 0x0000001e891e7209 */ /* 0x000fe20007810000 */
[----:B------:R-:W0:Y:S01]  /*1aad0*/  MUFU.EX2 R21, R21 ;  /* 0x0000001500157308 */ /* 0x000e220000000800 */
[----:B------:R-:W-:-:S01]  /*1aae0*/  FFMA.FTZ R6, R2, R121, -R171 ;  /* 0x0000007902067223 */ /* 0x000fc200000108ab */
        /* <DEDUP_REMOVED lines=8> */
[----:B------:R-:W-:Y:S01]  /*1ab70*/  ISETP.NE.AND P5, PT, R225, 0x1, PT ;  /* 0x00000001e100780c */ /* 0x000fe20003fa5270 */
[----:B------:R-:W-:-:S01]  /*1ab80*/  FFMA.FTZ R48, R2, R129, -R171 ;  /* 0x0000008102307223 */ /* 0x000fc200000108ab */
[----:B------:R-:W-:Y:S01]  /*1ab90*/  FMNMX.FTZ R32, R87, R32, !PT ;  /* 0x0000002057207209 */ /* 0x000fe20007810000 */
[----:B------:R-:W-:-:S01]  /*1aba0*/  FFMA.FTZ R29, R2, R29, -R171 ;  /* 0x0000001d021d7223 */ /* 0x000fc200000108ab */
[C-C-:B------:R-:W-:Y:S01]  /*1abb0*/  FFMA.FTZ R46, R2.reuse, R127, -R171.reuse ;  /* 0x0000007f022e7223 */ /* 0x140fe200000108ab */
[----:B------:R-:W-:-:S01]  /*1abc0*/  FFMA.FTZ R25, R2, R25, -R171 ;  /* 0x0000001902197223 */ /* 0x000fc200000108ab */
[----:B------:R-:W-:Y:S01]  /*1abd0*/  FMNMX.FTZ R32, R141, R32, !PT ;  /* 0x000000208d207209 */ /* 0x000fe20007810000 */
[----:B------:R-:W-:Y:S01]  /*1abe0*/  MUFU.EX2 R15, R15 ;  /* 0x0000000f000f7308 */ /* 0x000fe20000000800 */
[----:B0-----:R-:W-:Y:S01]  /*1abf0*/  F2FP.SATFINITE.E4M3.F32.PACK_AB_MERGE_C R184, R21, R12, RZ ;  /* 0x0000000c15b8723e */ /* 0x001fe200048070ff */
[C-C-:B------:R-:W-:Y:S01]  /*1ac00*/  FFMA.FTZ R33, R2.reuse, R33, -R171.reuse ;  /* 0x0000002102217223 */ /* 0x140fe200000108ab */
[----:B------:R-:W-:Y:S01]  /*1ac10*/  FMNMX.FTZ R32, R59, R32, !PT ;  /* 0x000000203b207209 */ /* 0x000fe20007810000 */
[----:B------:R-:W-:Y:S01]  /*1ac20*/  FFMA.FTZ R50, R2, R131, -R171 ;  /* 0x0000008302327223 */ /* 0x000fe200000108ab */
[----:B------:R-:W-:-:S02]  /*1ac30*/  F2FP.SATFINITE.E4M3.F32.PACK_AB_MERGE_C R184, R89, R4, R184 ;  /* 0x0000000459b8723e */ /* 0x000fc400048070b8 */
[----:B------:R-:W-:Y:S01]  /*1ac40*/  FMNMX.FTZ R34, R143, R32, !PT ;  /* 0x000000208f227209 */ /* 0x000fe20007810000 */
[----:B------:R-:W-:Y:S03]  /*1ac50*/  MUFU.EX2 R13, R13 ;  /* 0x0000000d000d7308 */ /* 0x000fe60000000800 */
[----:B------:R-:W-:-:S04]  /*1ac60*/  FMNMX.FTZ R34, R63, R34, !PT ;  /* 0x000000223f227209 */ /* 0x000fc80007810000 */
[----:B------:R-:W-:Y:S01]  /*1ac70*/  FMNMX.FTZ R34, R145, R34, !PT ;  /* 0x0000002291227209 */ /* 0x000fe20007810000 */
[----:B------:R-:W0:Y:S03]  /*1ac80*/  MUFU.EX2 R20, R20 ;  /* 0x0000001400147308 */ /* 0x000e260000000800 */
[----:B------:R-:W-:-:S04]  /*1ac90*/  FMNMX.FTZ R34, R67, R34, !PT ;  /* 0x0000002243227209 */ /* 0x000fc80007810000 */
[----:B------:R-:W-:Y:S01]  /*1aca0*/  FMNMX.FTZ R36, R147, R34, !PT ;  /* 0x0000002293247209 */ /* 0x000fe20007810000 */
[----:B------:R-:W-:Y:S03]  /*1acb0*/  MUFU.EX2 R26, R105 ;  /* 0x00000069001a7308 */ /* 0x000fe60000000800 */
[----:B------:R-:W-:-:S04]  /*1acc0*/  FMNMX.FTZ R36, R71, R36, !PT ;  /* 0x0000002447247209 */ /* 0x000fc80007810000 */
[----:B------:R-:W-:Y:S01]  /*1acd0*/  FMNMX.FTZ R36, R149, R36, !PT ;  /* 0x0000002495247209 */ /* 0x000fe20007810000 */
[----:B------:R-:W-:Y:S01]  /*1ace0*/  MUFU.EX2 R9, R9 ;  /* 0x0000000900097308 */ /* 0x000fe20000000800 */
[----:B0-----:R-:W-:Y:S02]  /*1acf0*/  F2FP.SATFINITE.E4M3.F32.PACK_AB_MERGE_C R186, R20, R13, RZ ;  /* 0x0000000d14ba723e */ /* 0x001fe400048070ff */
[----:B------:R-:W-:Y:S02]  /*1ad00*/  FMNMX.FTZ R36, R43, R36, !PT ;  /* 0x000000242b247209 */ /* 0x000fe40007810000 */
[----:B------:R-:W-:Y:S02]  /*1ad10*/  F2FP.SATFINITE.E4M3.F32.PACK_AB_MERGE_C R186, R15, R14, R186 ;  /* 0x0000000e0fba723e */ /* 0x000fe400048070ba */
        /* <DEDUP_REMOVED lines=23> */
[----:B------:R-:W-:Y:S01]  /*1ae90*/  FMNMX.FTZ R0, R39, R44, !PT ;  /* 0x0000002c27007209 */ /* 0x000fe20007810000 */
[----:B------:R-:W-:-:S01]  /*1aea0*/  FFMA.FTZ R44, R2, R125, -R171 ;  /* 0x0000007d022c7223 */ /* 0x000fc200000108ab */
[----:B------:R-:W-:-:S03]  /*1aeb0*/  F2FP.SATFINITE.E4M3.F32.PACK_AB_MERGE_C R182, R77, R28, R182 ;  /* 0x0000001c4db6723e */ /* 0x000fc600048070b6 */
[----:B------:R-:W0:Y:S01]  /*1aec0*/  SHFL.BFLY PT, R93, R0, 0x2, 0x1f ;  /* 0x0c401f00005d7f89 */ /* 0x000e2200000e0000 */
[----:B------:R-:W-:Y:S08]  /*1aed0*/  MUFU.EX2 R34, R113 ;  /* 0x0000007100227308 */ /* 0x000ff00000000800 */
[----:B------:R-:W1:Y:S08]  /*1aee0*/  MUFU.EX2 R61, R61 ;  /* 0x0000003d003d7308 */ /* 0x000e700000000800 */
[----:B------:R-:W-:Y:S01]  /*1aef0*/  MUFU.EX2 R40, R117 ;  /* 0x0000007500287308 */ /* 0x000fe20000000800 */
[----:B0-----:R-:W-:-:S07]  /*1af00*/  FMNMX.FTZ R52, R0, R93, !PT ;  /* 0x0000005d00347209 */ /* 0x001fce0007810000 */
[----:B------:R-:W0:Y:S01]  /*1af10*/  MUFU.EX2 R69, R69 ;  /* 0x0000004500457308 */ /* 0x000e220000000800 */
[----:B-1----:R-:W-:Y:S01]  /*1af20*/  F2FP.SATFINITE.E4M3.F32.PACK_AB_MERGE_C R176, R61, R34, RZ ;  /* 0x000000223db0723e */ /* 0x002fe200048070ff */
[----:B------:R-:W-:Y:S01]  /*1af30*/  FFMA.FTZ R93, R2, R133, -R171 ;  /* 0x00000085025d7223 */ /* 0x000fe200000108ab */
[----:B------:R-:W1:Y:S02]  /*1af40*/  SHFL.BFLY PT, R97, R52, 0x1, 0x1f ;  /* 0x0c201f0034617f89 */ /* 0x000e6400000e0000 */
[----:B------:R-:W-:-:S03]  /*1af50*/  F2FP.SATFINITE.E4M3.F32.PACK_AB_MERGE_C R176, R57, R32, R176 ;  /* 0x0000002039b0723e */ /* 0x000fc600048070b0 */
[----:B------:R-:W-:Y:S08]  /*1af60*/  MUFU.EX2 R36, R115 ;  /* 0x0000007300247308 */ /* 0x000ff00000000800 */
[----:B------:R-:W2:Y:S01]  /*1af70*/  MUFU.EX2 R65, R65 ;  /* 0x0000004100417308 */ /* 0x000ea20000000800 */
[----:B0-----:R-:W-:-:S07]  /*1af80*/  F2FP.SATFINITE.E4M3.F32.PACK_AB_MERGE_C R178, R69, R40, RZ ;  /* 0x0000002845b2723e */ /* 0x001fce00048070ff */
[----:B------:R-:W-:Y:S01]  /*1af90*/  MUFU.EX2 R6, R6 ;  /* 0x0000000600067308 */ /* 0x000fe20000000800 */
[----:B-1----:R-:W-:Y:S01]  /*1afa0*/  FMNMX.FTZ R0, R52, R97, !PT ;  /* 0x0000006134007209 */ /* 0x002fe20007810000 */
[----:B------:R-:W-:-:S03]  /*1afb0*/  FFMA.FTZ R52, R2, R37, -R171 ;  /* 0x0000002502347223 */ /* 0x000fc600000108ab */
[----:B------:R-:W-:Y:S01]  /*1afc0*/  FSETP.NEU.FTZ.AND P1, PT, R0, -INF , PT ;  /* 0xff8000000000780b */ /* 0x000fe20003f3d000 */
[----:B------:R-:W-:-:S01]  /*1afd0*/  FFMA.FTZ R54, R2, R0, -8 ;  /* 0xc100000002367423 */ /* 0x000fc20000010000 */
[----:B--2---:R-:W-:Y:S01]  /*1afe0*/  F2FP.SATFINITE.E4M3.F32.PACK_AB_MERGE_C R178, R65, R36, R178 ;  /* 0x0000002441b2723e */ /* 0x004fe200048070b2 */
[----:B------:R-:W-:Y:S03]  /*1aff0*/  MUFU.EX2 R45, R45 ;  /* 0x0000002d002d7308 */ /* 0x000fe60000000800 */
[----:B------:R-:W-:-:S05]  /*1b000*/  FSEL R54, R54, RZ, P1 ;  /* 0x000000ff36367208 */ /* 0x000fca0000800000 */
[C-C-:B------:R-:W-:Y:S01]  /*1b010*/  FFMA.FTZ R37, R2.reuse, R90, -R54.reuse ;  /* 0x0000005a02257223 */ /* 0x140fe20000010836 */
[----:B------:R-:W-:-:S01]  /*1b020*/  FFMA.FTZ R56, R2, R159, -R54 ;  /* 0x0000009f02387223 */ /* 0x000fc20000010836 */
[C-C-:B------:R-:W-:Y:S01]  /*1b030*/  FFMA.FTZ R58, R2.reuse, R157, -R54.reuse ;  /* 0x0000009d023a7223 */ /* 0x140fe20000010836 */
[----:B------:R-:W-:-:S01]  /*1b040*/  FFMA.FTZ R76, R2, R67, -R54 ;  /* 0x00000043024c7223 */ /* 0x000fc20000010836 */
[----:B------:R-:W-:Y:S01]  /*1b050*/  FADD.FTZ R67, R4, R89 ;  /* 0x0000005904437221 */ /* 0x000fe20000010000 */
[----:B------:R-:W-:-:S01]  /*1b060*/  FFMA.FTZ R101, R2, R161, -R54 ;  /* 0x000000a102657223 */ /* 0x000fc20000010836 */
[----:B------:R-:W-:Y:S01]  /*1b070*/  MUFU.EX2 R37, R37 ;  /* 0x0000002500257308 */ /* 0x000fe20000000800 */
[----:B------:R-:W-:-:S01]  /*1b080*/  FFMA.FTZ R60, R2, R165, -R54 ;  /* 0x000000a5023c7223 */ /* 0x000fc20000010836 */
[----:B------:R-:W-:Y:S01]  /*1b090*/  FADD.FTZ R78, R12, R67 ;  /* 0x000000430c4e7221 */ /* 0x000fe20000010000 */
[----:B------:R-:W-:-:S01]  /*1b0a0*/  FFMA.FTZ R97, R2, R167, -R54 ;  /* 0x000000a702617223 */ /* 0x000fc20000010836 */
[C-C-:B------:R-:W-:Y:S01]  /*1b0b0*/  FFMA.FTZ R62, R2.reuse, R169, -R54.reuse ;  /* 0x000000a9023e7223 */ /* 0x140fe20000010836 */
[----:B------:R-:W-:-:S01]  /*1b0c0*/  FFMA.FTZ R103, R2, R103, -R54 ;  /* 0x0000006702677223 */ /* 0x000fc20000010836 */
[----:B------:R-:W-:Y:S01]  /*1b0d0*/  FADD.FTZ R105, R21, R78 ;  /* 0x0000004e15697221 */ /* 0x000fe20000010000 */
[----:B------:R-:W-:-:S01]  /*1b0e0*/  FFMA.FTZ R78, R2, R71, -R54 ;  /* 0x00000047024e7223 */ /* 0x000fc20000010836 */
[----:B------:R-:W0:Y:S01]  /*1b0f0*/  MUFU.EX2 R56, R56 ;  /* 0x0000003800387308 */ /* 0x000e220000000800 */
[----:B------:R-:W-:-:S01]  /*1b100*/  FFMA.FTZ R5, R2, R5, -R54 ;  /* 0x0000000502057223 */ /* 0x000fc20000010836 */
[----:B------:R-:W-:Y:S01]  /*1b110*/  FADD.FTZ R80, R14, R105 ;  /* 0x000000690e507221 */ /* 0x000fe20000010000 */
[----:B------:R-:W-:-:S01]  /*1b120*/  FFMA.FTZ R64, R2, R75, -R54 ;  /* 0x0000004b02407223 */ /* 0x000fc20000010836 */
[C-C-:B------:R-:W-:Y:S01]  /*1b130*/  FFMA.FTZ R66, R2.reuse, R135, -R54.reuse ;  /* 0x0000008702427223 */ /* 0x140fe20000010836 */
[----:B------:R-:W-:-:S01]  /*1b140*/  FFMA.FTZ R79, R2, R79, -R54 ;  /* 0x0000004f024f7223 */ /* 0x000fc20000010836 */
[----:B------:R-:W-:Y:S01]  /*1b150*/  FADD.FTZ R80, R15, R80 ;  /* 0x000000500f507221 */ /* 0x000fe20000010000 */
[----:B------:R-:W-:-:S01]  /*1b160*/  FFMA.FTZ R68, R2, R137, -R54 ;  /* 0x0000008902447223 */ /* 0x000fc20000010836 */
[----:B------:R-:W1:Y:S01]  /*1b170*/  MUFU.EX2 R58, R58 ;  /* 0x0000003a003a7308 */ /* 0x000e620000000800 */
[----:B------:R-:W-:-:S01]  /*1b180*/  FFMA.FTZ R75, R2, R83, -R54 ;  /* 0x00000053024b7223 */ /* 0x000fc20000010836 */
        /* <DEDUP_REMOVED lines=23> */
[----:B--2---:R-:W-:-:S01]  /*1b300*/  FADD.FTZ R105, R101, R80 ;  /* 0x0000005065697221 */ /* 0x004fc20000010000 */
        /* <DEDUP_REMOVED lines=12> */
[----:B------:R-:W-:-:S02]  /*1b3d0*/  F2FP.SATFINITE.E4M3.F32.PACK_AB_MERGE_C R58, R101, R58, RZ ;  /* 0x0000003a653a723e */ /* 0x000fc400048070ff */
[----:B------:R-:W0:Y:S01]  /*1b3e0*/  MUFU.EX2 R103, R103 ;  /* 0x0000006700677308 */ /* 0x000e220000000800 */
[----:B-1----:R-:W-:-:S01]  /*1b3f0*/  FADD.FTZ R21, R97, R80 ;  /* 0x0000005061157221 */ /* 0x002fc20000010000 */
[----:B------:R-:W-:Y:S01]  /*1b400*/  FADD.FTZ R80, R26, R107 ;  /* 0x0000006b1a507221 */ /* 0x000fe20000010000 */
[----:B------:R-:W-:-:S03]  /*1b410*/  F2FP.SATFINITE.E4M3.F32.PACK_AB_MERGE_C R185, R56, R37, R58 ;  /* 0x0000002538b9723e */ /* 0x000fc6000480703a */
[----:B------:R-:W-:Y:S02]  /*1b420*/  FADD.FTZ R13, R73, R80 ;  /* 0x00000050490d7221 */ /* 0x000fe40000010000 */
[----:B------:R-:W1:Y:S01]  /*1b430*/  MUFU.EX2 R5, R5 ;  /* 0x0000000500057308 */ /* 0x000e620000000800 */
[----:B--2---:R-:W-:-:S01]  /*1b440*/  FADD.FTZ R20, R62, R21 ;  /* 0x000000153e147221 */ /* 0x004fc20000010000 */
[----:B------:R-:W-:-:S04]  /*1b450*/  FADD.FTZ R26, R28, R13 ;  /* 0x0000000d1c1a7221 */ /* 0x000fc80000010000 */
[----:B------:R-:W-:Y:S02]  /*1b460*/  FADD.FTZ R21, R77, R26 ;  /* 0x0000001a4d157221 */ /* 0x000fe40000010000 */
[----:B------:R-:W2:Y:S01]  /*1b470*/  MUFU.EX2 R64, R64 ;  /* 0x0000004000407308 */ /* 0x000ea20000000800 */
[----:B0-----:R-:W-:-:S01]  /*1b480*/  FADD.FTZ R20, R103, R20 ;  /* 0x0000001467147221 */ /* 0x001fc20000010000 */
[----:B------:R-:W-:Y:S01]  /*1b490*/  FADD.FTZ R26, R30, R21 ;  /* 0x000000151e1a7221 */ /* 0x000fe20000010000 */
[----:B------:R-:W-:-:S03]  /*1b4a0*/  F2FP.SATFINITE.E4M3.F32.PACK_AB_MERGE_C R62, R103, R62, RZ ;  /* 0x0000003e673e723e */ /* 0x000fc600048070ff */
[----:B------:R-:W-:Y:S01]  /*1b4b0*/  FADD.FTZ R81, R81, R26 ;  /* 0x0000001a51517221 */ /* 0x000fe20000010000 */
[----:B------:R-:W-:Y:S01]  /*1b4c0*/  F2FP.SATFINITE.E4M3.F32.PACK_AB_MERGE_C R187, R97, R60, R62 ;  /* 0x0000003c61bb723e */ /* 0x000fe2000480703e */
[----:B------:R-:W0:Y:S01]  /*1b4d0*/  MUFU.EX2 R66, R66 ;  /* 0x0000004200427308 */ /* 0x000e220000000800 */
[----:B-1----:R-:W-:-:S01]  /*1b4e0*/  FADD.FTZ R13, R5, R20 ;  /* 0x00000014050d7221 */ /* 0x002fc20000010000 */
[----:B------:R-:W-:-:S06]  /*1b4f0*/  FADD.FTZ R24, R32, R81 ;  /* 0x0000005120187221 */ /* 0x000fcc0000010000 */
[----:B------:R-:W1:Y:S01]  /*1b500*/  MUFU.EX2 R79, R79 ;  /* 0x0000004f004f7308 */ /* 0x000e620000000800 */
[----:B--2---:R-:W-:-:S07]  /*1b510*/  FADD.FTZ R13, R64, R13 ;  /* 0x0000000d400d7221 */ /* 0x004fce0000010000 */
[----:B------:R-:W2:Y:S01]  /*1b520*/  MUFU.EX2 R68, R68 ;  /* 0x0000004400447308 */ /* 0x000ea20000000800 */
[----:B0-----:R-:W-:-:S01]  /*1b530*/  FADD.FTZ R20, R66, R13 ;  /* 0x0000000d42147221 */ /* 0x001fc20000010000 */
[----:B------:R-:W-:-:S04]  /*1b540*/  FADD.FTZ R13, R57, R24 ;  /* 0x00000018390d7221 */ /* 0x000fc80000010000 */
[----:B------:R-:W-:Y:S01]  /*1b550*/  FADD.FTZ R34, R34, R13 ;  /* 0x0000000d22227221 */ /* 0x000fe20000010000 */
[----:B------:R-:W-:Y:S01]  /*1b560*/  F2FP.SATFINITE.E4M3.F32.PACK_AB_MERGE_C R13, R45, R6, RZ ;  /* 0x000000062d0d723e */ /* 0x000fe200048070ff */
[----:B------:R-:W0:Y:S01]  /*1b570*/  MUFU.EX2 R75, R75 ;  /* 0x0000004b004b7308 */ /* 0x000e220000000800 */
[----:B-1----:R-:W-:-:S01]  /*1b580*/  FADD.FTZ R9, R79, R20 ;  /* 0x000000144f097221 */ /* 0x002fc20000010000 */
[----:B------:R-:W-:Y:S01]  /*1b590*/  FADD.FTZ R61, R61, R34 ;  /* 0x000000223d3d7221 */ /* 0x000fe20000010000 */
[----:B------:R-:W-:-:S03]  /*1b5a0*/  F2FP.SATFINITE.E4M3.F32.PACK_AB_MERGE_C R66, R79, R66, RZ ;  /* 0x000000424f42723e */ /* 0x000fc600048070ff */
[----:B------:R-:W-:Y:S01]  /*1b5b0*/  FADD.FTZ R24, R36, R61 ;  /* 0x0000003d24187221 */ /* 0x000fe20000010000 */
[----:B------:R-:W-:Y:S01]  /*1b5c0*/  F2FP.SATFINITE.E4M3.F32.PACK_AB_MERGE_C R181, R64, R5, R66 ;  /* 0x0000000540b5723e */ /* 0x000fe20004807042 */
[----:B------:R-:W1:Y:S01]  /*1b5d0*/  MUFU.EX2 R70, R70 ;  /* 0x0000004600467308 */ /* 0x000e620000000800 */
[----:B--2---:R-:W-:-:S01]  /*1b5e0*/  FADD.FTZ R20, R68, R9 ;  /* 0x0000000944147221 */ /* 0x004fc20000010000 */
[----:B------:R-:W-:-:S04]  /*1b5f0*/  FADD.FTZ R65, R65, R24 ;  /* 0x0000001841417221 */ /* 0x000fc80000010000 */
[----:B------:R-:W-:Y:S02]  /*1b600*/  FADD.FTZ R40, R40, R65 ;  /* 0x0000004128287221 */ /* 0x000fe40000010000 */
[----:B------:R-:W2:Y:S01]  /*1b610*/  MUFU.EX2 R83, R83 ;  /* 0x0000005300537308 */ /* 0x000ea20000000800 */
[----:B0-----:R-:W-:-:S01]  /*1b620*/  FADD.FTZ R9, R75, R20 ;  /* 0x000000144b097221 */ /* 0x001fc20000010000 */
[----:B------:R-:W-:-:S06]  /*1b630*/  FADD.FTZ R69, R69, R40 ;  /* 0x0000002845457221 */ /* 0x000fcc0000010000 */
        /* <DEDUP_REMOVED lines=20> */
[----:B------:R-:W-:Y:S01]  /*1b780*/  MUFU.EX2 R42, R119 ;  /* 0x00000077002a7308 */ /* 0x000fe20000000800 */
[----:B0-----:R-:W-:-:S07]  /*1b790*/  FADD.FTZ R9, R67, R26 ;  /* 0x0000001a43097221 */ /* 0x001fce0000010000 */
[----:B------:R-:W0:Y:S01]  /*1b7a0*/  MUFU.EX2 R85, R85 ;  /* 0x0000005500557308 */ /* 0x000e220000000800 */
[----:B-1----:R-:W-:-:S01]  /*1b7b0*/  FADD.FTZ R26, R78, R9 ;  /* 0x000000094e1a7221 */ /* 0x002fc20000010000 */
[----:B------:R-:W-:-:S04]  /*1b7c0*/  F2FP.SATFINITE.E4M3.F32.PACK_AB_MERGE_C R67, R78, R67, RZ ;  /* 0x000000434e43723e */ /* 0x000fc800048070ff */
[----:B------:R-:W-:Y:S02]  /*1b7d0*/  F2FP.SATFINITE.E4M3.F32.PACK_AB_MERGE_C R179, R76, R63, R67 ;  /* 0x0000003f4cb3723e */ /* 0x000fe40004807043 */
        /* <DEDUP_REMOVED lines=9> */
[----:B------:R-:W-:Y:S01]  /*1b870*/  MUFU.EX2 R44, R44 ;  /* 0x0000002c002c7308 */ /* 0x000fe20000000800 */
[----:B--2---:R-:W-:-:S01]  /*1b880*/  FADD.FTZ R26, R12, R9 ;  /* 0x000000090c1a7221 */ /* 0x004fc20000010000 */
[----:B------:R-:W1:Y:S06]  /*1b890*/  @P5 LDC R28, c[0x0][0x44c] ;  /* 0x00011300ff1c5b82 */ /* 0x000e6c0000000800 */
[----:B------:R-:W2:Y:S01]  /*1b8a0*/  MUFU.EX2 R53, R53 ;  /* 0x0000003500357308 */ /* 0x000ea20000000800 */
[----:B0-----:R-:W-:-:S07]  /*1b8b0*/  FADD.FTZ R9, R151, R26 ;  /* 0x0000001a97097221 */ /* 0x001fce0000010000 */
[----:B------:R-:W0:Y:S08]  /*1b8c0*/  MUFU.EX2 R14, R47 ;  /* 0x0000002f000e7308 */ /* 0x000e300000000800 */
[----:B------:R-:W-:Y:S01]  /*1b8d0*/  MUFU.EX2 R38, R38 ;  /* 0x0000002600267308 */ /* 0x000fe20000000800 */
[----:B--2---:R-:W-:Y:S01]  /*1b8e0*/  F2FP.SATFINITE.E4M3.F32.PACK_AB_MERGE_C R13, R53, R44, RZ ;  /* 0x0000002c350d723e */ /* 0x004fe200048070ff */
[----:B-1----:R-:W-:-:S06]  /*1b8f0*/  @P5 IMAD.HI.U32 R28, R201, R28, RZ ;  /* 0x0000001cc91c5227 */ /* 0x002fcc00078e00ff */
[----:B------:R-:W1:Y:S01]  /*1b900*/  MUFU.EX2 R49, R49 ;  /* 0x0000003100317308 */ /* 0x000e620000000800 */
[----:B0-----:R-:W-:-:S01]  /*1b910*/  FADD.FTZ R9, R14, R9 ;  /* 0x000000090e097221 */ /* 0x001fc20000010000 */
[----:B------:R-:W-:-:S04]  /*1b920*/  F2FP.SATFINITE.E4M3.F32.PACK_AB_MERGE_C R151, R14, R151, RZ ;  /* 0x000000970e97723e */ /* 0x000fc800048070ff */
[----:B------:R-:W-:Y:S02]  /*1b930*/  F2FP.SATFINITE.E4M3.F32.PACK_AB_MERGE_C R173, R12, R71, R151 ;  /* 0x000000470cad723e */ /* 0x000fe40004807097 */
[----:B------:R-:W0:Y:S08]  /*1b940*/  MUFU.EX2 R4, R4 ;  /* 0x0000000400047308 */ /* 0x000e300000000800 */
[----:B------:R-:W2:Y:S01]  /*1b950*/  MUFU.EX2 R51, R51 ;  /* 0x0000003300337308 */ /* 0x000ea20000000800 */
[C---:B-1----:R-:W-:Y:S01]  /*1b960*/  F2FP.SATFINITE.E4M3.F32.PACK_AB_MERGE_C R174, R49.reuse, R38, R13 ;  /* 0x0000002631ae723e */ /* 0x042fe2000480700d */
[----:B------:R-:W-:Y:S01]  /*1b970*/  FADD.FTZ R38, R38, R45 ;  /* 0x0000002d26267221 */ /* 0x000fe20000010000 */
[----:B------:R-:W1:Y:S03]  /*1b980*/  @P5 LDC R13, c[0x0][0x450] ;  /* 0x00011400ff0d5b82 */ /* 0x000e660000000800 */
[----:B------:R-:W-:-:S02]  /*1b990*/  FADD.FTZ R49, R49, R38 ;  /* 0x0000002631317221 */ /* 0x000fc40000010000 */
[----:B------:R-:W3:Y:S01]  /*1b9a0*/  MUFU.EX2 R155, R155 ;  /* 0x0000009b009b7308 */ /* 0x000ee20000000800 */
[----:B0-----:R-:W-:-:S01]  /*1b9b0*/  FADD.FTZ R14, R4, R9 ;  /* 0x00000009040e7221 */ /* 0x001fc20000010000 */
[----:B------:R-:W-:-:S04]  /*1b9c0*/  FADD.FTZ R44, R44, R49 ;  /* 0x000000312c2c7221 */ /* 0x000fc80000010000 */
[----:B------:R-:W-:Y:S02]  /*1b9d0*/  FADD.FTZ R53, R53, R44 ;  /* 0x0000002c35357221 */ /* 0x000fe40000010000 */
[----:B------:R-:W-:Y:S01]  /*1b9e0*/  MUFU.EX2 R48, R48 ;  /* 0x0000003000307308 */ /* 0x000fe20000000800 */
[----:B--2---:R-:W-:-:S07]  /*1b9f0*/  FADD.FTZ R26, R51, R14 ;  /* 0x0000000e331a7221 */ /* 0x004fce0000010000 */
[----:B------:R-:W0:Y:S01]  /*1ba00*/  MUFU.EX2 R29, R29 ;  /* 0x0000001d001d7308 */ /* 0x000e220000000800 */
[----:B---3--:R-:W-:-:S07]  /*1ba10*/  FADD.FTZ R5, R155, R26 ;  /* 0x0000001a9b057221 */ /* 0x008fce0000010000 */
[----:B------:R-:W2:Y:S08]  /*1ba20*/  MUFU.EX2 R20, R55 ;  /* 0x0000003700147308 */ /* 0x000eb00000000800 */
[----:B------:R-:W-:Y:S01]  /*1ba30*/  MUFU.EX2 R46, R46 ;  /* 0x0000002e002e7308 */ /* 0x000fe20000000800 */
[----:B0-----:R-:W-:-:S07]  /*1ba40*/  F2FP.SATFINITE.E4M3.F32.PACK_AB_MERGE_C R9, R29, R48, RZ ;  /* 0x000000301d09723e */ /* 0x001fce00048070ff */
[----:B------:R-:W0:Y:S01]  /*1ba50*/  MUFU.EX2 R25, R25 ;  /* 0x0000001900197308 */ /* 0x000e220000000800 */
[C---:B--2---:R-:W-:Y:S01]  /*1ba60*/  F2FP.SATFINITE.E4M3.F32.PACK_AB_MERGE_C R155, R20.reuse, R155, RZ ;  /* 0x0000009b149b723e */ /* 0x044fe200048070ff */
[----:B------:R-:W-:-:S03]  /*1ba70*/  FADD.FTZ R20, R20, R5 ;  /* 0x0000000514147221 */ /* 0x000fc60000010000 */
[----:B------:R-:W-:-:S03]  /*1ba80*/  F2FP.SATFINITE.E4M3.F32.PACK_AB_MERGE_C R175, R51, R4, R155 ;  /* 0x0000000433af723e */ /* 0x000fc6000480709b */
[----:B------:R-:W2:Y:S08]  /*1ba90*/  MUFU.EX2 R91, R91 ;  /* 0x0000005b005b7308 */ /* 0x000eb00000000800 */
[----:B------:R-:W3:Y:S01]  /*1baa0*/  MUFU.EX2 R24, R27 ;  /* 0x0000001b00187308 */ /* 0x000ee20000000800 */
[----:B0-----:R-:W-:Y:S01]  /*1bab0*/  F2FP.SATFINITE.E4M3.F32.PACK_AB_MERGE_C R168, R25, R46, R9 ;  /* 0x0000002e19a8723e */ /* 0x001fe20004807009 */
[----:B------:R-:W-:Y:S01]  /*1bac0*/  FADD.FTZ R46, R46, R53 ;  /* 0x000000352e2e7221 */ /* 0x000fe20000010000 */
[----:B------:R-:W-:Y:S01]  /*1bad0*/  IMAD.MOV.U32 R9, RZ, RZ, R201 ;  /* 0x000000ffff097224 */ /* 0x000fe200078e00c9 */
[----:B-1----:R-:W-:-:S02]  /*1bae0*/  @P5 SHF.R.U32.HI R9, RZ, R13, R28 ;  /* 0x0000000dff095219 */ /* 0x002fc4000001161c */
[----:B------:R-:W-:-:S01]  /*1baf0*/  FADD.FTZ R25, R25, R46 ;  /* 0x0000002e19197221 */ /* 0x000fc20000010000 */
[----:B------:R-:W-:Y:S01]  /*1bb00*/  ISETP.GE.AND P5, PT, R11, 0x1, PT ;  /* 0x000000010b00780c */ /* 0x000fe20003fa6270 */
[----:B------:R-:W0:Y:S01]  /*1bb10*/  MUFU.EX2 R95, R95 ;  /* 0x0000005f005f7308 */ /* 0x000e220000000800 */
[----:B--2---:R-:W-:-:S01]  /*1bb20*/  FADD.FTZ R5, R91, R20 ;  /* 0x000000145b057221 */ /* 0x004fc20000010000 */
[----:B------:R-:W-:Y:S01]  /*1bb30*/  FADD.FTZ R48, R48, R25 ;  /* 0x0000001930307221 */ /* 0x000fe20000010000 */
[----:B------:R-:W-:-:S03]  /*1bb40*/  IMAD.IADD R13, R156, 0x1, R9 ;  /* 0x000000019c0d7824 */ /* 0x000fc600078e0209 */
[----:B------:R-:W-:Y:S01]  /*1bb50*/  FADD.FTZ R29, R29, R48 ;  /* 0x000000301d1d7221 */ /* 0x000fe20000010000 */
[----:B------:R-:W-:Y:S01]  /*1bb60*/  IMAD.IADD R10, R13, 0x1, R10 ;  /* 0x000000010d0a7824 */ /* 0x000fe200078e020a */
[----:B------:R-:W-:Y:S01]  /*1bb70*/  MUFU.EX2 R33, R33 ;  /* 0x0000002100217308 */ /* 0x000fe20000000800 */
[----:B---3--:R-:W-:-:S07]  /*1bb80*/  FADD.FTZ R26, R24, R5 ;  /* 0x00000005181a7221 */ /* 0x008fce0000010000 */
        /* <DEDUP_REMOVED lines=37> */
.L_x_1605:
[----:B------:R-:W-:-:S13]  /*1bde0*/  ISETP.NE.AND P1, PT, R11, 0x1, PT ;  /* 0x000000010b00780c */ /* 0x000fda0003f25270 */
[----:B------:R-:W0:Y:S02]  /*1bdf0*/  @P1 LDC.64 R12, c[0x0][0x9e8] ;  /* 0x00027a00ff0c1b82 */ /* 0x000e240000000a00 */
[----:B0-----:R-:W-:-:S05]  /*1be00*/  @P1 IMAD.HI.U32 R12, R9, R12, RZ ;  /* 0x0000000c090c1227 */ /* 0x001fca00078e00ff */
[----:B------:R-:W-:-:S07]  /*1be10*/  @P1 SHF.R.U32.HI R9, RZ, R13, R12 ;  /* 0x0000000dff091219 */ /* 0x000fce000001160c */
.L_x_1606:
[----:B------:R-:W-:Y:S05]  /*1be20*/  BSYNC B0 ;  /* 0x0000000000007941 */ /* 0x000fea0003800000 */
.L_x_1604:
[----:B------:R-:W-:-:S05]  /*1be30*/  IMAD R9, R9, R11, R11 ;  /* 0x0000000b09097224 */ /* 0x000fca00078e020b */
[----:B------:R-:W-:-:S07]  /*1be40*/  VIMNMX R10, R10, R9, PT ;  /* 0x000000090a0a7248 */ /* 0x000fce0003fe0100 */
.L_x_1603:
[----:B------:R-:W-:Y:S01]  /*1be50*/  IMAD.HI R10, R10, 0x66666667, RZ ;  /* 0x666666670a0a7827 */ /* 0x000fe200078e02ff */
[----:B------:R-:W-:Y:S01]  /*1be60*/  ULDC UR55, c[0x0][0x9e4] ;  /* 0x0002790000377ab9 */ /* 0x000fe20000000800 */
[----:B------:R-:W-:Y:S01]  /*1be70*/  ULDC UR54, c[0x0][0x9e4] ;  /* 0x0002790000367ab9 */ /* 0x000fe20000000800 */
[----:B------:R-:W-:Y:S01]  /*1be80*/  ULDC UR56, c[0x0][0x9dc] ;  /* 0x0002770000387ab9 */ /* 0x000fe20000000800 */
[----:B------:R-:W-:Y:S01]  /*1be90*/  ULDC UR58, c[0x0][0x9dc] ;  /* 0x00027700003a7ab9 */ /* 0x000fe20000000800 */
[----:B------:R-:W-:Y:S01]  /*1bea0*/  SHF.R.U32.HI R9, RZ, 0x1f, R10 ;  /* 0x0000001fff097819 */ /* 0x000fe2000001160a */
[----:B------:R-:W-:Y:S01]  /*1beb0*/  ULDC UR59, c[0x0][0x9e0] ;  /* 0x00027800003b7ab9 */ /* 0x000fe20000000800 */
[----:B------:R-:W-:Y:S01]  /*1bec0*/  ULDC UR57, c[0x0][0x9e0] ;  /* 0x0002780000397ab9 */ /* 0x000fe20000000800 */
[----:B------:R-:W-:Y:S02]  /*1bed0*/  CS2R R86, SRZ ;  /* 0x0000000000567805 */ /* 0x000fe4000001ff00 */
[----:B------:R-:W-:-:S02]  /*1bee0*/  LEA.HI.SX32 R9, R10, R9, 0x1a ;  /* 0x000000090a097211 */ /* 0x000fc400078fd2ff */
[----:B------:R-:W-:Y:S02]  /*1bef0*/  CS2R R84, SRZ ;  /* 0x0000000000547805 */ /* 0x000fe4000001ff00 */
[----:B------:R-:W-:Y:S02]  /*1bf00*/  CS2R R82, SRZ ;  /* 0x0000000000527805 */ /* 0x000fe4000001ff00 */
[----:B------:R-:W-:Y:S02]  /*1bf10*/  CS2R R80, SRZ ;  /* 0x0000000000507805 */ /* 0x000fe4000001ff00 */
[----:B------:R-:W-:Y:S02]  /*1bf20*/  VIMNMX R9, R204, R9, !PT ;  /* 0x00000009cc097248 */ /* 0x000fe40007fe0100 */
[----:B------:R-:W-:Y:S02]  /*1bf30*/  CS2R R78, SRZ ;  /* 0x00000000004e7805 */ /* 0x000fe4000001ff00 */
[----:B------:R-:W-:-:S02]  /*1bf40*/  CS2R R76, SRZ ;  /* 0x00000000004c7805 */ /* 0x000fc4000001ff00 */
[----:B------:R-:W-:Y:S02]  /*1bf50*/  CS2R R74, SRZ ;  /* 0x00000000004a7805 */ /* 0x000fe4000001ff00 */
[----:B------:R-:W-:Y:S02]  /*1bf60*/  ISETP.GE.AND P1, PT, R4, R9, PT ;  /* 0x000000090400720c */ /* 0x000fe40003f26270 */
        /* <DEDUP_REMOVED lines=26> */
[----:B------:R-:W-:-:S07]  /*1c110*/  IMAD.MOV.U32 R87, RZ, RZ, RZ ;  /* 0x000000ffff577224 */ /* 0x000fce00078e00ff */
.L_x_1626:
[----:B------:R-:W-:Y:S01]  /*1c120*/  VIADD R10, R190, 0x1 ;  /* 0x00000001be0a7836 */ /* 0x000fe20000000000 */
[----:B------:R-:W-:Y:S05]  /*1c130*/  YIELD ;  /* 0x0000000000007946 */ /* 0x000fea0003800000 */
[----:B------:R-:W-:-:S04]  /*1c140*/  ISETP.NE.AND P1, PT, R10, 0x2, PT ;  /* 0x000000020a00780c */ /* 0x000fc80003f25270 */
[----:B------:R-:W-:Y:S02]  /*1c150*/  SEL R12, RZ, 0x1, P1 ;  /* 0x00000001ff0c7807 */ /* 0x000fe40000800000 */
[----:B------:R-:W-:Y:S02]  /*1c160*/  SEL R10, R10, RZ, P1 ;  /* 0x000000ff0a0a7207 */ /* 0x000fe40000800000 */
[----:B------:R-:W-:Y:S02]  /*1c170*/  ISETP.NE.AND P1, PT, R194, RZ, PT ;  /* 0x000000ffc200720c */ /* 0x000fe40003f25270 */
[----:B------:R-:W-:-:S11]  /*1c180*/  LOP3.LUT R11, R19, R12, RZ, 0x3c, !PT ;  /* 0x0000000c130b7212 */ /* 0x000fd600078e3cff */
[----:B------:R-:W-:Y:S05]  /*1c190*/  @P1 BRA `(.L_x_1608) ;  /* 0x0000000000341947 */ /* 0x000fea0003800000 */
[----:B------:R-:W-:-:S13]  /*1c1a0*/  ISETP.NE.AND P3, PT, R205, 0x3, PT ;  /* 0x00000003cd00780c */ /* 0x000fda0003f65270 */
[----:B------:R-:W-:Y:S05]  /*1c1b0*/  @!P3 BRA `(.L_x_1609) ;  /* 0x000000000004b947 */ /* 0x000fea0003800000 */
[----:B------:R-:W-:Y:S01]  /*1c1c0*/  BPT.TRAP 0x1 ;  /* 0x000000040000795c */ /* 0x000fe20000300000 */
.L_x_1609:
[----:B------:R-:W-:Y:S01]  /*1c1d0*/  IMAD R12, R10, 0x8, R16 ;  /* 0x000000080a0c7824 */ /* 0x000fe200078e0210 */
[----:B------:R-:W-:-:S04]  /*1c1e0*/  SHF.L.U32 R7, R11, 0x1f, RZ ;  /* 0x0000001f0b077819 */ /* 0x000fc800000006ff */
[----:B------:R0:W1:Y:S01]  /*1c1f0*/  SYNCS.PHASECHK.TRANS64.TRYWAIT P2, [R12+URZ+0x29830], R7 ;  /* 0x029830070c0075a7 */ /* 0x000062000804017f */
[----:B------:R-:W-:Y:S05]  /*1c200*/  @!P3 BRA `(.L_x_1610) ;  /* 0x000000000004b947 */ /* 0x000fea0003800000 */
[----:B------:R-:W-:Y:S01]  /*1c210*/  BPT.TRAP 0x1 ;  /* 0x000000040000795c */ /* 0x000fe20000300000 */
.L_x_1610:
[----:B------:R-:W-:Y:S04]  /*1c220*/  BSSY B0, `(.L_x_1608) ;  /* 0x0000004000007945 */ /* 0x000fe80003800000 */
[----:B-1----:R-:W-:Y:S05]  /*1c230*/  @P2 BRA `(.L_x_1611) ;  /* 0x0000000000082947 */ /* 0x002fea0003800000 */
[----:B------:R-:W1:Y:S02]  /*1c240*/  SYNCS.PHASECHK.TRANS64.TRYWAIT P2, [R12+URZ+0x29830], R7 ;  /* 0x029830070c0075a7 */ /* 0x000e64000804017f */
[----:B-1----:R-:W-:Y:S05]  /*1c250*/  @!P2 BRA `(.L_x_1612) ;  /* 0x0000017c00b0a947 */ /* 0x002fea0003800000 */
.L_x_1611:
[----:B------:R-:W-:Y:S05]  /*1c260*/  BSYNC B0 ;  /* 0x0000000000007941 */ /* 0x000fea0003800000 */
.L_x_1608:
[----:B01----:R-:W0:Y:S01]  /*1c270*/  S2R R7, SR_TID.X ;  /* 0x0000000000077919 */ /* 0x003e220000002100 */
[----:B------:R-:W-:Y:S05]  /*1c280*/  WARPSYNC.ALL ;  /* 0x0000000000007948 */ /* 0x000fea0003800000 */
[----:B------:R-:W-:Y:S01]  /*1c290*/  IMAD R12, R10, 0x780, R8 ;  /* 0x000007800a0c7824 */ /* 0x000fe200078e0208 */
[----:B------:R-:W-:Y:S01]  /*1c2a0*/  UMOV UR48, UR24 ;  /* 0x0000001800307c82 */ /* 0x000fe20008000000 */
[----:B------:R-:W-:Y:S01]  /*1c2b0*/  IMAD.MOV.U32 R13, RZ, RZ, -0x7fffffe0 ;  /* 0x80000020ff0d7424 */ /* 0x000fe200078e00ff */
[----:B------:R-:W-:Y:S01]  /*1c2c0*/  UMOV UR49, UR25 ;  /* 0x0000001900317c82 */ /* 0x000fe20008000000 */
[C---:B------:R-:W-:Y:S01]  /*1c2d0*/  VIADD R14, R12.reuse, 0x80 ;  /* 0x000000800c0e7836 */ /* 0x040fe20000000000 */
[----:B------:R-:W-:Y:S01]  /*1c2e0*/  R2UR UR50, R12 ;  /* 0x000000000c3272ca */ /* 0x000fe200000e0000 */
[----:B------:R-:W-:Y:S01]  /*1c2f0*/  IMAD.MOV.U32 R15, RZ, RZ, -0x7fffffe0 ;  /* 0x80000020ff0f7424 */ /* 0x000fe200078e00ff */
[----:B------:R-:W-:Y:S01]  /*1c300*/  R2UR UR51, R13 ;  /* 0x000000000d3372ca */ /* 0x000fe200000e0000 */
[----:B------:R-:W-:Y:S01]  /*1c310*/  UMOV UR44, UR24 ;  /* 0x00000018002c7c82 */ /* 0x000fe20008000000 */
[----:B------:R-:W-:Y:S01]  /*1c320*/  R2UR UR46, R14 ;  /* 0x000000000e2e72ca */ /* 0x000fe200000e0000 */
[----:B------:R-:W-:Y:S01]  /*1c330*/  UMOV UR45, UR25 ;  /* 0x00000019002d7c82 */ /* 0x000fe20008000000 */
[----:B------:R-:W-:Y:S01]  /*1c340*/  R2UR UR47, R15 ;  /* 0x000000000f2f72ca */ /* 0x000fe200000e0000 */
[C---:B------:R-:W-:Y:S01]  /*1c350*/  VIADD R88, R12.reuse, 0x100 ;  /* 0x000001000c587836 */ /* 0x040fe20000000000 */
[----:B------:R-:W-:Y:S01]  /*1c360*/  UMOV UR28, UR24 ;  /* 0x00000018001c7c82 */ /* 0x000fe20008000000 */
[----:B------:R-:W-:Y:S01]  /*1c370*/  IMAD.MOV.U32 R89, RZ, RZ, -0x7fffffe0 ;  /* 0x80000020ff597424 */ /* 0x000fe200078e00ff */
[----:B------:R-:W-:Y:S01]  /*1c380*/  UMOV UR29, UR25 ;  /* 0x00000019001d7c82 */ /* 0x000fe20008000000 */
[----:B------:R-:W-:Y:S01]  /*1c390*/  VIADD R20, R12, 0x180 ;  /* 0x000001800c147836 */ /* 0x000fe20000000000 */
[----:B------:R-:W-:Y:S01]  /*1c3a0*/  R2UR UR26, R88 ;  /* 0x00000000581a72ca */ /* 0x000fe200000e0000 */
[----:B------:R-:W-:Y:S01]  /*1c3b0*/  IMAD.MOV.U32 R21, RZ, RZ, -0x7fffffe0 ;  /* 0x80000020ff157424 */ /* 0x000fe200078e00ff */
[----:B------:R-:W-:Y:S01]  /*1c3c0*/  R2UR UR27, R89 ;  /* 0x00000000591b72ca */ /* 0x000fe200000e0000 */
[----:B------:R-:W-:Y:S01]  /*1c3d0*/  VIADD R14, R12, 0x200 ;  /* 0x000002000c0e7836 */ /* 0x000fe20000000000 */
[----:B------:R-:W-:Y:S01]  /*1c3e0*/  R2UR UR30, R20 ;  /* 0x00000000141e72ca */ /* 0x000fe200000e0000 */
[----:B------:R-:W-:Y:S01]  /*1c3f0*/  VIADD R88, R12, 0x2 ;  /* 0x000000020c587836 */ /* 0x000fe20000000000 */
[----:B------:R-:W-:Y:S01]  /*1c400*/  R2UR UR31, R21 ;  /* 0x00000000151f72ca */ /* 0x000fe200000e0000 */
[----:B------:R-:W-:Y:S01]  /*1c410*/  UMOV UR32, UR24 ;  /* 0x0000001800207c82 */ /* 0x000fe20008000000 */
[----:B------:R-:W-:Y:S01]  /*1c420*/  R2UR UR34, R14 ;  /* 0x000000000e2272ca */ /* 0x000fe200000e0000 */
[----:B------:R-:W-:Y:S01]  /*1c430*/  UMOV UR33, UR25 ;  /* 0x0000001900217c82 */ /* 0x000fe20008000000 */
[----:B0-----:R-:W-:Y:S01]  /*1c440*/  SHF.R.U32.HI R7, RZ, 0x7, R7 ;  /* 0x00000007ff077819 */ /* 0x001fe20000011607 */
[----:B------:R-:W-:Y:S01]  /*1c450*/  VIADD R20, R12, 0x82 ;  /* 0x000000820c147836 */ /* 0x000fe20000000000 */
[----:B------:R-:W-:Y:S01]  /*1c460*/  R2UR UR35, R15 ;  /* 0x000000000f2372ca */ /* 0x000fe200000e0000 */
[----:B------:R-:W-:Y:S01]  /*1c470*/  IMAD.MOV.U32 R21, RZ, RZ, -0x7fffffe0 ;  /* 0x80000020ff157424 */ /* 0x000fe200078e00ff */
[----:B------:R-:W-:Y:S01]  /*1c480*/  R2UR UR6, R88 ;  /* 0x00000000580672ca */ /* 0x000fe200000e0000 */
[----:B------:R-:W-:Y:S01]  /*1c490*/  VIADD R7, R7, 0x8 ;  /* 0x0000000807077836 */ /* 0x000fe20000000000 */
[----:B------:R-:W-:Y:S01]  /*1c4a0*/  R2UR UR7, R89 ;  /* 0x00000000590772ca */ /* 0x000fe200000e0000 */
[----:B------:R-:W-:-:S02]  /*1c4b0*/  VIADD R14, R12, 0x102 ;  /* 0x000001020c0e7836 */ /* 0x000fc40000000000 */
[----:B------:R-:W-:Y:S01]  /*1c4c0*/  IMAD.MOV.U32 R15, RZ, RZ, -0x7fffffe0 ;  /* 0x80000020ff0f7424 */ /* 0x000fe200078e00ff */
[----:B------:R0:W-:Y:S01]  /*1c4d0*/  BAR.SYNC.DEFER_BLOCKING R7, 0x100 ;  /* 0x000400070000751d */ /* 0x0001e20000010000 */
[----:B------:R-:W-:-:S05]  /*1c4e0*/  IMAD.MOV.U32 R13, RZ, RZ, -0x7fffffe0 ;  /* 0x80000020ff0d7424 */ /* 0x000fca00078e00ff */
        /* <DEDUP_REMOVED lines=188> */
[C---:B------:R-:W-:Y:S02]  /*1d0b0*/  VIADD R14, R12.reuse, 0x682 ;  /* 0x000006820c0e7836 */ /* 0x040fe40000000000 */
[----:B------:R-:W-:Y:S02]  /*1d0c0*/  IMAD.MOV.U32 R15, RZ, RZ, -0x7fffffe0 ;  /* 0x80000020ff0f7424 */ /* 0x000fe400078e00ff */
[----:B------:R-:W-:Y:S01]  /*1d0d0*/  VIADD R12, R12, 0x702 ;  /* 0x000007020c0c7836 */ /* 0x000fe20000000000 */
[----:B------:R-:W-:-:S02]  /*1d0e0*/  WARPGROUP.DEPBAR.LE gsb0, 0x0 ;  /* 0x00008000000079c5 */ /* 0x000fc40000010000 */
        /* <DEDUP_REMOVED lines=30> */
[----:B------:R-:W-:-:S13]  /*1d2d0*/  ISETP.NE.AND P2, PT, R205, 0x3, PT ;  /* 0x00000003cd00780c */ /* 0x000fda0003f45270 */
[----:B------:R-:W-:Y:S05]  /*1d2e0*/  @!P2 BRA `(.L_x_1614) ;  /* 0x000000000004a947 */ /* 0x000fea0003800000 */
[----:B------:R-:W-:Y:S01]  /*1d2f0*/  BPT.TRAP 0x1 ;  /* 0x000000040000795c */ /* 0x000fe20000300000 */
.L_x_1614:
[----:B------:R-:W-:Y:S01]  /*1d300*/  SHF.L.U32 R7, R19, 0x1f, RZ ;  /* 0x0000001f13077819 */ /* 0x000fe200000006ff */
[----:B------:R-:W-:-:S04]  /*1d310*/  IMAD R12, R190, 0x8, R16 ;  /* 0x00000008be0c7824 */ /* 0x000fc800078e0210 */
[----:B------:R0:W1:Y:S01]  /*1d320*/  SYNCS.PHASECHK.TRANS64.TRYWAIT P1, [R12+URZ+0x29850], R7 ;  /* 0x029850070c0075a7 */ /* 0x000062000802017f */
[----:B------:R-:W-:Y:S05]  /*1d330*/  @!P2 BRA `(.L_x_1615) ;  /* 0x000000000004a947 */ /* 0x000fea0003800000 */
[----:B------:R-:W-:Y:S01]  /*1d340*/  BPT.TRAP 0x1 ;  /* 0x000000040000795c */ /* 0x000fe20000300000 */
.L_x_1615:
[----:B-1----:R-:W-:Y:S05]  /*1d350*/  @P1 BRA `(.L_x_1613) ;  /* 0x0000000000081947 */ /* 0x002fea0003800000 */
[----:B------:R-:W1:Y:S02]  /*1d360*/  SYNCS.PHASECHK.TRANS64.TRYWAIT P1, [R12+URZ+0x29850], R7 ;  /* 0x029850070c0075a7 */ /* 0x000e64000802017f */
[----:B-1----:R-:W-:Y:S05]  /*1d370*/  @!P1 BRA `(.L_x_1616) ;  /* 0x0000016c007c9947 */ /* 0x002fea0003800000 */
.L_x_1613:
[----:B01----:R-:W-:Y:S01]  /*1d380*/  VIADD R7, R16, 0x400 ;  /* 0x0000040010077836 */ /* 0x003fe20000000000 */
[----:B------:R-:W-:Y:S05]  /*1d390*/  WARPSYNC.ALL ;  /* 0x0000000000007948 */ /* 0x000fea0003800000 */
[----:B------:R-:W-:Y:S01]  /*1d3a0*/  SHF.R.U32.HI R7, RZ, 0x4, R7 ;  /* 0x00000004ff077819 */ /* 0x000fe20000011607 */
[----:B------:R-:W-:Y:S01]  /*1d3b0*/  IMAD.MOV.U32 R13, RZ, RZ, -0x3ffffff0 ;  /* 0xc0000010ff0d7424 */ /* 0x000fe200078e00ff */
[----:B------:R-:W-:Y:S01]  /*1d3c0*/  WARPGROUP.ARRIVE ;  /* 0x00000000000079c5 */ /* 0x000fe20000000000 */
[----:B------:R-:W-:Y:S01]  /*1d3d0*/  IMAD.MOV.U32 R15, RZ, RZ, -0x3ffffff0 ;  /* 0xc0000010ff0f7424 */ /* 0x000fe200078e00ff */
[----:B------:R-:W-:-:S04]  /*1d3e0*/  LOP3.LUT R7, R7, 0x3fff, RZ, 0xc0, !PT ;  /* 0x00003fff07077812 */ /* 0x000fc800078ec0ff */
[----:B------:R-:W0:Y:S01]  /*1d3f0*/  S2R R19, SR_TID.X ;  /* 0x0000000000137919 */ /* 0x000e220000002100 */
[----:B------:R-:W-:Y:S01]  /*1d400*/  R2UR UR7, R13 ;  /* 0x000000000d0772ca */ /* 0x000fe200000e0000 */
[----:B------:R-:W-:Y:S01]  /*1d410*/  IMAD.MOV.U32 R13, RZ, RZ, -0x3ffffff0 ;  /* 0xc0000010ff0d7424 */ /* 0x000fe200078e00ff */
[----:B------:R-:W-:Y:S02]  /*1d420*/  LOP3.LUT R7, R7, 0x10000, RZ, 0xfc, !PT ;  /* 0x0001000007077812 */ /* 0x000fe400078efcff */
[----:B------:R-:W-:Y:S02]  /*1d430*/  ISETP.NE.AND P2, PT, R225, 0x1, PT ;  /* 0x00000001e100780c */ /* 0x000fe40003f45270 */
[----:B------:R-:W-:Y:S01]  /*1d440*/  LOP3.LUT P1, RZ, R17, 0x10, RZ, 0xc0, !PT ;  /* 0x0000001011ff7812 */ /* 0x000fe2000782c0ff */
[----:B------:R-:W-:-:S04]  /*1d450*/  IMAD R12, R190, 0x500, R7 ;  /* 0x00000500be0c7824 */ /* 0x000fc800078e0207 */
[C---:B------:R-:W-:Y:S01]  /*1d460*/  VIADD R14, R12.reuse, 0x100 ;  /* 0x000001000c0e7836 */ /* 0x040fe20000000000 */
[----:B------:R-:W-:-:S05]  /*1d470*/  R2UR UR6, R12 ;  /* 0x000000000c0672ca */ /* 0x000fca00000e0000 */
[----:B------:R-:W1:Y:S08]  /*1d480*/  @P2 LDC R7, c[0x0][0x44c] ;  /* 0x00011300ff072b82 */ /* 0x000e700000000800 */
[----:B------:R-:W-:Y:S01]  /*1d490*/  QGMMA.64x128x32.F32.E4M3.E4M3 R24, R184, gdesc[UR4], R24, gsb0 ;  /* 0x01e00004b8187df3 */ /* 0x000fe20008000818 */
[----:B------:R-:W-:Y:S01]  /*1d4a0*/  R2UR UR6, R14 ;  /* 0x000000000e0672ca */ /* 0x000fe200000e0000 */
[----:B------:R-:W-:Y:S01]  /*1d4b0*/  VIADD R14, R12, 0x200 ;  /* 0x000002000c0e7836 */ /* 0x000fe20000000000 */
[----:B------:R-:W-:Y:S01]  /*1d4c0*/  R2UR UR7, R15 ;  /* 0x000000000f0772ca */ /* 0x000fe200000e0000 */
[----:B------:R-:W-:Y:S01]  /*1d4d0*/  IMAD.MOV.U32 R15, RZ, RZ, -0x3ffffff0 ;  /* 0xc0000010ff0f7424 */ /* 0x000fe200078e00ff */
[----:B0-----:R-:W-:Y:S01]  /*1d4e0*/  SHF.R.U32.HI R19, RZ, 0x7, R19 ;  /* 0x00000007ff137819 */ /* 0x001fe20000011613 */
[----:B------:R-:W-:-:S02]  /*1d4f0*/  WARPGROUP.DEPBAR.LE gsb0, 0x0 ;  /* 0x00008000000079c5 */ /* 0x000fc40000010000 */
[----:B------:R-:W-:-:S08]  /*1d500*/  WARPGROUP.ARRIVE ;  /* 0x00000000000079c5 */ /* 0x000fd00000000000 */
[----:B------:R-:W-:Y:S01]  /*1d510*/  QGMMA.64x128x32.F32.E4M3.E4M3 R24, R180, gdesc[UR4], R24, gsb0 ;  /* 0x01e00004b4187df3 */ /* 0x000fe20008000818 */
[----:B------:R-:W-:Y:S01]  /*1d520*/  R2UR UR6, R14 ;  /* 0x000000000e0672ca */ /* 0x000fe200000e0000 */
[C---:B------:R-:W-:Y:S01]  /*1d530*/  VIADD R14, R12.reuse, 0x300 ;  /* 0x000003000c0e7836 */ /* 0x040fe20000000000 */
[----:B------:R-:W-:Y:S01]  /*1d540*/  R2UR UR7, R15 ;  /* 0x000000000f0772ca */ /* 0x000fe200000e0000 */
[----:B------:R-:W-:Y:S02]  /*1d550*/  IMAD.MOV.U32 R15, RZ, RZ, -0x3ffffff0 ;  /* 0xc0000010ff0f7424 */ /* 0x000fe400078e00ff */
[----:B------:R-:W-:Y:S01]  /*1d560*/  VIADD R12, R12, 0x400 ;  /* 0x000004000c0c7836 */ /* 0x000fe20000000000 */
[----:B------:R-:W-:Y:S02]  /*1d570*/  WARPGROUP.DEPBAR.LE gsb0, 0x0 ;  /* 0x00008000000079c5 */ /* 0x000fe40000010000 */
[----:B------:R-:W-:-:S07]  /*1d580*/  WARPGROUP.ARRIVE ;  /* 0x00000000000079c5 */ /* 0x000fce0000000000 */
[----:B------:R-:W-:Y:S01]  /*1d590*/  QGMMA.64x128x32.F32.E4M3.E4M3 R24, R176, gdesc[UR4], R24, gsb0 ;  /* 0x01e00004b0187df3 */ /* 0x000fe20008000818 */
[----:B------:R-:W-:Y:S02]  /*1d5a0*/  R2UR UR6, R14 ;  /* 0x000000000e0672ca */ /* 0x000fe400000e0000 */
[----:B------:R-:W-:Y:S01]  /*1d5b0*/  R2UR UR7, R15 ;  /* 0x000000000f0772ca */ /* 0x000fe200000e0000 */
[----:B------:R-:W-:Y:S02]  /*1d5c0*/  WARPGROUP.DEPBAR.LE gsb0, 0x0 ;  /* 0x00008000000079c5 */ /* 0x000fe40000010000 */
[----:B------:R-:W-:-:S10]  /*1d5d0*/  WARPGROUP.ARRIVE ;  /* 0x00000000000079c5 */ /* 0x000fd40000000000 */
[----:B------:R-:W-:Y:S01]  /*1d5e0*/  QGMMA.64x128x32.F32.E4M3.E4M3 R24, R172, gdesc[UR4], R24, gsb0 ;  /* 0x01e00004ac187df3 */ /* 0x000fe20008000818 */
[----:B------:R-:W-:Y:S02]  /*1d5f0*/  R2UR UR6, R12 ;  /* 0x000000000c0672ca */ /* 0x000fe400000e0000 */
[----:B------:R-:W-:Y:S02]  /*1d600*/  R2UR UR7, R13 ;  /* 0x000000000d0772ca */ /* 0x000fe400000e0000 */
[----:B------:R-:W0:Y:S01]  /*1d610*/  @P2 LDC R13, c[0x0][0x450] ;  /* 0x00011400ff0d2b82 */ /* 0x000e220000000800 */
[----:B------:R-:W-:Y:S02]  /*1d620*/  WARPGROUP.DEPBAR.LE gsb0, 0x0 ;  /* 0x00008000000079c5 */ /* 0x000fe40000010000 */
[----:B------:R-:W-:-:S08]  /*1d630*/  WARPGROUP.ARRIVE ;  /* 0x00000000000079c5 */ /* 0x000fd00000000000 */
[----:B------:R-:W-:Y:S03]  /*1d640*/  QGMMA.64x128x32.F32.E4M3.E4M3 R24, R168, gdesc[UR4], R24, gsb0 ;  /* 0x01e00004a8187df3 */ /* 0x000fe60008000818 */
[----:B------:R-:W-:Y:S02]  /*1d650*/  WARPGROUP.DEPBAR.LE gsb0, 0x0 ;  /* 0x00008000000079c5 */ /* 0x000fe40000010000 */
[----:B------:R-:W-:Y:S02]  /*1d660*/  IMAD.IADD R168, R212, 0x1, R201 ;  /* 0x00000001d4a87824 */ /* 0x000fe400078e02c9 */
[----:B------:R-:W-:Y:S02]  /*1d670*/  IMAD R170, R4, -0xa0, RZ ;  /* 0xffffff6004aa7824 */ /* 0x000fe400078e02ff */
[----:B-1----:R-:W-:-:S04]  /*1d680*/  @P2 IMAD.HI.U32 R12, R168, R7, RZ ;  /* 0x00000007a80c2227 */ /* 0x002fc800078e00ff */
[----:B------:R-:W-:Y:S01]  /*1d690*/  @!P0 IMAD R7, R10, 0x8, R16 ;  /* 0x000000080a078824 */ /* 0x000fe200078e0210 */
[----:B0-----:R-:W-:Y:S01]  /*1d6a0*/  @P2 SHF.R.U32.HI R168, RZ, R13, R12 ;  /* 0x0000000dffa82219 */ /* 0x001fe2000001160c */
[----:B------:R-:W-:Y:S01]  /*1d6b0*/  VIADD R14, R170, 0x1 ;  /* 0x00000001aa0e7836 */ /* 0x000fe20000000000 */
[----:B------:R-:W-:Y:S01]  /*1d6c0*/  IADD3 R12, -R19, 0xb, RZ ;  /* 0x0000000b130c7810 */ /* 0x000fe20007ffe1ff */
[----:B------:R-:W-:Y:S02]  /*1d6d0*/  @!P0 VIADD R7, R7, 0x29840 ;  /* 0x0002984007078836 */ /* 0x000fe40000000000 */
[----:B------:R-:W0:Y:S01]  /*1d6e0*/  SHFL.IDX PT, R169, R168, RZ, 0x1c1f ;  /* 0x001c1fffa8a97589 */ /* 0x000e2200000e0000 */
[----:B------:R-:W-:Y:S02]  /*1d6f0*/  IMAD R14, R211, -0x2, R14 ;  /* 0xfffffffed30e7824 */ /* 0x000fe400078e020e */
[----:B------:R-:W-:Y:S01]  /*1d700*/  @!P0 PRMT R7, RZ, 0x654, R7 ;  /* 0x00000654ff078816 */ /* 0x000fe20000000007 */
[----:B------:R1:W-:Y:S06]  /*1d710*/  BAR.ARV R12, 0x100 ;  /* 0x0004000c0000751d */ /* 0x0003ec0000002000 */
[----:B------:R2:W-:Y:S01]  /*1d720*/  @!P0 SYNCS.ARRIVE.TRANS64.RED.A1T0 RZ, [R7+URZ], RZ ;  /* 0x000000ff07ff89a7 */ /* 0x0005e2000810043f */
[----:B------:R-:W-:Y:S01]  /*1d730*/  IADD3 R20, -R192, R14, R193 ;  /* 0x0000000ec0147210 */ /* 0x000fe20007ffe1c1 */
[----:B------:R-:W-:-:S02]  /*1d740*/  VIADD R14, R14, 0xffffffff ;  /* 0xffffffff0e0e7836 */ /* 0x000fc40000000000 */
[----:B--2---:R-:W-:-:S05]  /*1d750*/  IMAD.U32 R7, RZ, RZ, UR56 ;  /* 0x00000038ff077e24 */ /* 0x004fca000f8e00ff */
[----:B------:R-:W-:-:S05]  /*1d760*/  LOP3.LUT R21, RZ, R7, RZ, 0x33, !PT ;  /* 0x00000007ff157212 */ /* 0x000fca00078e33ff */
[----:B------:R-:W-:Y:S02]  /*1d770*/  IMAD.IADD R21, R21, 0x1, R20 ;  /* 0x0000000115157824 */ /* 0x000fe400078e0214 */
[----:B------:R-:W-:Y:S02]  /*1d780*/  VIADD R20, R20, UR59 ;  /* 0x0000003b14147c36 */ /* 0x000fe40008000000 */
[--C-:B0-----:R-:W-:Y:S02]  /*1d790*/  IMAD.IADD R15, R21, 0x1, R169.reuse ;  /* 0x00000001150f7824 */ /* 0x101fe400078e02a9 */
[----:B------:R-:W-:Y:S01]  /*1d7a0*/  IMAD.IADD R19, R20, 0x1, R169 ;  /* 0x0000000114137824 */ /* 0x000fe200078e02a9 */
[----:B-1----:R-:W-:Y:S06]  /*1d7b0*/  @!P1 BRA `(.L_x_1617) ;  /* 0x0000000000549947 */ /* 0x002fec0003800000 */
        /* <DEDUP_REMOVED lines=12> */
.L_x_1619:
[----:B------:R-:W-:-:S05]  /*1d880*/  IMAD.U32 R171, RZ, RZ, UR55 ;  /* 0x00000037ffab7e24 */ /* 0x000fca000f8e00ff */
[----:B------:R-:W-:-:S13]  /*1d890*/  ISETP.NE.AND P1, PT, R171, 0x1, PT ;  /* 0x00000001ab00780c */ /* 0x000fda0003f25270 */
[----:B------:R-:W0:Y:S02]  /*1d8a0*/  @P1 LDC.64 R12, c[0x0][0x9e8] ;  /* 0x00027a00ff0c1b82 */ /* 0x000e240000000a00 */
[----:B0-----:R-:W-:-:S05]  /*1d8b0*/  @P1 IMAD.HI.U32 R12, R169, R12, RZ ;  /* 0x0000000ca90c1227 */ /* 0x001fca00078e00ff */
[----:B------:R-:W-:-:S07]  /*1d8c0*/  @P1 SHF.R.U32.HI R169, RZ, R13, R12 ;  /* 0x0000000dffa91219 */ /* 0x000fce000001160c */
.L_x_1620:
[----:B------:R-:W-:Y:S05]  /*1d8d0*/  BSYNC B0 ;  /* 0x0000000000007941 */ /* 0x000fea0003800000 */
.L_x_1618:
[----:B------:R-:W-:-:S05]  /*1d8e0*/  IMAD R12, R169, R171, R14 ;  /* 0x000000aba90c7224 */ /* 0x000fca00078e020e */
[----:B------:R-:W-:Y:S02]  /*1d8f0*/  VIADDMNMX R19, R12, R171, R19, PT ;  /* 0x000000ab0c137246 */ /* 0x000fe40003800113 */
[----:B------:R-:W-:-:S07]  /*1d900*/  VIMNMX R15, R15, R12, !PT ;  /* 0x0000000c0f0f7248 */ /* 0x000fce0007fe0100 */
.L_x_1617:
[----:B------:R-:W2:Y:S01]  /*1d910*/  LDL.LU R172, [R1] ;  /* 0x0000000001ac7983 */ /* 0x000ea20000300800 */
[C---:B------:R-:W-:Y:S02]  /*1d920*/  ISETP.GE.AND P1, PT, R170.reuse, 0x2, PT ;  /* 0x00000002aa00780c */ /* 0x040fe40003f26270 */
[C---:B------:R-:W-:Y:S02]  /*1d930*/  ISETP.GE.AND P2, PT, R170.reuse, 0x9, PT ;  /* 0x00000009aa00780c */ /* 0x040fe40003f46270 */
[----:B------:R-:W-:Y:S02]  /*1d940*/  LOP3.LUT R17, R17, 0xfffffffe, RZ, 0xc0, !PT ;  /* 0xfffffffe11117812 */ /* 0x000fe400078ec0ff */
[----:B------:R-:W-:Y:S02]  /*1d950*/  ISETP.GE.AND P3, PT, R170, 0x22, PT ;  /* 0x00000022aa00780c */ /* 0x000fe40003f66270 */
[----:B--2---:R-:W-:-:S05]  /*1d960*/  LOP3.LUT R172, R172, 0xefffffff, RZ, 0xc0, !PT ;  /* 0xefffffffacac7812 */ /* 0x004fca00078ec0ff */
[----:B------:R-:W-:Y:S02]  /*1d970*/  @P1 LOP3.LUT R172, R172, 0x10000000, RZ, 0xfc, !PT ;  /* 0x10000000acac1812 */ /* 0x000fe400078efcff */
[----:B------:R-:W-:Y:S02]  /*1d980*/  ISETP.GT.AND P1, PT, R15, 0x1, !P1 ;  /* 0x000000010f00780c */ /* 0x000fe40004f24270 */
[----:B------:R-:W-:Y:S02]  /*1d990*/  LOP3.LUT R172, R172, 0xdfffffff, RZ, 0xc0, !PT ;  /* 0xdfffffffacac7812 */ /* 0x000fe400078ec0ff */
[----:B------:R-:W-:Y:S02]  /*1d9a0*/  ISETP.LT.OR P1, PT, R19, 0x2, P1 ;  /* 0x000000021300780c */ /* 0x000fe40000f21670 */
[----:B------:R-:W-:Y:S02]  /*1d9b0*/  @P2 LOP3.LUT R172, R172, 0x20000000, RZ, 0xfc, !PT ;  /* 0x20000000acac2812 */ /* 0x000fe400078efcff */
[----:B------:R-:W-:-:S02]  /*1d9c0*/  FSEL R153, R153, -INF , !P1 ;  /* 0xff80000099997808 */ /* 0x000fc40004800000 */
[----:B------:R-:W-:Y:S02]  /*1d9d0*/  ISETP.GT.AND P1, PT, R15, 0x8, !P2 ;  /* 0x000000080f00780c */ /* 0x000fe40005724270 */
[----:B------:R-:W-:Y:S02]  /*1d9e0*/  ISETP.GE.AND P2, PT, R170, 0xa, PT ;  /* 0x0000000aaa00780c */ /* 0x000fe40003f46270 */
[----:B------:R-:W-:Y:S02]  /*1d9f0*/  ISETP.LT.OR P1, PT, R19, 0x9, P1 ;  /* 0x000000091300780c */ /* 0x000fe40000f21670 */
[----:B------:R-:W-:Y:S02]  /*1da00*/  LOP3.LUT R172, R172, 0xbfffffff, RZ, 0xc0, !PT ;  /* 0xbfffffffacac7812 */ /* 0x000fe400078ec0ff */
[----:B------:R-:W-:Y:S02]  /*1da10*/  FSEL R169, R156, -INF , !P1 ;  /* 0xff8000009ca97808 */ /* 0x000fe40004800000 */
[----:B------:R-:W-:-:S04]  /*1da20*/  ISETP.GT.AND P1, PT, R15, 0x9, !P2 ;  /* 0x000000090f00780c */ /* 0x000fc80005724270 */
[----:B------:R-:W-:Y:S02]  /*1da30*/  ISETP.LT.OR P1, PT, R19, 0xa, P1 ;  /* 0x0000000a1300780c */ /* 0x000fe40000f21670 */
[----:B------:R-:W-:Y:S02]  /*1da40*/  @P2 LOP3.LUT R172, R172, 0x40000000, RZ, 0xfc, !PT ;  /* 0x40000000acac2812 */ /* 0x000fe400078efcff */
[----:B------:R-:W-:Y:S02]  /*1da50*/  ISETP.GE.AND P2, PT, R170, 0x11, PT ;  /* 0x00000011aa00780c */ /* 0x000fe40003f46270 */
[----:B------:R-:W-:Y:S02]  /*1da60*/  LOP3.LUT R172, R172, 0x7fffffff, RZ, 0xc0, !PT ;  /* 0x7fffffffacac7812 */ /* 0x000fe400078ec0ff */
[----:B------:R-:W-:Y:S02]  /*1da70*/  FSEL R157, R157, -INF , !P1 ;  /* 0xff8000009d9d7808 */ /* 0x000fe40004800000 */
[----:B------:R-:W-:-:S04]  /*1da80*/  ISETP.GT.AND P1, PT, R15, 0x10, !P2 ;  /* 0x000000100f00780c */ /* 0x000fc80005724270 */
[----:B------:R-:W-:-:S03]  /*1da90*/  ISETP.LT.OR P1, PT, R19, 0x11, P1 ;  /* 0x000000111300780c */ /* 0x000fc60000f21670 */
[----:B------:R-:W-:Y:S02]  /*1daa0*/  @P2 LOP3.LUT R172, R172, 0x80000000, RZ, 0xfc, !PT ;  /* 0x80000000acac2812 */ /* 0x000fe400078efcff */
[----:B------:R-:W-:Y:S02]  /*1dab0*/  ISETP.GE.AND P2, PT, R170, 0x12, PT ;  /* 0x00000012aa00780c */ /* 0x000fe40003f46270 */
[----:B------:R-:W-:Y:S02]  /*1dac0*/  FSEL R171, R160, -INF , !P1 ;  /* 0xff800000a0ab7808 */ /* 0x000fe40004800000 */
[----:B------:R-:W-:Y:S02]  /*1dad0*/  ISETP.GT.AND P1, PT, R15, 0x11, !P2 ;  /* 0x000000110f00780c */ /* 0x000fe40005724270 */
[----:B------:R-:W-:Y:S02]  /*1dae0*/  LOP3.LUT R172, R172, 0xfffffffd, RZ, 0xc0, !PT ;  /* 0xfffffffdacac7812 */ /* 0x000fe400078ec0ff */
[----:B------:R-:W-:-:S02]  /*1daf0*/  ISETP.LT.OR P1, PT, R19, 0x12, P1 ;  /* 0x000000121300780c */ /* 0x000fc40000f21670 */
[----:B------:R-:W-:Y:S02]  /*1db00*/  @P3 LOP3.LUT R172, R172, 0x2, RZ, 0xfc, !PT ;  /* 0x00000002acac3812 */ /* 0x000fe400078efcff */
[----:B------:R-:W-:Y:S02]  /*1db10*/  FSEL R161, R161, -INF , !P1 ;  /* 0xff800000a1a17808 */ /* 0x000fe40004800000 */
[----:B------:R-:W-:Y:S02]  /*1db20*/  @P2 LOP3.LUT R17, R17, 0x1, RZ, 0xfc, !PT ;  /* 0x0000000111112812 */ /* 0x000fe400078efcff */
[----:B------:R-:W-:Y:S02]  /*1db30*/  ISETP.GE.AND P2, PT, R170, 0x19, PT ;  /* 0x00000019aa00780c */ /* 0x000fe40003f46270 */
[----:B------:R-:W-:Y:S02]  /*1db40*/  LOP3.LUT R17, R17, 0xfffffffb, RZ, 0xc0, !PT ;  /* 0xfffffffb11117812 */ /* 0x000fe400078ec0ff */
[----:B------:R-:W-:-:S02]  /*1db50*/  ISETP.GT.AND P1, PT, R15, 0x18, !P2 ;  /* 0x000000180f00780c */ /* 0x000fc40005724270 */
[----:B------:R-:W-:Y:S02]  /*1db60*/  LOP3.LUT R172, R172, 0xfffffffb, RZ, 0xc0, !PT ;  /* 0xfffffffbacac7812 */ /* 0x000fe400078ec0ff */
[----:B------:R-:W-:-:S04]  /*1db70*/  ISETP.LT.OR P1, PT, R19, 0x19, P1 ;  /* 0x000000191300780c */ /* 0x000fc80000f21670 */
[----:B------:R-:W-:Y:S02]  /*1db80*/  FSEL R173, R164, -INF , !P1 ;  /* 0xff800000a4ad7808 */ /* 0x000fe40004800000 */
[----:B------:R-:W-:Y:S02]  /*1db90*/  @P2 LOP3.LUT R17, R17, 0x4, RZ, 0xfc, !PT ;  /* 0x0000000411112812 */ /* 0x000fe400078efcff */
[----:B------:R-:W-:Y:S02]  /*1dba0*/  ISETP.GE.AND P2, PT, R170, 0x1a, PT ;  /* 0x0000001aaa00780c */ /* 0x000fe40003f46270 */
[----:B------:R-:W-:Y:S02]  /*1dbb0*/  LOP3.LUT R17, R17, 0xfffffffd, RZ, 0xc0, !PT ;  /* 0xfffffffd11117812 */ /* 0x000fe400078ec0ff */
[----:B------:R-:W-:-:S04]  /*1dbc0*/  ISETP.GT.AND P1, PT, R15, 0x19, !P2 ;  /* 0x000000190f00780c */ /* 0x000fc80005724270 */
[----:B------:R-:W-:-:S04]  /*1dbd0*/  ISETP.LT.OR P1, PT, R19, 0x1a, P1 ;  /* 0x0000001a1300780c */ /* 0x000fc80000f21670 */
[----:B------:R-:W-:Y:S02]  /*1dbe0*/  FSEL R165, R165, -INF , !P1 ;  /* 0xff800000a5a57808 */ /* 0x000fe40004800000 */
[----:B------:R-:W-:Y:S02]  /*1dbf0*/  ISETP.GE.AND P1, PT, R170, 0x21, PT ;  /* 0x00000021aa00780c */ /* 0x000fe40003f26270 */
[----:B------:R-:W-:Y:S02]  /*1dc00*/  @P2 LOP3.LUT R17, R17, 0x2, RZ, 0xfc, !PT ;  /* 0x0000000211112812 */ /* 0x000fe400078efcff */
[----:B------:R-:W-:-:S04]  /*1dc10*/  ISETP.GT.AND P2, PT, R15, 0x20, !P1 ;  /* 0x000000200f00780c */ /* 0x000fc80004f44270 */
[----:B------:R-:W-:-:S04]  /*1dc20*/  ISETP.LT.OR P2, PT, R19, 0x21, P2 ;  /* 0x000000211300780c */ /* 0x000fc80001741670 */
[----:B------:R-:W-:Y:S02]  /*1dc30*/  FSEL R175, R136, -INF , !P2 ;  /* 0xff80000088af7808 */ /* 0x000fe40005000000 */
[----:B------:R-:W-:Y:S02]  /*1dc40*/  ISETP.GT.AND P2, PT, R15, 0x21, !P3 ;  /* 0x000000210f00780c */ /* 0x000fe40005f44270 */
[----:B------:R-:W-:Y:S02]  /*1dc50*/  ISETP.GE.AND P3, PT, R170, 0x29, PT ;  /* 0x00000029aa00780c */ /* 0x000fe40003f66270 */
[----:B------:R-:W-:-:S04]  /*1dc60*/  ISETP.LT.OR P2, PT, R19, 0x22, P2 ;  /* 0x000000221300780c */ /* 0x000fc80001741670 */
        /* <DEDUP_REMOVED lines=138> */
[----:B------:R-:W-:Y:S02]  /*1e510*/  LOP3.LUT R172, R172, 0xfdffffff, RZ, 0xc0, !PT ;  /* 0xfdffffffacac7812 */ /* 0x000fe400078ec0ff */
[----:B------:R-:W-:-:S04]  /*1e520*/  ISETP.GT.AND P2, PT, R15, 0x81, !P3 ;  /* 0x000000810f00780c */ /* 0x000fc80005f44270 */
[----:B------:R-:W-:-:S03]  /*1e530*/  ISETP.LT.OR P2, PT, R19, 0x82, P2 ;  /* 0x000000821300780c */ /* 0x000fc60001741670 */
[----:B------:R-:W-:Y:S02]  /*1e540*/  @P3 LOP3.LUT R172, R172, 0x2000000, RZ, 0xfc, !PT ;  /* 0x02000000acac3812 */ /* 0x000fe400078efcff */
[----:B------:R-:W-:Y:S02]  /*1e550*/  ISETP.GE.AND P3, PT, R170, 0x89, PT ;  /* 0x00000089aa00780c */ /* 0x000fe40003f66270 */
[----:B------:R-:W-:Y:S02]  /*1e560*/  FSEL R89, R89, -INF , !P2 ;  /* 0xff80000059597808 */ /* 0x000fe40005000000 */
[----:B------:R-:W-:Y:S02]  /*1e570*/  ISETP.GT.AND P2, PT, R15, 0x88, !P3 ;  /* 0x000000880f00780c */ /* 0x000fe40005f44270 */
[----:B------:R-:W-:Y:S02]  /*1e580*/  LOP3.LUT R172, R172, 0xfeffffff, RZ, 0xc0, !PT ;  /* 0xfeffffffacac7812 */ /* 0x000fe400078ec0ff */
[----:B------:R-:W-:-:S04]  /*1e590*/  ISETP.LT.OR P2, PT, R19, 0x89, P2 ;  /* 0x000000891300780c */ /* 0x000fc80001741670 */
[----:B------:R-:W-:Y:S02]  /*1e5a0*/  FSEL R92, R92, -INF , !P2 ;  /* 0xff8000005c5c7808 */ /* 0x000fe40005000000 */
[----:B------:R-:W-:Y:S02]  /*1e5b0*/  ISETP.GE.AND P2, PT, R170, 0x8a, PT ;  /* 0x0000008aaa00780c */ /* 0x000fe40003f46270 */
[----:B------:R-:W-:Y:S02]  /*1e5c0*/  @P3 LOP3.LUT R172, R172, 0x1000000, RZ, 0xfc, !PT ;  /* 0x01000000acac3812 */ /* 0x000fe400078efcff */
[----:B------:R-:W-:Y:S02]  /*1e5d0*/  ISETP.GT.AND P3, PT, R15, 0x89, !P2 ;  /* 0x000000890f00780c */ /* 0x000fe40005764270 */
[----:B------:R-:W-:Y:S02]  /*1e5e0*/  LOP3.LUT R172, R172, 0xfffffffe, RZ, 0xc0, !PT ;  /* 0xfffffffeacac7812 */ /* 0x000fe400078ec0ff */
        /* <DEDUP_REMOVED lines=14> */
[----:B------:R-:W-:-:S13]  /*1e6d0*/  ISETP.GE.AND P6, PT, R170, 0x1, PT ;  /* 0x00000001aa00780c */ /* 0x000fda0003fc6270 */
[----:B------:R-:W-:Y:S02]  /*1e6e0*/  @P6 LOP3.LUT R172, R172, 0x1, RZ, 0xfc, !PT ;  /* 0x00000001acac6812 */ /* 0x000fe400078efcff */
[----:B------:R-:W-:Y:S02]  /*1e6f0*/  ISETP.GT.AND P6, PT, R15, RZ, !P6 ;  /* 0x000000ff0f00720c */ /* 0x000fe400077c4270 */
[----:B------:R-:W-:Y:S02]  /*1e700*/  LOP3.LUT R172, R172, 0xf7ffffff, RZ, 0xc0, !PT ;  /* 0xf7ffffffacac7812 */ /* 0x000fe400078ec0ff */
[----:B------:R-:W-:-:S04]  /*1e710*/  ISETP.LT.OR P6, PT, R19, 0x1, P6 ;  /* 0x000000011300780c */ /* 0x000fc800037c1670 */
[----:B------:R-:W-:Y:S02]  /*1e720*/  FSEL R152, R152, -INF , !P6 ;  /* 0xff80000098987808 */ /* 0x000fe40007000000 */
[----:B------:R-:W-:-:S13]  /*1e730*/  ISETP.GE.AND P6, PT, R170, 0x9a, PT ;  /* 0x0000009aaa00780c */ /* 0x000fda0003fc6270 */
[----:B------:R-:W-:Y:S02]  /*1e740*/  @P6 LOP3.LUT R172, R172, 0x8000000, RZ, 0xfc, !PT ;  /* 0x08000000acac6812 */ /* 0x000fe400078efcff */
[----:B------:R-:W-:Y:S02]  /*1e750*/  ISETP.GT.AND P6, PT, R15, 0x99, !P6 ;  /* 0x000000990f00780c */ /* 0x000fe400077c4270 */
[----:B------:R-:W0:Y:S02]  /*1e760*/  SHFL.IDX PT, R15, R168, 0x1, 0x1c1f ;  /* 0x003c1f00a80f7f89 */ /* 0x000e2400000e0000 */
[----:B------:R-:W-:Y:S02]  /*1e770*/  ISETP.LT.OR P6, PT, R19, 0x9a, P6 ;  /* 0x0000009a1300780c */ /* 0x000fe400037c1670 */
[----:B------:R1:W-:Y:S02]  /*1e780*/  STL [R1], R172 ;  /* 0x000000ac01007387 */ /* 0x0003e40000100800 */
[----:B------:R-:W-:-:S02]  /*1e790*/  FSEL R101, R101, -INF , !P6 ;  /* 0xff80000065657808 */ /* 0x000fc40007000000 */
[----:B------:R-:W-:Y:S01]  /*1e7a0*/  LOP3.LUT P6, RZ, R17, 0x10, RZ, 0xc0, !PT ;  /* 0x0000001011ff7812 */ /* 0x000fe200078cc0ff */
[--C-:B0-----:R-:W-:Y:S02]  /*1e7b0*/  IMAD.IADD R20, R20, 0x1, R15.reuse ;  /* 0x0000000114147824 */ /* 0x101fe400078e020f */
[----:B------:R-:W-:-:S10]  /*1e7c0*/  IMAD.IADD R21, R21, 0x1, R15 ;  /* 0x0000000115157824 */ /* 0x000fd400078e020f */
[----:B-1----:R-:W-:Y:S05]  /*1e7d0*/  @!P6 BRA `(.L_x_1621) ;  /* 0x000000000054e947 */ /* 0x002fea0003800000 */
        /* <DEDUP_REMOVED lines=12> */
.L_x_1623:
[----:B------:R-:W-:-:S05]  /*1e8a0*/  IMAD.U32 R19, RZ, RZ, UR55 ;  /* 0x00000037ff137e24 */ /* 0x000fca000f8e00ff */
[----:B------:R-:W-:-:S13]  /*1e8b0*/  ISETP.NE.AND P6, PT, R19, 0x1, PT ;  /* 0x000000011300780c */ /* 0x000fda0003fc5270 */
[----:B------:R-:W0:Y:S02]  /*1e8c0*/  @P6 LDC.64 R12, c[0x0][0x9e8] ;  /* 0x00027a00ff0c6b82 */ /* 0x000e240000000a00 */
[----:B0-----:R-:W-:-:S05]  /*1e8d0*/  @P6 IMAD.HI.U32 R12, R15, R12, RZ ;  /* 0x0000000c0f0c6227 */ /* 0x001fca00078e00ff */
[----:B------:R-:W-:-:S07]  /*1e8e0*/  @P6 SHF.R.U32.HI R15, RZ, R13, R12 ;  /* 0x0000000dff0f6219 */ /* 0x000fce000001160c */
.L_x_1624:
[----:B------:R-:W-:Y:S05]  /*1e8f0*/  BSYNC B0 ;  /* 0x0000000000007941 */ /* 0x000fea0003800000 */
.L_x_1622:
[----:B------:R-:W-:-:S05]  /*1e900*/  IMAD R14, R15, R19, R14 ;  /* 0x000000130f0e7224 */ /* 0x000fca00078e020e */
[----:B------:R-:W-:Y:S02]  /*1e910*/  VIADDMNMX R20, R14, R19, R20, PT ;  /* 0x000000130e147246 */ /* 0x000fe40003800114 */
[----:B------:R-:W-:-:S07]  /*1e920*/  VIMNMX R21, R21, R14, !PT ;  /* 0x0000000e15157248 */ /* 0x000fce0007fe0100 */
.L_x_1621:
[----:B------:R-:W-:Y:S02]  /*1e930*/  ISETP.GT.AND P1, PT, R21, 0x20, !P1 ;  /* 0x000000201500780c */ /* 0x000fe40004f24270 */
[----:B------:R-:W-:Y:S02]  /*1e940*/  LOP3.LUT P6, RZ, R172, 0x20000, RZ, 0xc0, !PT ;  /* 0x00020000acff7812 */ /* 0x000fe400078cc0ff */
[----:B------:R-:W-:Y:S02]  /*1e950*/  ISETP.LT.OR P1, PT, R20, 0x21, P1 ;  /* 0x000000211400780c */ /* 0x000fe40000f21670 */
[----:B------:R-:W-:Y:S02]  /*1e960*/  FMNMX.FTZ R14, R152, R3, !PT ;  /* 0x00000003980e7209 */ /* 0x000fe40007810000 */
[----:B------:R-:W-:Y:S02]  /*1e970*/  FSEL R13, R138, -INF , !P1 ;  /* 0xff8000008a0d7808 */ /* 0x000fe40004800000 */
[----:B------:R-:W-:-:S02]  /*1e980*/  LOP3.LUT P1, RZ, R172, 0x2, RZ, 0xc0, !PT ;  /* 0x00000002acff7812 */ /* 0x000fc4000782c0ff */
[----:B------:R-:W-:Y:S02]  /*1e990*/  FMNMX.FTZ R14, R153, R14, !PT ;  /* 0x0000000e990e7209 */ /* 0x000fe40007810000 */
[----:B------:R-:W-:Y:S02]  /*1e9a0*/  ISETP.GT.AND P1, PT, R21, 0x21, !P1 ;  /* 0x000000211500780c */ /* 0x000fe40004f24270 */
[----:B------:R-:W-:Y:S02]  /*1e9b0*/  FMNMX.FTZ R14, R169, R14, !PT ;  /* 0x0000000ea90e7209 */ /* 0x000fe40007810000 */
[----:B------:R-:W-:Y:S02]  /*1e9c0*/  ISETP.LT.OR P1, PT, R20, 0x22, P1 ;  /* 0x000000221400780c */ /* 0x000fe40000f21670 */
[----:B------:R-:W-:Y:S02]  /*1e9d0*/  FMNMX.FTZ R14, R157, R14, !PT ;  /* 0x0000000e9d0e7209 */ /* 0x000fe40007810000 */
[----:B------:R-:W-:-:S02]  /*1e9e0*/  FSEL R139, R139, -INF , !P1 ;  /* 0xff8000008b8b7808 */ /* 0x000fc40004800000 */
[----:B------:R-:W-:Y:S02]  /*1e9f0*/  LOP3.LUT P1, RZ, R172, 0x4, RZ, 0xc0, !PT ;  /* 0x00000004acff7812 */ /* 0x000fe4000782c0ff */
[----:B------:R-:W-:Y:S02]  /*1ea00*/  FMNMX.FTZ R14, R171, R14, !PT ;  /* 0x0000000eab0e7209 */ /* 0x000fe40007810000 */
[----:B------:R-:W-:Y:S02]  /*1ea10*/  ISETP.GT.AND P1, PT, R21, 0x28, !P1 ;  /* 0x000000281500780c */ /* 0x000fe40004f24270 */
[----:B------:R-:W-:Y:S02]  /*1ea20*/  FMNMX.FTZ R14, R161, R14, !PT ;  /* 0x0000000ea10e7209 */ /* 0x000fe40007810000 */
[----:B------:R-:W-:Y:S02]  /*1ea30*/  ISETP.LT.OR P1, PT, R20, 0x29, P1 ;  /* 0x000000291400780c */ /* 0x000fe40000f21670 */
[----:B------:R-:W-:-:S02]  /*1ea40*/  FMNMX.FTZ R14, R173, R14, !PT ;  /* 0x0000000ead0e7209 */ /* 0x000fc40007810000 */
[----:B------:R-:W-:Y:S02]  /*1ea50*/  FSEL R15, R142, -INF , !P1 ;  /* 0xff8000008e0f7808 */ /* 0x000fe40004800000 */
[----:B------:R-:W-:Y:S02]  /*1ea60*/  LOP3.LUT P1, RZ, R172, 0x8, RZ, 0xc0, !PT ;  /* 0x00000008acff7812 */ /* 0x000fe4000782c0ff */
[----:B------:R-:W-:Y:S02]  /*1ea70*/  FMNMX.FTZ R14, R165, R14, !PT ;  /* 0x0000000ea50e7209 */ /* 0x000fe40007810000 */
[----:B------:R-:W-:Y:S02]  /*1ea80*/  ISETP.GT.AND P1, PT, R21, 0x29, !P1 ;  /* 0x000000291500780c */ /* 0x000fe40004f24270 */
[----:B------:R-:W-:Y:S02]  /*1ea90*/  FMNMX.FTZ R14, R175, R14, !PT ;  /* 0x0000000eaf0e7209 */ /* 0x000fe40007810000 */
[----:B------:R-:W-:-:S02]  /*1eaa0*/  ISETP.LT.OR P1, PT, R20, 0x2a, P1 ;  /* 0x0000002a1400780c */ /* 0x000fc40000f21670 */
[----:B------:R-:W-:Y:S02]  /*1eab0*/  FMNMX.FTZ R14, R137, R14, !PT ;  /* 0x0000000e890e7209 */ /* 0x000fe40007810000 */
[----:B------:R-:W-:Y:S02]  /*1eac0*/  FSEL R143, R143, -INF , !P1 ;  /* 0xff8000008f8f7808 */ /* 0x000fe40004800000 */
[----:B------:R-:W-:Y:S02]  /*1ead0*/  LOP3.LUT P1, RZ, R172, 0x10, RZ, 0xc0, !PT ;  /* 0x00000010acff7812 */ /* 0x000fe4000782c0ff */
[----:B------:R-:W-:Y:S02]  /*1eae0*/  FMNMX.FTZ R14, R177, R14, !PT ;  /* 0x0000000eb10e7209 */ /* 0x000fe40007810000 */
[----:B------:R-:W-:Y:S02]  /*1eaf0*/  ISETP.GT.AND P1, PT, R21, 0x30, !P1 ;  /* 0x000000301500780c */ /* 0x000fe40004f24270 */
[----:B------:R-:W-:-:S02]  /*1eb00*/  FMNMX.FTZ R14, R141, R14, !PT ;  /* 0x0000000e8d0e7209 */ /* 0x000fc40007810000 */
[----:B------:R-:W-:Y:S02]  /*1eb10*/  ISETP.LT.OR P1, PT, R20, 0x31, P1 ;  /* 0x000000311400780c */ /* 0x000fe40000f21670 */
[----:B------:R-:W-:Y:S02]  /*1eb20*/  FMNMX.FTZ R14, R179, R14, !PT ;  /* 0x0000000eb30e7209 */ /* 0x000fe40007810000 */
[----:B------:R-:W-:Y:S02]  /*1eb30*/  FSEL R19, R146, -INF , !P1 ;  /* 0xff80000092137808 */ /* 0x000fe40004800000 */
[----:B------:R-:W-:Y:S02]  /*1eb40*/  LOP3.LUT P1, RZ, R172, 0x800000, RZ, 0xc0, !PT ;  /* 0x00800000acff7812 */ /* 0x000fe4000782c0ff */
[----:B------:R-:W-:Y:S02]  /*1eb50*/  FMNMX.FTZ R14, R145, R14, !PT ;  /* 0x0000000e910e7209 */ /* 0x000fe40007810000 */
[----:B------:R-:W-:-:S02]  /*1eb60*/  ISETP.GT.AND P1, PT, R21, 0x31, !P1 ;  /* 0x000000311500780c */ /* 0x000fc40004f24270 */
[----:B------:R-:W-:Y:S02]  /*1eb70*/  FMNMX.FTZ R14, R181, R14, !PT ;  /* 0x0000000eb50e7209 */ /* 0x000fe40007810000 */
[----:B------:R-:W-:Y:S02]  /*1eb80*/  ISETP.LT.OR P1, PT, R20, 0x32, P1 ;  /* 0x000000321400780c */ /* 0x000fe40000f21670 */
[----:B------:R-:W-:Y:S02]  /*1eb90*/  FMNMX.FTZ R14, R149, R14, !PT ;  /* 0x0000000e950e7209 */ /* 0x000fe40007810000 */
[----:B------:R-:W-:Y:S02]  /*1eba0*/  FSEL R147, R147, -INF , !P1 ;  /* 0xff80000093937808 */ /* 0x000fe40004800000 */
[----:B------:R-:W-:Y:S02]  /*1ebb0*/  LOP3.LUT P1, RZ, R172, 0x400000, RZ, 0xc0, !PT ;  /* 0x00400000acff7812 */ /* 0x000fe4000782c0ff */
[----:B------:R-:W-:-:S02]  /*1ebc0*/  FMNMX.FTZ R14, R183, R14, !PT ;  /* 0x0000000eb70e7209 */ /* 0x000fc40007810000 */
[----:B------:R-:W-:Y:S02]  /*1ebd0*/  ISETP.GT.AND P1, PT, R21, 0x38, !P1 ;  /* 0x000000381500780c */ /* 0x000fe40004f24270 */
[----:B------:R-:W-:Y:S02]  /*1ebe0*/  FMNMX.FTZ R14, R121, R14, !PT ;  /* 0x0000000e790e7209 */ /* 0x000fe40007810000 */
        /* <DEDUP_REMOVED lines=8> */
[----:B------:R-:W-:Y:S02]  /*1ec70*/  ISETP.GT.AND P2, PT, R21, 0x89, !P2 ;  /* 0x000000891500780c */ /* 0x000fe40005744270 */
[----:B------:R-:W-:-:S02]  /*1ec80*/  FSEL R151, R151, -INF , !P1 ;  /* 0xff80000097977808 */ /* 0x000fc40004800000 */
[----:B------:R-:W-:Y:S02]  /*1ec90*/  LOP3.LUT P1, RZ, R172, 0x100000, RZ, 0xc0, !PT ;  /* 0x00100000acff7812 */ /* 0x000fe4000782c0ff */
[C---:B------:R-:W-:Y:S02]  /*1eca0*/  ISETP.LT.OR P2, PT, R20.reuse, 0x8a, P2 ;  /* 0x0000008a1400780c */ /* 0x040fe40001741670 */
[C---:B------:R-:W-:Y:S02]  /*1ecb0*/  ISETP.GT.AND P1, PT, R21.reuse, 0x40, !P1 ;  /* 0x000000401500780c */ /* 0x040fe40004f24270 */
[----:B------:R-:W-:Y:S02]  /*1ecc0*/  ISETP.GT.AND P3, PT, R21, 0x90, !P3 ;  /* 0x000000901500780c */ /* 0x000fe40005f64270 */
[----:B------:R-:W-:Y:S02]  /*1ecd0*/  ISETP.LT.OR P1, PT, R20, 0x41, P1 ;  /* 0x000000411400780c */ /* 0x000fe40000f21670 */
[----:B------:R-:W-:-:S02]  /*1ece0*/  FSEL R95, R95, -INF , !P2 ;  /* 0xff8000005f5f7808 */ /* 0x000fc40005000000 */
[----:B------:R-:W-:Y:S02]  /*1ecf0*/  FSEL R122, R122, -INF , !P1 ;  /* 0xff8000007a7a7808 */ /* 0x000fe40004800000 */
[----:B------:R-:W-:Y:S02]  /*1ed00*/  LOP3.LUT P1, RZ, R172, 0x80000, RZ, 0xc0, !PT ;  /* 0x00080000acff7812 */ /* 0x000fe4000782c0ff */
[C---:B------:R-:W-:Y:S02]  /*1ed10*/  ISETP.LT.OR P3, PT, R20.reuse, 0x91, P3 ;  /* 0x000000911400780c */ /* 0x040fe40001f61670 */
[C---:B------:R-:W-:Y:S02]  /*1ed20*/  ISETP.GT.AND P1, PT, R21.reuse, 0x41, !P1 ;  /* 0x000000411500780c */ /* 0x040fe40004f24270 */
[----:B------:R-:W-:Y:S02]  /*1ed30*/  ISETP.GT.AND P4, PT, R21, 0x91, !P4 ;  /* 0x000000911500780c */ /* 0x000fe40006784270 */
[----:B------:R-:W-:-:S02]  /*1ed40*/  ISETP.LT.OR P1, PT, R20, 0x42, P1 ;  /* 0x000000421400780c */ /* 0x000fc40000f21670 */
[----:B------:R-:W-:Y:S02]  /*1ed50*/  FSEL R98, R98, -INF , !P3 ;  /* 0xff80000062627808 */ /* 0x000fe40005800000 */
[----:B------:R-:W-:Y:S02]  /*1ed60*/  FSEL R123, R123, -INF , !P1 ;  /* 0xff8000007b7b7808 */ /* 0x000fe40004800000 */
[----:B------:R-:W-:Y:S02]  /*1ed70*/  LOP3.LUT P1, RZ, R172, 0x40000, RZ, 0xc0, !PT ;  /* 0x00040000acff7812 */ /* 0x000fe4000782c0ff */
[----:B------:R-:W-:Y:S02]  /*1ed80*/  ISETP.LT.OR P4, PT, R20, 0x92, P4 ;  /* 0x000000921400780c */ /* 0x000fe40002781670 */
[C---:B------:R-:W-:Y:S02]  /*1ed90*/  ISETP.GT.AND P1, PT, R21.reuse, 0x48, !P1 ;  /* 0x000000481500780c */ /* 0x040fe40004f24270 */
[----:B------:R-:W-:-:S02]  /*1eda0*/  ISETP.GT.AND P5, PT, R21, 0x98, !P5 ;  /* 0x000000981500780c */ /* 0x000fc40006fa4270 */
[----:B------:R-:W-:Y:S02]  /*1edb0*/  ISETP.LT.OR P1, PT, R20, 0x49, P1 ;  /* 0x000000491400780c */ /* 0x000fe40000f21670 */
[----:B------:R-:W-:Y:S02]  /*1edc0*/  FSEL R99, R99, -INF , !P4 ;  /* 0xff80000063637808 */ /* 0x000fe40006000000 */
[----:B------:R-:W-:Y:S02]  /*1edd0*/  FSEL R126, R126, -INF , !P1 ;  /* 0xff8000007e7e7808 */ /* 0x000fe40004800000 */
[----:B------:R-:W-:Y:S02]  /*1ede0*/  ISETP.GT.AND P1, PT, R21, 0x49, !P6 ;  /* 0x000000491500780c */ /* 0x000fe40007724270 */
[----:B------:R-:W-:Y:S02]  /*1edf0*/  LOP3.LUT P6, RZ, R172, 0x40, RZ, 0xc0, !PT ;  /* 0x00000040acff7812 */ /* 0x000fe400078cc0ff */
[----:B------:R-:W-:-:S02]  /*1ee00*/  ISETP.LT.OR P1, PT, R20, 0x4a, P1 ;  /* 0x0000004a1400780c */ /* 0x000fc40000f21670 */
[----:B------:R-:W-:Y:S02]  /*1ee10*/  ISETP.LT.OR P5, PT, R20, 0x99, P5 ;  /* 0x000000991400780c */ /* 0x000fe40002fa1670 */
[----:B------:R-:W-:Y:S02]  /*1ee20*/  FSEL R127, R127, -INF , !P1 ;  /* 0xff8000007f7f7808 */ /* 0x000fe40004800000 */
[----:B------:R-:W-:Y:S02]  /*1ee30*/  LOP3.LUT P1, RZ, R172, 0x10000, RZ, 0xc0, !PT ;  /* 0x00010000acff7812 */ /* 0x000fe4000782c0ff */
[----:B------:R-:W-:Y:S02]  /*1ee40*/  FSEL R102, R102, -INF , !P5 ;  /* 0xff80000066667808 */ /* 0x000fe40006800000 */
[----:B------:R-:W-:Y:S02]  /*1ee50*/  ISETP.GT.AND P1, PT, R21, 0x50, !P1 ;  /* 0x000000501500780c */ /* 0x000fe40004f24270 */
[----:B------:R-:W-:-:S02]  /*1ee60*/  ISETP.NE.AND P3, PT, R205, 0x3, PT ;  /* 0x00000003cd00780c */ /* 0x000fc40003f65270 */
[----:B------:R-:W-:-:S04]  /*1ee70*/  ISETP.LT.OR P1, PT, R20, 0x51, P1 ;  /* 0x000000511400780c */ /* 0x000fc80000f21670 */
[----:B------:R-:W-:Y:S02]  /*1ee80*/  FSEL R130, R130, -INF , !P1 ;  /* 0xff80000082827808 */ /* 0x000fe40004800000 */
[----:B------:R-:W-:-:S04]  /*1ee90*/  LOP3.LUT P1, RZ, R172, 0x8000, RZ, 0xc0, !PT ;  /* 0x00008000acff7812 */ /* 0x000fc8000782c0ff */
[----:B------:R-:W-:-:S04]  /*1eea0*/  ISETP.GT.AND P1, PT, R21, 0x51, !P1 ;  /* 0x000000511500780c */ /* 0x000fc80004f24270 */
        /* <DEDUP_REMOVED lines=34> */
[----:B------:R-:W-:Y:S02]  /*1f0d0*/  ISETP.GT.AND P1, PT, R21, 0x78, !P6 ;  /* 0x000000781500780c */ /* 0x000fe40007724270 */
[----:B------:R-:W-:Y:S02]  /*1f0e0*/  LOP3.LUT P6, RZ, R172, 0x1000000, RZ, 0xc0, !PT ;  /* 0x01000000acff7812 */ /* 0x000fe400078cc0ff */
        /* <DEDUP_REMOVED lines=42> */
[----:B------:R-:W-:Y:S02]  /*1f390*/  FMNMX.FTZ R91, R129, R14, !PT ;  /* 0x0000000e815b7209 */ /* 0x000fe40007810000 */
[----:B------:R-:W-:Y:S02]  /*1f3a0*/  ISETP.GT.AND P1, PT, R21, 0x88, !P6 ;  /* 0x000000881500780c */ /* 0x000fe40007724270 */
[----:B------:R-:W-:Y:S02]  /*1f3b0*/  FMNMX.FTZ R14, R132, R91, !PT ;  /* 0x0000005b840e7209 */ /* 0x000fe40007810000 */
[----:B------:R-:W-:Y:S02]  /*1f3c0*/  ISETP.LT.OR P1, PT, R20, 0x89, P1 ;  /* 0x000000891400780c */ /* 0x000fe40000f21670 */
[----:B------:R-:W-:-:S02]  /*1f3d0*/  FMNMX.FTZ R91, R133, R14, !PT ;  /* 0x0000000e855b7209 */ /* 0x000fc40007810000 */
[----:B------:R-:W-:Y:S02]  /*1f3e0*/  LOP3.LUT P6, RZ, R172, 0x1, RZ, 0xc0, !PT ;  /* 0x00000001acff7812 */ /* 0x000fe400078cc0ff */
[----:B------:R-:W-:Y:S02]  /*1f3f0*/  FMNMX.FTZ R14, R104, R91, !PT ;  /* 0x0000005b680e7209 */ /* 0x000fe40007810000 */
[----:B------:R-:W-:Y:S02]  /*1f400*/  FSEL R94, R94, -INF , !P1 ;  /* 0xff8000005e5e7808 */ /* 0x000fe40004800000 */
[----:B------:R-:W-:Y:S02]  /*1f410*/  FMNMX.FTZ R91, R105, R14, !PT ;  /* 0x0000000e695b7209 */ /* 0x000fe40007810000 */
[----:B------:R-:W-:Y:S02]  /*1f420*/  ISETP.GT.AND P1, PT, R21, RZ, !P6 ;  /* 0x000000ff1500720c */ /* 0x000fe40007724270 */
[----:B------:R-:W-:-:S02]  /*1f430*/  FMNMX.FTZ R14, R108, R91, !PT ;  /* 0x0000005b6c0e7209 */ /* 0x000fc40007810000 */
[----:B------:R-:W-:Y:S02]  /*1f440*/  ISETP.LT.OR P1, PT, R20, 0x1, P1 ;  /* 0x000000011400780c */ /* 0x000fe40000f21670 */
[----:B------:R-:W-:Y:S02]  /*1f450*/  FMNMX.FTZ R91, R109, R14, !PT ;  /* 0x0000000e6d5b7209 */ /* 0x000fe40007810000 */
[----:B------:R-:W-:Y:S02]  /*1f460*/  FSEL R154, R154, -INF , !P1 ;  /* 0xff8000009a9a7808 */ /* 0x000fe40004800000 */
[----:B------:R-:W-:Y:S02]  /*1f470*/  FMNMX.FTZ R14, R112, R91, !PT ;  /* 0x0000005b700e7209 */ /* 0x000fe40007810000 */
[----:B------:R-:W-:Y:S02]  /*1f480*/  FMNMX.FTZ R140, R154, R0, !PT ;  /* 0x000000009a8c7209 */ /* 0x000fe40007810000 */
[----:B------:R-:W-:-:S02]  /*1f490*/  FMNMX.FTZ R91, R113, R14, !PT ;  /* 0x0000000e715b7209 */ /* 0x000fc40007810000 */
[----:B------:R-:W-:Y:S02]  /*1f4a0*/  LOP3.LUT P6, RZ, R172, 0x8000000, RZ, 0xc0, !PT ;  /* 0x08000000acff7812 */ /* 0x000fe400078cc0ff */
[----:B------:R-:W-:Y:S02]  /*1f4b0*/  FMNMX.FTZ R14, R116, R91, !PT ;  /* 0x0000005b740e7209 */ /* 0x000fe40007810000 */
[----:B------:R-:W-:Y:S02]  /*1f4c0*/  ISETP.GT.AND P2, PT, R21, 0x99, !P6 ;  /* 0x000000991500780c */ /* 0x000fe40007744270 */
[----:B------:R-:W-:Y:S02]  /*1f4d0*/  FMNMX.FTZ R91, R117, R14, !PT ;  /* 0x0000000e755b7209 */ /* 0x000fe40007810000 */
[----:B------:R-:W-:Y:S02]  /*1f4e0*/  ISETP.LT.OR P2, PT, R20, 0x9a, P2 ;  /* 0x0000009a1400780c */ /* 0x000fe40001741670 */
[----:B------:R-:W-:-:S04]  /*1f4f0*/  FMNMX.FTZ R14, R88, R91, !PT ;  /* 0x0000005b580e7209 */ /* 0x000fc80007810000 */
[----:B------:R-:W-:-:S04]  /*1f500*/  FMNMX.FTZ R91, R89, R14, !PT ;  /* 0x0000000e595b7209 */ /* 0x000fc80007810000 */
[----:B------:R-:W-:-:S04]  /*1f510*/  FMNMX.FTZ R14, R92, R91, !PT ;  /* 0x0000005b5c0e7209 */ /* 0x000fc80007810000 */
[----:B------:R-:W-:-:S04]  /*1f520*/  FMNMX.FTZ R91, R93, R14, !PT ;  /* 0x0000000e5d5b7209 */ /* 0x000fc80007810000 */
[----:B------:R-:W-:-:S04]  /*1f530*/  FMNMX.FTZ R14, R96, R91, !PT ;  /* 0x0000005b600e7209 */ /* 0x000fc80007810000 */
[----:B------:R-:W-:-:S04]  /*1f540*/  FMNMX.FTZ R91, R97, R14, !PT ;  /* 0x0000000e615b7209 */ /* 0x000fc80007810000 */
[----:B------:R-:W-:-:S04]  /*1f550*/  FMNMX.FTZ R14, R100, R91, !PT ;  /* 0x0000005b640e7209 */ /* 0x000fc80007810000 */
[----:B------:R-:W-:-:S05]  /*1f560*/  FMNMX.FTZ R120, R101, R14, !PT ;  /* 0x0000000e65787209 */ /* 0x000fca0007810000 */
[----:B------:R-:W0:Y:S02]  /*1f570*/  SHFL.BFLY PT, R91, R120, 0x2, 0x1f ;  /* 0x0c401f00785b7f89 */ /* 0x000e2400000e0000 */
[----:B0-----:R-:W-:-:S05]  /*1f580*/  FMNMX.FTZ R124, R120, R91, !PT ;  /* 0x0000005b787c7209 */ /* 0x001fca0007810000 */
[----:B------:R-:W0:Y:S02]  /*1f590*/  SHFL.BFLY PT, R91, R124, 0x1, 0x1f ;  /* 0x0c201f007c5b7f89 */ /* 0x000e2400000e0000 */
[----:B0-----:R-:W-:-:S04]  /*1f5a0*/  FMNMX.FTZ R91, R124, R91, !PT ;  /* 0x0000005b7c5b7209 */ /* 0x001fc80007810000 */
[----:B------:R-:W-:Y:S01]  /*1f5b0*/  FSETP.NEU.FTZ.AND P1, PT, R91, -INF , PT ;  /* 0xff8000005b00780b */ /* 0x000fe20003f3d000 */
[----:B------:R-:W-:-:S05]  /*1f5c0*/  FFMA.FTZ R14, R2, R91, -8 ;  /* 0xc1000000020e7423 */ /* 0x000fca000001005b */
[----:B------:R-:W-:-:S05]  /*1f5d0*/  FSEL R14, R14, RZ, P1 ;  /* 0x000000ff0e0e7208 */ /* 0x000fca0000800000 */
[C-C-:B------:R-:W-:Y:S01]  /*1f5e0*/  FFMA.FTZ R124, R2.reuse, R169, -R14.reuse ;  /* 0x000000a9027c7223 */ /* 0x140fe2000001080e */
[----:B------:R-:W-:Y:S01]  /*1f5f0*/  FMNMX.FTZ R169, R155, R140, !PT ;  /* 0x0000008c9ba97209 */ /* 0x000fe20007810000 */
[C-C-:B------:R-:W-:Y:S01]  /*1f600*/  FFMA.FTZ R152, R2.reuse, R152, -R14.reuse ;  /* 0x0000009802987223 */ /* 0x140fe2000001080e */
[----:B------:R-:W-:-:S01]  /*1f610*/  FFMA.FTZ R160, R2, R109, -R14 ;  /* 0x0000006d02a07223 */ /* 0x000fc2000001080e */
[----:B------:R-:W-:Y:S01]  /*1f620*/  FSEL R109, R103, -INF , !P2 ;  /* 0xff800000676d7808 */ /* 0x000fe20005000000 */
[----:B------:R-:W-:-:S01]  /*1f630*/  FFMA.FTZ R164, R2, R112, -R14 ;  /* 0x0000007002a47223 */ /* 0x000fc2000001080e */
[----:B------:R-:W-:Y:S01]  /*1f640*/  FMNMX.FTZ R140, R158, R169, !PT ;  /* 0x000000a99e8c7209 */ /* 0x000fe20007810000 */
[----:B------:R0:W-:Y:S01]  /*1f650*/  MUFU.EX2 R120, R152 ;  /* 0x0000009800787308 */ /* 0x0001e20000000800 */
[----:B------:R-:W-:-:S01]  /*1f660*/  FFMA.FTZ R112, R2, R116, -R14 ;  /* 0x0000007402707223 */ /* 0x000fc2000001080e */
[----:B------:R-:W-:Y:S01]  /*1f670*/  FSEL R116, R91, RZ, P1 ;  /* 0x000000ff5b747208 */ /* 0x000fe20000800000 */
[----:B------:R-:W-:-:S01]  /*1f680*/  FFMA.FTZ R153, R2, R153, -R14 ;  /* 0x0000009902997223 */ /* 0x000fc2000001080e */
[----:B------:R-:W-:Y:S01]  /*1f690*/  FMNMX.FTZ R169, R159, R140, !PT ;  /* 0x0000008c9fa97209 */ /* 0x000fe20007810000 */
[----:B------:R-:W-:-:S01]  /*1f6a0*/  FFMA.FTZ R157, R2, R157, -R14 ;  /* 0x0000009d029d7223 */ /* 0x000fc2000001080e */
[----:B------:R-:W-:Y:S01]  /*1f6b0*/  FFMA.FTZ R128, R2, R171, -R14 ;  /* 0x000000ab02807223 */ /* 0x000fe2000001080e */
[----:B------:R-:W-:-:S01]  /*1f6c0*/  FADD.FTZ R3, -R116, R3 ;  /* 0x0000000374037221 */ /* 0x000fc20000010100 */
[----:B------:R-:W-:Y:S01]  /*1f6d0*/  FMNMX.FTZ R142, R162, R169, !PT ;  /* 0x000000a9a28e7209 */ /* 0x000fe20007810000 */
[----:B------:R-:W-:Y:S01]  /*1f6e0*/  MUFU.EX2 R103, R160 ;  /* 0x000000a000677308 */ /* 0x000fe20000000800 */
[----:B------:R-:W-:-:S01]  /*1f6f0*/  FFMA.FTZ R161, R2, R161, -R14 ;  /* 0x000000a102a17223 */ /* 0x000fc2000001080e */
[C-C-:B------:R-:W-:Y:S01]  /*1f700*/  FFMA.FTZ R136, R2.reuse, R173, -R14.reuse ;  /* 0x000000ad02887223 */ /* 0x140fe2000001080e */
[----:B------:R-:W-:Y:S01]  /*1f710*/  FMNMX.FTZ R169, R163, R142, !PT ;  /* 0x0000008ea3a97209 */ /* 0x000fe20007810000 */
[C-C-:B------:R-:W-:Y:S01]  /*1f720*/  FFMA.FTZ R165, R2.reuse, R165, -R14.reuse ;  /* 0x000000a502a57223 */ /* 0x140fe2000001080e */
[----:B------:R-:W-:-:S01]  /*1f730*/  FFMA.FTZ R138, R2, R175, -R14 ;  /* 0x000000af028a7223 */ /* 0x000fc2000001080e */
[--C-:B------:R-:W-:Y:S01]  /*1f740*/  FFMA.FTZ R137, R2, R137, -R14.reuse ;  /* 0x0000008902897223 */ /* 0x100fe2000001080e */
[----:B------:R-:W-:Y:S01]  /*1f750*/  FMNMX.FTZ R142, R166, R169, !PT ;  /* 0x000000a9a68e7209 */ /* 0x000fe20007810000 */
[C-C-:B------:R-:W-:Y:S01]  /*1f760*/  FFMA.FTZ R177, R2.reuse, R177, -R14.reuse ;  /* 0x000000b102b17223 */ /* 0x140fe2000001080e */
[----:B------:R-:W-:-:S01]  /*1f770*/  FFMA.FTZ R141, R2, R141, -R14 ;  /* 0x0000008d028d7223 */ /* 0x000fc2000001080e */
[C-C-:B------:R-:W-:Y:S01]  /*1f780*/  FFMA.FTZ R179, R2.reuse, R179, -R14.reuse ;  /* 0x000000b302b37223 */ /* 0x140fe2000001080e */
        /* <DEDUP_REMOVED lines=31> */
[C---:B------:R-:W-:Y:S01]  /*1f980*/  FFMA.FTZ R101, R2.reuse, R101, -R14 ;  /* 0x0000006502657223 */ /* 0x040fe2000001080e */
[----:B------:R-:W-:Y:S01]  /*1f990*/  FMNMX.FTZ R169, R151, R146, !PT ;  /* 0x0000009297a97209 */ /* 0x000fe20007810000 */
[----:B------:R-:W-:Y:S01]  /*1f9a0*/  FMUL.FTZ R3, R2, R3 ;  /* 0x0000000302037220 */ /* 0x000fe20000410000 */
[----:B------:R-:W-:Y:S02]  /*1f9b0*/  MUFU.EX2 R153, R153 ;  /* 0x0000009900997308 */ /* 0x000fe40000000800 */
[----:B------:R-:W-:-:S04]  /*1f9c0*/  FMNMX.FTZ R148, R122, R169, !PT ;  /* 0x000000a97a947209 */ /* 0x000fc80007810000 */
[----:B------:R-:W-:Y:S02]  /*1f9d0*/  FMNMX.FTZ R169, R123, R148, !PT ;  /* 0x000000947ba97209 */ /* 0x000fe40007810000 */
[----:B------:R-:W1:Y:S02]  /*1f9e0*/  MUFU.EX2 R3, R3 ;  /* 0x0000000300037308 */ /* 0x000e640000000800 */
[----:B------:R-:W-:-:S04]  /*1f9f0*/  FMNMX.FTZ R148, R126, R169, !PT ;  /* 0x000000a97e947209 */ /* 0x000fc80007810000 */
[----:B------:R-:W-:Y:S02]  /*1fa00*/  FMNMX.FTZ R169, R127, R148, !PT ;  /* 0x000000947fa97209 */ /* 0x000fe40007810000 */
[----:B------:R-:W-:Y:S02]  /*1fa10*/  MUFU.EX2 R124, R124 ;  /* 0x0000007c007c7308 */ /* 0x000fe40000000800 */
[----:B0-----:R-:W-:-:S04]  /*1fa20*/  FMNMX.FTZ R152, R130, R169, !PT ;  /* 0x000000a982987209 */ /* 0x001fc80007810000 */
[----:B------:R-:W-:Y:S02]  /*1fa30*/  FMNMX.FTZ R169, R131, R152, !PT ;  /* 0x0000009883a97209 */ /* 0x000fe40007810000 */
[----:B------:R-:W-:Y:S01]  /*1fa40*/  MUFU.EX2 R157, R157 ;  /* 0x0000009d009d7308 */ /* 0x000fe20000000800 */
[----:B-1----:R-:W-:-:S01]  /*1fa50*/  FFMA.FTZ R6, R3, R6, R120 ;  /* 0x0000000603067223 */ /* 0x002fc20000010078 */
        /* <DEDUP_REMOVED lines=26> */
[----:B------:R-:W-:Y:S03]  /*1fc00*/  MUFU.EX2 R142, R179 ;  /* 0x000000b3008e7308 */ /* 0x000fe60000000800 */
[----:B------:R-:W0:Y:S05]  /*1fc10*/  SHFL.BFLY PT, R156, R21, 0x2, 0x1f ;  /* 0x0c401f00159c7f89 */ /* 0x000e2a00000e0000 */
[----:B------:R-:W-:Y:S08]  /*1fc20*/  MUFU.EX2 R145, R145 ;  /* 0x0000009100917308 */ /* 0x000ff00000000800 */
[----:B------:R-:W-:Y:S08]  /*1fc30*/  MUFU.EX2 R144, R181 ;  /* 0x000000b500907308 */ /* 0x000ff00000000800 */
[----:B------:R-:W-:Y:S01]  /*1fc40*/  MUFU.EX2 R149, R149 ;  /* 0x0000009500957308 */ /* 0x000fe20000000800 */
[----:B0-----:R-:W-:-:S05]  /*1fc50*/  FMNMX.FTZ R156, R21, R156, !PT ;  /* 0x0000009c159c7209 */ /* 0x001fca0007810000 */
[----:B------:R-:W0:Y:S02]  /*1fc60*/  SHFL.BFLY PT, R21, R156, 0x1, 0x1f ;  /* 0x0c201f009c157f89 */ /* 0x000e2400000e0000 */
[----:B------:R-:W-:Y:S08]  /*1fc70*/  MUFU.EX2 R146, R183 ;  /* 0x000000b700927308 */ /* 0x000ff00000000800 */
[----:B------:R-:W-:Y:S08]  /*1fc80*/  MUFU.EX2 R121, R121 ;  /* 0x0000007900797308 */ /* 0x000ff00000000800 */
[----:B------:R-:W-:Y:S01]  /*1fc90*/  MUFU.EX2 R148, R185 ;  /* 0x000000b900947308 */ /* 0x000fe20000000800 */
[----:B0-----:R-:W-:-:S07]  /*1fca0*/  FMNMX.FTZ R21, R156, R21, !PT ;  /* 0x000000159c157209 */ /* 0x001fce0007810000 */
[----:B------:R-:W-:Y:S01]  /*1fcb0*/  MUFU.EX2 R125, R125 ;  /* 0x0000007d007d7308 */ /* 0x000fe20000000800 */
[----:B------:R-:W-:Y:S01]  /*1fcc0*/  FSETP.NEU.FTZ.AND P1, PT, R21, -INF , PT ;  /* 0xff8000001500780b */ /* 0x000fe20003f3d000 */
[----:B------:R-:W-:-:S06]  /*1fcd0*/  FFMA.FTZ R169, R2, R21, -8 ;  /* 0xc100000002a97423 */ /* 0x000fcc0000010015 */
[----:B------:R-:W-:Y:S01]  /*1fce0*/  MUFU.EX2 R152, R187 ;  /* 0x000000bb00987308 */ /* 0x000fe20000000800 */
[----:B------:R-:W-:-:S05]  /*1fcf0*/  FSEL R169, R169, RZ, P1 ;  /* 0x000000ffa9a97208 */ /* 0x000fca0000800000 */
[C-C-:B------:R-:W-:Y:S01]  /*1fd00*/  FFMA.FTZ R160, R2.reuse, R143, -R169.reuse ;  /* 0x0000008f02a07223 */ /* 0x140fe200000108a9 */
[----:B------:R-:W-:Y:S01]  /*1fd10*/  FSEL R143, R21, RZ, P1 ;  /* 0x000000ff158f7208 */ /* 0x000fe20000800000 */
[C-C-:B------:R-:W-:Y:S01]  /*1fd20*/  FFMA.FTZ R14, R2.reuse, R154, -R169.reuse ;  /* 0x0000009a020e7223 */ /* 0x140fe200000108a9 */
[----:B------:R-:W-:-:S01]  /*1fd30*/  FFMA.FTZ R155, R2, R155, -R169 ;  /* 0x0000009b029b7223 */ /* 0x000fc200000108a9 */
[C-C-:B------:R-:W-:Y:S01]  /*1fd40*/  FFMA.FTZ R116, R2.reuse, R158, -R169.reuse ;  /* 0x0000009e02747223 */ /* 0x140fe200000108a9 */
[----:B------:R-:W-:-:S01]  /*1fd50*/  FFMA.FTZ R159, R2, R159, -R169 ;  /* 0x0000009f029f7223 */ /* 0x000fc200000108a9 */
[----:B------:R-:W-:Y:S01]  /*1fd60*/  FADD.FTZ R143, -R143, R0 ;  /* 0x000000008f8f7221 */ /* 0x000fe20000010100 */
[----:B------:R-:W-:-:S01]  /*1fd70*/  FFMA.FTZ R154, R2, R162, -R169 ;  /* 0x000000a2029a7223 */ /* 0x000fc200000108a9 */
[----:B------:R-:W-:Y:S01]  /*1fd80*/  MUFU.EX2 R14, R14 ;  /* 0x0000000e000e7308 */ /* 0x000fe20000000800 */
[----:B------:R-:W-:-:S01]  /*1fd90*/  FFMA.FTZ R162, R2, R147, -R169 ;  /* 0x0000009302a27223 */ /* 0x000fc200000108a9 */
[C---:B------:R-:W-:Y:S01]  /*1fda0*/  FMUL.FTZ R143, R2.reuse, R143 ;  /* 0x0000008f028f7220 */ /* 0x040fe20000410000 */
[----:B------:R-:W-:-:S01]  /*1fdb0*/  FFMA.FTZ R163, R2, R163, -R169 ;  /* 0x000000a302a37223 */ /* 0x000fc200000108a9 */
[C-C-:B------:R-:W-:Y:S01]  /*1fdc0*/  FFMA.FTZ R147, R2.reuse, R126, -R169.reuse ;  /* 0x0000007e02937223 */ /* 0x140fe200000108a9 */
[----:B------:R-:W-:-:S01]  /*1fdd0*/  FFMA.FTZ R126, R2, R130, -R169 ;  /* 0x00000082027e7223 */ /* 0x000fc200000108a9 */
[C-C-:B------:R-:W-:Y:S01]  /*1fde0*/  FFMA.FTZ R130, R2.reuse, R134, -R169.reuse ;  /* 0x0000008602827223 */ /* 0x140fe200000108a9 */
[----:B------:R-:W-:-:S01]  /*1fdf0*/  FFMA.FTZ R156, R2, R166, -R169 ;  /* 0x000000a6029c7223 */ /* 0x000fc200000108a9 */
[----:B------:R-:W0:Y:S01]  /*1fe00*/  MUFU.EX2 R143, R143 ;  /* 0x0000008f008f7308 */ /* 0x000e220000000800 */
[----:B------:R-:W-:-:S01]  /*1fe10*/  FFMA.FTZ R167, R2, R167, -R169 ;  /* 0x000000a702a77223 */ /* 0x000fc200000108a9 */
[C-C-:B------:R-:W-:Y:S01]  /*1fe20*/  FFMA.FTZ R13, R2.reuse, R13, -R169.reuse ;  /* 0x0000000d020d7223 */ /* 0x140fe200000108a9 */
        /* <DEDUP_REMOVED lines=29> */
[----:B------:R-:W3:Y:S01]  /*20000*/  MUFU.EX2 R154, R154 ;  /* 0x0000009a009a7308 */ /* 0x000ee20000000800 */
[----:B------:R-:W-:-:S01]  /*20010*/  FFMA.FTZ R109, R2, R109, -R169 ;  /* 0x0000006d026d7223 */ /* 0x000fc200000108a9 */
[----:B------:R-:W-:-:S04]  /*20020*/  FADD.FTZ R5, R161, R6 ;  /* 0x00000006a1057221 */ /* 0x000fc80000010000 */
[----:B------:R-:W-:Y:S02]  /*20030*/  FADD.FTZ R6, R136, R5 ;  /* 0x0000000588067221 */ /* 0x000fe40000010000 */
[----:B------:R-:W4:Y:S02]  /*20040*/  MUFU.EX2 R163, R163 ;  /* 0x000000a300a37308 */ /* 0x000f240000000800 */
[----:B------:R-:W-:-:S04]  /*20050*/  FADD.FTZ R5, R165, R6 ;  /* 0x00000006a5057221 */ /* 0x000fc80000010000 */
[----:B------:R-:W-:Y:S02]  /*20060*/  FADD.FTZ R6, R138, R5 ;  /* 0x000000058a067221 */ /* 0x000fe40000010000 */
[----:B------:R1:W-:Y:S08]  /*20070*/  MUFU.EX2 R0, R147 ;  /* 0x0000009300007308 */ /* 0x0003f00000000800 */
[----:B------:R-:W5:Y:S01]  /*20080*/  MUFU.EX2 R156, R156 ;  /* 0x0000009c009c7308 */ /* 0x000f620000000800 */
[----:B-1----:R-:W-:-:S04]  /*20090*/  FADD.FTZ R147, R155, R134 ;  /* 0x000000869b937221 */ /* 0x002fc80000010000 */
[----:B--2---:R-:W-:-:S03]  /*200a0*/  FADD.FTZ R134, R116, R147 ;  /* 0x0000009374867221 */ /* 0x004fc60000010000 */
[----:B------:R-:W1:Y:S01]  /*200b0*/  MUFU.EX2 R167, R167 ;  /* 0x000000a700a77308 */ /* 0x000e620000000800 */
[----:B0-----:R-:W-:-:S04]  /*200c0*/  FADD.FTZ R147, R159, R134 ;  /* 0x000000869f937221 */ /* 0x001fc80000010000 */
[----:B---3--:R-:W-:-:S03]  /*200d0*/  FADD.FTZ R134, R154, R147 ;  /* 0x000000939a867221 */ /* 0x008fc60000010000 */
[----:B------:R-:W0:Y:S01]  /*200e0*/  MUFU.EX2 R13, R13 ;  /* 0x0000000d000d7308 */ /* 0x000e220000000800 */
[----:B----4-:R-:W-:-:S04]  /*200f0*/  FADD.FTZ R147, R163, R134 ;  /* 0x00000086a3937221 */ /* 0x010fc80000010000 */
[----:B-----5:R-:W-:Y:S01]  /*20100*/  FADD.FTZ R134, R156, R147 ;  /* 0x000000939c867221 */ /* 0x020fe20000010000 */
[----:B------:R-:W-:-:S02]  /*20110*/  FADD.FTZ R147, R137, R6 ;  /* 0x0000000689937221 */ /* 0x000fc40000010000 */
[----:B------:R-:W2:Y:S01]  /*20120*/  MUFU.EX2 R158, R158 ;  /* 0x0000009e009e7308 */ /* 0x000ea20000000800 */
[----:B-1----:R-:W-:-:S07]  /*20130*/  FADD.FTZ R134, R167, R134 ;  /* 0x00000086a7867221 */ /* 0x002fce0000010000 */
[----:B------:R-:W1:Y:S01]  /*20140*/  MUFU.EX2 R15, R15 ;  /* 0x0000000f000f7308 */ /* 0x000e620000000800 */
[----:B0-----:R-:W-:-:S01]  /*20150*/  FADD.FTZ R5, R13, R134 ;  /* 0x000000860d057221 */ /* 0x001fc20000010000 */
[----:B------:R-:W-:-:S04]  /*20160*/  FADD.FTZ R134, R140, R147 ;  /* 0x000000938c867221 */ /* 0x000fc80000010000 */
[----:B------:R-:W-:Y:S02]  /*20170*/  FADD.FTZ R147, R141, R134 ;  /* 0x000000868d937221 */ /* 0x000fe40000010000 */
[----:B------:R-:W0:Y:S01]  /*20180*/  MUFU.EX2 R160, R160 ;  /* 0x000000a000a07308 */ /* 0x000e220000000800 */
[----:B--2---:R-:W-:-:S01]  /*20190*/  FADD.FTZ R6, R158, R5 ;  /* 0x000000059e067221 */ /* 0x004fc20000010000 */
[----:B------:R-:W-:-:S04]  /*201a0*/  FADD.FTZ R134, R142, R147 ;  /* 0x000000938e867221 */ /* 0x000fc80000010000 */
        /* <DEDUP_REMOVED lines=8> */
[----:B--2---:R-:W-:-:S07]  /*20230*/  FADD.FTZ R5, R19, R6 ;  /* 0x0000000613057221 */ /* 0x004fce0000010000 */
[----:B------:R-:W2:Y:S01]  /*20240*/  MUFU.EX2 R150, R150 ;  /* 0x0000009600967308 */ /* 0x000ea20000000800 */
[----:B-1----:R-:W-:-:S07]  /*20250*/  FADD.FTZ R6, R162, R5 ;  /* 0x00000005a2067221 */ /* 0x002fce0000010000 */
[----:B------:R-:W1:Y:S01]  /*20260*/  MUFU.EX2 R122, R122 ;  /* 0x0000007a007a7308 */ /* 0x000e620000000800 */
[----:B0-----:R-:W-:-:S01]  /*20270*/  FADD.FTZ R5, R139, R6 ;  /* 0x000000068b057221 */ /* 0x001fc20000010000 */
[----:B------:R-:W-:-:S06]  /*20280*/  FADD.FTZ R6, R146, R147 ;  /* 0x0000009392067221 */ /* 0x000fcc0000010000 */
[----:B------:R-:W0:Y:S01]  /*20290*/  MUFU.EX2 R123, R123 ;  /* 0x0000007b007b7308 */ /* 0x000e220000000800 */
[----:B--2---:R-:W-:-:S07]  /*202a0*/  FADD.FTZ R5, R150, R5 ;  /* 0x0000000596057221 */ /* 0x004fce0000010000 */
[----:B------:R-:W2:Y:S01]  /*202b0*/  MUFU.EX2 R127, R127 ;  /* 0x0000007f007f7308 */ /* 0x000ea20000000800 */
[----:B-1----:R-:W-:-:S01]  /*202c0*/  FADD.FTZ R134, R122, R5 ;  /* 0x000000057a867221 */ /* 0x002fc20000010000 */
[----:B------:R-:W-:-:S04]  /*202d0*/  FADD.FTZ R5, R121, R6 ;  /* 0x0000000679057221 */ /* 0x000fc80000010000 */
[----:B------:R-:W-:Y:S02]  /*202e0*/  FADD.FTZ R6, R148, R5 ;  /* 0x0000000594067221 */ /* 0x000fe40000010000 */
[----:B------:R-:W1:Y:S01]  /*202f0*/  MUFU.EX2 R126, R126 ;  /* 0x0000007e007e7308 */ /* 0x000e620000000800 */
[----:B0-----:R-:W-:-:S01]  /*20300*/  FADD.FTZ R147, R123, R134 ;  /* 0x000000867b937221 */ /* 0x001fc20000010000 */
[----:B------:R-:W-:-:S03]  /*20310*/  FADD.FTZ R5, R125, R6 ;  /* 0x000000067d057221 */ /* 0x000fc60000010000 */
[----:B------:R-:W-:Y:S01]  /*20320*/  FADD.FTZ R134, R0, R147 ;  /* 0x0000009300867221 */ /* 0x000fe20000010000 */
[----:B------:R-:W-:-:S02]  /*20330*/  FADD.FTZ R6, R152, R5 ;  /* 0x0000000598067221 */ /* 0x000fc40000010000 */
[----:B------:R-:W0:Y:S01]  /*20340*/  MUFU.EX2 R129, R129 ;  /* 0x0000008100817308 */ /* 0x000e220000000800 */
[----:B--2---:R-:W-:-:S07]  /*20350*/  FADD.FTZ R147, R127, R134 ;  /* 0x000000867f937221 */ /* 0x004fce0000010000 */
[----:B------:R-:W2:Y:S01]  /*20360*/  MUFU.EX2 R131, R131 ;  /* 0x0000008300837308 */ /* 0x000ea20000000800 */
[----:B-1----:R-:W-:-:S01]  /*20370*/  FADD.FTZ R134, R126, R147 ;  /* 0x000000937e867221 */ /* 0x002fc20000010000 */
[----:B------:R-:W-:-:S06]  /*20380*/  FFMA.FTZ R147, R2, R12, -R169 ;  /* 0x0000000c02937223 */ /* 0x000fcc00000108a9 */
        /* <DEDUP_REMOVED lines=22> */
[----:B--2---:R-:W-:-:S04]  /*204f0*/  FADD.FTZ R6, R108, R5 ;  /* 0x000000056c067221 */ /* 0x004fc80000010000 */
[----:B------:R-:W-:-:S03]  /*20500*/  FADD.FTZ R5, R103, R6 ;  /* 0x0000000667057221 */ /* 0x000fc60000010000 */
[----:B------:R-:W2:Y:S01]  /*20510*/  MUFU.EX2 R20, R164 ;  /* 0x000000a400147308 */ /* 0x000ea20000000800 */
[----:B-1----:R-:W-:-:S07]  /*20520*/  FADD.FTZ R94, R110, R151 ;  /* 0x000000976e5e7221 */ /* 0x002fce0000010000 */
[----:B------:R-:W1:Y:S01]  /*20530*/  MUFU.EX2 R114, R114 ;  /* 0x0000007200727308 */ /* 0x000e620000000800 */
[----:B0-----:R-:W-:-:S01]  /*20540*/  FADD.FTZ R151, R111, R94 ;  /* 0x0000005e6f977221 */ /* 0x001fc20000010000 */
[----:B------:R-:W-:-:S06]  /*20550*/  FFMA.FTZ R94, R2, R98, -R169 ;  /* 0x00000062025e7223 */ /* 0x000fcc00000108a9 */
        /* <DEDUP_REMOVED lines=49> */
.L_x_1625:
[----:B------:R-:W-:Y:S01]  /*20870*/  F2FP.SATFINITE.E4M3.F32.PACK_AB_MERGE_C R0, R127, R0, RZ ;  /* 0x000000007f00723e */ /* 0x000fe200048070ff */
[----:B------:R-:W-:Y:S01]  /*20880*/  FMUL.FTZ R24, R24, R3 ;  /* 0x0000000318187220 */ /* 0x000fe20000410000 */
[----:B------:R-:W-:Y:S01]  /*20890*/  F2FP.SATFINITE.E4M3.F32.PACK_AB_MERGE_C R15, R160, R15, RZ ;  /* 0x0000000fa00f723e */ /* 0x000fe200048070ff */
[----:B------:R-:W-:Y:S01]  /*208a0*/  FMUL.FTZ R25, R25, R3 ;  /* 0x0000000319197220 */ /* 0x000fe20000410000 */
[----:B------:R-:W-:Y:S01]  /*208b0*/  F2FP.SATFINITE.E4M3.F32.PACK_AB_MERGE_C R177, R123, R122, R0 ;  /* 0x0000007a7bb1723e */ /* 0x000fe20004807000 */
[----:B------:R-:W-:Y:S01]  /*208c0*/  IMAD R0, R190, 0x8, R16 ;  /* 0x00000008be007824 */ /* 0x000fe200078e0210 */
[----:B------:R-:W-:Y:S01]  /*208d0*/  ISETP.GT.AND P1, PT, R4, R9, PT ;  /* 0x000000090400720c */ /* 0x000fe20003f24270 */
[----:B------:R-:W-:Y:S01]  /*208e0*/  FMUL.FTZ R28, R28, R3 ;  /* 0x000000031c1c7220 */ /* 0x000fe20000410000 */
[----:B------:R-:W-:Y:S01]  /*208f0*/  F2FP.SATFINITE.E4M3.F32.PACK_AB_MERGE_C R181, R158, R13, R15 ;  /* 0x0000000d9eb5723e */ /* 0x000fe2000480700f */
[----:B------:R-:W-:Y:S01]  /*20900*/  IMAD.U32 R13, RZ, RZ, UR37 ;  /* 0x00000025ff0d7e24 */ /* 0x000fe2000f8e00ff */
[----:B------:R-:W-:Y:S01]  /*20910*/  F2FP.SATFINITE.E4M3.F32.PACK_AB_MERGE_C R139, R150, R139, RZ ;  /* 0x0000008b968b723e */ /* 0x000fe200048070ff */
[----:B------:R-:W-:Y:S01]  /*20920*/  VIADD R0, R0, 0x29860 ;  /* 0x0002986000007836 */ /* 0x000fe20000000000 */
[----:B------:R-:W-:Y:S01]  /*20930*/  F2FP.SATFINITE.E4M3.F32.PACK_AB_MERGE_C R124, R157, R124, RZ ;  /* 0x0000007c9d7c723e */ /* 0x000fe200048070ff */
[-C--:B------:R-:W-:Y:S01]  /*20940*/  FMUL.FTZ R29, R29, R3.reuse ;  /* 0x000000031d1d7220 */ /* 0x080fe20000410000 */
[----:B------:R-:W-:Y:S01]  /*20950*/  F2FP.SATFINITE.E4M3.F32.PACK_AB_MERGE_C R116, R159, R116, RZ ;  /* 0x000000749f74723e */ /* 0x000fe200048070ff */
[-C--:B------:R-:W-:Y:S01]  /*20960*/  FMUL.FTZ R32, R32, R3.reuse ;  /* 0x0000000320207220 */ /* 0x080fe20000410000 */
[----:B------:R-:W-:Y:S01]  /*20970*/  PRMT R0, R13, 0x654, R0 ;  /* 0x000006540d007816 */ /* 0x000fe20000000000 */
[-C--:B------:R-:W-:Y:S01]  /*20980*/  FMUL.FTZ R33, R33, R3.reuse ;  /* 0x0000000321217220 */ /* 0x080fe20000410000 */
[----:B------:R-:W-:Y:S01]  /*20990*/  F2FP.SATFINITE.E4M3.F32.PACK_AB_MERGE_C R136, R165, R136, RZ ;  /* 0x00000088a588723e */ /* 0x000fe200048070ff */
[-C--:B------:R-:W-:Y:S01]  /*209a0*/  FMUL.FTZ R36, R36, R3.reuse ;  /* 0x0000000324247220 */ /* 0x080fe20000410000 */
[----:B------:R-:W-:Y:S01]  /*209b0*/  F2FP.SATFINITE.E4M3.F32.PACK_AB_MERGE_C R156, R167, R156, RZ ;  /* 0x0000009ca79c723e */ /* 0x000fe200048070ff */
[----:B------:R0:W-:Y:S01]  /*209c0*/  SYNCS.ARRIVE.TRANS64.RED.A1T0 RZ, [R0+URZ], RZ ;  /* 0x000000ff00ff79a7 */ /* 0x0001e2000810043f */
        /* <DEDUP_REMOVED lines=89> */
[----:B0-----:R-:W-:Y:S02]  /*20f60*/  IMAD.MOV.U32 R0, RZ, RZ, R21 ;  /* 0x000000ffff007224 */ /* 0x001fe400078e0015 */
[----:B------:R-:W-:Y:S02]  /*20f70*/  IMAD.MOV.U32 R3, RZ, RZ, R91 ;  /* 0x000000ffff037224 */ /* 0x000fe400078e005b */
[----:B------:R-:W-:Y:S02]  /*20f80*/  IMAD.MOV.U32 R19, RZ, RZ, R11 ;  /* 0x000000ffff137224 */ /* 0x000fe400078e000b */
[----:B------:R-:W-:Y:S01]  /*20f90*/  IMAD.MOV.U32 R190, RZ, RZ, R10 ;  /* 0x000000ffffbe7224 */ /* 0x000fe200078e000a */
[----:B------:R-:W-:Y:S06]  /*20fa0*/  @P1 BRA `(.L_x_1626) ;  /* 0xffffffb0005c1947 */ /* 0x000fec000383ffff */
[----:B------:R-:W-:Y:S02]  /*20fb0*/  IMAD.MOV.U32 R0, RZ, RZ, R21 ;  /* 0x000000ffff007224 */ /* 0x000fe400078e0015 */
[----:B------:R-:W-:Y:S02]  /*20fc0*/  IMAD.MOV.U32 R3, RZ, RZ, R91 ;  /* 0x000000ffff037224 */ /* 0x000fe400078e005b */
[----:B------:R-:W-:Y:S02]  /*20fd0*/  IMAD.MOV.U32 R190, RZ, RZ, R10 ;  /* 0x000000ffffbe7224 */ /* 0x000fe400078e000a */
[----:B------:R-:W-:-:S07]  /*20fe0*/  IMAD.MOV.U32 R19, RZ, RZ, R11 ;  /* 0x000000ffff137224 */ /* 0x000fce00078e000b */
.L_x_1607:
[----:B------:R-:W0:Y:S01]  /*20ff0*/  LDC R9, c[0x0][0x448] ;  /* 0x00011200ff097b82 */ /* 0x000e220000000800 */
[----:B------:R-:W-:Y:S02]  /*21000*/  LOP3.LUT R17, R17, 0xffffffef, RZ, 0xc0, !PT ;  /* 0xffffffef11117812 */ /* 0x000fe400078ec0ff */
[----:B------:R-:W-:-:S05]  /*21010*/  IADD3 R12, R193, 0x1, -R192 ;  /* 0x00000001c10c7810 */ /* 0x000fca0007ffe8c0 */
[----:B------:R-:W1:Y:S01]  /*21020*/  LDC R225, c[0x0][0x9e4] ;  /* 0x00027900ffe17b82 */ /* 0x000e620000000800 */
[----:B0-----:R-:W-:Y:S01]  /*21030*/  ISETP.NE.AND P1, PT, R9, 0x1, PT ;  /* 0x000000010900780c */ /* 0x001fe20003f25270 */
[----:B------:R-:W-:-:S12]  /*21040*/  VIADD R9, R201, 0x7f ;  /* 0x0000007fc9097836 */ /* 0x000fd80000000000 */
[----:B------:R-:W0:Y:S01]  /*21050*/  @P1 LDC R10, c[0x0][0x44c] ;  /* 0x00011300ff0a1b82 */ /* 0x000e220000000800 */
[----:B------:R-:W-:-:S04]  /*21060*/  @P1 LOP3.LUT R17, R17, 0x10, RZ, 0xfc, !PT ;  /* 0x0000001011111812 */ /* 0x000fc800078efcff */
[----:B------:R-:W-:-:S03]  /*21070*/  LOP3.LUT R17, R17, 0xffffffdf, RZ, 0xc0, !PT ;  /* 0xffffffdf11117812 */ /* 0x000fc600078ec0ff */
[----:B------:R-:W2:Y:S01]  /*21080*/  @P1 LDC R11, c[0x0][0x450] ;  /* 0x00011400ff0b1b82 */ /* 0x000ea20000000800 */
[----:B0-----:R-:W-:-:S05]  /*21090*/  @P1 IMAD.HI.U32 R10, R9, R10, RZ ;  /* 0x0000000a090a1227 */ /* 0x001fca00078e00ff */
[----:B--2---:R-:W-:Y:S02]  /*210a0*/  @P1 SHF.R.U32.HI R9, RZ, R11, R10 ;  /* 0x0000000bff091219 */ /* 0x004fe4000001160a */
[----:B-1----:R-:W-:-:S03]  /*210b0*/  ISETP.GE.AND P1, PT, R225, 0x1, PT ;  /* 0x00000001e100780c */ /* 0x002fc60003f26270 */
[----:B------:R-:W-:-:S04]  /*210c0*/  IMAD.IADD R10, R9, 0x1, R12 ;  /* 0x00000001090a7824 */ /* 0x000fc800078e020c */
[----:B------:R-:W-:-:S06]  /*210d0*/  IMAD.IADD R7, R10, 0x1, -R7 ;  /* 0x000000010a077824 */ /* 0x000fcc00078e0a07 */
[----:B------:R-:W-:Y:S01]  /*210e0*/  @P1 LOP3.LUT R17, R17, 0x20, RZ, 0xfc, !PT ;  /* 0x0000002011111812 */ /* 0x000fe200078efcff */
        /* <DEDUP_REMOVED lines=11> */
.L_x_1629:
[----:B------:R-:W-:-:S13]  /*211a0*/  ISETP.NE.AND P1, PT, R225, 0x1, PT ;  /* 0x00000001e100780c */ /* 0x000fda0003f25270 */
[----:B------:R-:W0:Y:S02]  /*211b0*/  @P1 LDC.64 R12, c[0x0][0x9e8] ;  /* 0x00027a00ff0c1b82 */ /* 0x000e240000000a00 */
[----:B0-----:R-:W-:-:S05]  /*211c0*/  @P1 IMAD.HI.U32 R12, R10, R12, RZ ;  /* 0x0000000c0a0c1227 */ /* 0x001fca00078e00ff */
[----:B------:R-:W-:-:S07]  /*211d0*/  @P1 SHF.R.U32.HI R10, RZ, R13, R12 ;  /* 0x0000000dff0a1219 */ /* 0x000fce000001160c */
.L_x_1630:
[----:B------:R-:W-:Y:S05]  /*211e0*/  BSYNC B0 ;  /* 0x0000000000007941 */ /* 0x000fea0003800000 */
.L_x_1628:
[----:B------:R-:W-:-:S05]  /*211f0*/  IMAD R10, R10, R225, RZ ;  /* 0x000000e10a0a7224 */ /* 0x000fca00078e02ff */
[----:B------:R-:W-:-:S07]  /*21200*/  VIMNMX R7, R7, R10, !PT ;  /* 0x0000000a07077248 */ /* 0x000fce0007fe0100 */
.L_x_1627:
[----:B------:R-:W-:-:S04]  /*21210*/  VIADD R7, R7, 0x9f ;  /* 0x0000009f07077836 */ /* 0x000fc80000000000 */
[----:B------:R-:W-:-:S05]  /*21220*/  IMAD.HI R7, R7, 0x66666667, RZ ;  /* 0x6666666707077827 */ /* 0x000fca00078e02ff */
[----:B------:R-:W-:-:S04]  /*21230*/  SHF.R.U32.HI R10, RZ, 0x1f, R7 ;  /* 0x0000001fff0a7819 */ /* 0x000fc80000011607 */
[----:B------:R-:W-:-:S04]  /*21240*/  LEA.HI.SX32 R7, R7, R10, 0x1a ;  /* 0x0000000a07077211 */ /* 0x000fc800078fd2ff */
[----:B------:R-:W-:-:S04]  /*21250*/  VIMNMX R7, R204, R7, !PT ;  /* 0x00000007cc077248 */ /* 0x000fc80007fe0100 */
[----:B------:R-:W-:-:S13]  /*21260*/  ISETP.GE.AND P1, PT, R4, R7, PT ;  /* 0x000000070400720c */ /* 0x000fda0003f26270 */
[----:B------:R-:W-:Y:S05]  /*21270*/  @!P1 BRA `(.L_x_1631) ;  /* 0x0000003000949947 */ /* 0x000fea0003800000 */
[----:B------:R-:W-:Y:S02]  /*21280*/  IMAD.MOV.U32 R9, RZ, RZ, R0 ;  /* 0x000000ffff097224 */ /* 0x000fe400078e0000 */
[----:B------:R-:W-:Y:S02]  /*21290*/  IMAD.MOV.U32 R10, RZ, RZ, R3 ;  /* 0x000000ffff0a7224 */ /* 0x000fe400078e0003 */
[----:B------:R-:W-:-:S07]  /*212a0*/  IMAD.MOV.U32 R11, RZ, RZ, R19 ;  /* 0x000000ffff0b7224 */ /* 0x000fce00078e0013 */
.L_x_1642:
[----:B------:R-:W-:Y:S01]  /*212b0*/  ISETP.NE.AND P1, PT, R190, 0x1, PT ;  /* 0x00000001be00780c */ /* 0x000fe20003f25270 */
[----:B------:R-:W-:Y:S05]  /*212c0*/  YIELD ;  /* 0x0000000000007946 */ /* 0x000fea0003800000 */
[----:B------:R-:W-:Y:S02]  /*212d0*/  SEL R0, RZ, 0x1, P1 ;  /* 0x00000001ff007807 */ /* 0x000fe40000800000 */
[----:B------:R-:W-:Y:S02]  /*212e0*/  ISETP.NE.AND P1, PT, R194, RZ, PT ;  /* 0x000000ffc200720c */ /* 0x000fe40003f25270 */
[----:B------:R-:W-:-:S11]  /*212f0*/  LOP3.LUT R19, R11, R0, RZ, 0x3c, !PT ;  /* 0x000000000b137212 */ /* 0x000fd600078e3cff */
[----:B------:R-:W-:Y:S05]  /*21300*/  @P1 BRA `(.L_x_1632) ;  /* 0x0000000000401947 */ /* 0x000fea0003800000 */
[----:B------:R-:W-:-:S13]  /*21310*/  ISETP.NE.AND P3, PT, R205, 0x3, PT ;  /* 0x00000003cd00780c */ /* 0x000fda0003f65270 */
[----:B------:R-:W-:Y:S05]  /*21320*/  @!P3 BRA `(.L_x_1633) ;  /* 0x000000000004b947 */ /* 0x000fea0003800000 */
[----:B------:R-:W-:Y:S01]  /*21330*/  BPT.TRAP 0x1 ;  /* 0x000000040000795c */ /* 0x000fe20000300000 */
.L_x_1633:
        /* <DEDUP_REMOVED lines=8> */
.L_x_1634:
[----:B------:R-:W-:Y:S04]  /*213c0*/  BSSY B0, `(.L_x_1632) ;  /* 0x0000004000007945 */ /* 0x000fe80003800000 */
[----:B-1----:R-:W-:Y:S05]  /*213d0*/  @P2 BRA `(.L_x_1635) ;  /* 0x0000000000082947 */ /* 0x002fea0003800000 */
[----:B------:R-:W1:Y:S02]  /*213e0*/  SYNCS.PHASECHK.TRANS64.TRYWAIT P2, [R3+URZ+0x29830], R0 ;  /* 0x02983000030075a7 */ /* 0x000e64000804017f */
[----:B-1----:R-:W-:Y:S05]  /*213f0*/  @!P2 BRA `(.L_x_1636) ;  /* 0x0000012c0070a947 */ /* 0x002fea0003800000 */
.L_x_1635:
[----:B------:R-:W-:Y:S05]  /*21400*/  BSYNC B0 ;  /* 0x0000000000007941 */ /* 0x000fea0003800000 */
.L_x_1632:
[----:B01----:R-:W0:Y:S01]  /*21410*/  S2R R0, SR_TID.X ;  /* 0x0000000000007919 */ /* 0x003e220000002100 */
[----:B------:R-:W-:Y:S01]  /*21420*/  VIADD R12, R190, 0x1 ;  /* 0x00000001be0c7836 */ /* 0x000fe20000000000 */
[----:B------:R-:W-:Y:S05]  /*21430*/  WARPSYNC.ALL ;  /* 0x0000000000007948 */ /* 0x000fea0003800000 */
[C---:B------:R-:W-:Y:S01]  /*21440*/  ISETP.NE.AND P2, PT, R12.reuse, 0x2, PT ;  /* 0x000000020c00780c */ /* 0x040fe20003f45270 */
[----:B------:R-:W-:Y:S01]  /*21450*/  IMAD.MOV.U32 R15, RZ, RZ, -0x7fffffe0 ;  /* 0x80000020ff0f7424 */ /* 0x000fe200078e00ff */
[----:B------:R-:W-:Y:S01]  /*21460*/  UMOV UR48, UR24 ;  /* 0x0000001800307c82 */ /* 0x000fe20008000000 */
[----:B------:R-:W-:Y:S01]  /*21470*/  UMOV UR49, UR25 ;  /* 0x0000001900317c82 */ /* 0x000fe20008000000 */
[----:B------:R-:W-:Y:S01]  /*21480*/  SEL R12, R12, RZ, P2 ;  /* 0x000000ff0c0c7207 */ /* 0x000fe20001000000 */
[----:B------:R-:W-:Y:S01]  /*21490*/  IMAD.MOV.U32 R21, RZ, RZ, -0x7fffffe0 ;  /* 0x80000020ff157424 */ /* 0x000fe200078e00ff */
[----:B------:R-:W-:Y:S01]  /*214a0*/  R2UR UR51, R15 ;  /* 0x000000000f3372ca */ /* 0x000fe200000e0000 */
[----:B------:R-:W-:Y:S01]  /*214b0*/  UMOV UR44, UR24 ;  /* 0x00000018002c7c82 */ /* 0x000fe20008000000 */
[----:B------:R-:W-:Y:S01]  /*214c0*/  UMOV UR45, UR25 ;  /* 0x00000019002d7c82 */ /* 0x000fe20008000000 */
[----:B------:R-:W-:Y:S01]  /*214d0*/  IMAD R14, R12, 0x780, R8 ;  /* 0x000007800c0e7824 */ /* 0x000fe200078e0208 */
[----:B------:R-:W-:Y:S01]  /*214e0*/  R2UR UR47, R21 ;  /* 0x00000000152f72ca */ /* 0x000fe200000e0000 */
[----:B------:R-:W-:Y:S01]  /*214f0*/  IMAD.MOV.U32 R91, RZ, RZ, -0x7fffffe0 ;  /* 0x80000020ff5b7424 */ /* 0x000fe200078e00ff */
[----:B------:R-:W-:Y:S01]  /*21500*/  UMOV UR28, UR24 ;  /* 0x00000018001c7c82 */ /* 0x000fe20008000000 */
[C---:B------:R-:W-:Y:S01]  /*21510*/  VIADD R20, R14.reuse, 0x80 ;  /* 0x000000800e147836 */ /* 0x040fe20000000000 */
[C---:B------:R-:W-:Y:S01]  /*21520*/  R2UR UR50, R14.reuse ;  /* 0x000000000e3272ca */ /* 0x040fe200000e0000 */
[C---:B------:R-:W-:Y:S01]  /*21530*/  VIADD R90, R14.reuse, 0x100 ;  /* 0x000001000e5a7836 */ /* 0x040fe20000000000 */
[----:B------:R-:W-:Y:S01]  /*21540*/  R2UR UR27, R91 ;  /* 0x000000005b1b72ca */ /* 0x000fe200000e0000 */
[----:B------:R-:W-:Y:S01]  /*21550*/  VIADD R88, R14, 0x180 ;  /* 0x000001800e587836 */ /* 0x000fe20000000000 */
[----:B------:R-:W-:Y:S01]  /*21560*/  R2UR UR46, R20 ;  /* 0x00000000142e72ca */ /* 0x000fe200000e0000 */
[----:B------:R-:W-:Y:S01]  /*21570*/  IMAD.MOV.U32 R89, RZ, RZ, -0x7fffffe0 ;  /* 0x80000020ff597424 */ /* 0x000fe200078e00ff */
[----:B------:R-:W-:Y:S01]  /*21580*/  R2UR UR26, R90 ;  /* 0x000000005a1a72ca */ /* 0x000fe200000e0000 */
[----:B------:R-:W-:Y:S01]  /*21590*/  UMOV UR29, UR25 ;  /* 0x00000019001d7c82 */ /* 0x000fe20008000000 */
[----:B------:R-:W-:Y:S01]  /*215a0*/  R2UR UR30, R88 ;  /* 0x00000000581e72ca */ /* 0x000fe200000e0000 */
[C---:B------:R-:W-:Y:S01]  /*215b0*/  VIADD R20, R14.reuse, 0x200 ;  /* 0x000002000e147836 */ /* 0x040fe20000000000 */
[----:B------:R-:W-:Y:S01]  /*215c0*/  R2UR UR31, R89 ;  /* 0x00000000591f72ca */ /* 0x000fe200000e0000 */
[C---:B------:R-:W-:Y:S01]  /*215d0*/  VIADD R90, R14.reuse, 0x2 ;  /* 0x000000020e5a7836 */ /* 0x040fe20000000000 */
[----:B0-----:R-:W-:Y:S01]  /*215e0*/  SHF.R.U32.HI R0, RZ, 0x7, R0 ;  /* 0x00000007ff007819 */ /* 0x001fe20000011600 */
[----:B------:R-:W-:Y:S01]  /*215f0*/  VIADD R88, R14, 0x82 ;  /* 0x000000820e587836 */ /* 0x000fe20000000000 */
[----:B------:R-:W-:Y:S01]  /*21600*/  R2UR UR34, R20 ;  /* 0x00000000142272ca */ /* 0x000fe200000e0000 */
[----:B------:R-:W-:Y:S01]  /*21610*/  IMAD.MOV.U32 R89, RZ, RZ, -0x7fffffe0 ;  /* 0x80000020ff597424 */ /* 0x000fe200078e00ff */
[----:B------:R-:W-:Y:S01]  /*21620*/  R2UR UR35, R21 ;  /* 0x00000000152372ca */ /* 0x000fe200000e0000 */
[----:B------:R-:W-:Y:S01]  /*21630*/  VIADD R0, R0, 0x8 ;  /* 0x0000000800007836 */ /* 0x000fe20000000000 */
[----:B------:R-:W-:Y:S01]  /*21640*/  R2UR UR6, R90 ;  /* 0x000000005a0672ca */ /* 0x000fe200000e0000 */
[----:B------:R-:W-:Y:S01]  /*21650*/  UMOV UR32, UR24 ;  /* 0x0000001800207c82 */ /* 0x000fe20008000000 */
[----:B------:R-:W-:Y:S01]  /*21660*/  R2UR UR7, R91 ;  /* 0x000000005b0772ca */ /* 0x000fe200000e0000 */
[----:B------:R-:W-:Y:S01]  /*21670*/  UMOV UR33, UR25 ;  /* 0x0000001900217c82 */ /* 0x000fe20008000000 */
[----:B------:R0:W-:Y:S01]  /*21680*/  BAR.SYNC.DEFER_BLOCKING R0, 0x100 ;  /* 0x000400000000751d */ /* 0x0001e20000010000 */
[----:B------:R-:W-:-:S02]  /*21690*/  VIADD R20, R14, 0x102 ;  /* 0x000001020e147836 */ /* 0x000fc40000000000 */
[----:B------:R-:W-:Y:S02]  /*216a0*/  IMAD.MOV.U32 R21, RZ, RZ, -0x7fffffe0 ;  /* 0x80000020ff157424 */ /* 0x000fe400078e00ff */
[----:B------:R-:W-:Y:S01]  /*216b0*/  IMAD.MOV.U32 R15, RZ, RZ, -0x7fffffe0 ;  /* 0x80000020ff0f7424 */ /* 0x000fe200078e00ff */
        /* <DEDUP_REMOVED lines=225> */
.L_x_1638:
[----:B------:R-:W-:Y:S01]  /*224d0*/  SHF.L.U32 R0, R11, 0x1f, RZ ;  /* 0x0000001f0b007819 */ /* 0x000fe200000006ff */
[----:B------:R-:W-:-:S04]  /*224e0*/  IMAD R3, R190, 0x8, R16 ;  /* 0x00000008be037824 */ /* 0x000fc800078e0210 */
[----:B------:R0:W1:Y:S01]  /*224f0*/  SYNCS.PHASECHK.TRANS64.TRYWAIT P1, [R3+URZ+0x29850], R0 ;  /* 0x02985000030075a7 */ /* 0x000062000802017f */
[----:B------:R-:W-:Y:S05]  /*22500*/  @!P3 BRA `(.L_x_1639) ;  /* 0x000000000004b947 */ /* 0x000fea0003800000 */
[----:B------:R-:W-:Y:S01]  /*22510*/  BPT.TRAP 0x1 ;  /* 0x000000040000795c */ /* 0x000fe20000300000 */
.L_x_1639:
[----:B-1----:R-:W-:Y:S05]  /*22520*/  @P1 BRA `(.L_x_1637) ;  /* 0x0000000000081947 */ /* 0x002fea0003800000 */
[----:B------:R-:W1:Y:S02]  /*22530*/  SYNCS.PHASECHK.TRANS64.TRYWAIT P1, [R3+URZ+0x29850], R0 ;  /* 0x02985000030075a7 */ /* 0x000e64000802017f */
[----:B-1----:R-:W-:Y:S05]  /*22540*/  @!P1 BRA `(.L_x_1640) ;  /* 0x0000011c00309947 */ /* 0x002fea0003800000 */
.L_x_1637:
[----:B01----:R-:W-:Y:S01]  /*22550*/  VIADD R0, R16, 0x400 ;  /* 0x0000040010007836 */ /* 0x003fe20000000000 */
[----:B------:R-:W-:Y:S05]  /*22560*/  WARPSYNC.ALL ;  /* 0x0000000000007948 */ /* 0x000fea0003800000 */
[----:B------:R-:W-:Y:S01]  /*22570*/  SHF.R.U32.HI R0, RZ, 0x4, R0 ;  /* 0x00000004ff007819 */ /* 0x000fe20000011600 */
[----:B------:R-:W-:Y:S01]  /*22580*/  IMAD.MOV.U32 R15, RZ, RZ, -0x3ffffff0 ;  /* 0xc0000010ff0f7424 */ /* 0x000fe200078e00ff */
[----:B------:R-:W-:Y:S01]  /*22590*/  WARPGROUP.ARRIVE ;  /* 0x00000000000079c5 */ /* 0x000fe20000000000 */
[----:B------:R-:W-:Y:S01]  /*225a0*/  IMAD.MOV.U32 R21, RZ, RZ, -0x3ffffff0 ;  /* 0xc0000010ff157424 */ /* 0x000fe200078e00ff */
[----:B------:R-:W-:-:S02]  /*225b0*/  LOP3.LUT R0, R0, 0x3fff, RZ, 0xc0, !PT ;  /* 0x00003fff00007812 */ /* 0x000fc400078ec0ff */
[----:B------:R-:W-:Y:S02]  /*225c0*/  R2UR UR7, R15 ;  /* 0x000000000f0772ca */ /* 0x000fe400000e0000 */
[----:B------:R-:W-:Y:S02]  /*225d0*/  LOP3.LUT R0, R0, 0x10000, RZ, 0xfc, !PT ;  /* 0x0001000000007812 */ /* 0x000fe400078efcff */
[----:B------:R-:W-:-:S03]  /*225e0*/  ISETP.NE.AND P1, PT, R205, 0x3, PT ;  /* 0x00000003cd00780c */ /* 0x000fc60003f25270 */
        /* <DEDUP_REMOVED lines=9> */
[----:B------:R-:W-:Y:S01]  /*22680*/  R2UR UR7, R21 ;  /* 0x00000000150772ca */ /* 0x000fe200000e0000 */
[----:B------:R-:W-:Y:S01]  /*22690*/  IMAD.MOV.U32 R21, RZ, RZ, -0x3ffffff0 ;  /* 0xc0000010ff157424 */ /* 0x000fe200078e00ff */
[----:B------:R-:W-:Y:S02]  /*226a0*/  WARPGROUP.DEPBAR.LE gsb0, 0x0 ;  /* 0x00008000000079c5 */ /* 0x000fe40000010000 */
[----:B------:R-:W-:-:S06]  /*226b0*/  WARPGROUP.ARRIVE ;  /* 0x00000000000079c5 */ /* 0x000fcc0000000000 */
[----:B------:R-:W0:Y:S03]  /*226c0*/  S2R R187, SR_TID.X ;  /* 0x0000000000bb7919 */ /* 0x000e260000002100 */
[----:B------:R-:W-:Y:S01]  /*226d0*/  QGMMA.64x128x32.F32.E4M3.E4M3 R24, R180, gdesc[UR4], R24, gsb0 ;  /* 0x01e00004b4187df3 */ /* 0x000fe20008000818 */
[----:B------:R-:W-:Y:S02]  /*226e0*/  R2UR UR6, R20 ;  /* 0x00000000140672ca */ /* 0x000fe400000e0000 */
        /* <DEDUP_REMOVED lines=39> */
[----:B------:R-:W-:Y:S01]  /*22960*/  R2UR UR7, R21 ;  /* 0x00000000150772ca */ /* 0x000fe200000e0000 */
[----:B------:R-:W-:Y:S01]  /*22970*/  IMAD.MOV.U32 R21, RZ, RZ, -0x3ffffff0 ;  /* 0xc0000010ff157424 */ /* 0x000fe200078e00ff */
        /* <DEDUP_REMOVED lines=29> */
[----:B------:R-:W-:Y:S01]  /*22b50*/  FMNMX.FTZ R20, R96, R11, !PT ;  /* 0x0000000b60147209 */ /* 0x000fe20007810000 */
[----:B------:R-:W-:Y:S02]  /*22b60*/  WARPGROUP.DEPBAR.LE gsb0, 0x0 ;  /* 0x00008000000079c5 */ /* 0x000fe40000010000 */
[----:B------:R-:W-:Y:S01]  /*22b70*/  WARPGROUP.ARRIVE ;  /* 0x00000000000079c5 */ /* 0x000fe20000000000 */
[----:B------:R-:W-:Y:S02]  /*22b80*/  FMNMX.FTZ R3, R95, R0, !PT ;  /* 0x000000005f037209 */ /* 0x000fe40007810000 */
[----:B------:R-:W-:Y:S02]  /*22b90*/  FMNMX.FTZ R11, R97, R20, !PT ;  /* 0x00000014610b7209 */ /* 0x000fe40007810000 */
[----:B------:R-:W-:Y:S01]  /*22ba0*/  FMNMX.FTZ R0, R98, R3, !PT ;  /* 0x0000000362007209 */ /* 0x000fe20007810000 */
[----:B------:R-:W-:Y:S01]  /*22bb0*/  QGMMA.64x128x32.F32.E4M3.E4M3 R24, R176, gdesc[UR4], R24, gsb0 ;  /* 0x01e00004b0187df3 */ /* 0x000fe20008000818 */
[----:B------:R-:W-:-:S02]  /*22bc0*/  FMNMX.FTZ R20, R100, R11, !PT ;  /* 0x0000000b64147209 */ /* 0x000fc40007810000 */
[----:B------:R-:W-:Y:S02]  /*22bd0*/  FMNMX.FTZ R3, R99, R0, !PT ;  /* 0x0000000063037209 */ /* 0x000fe40007810000 */
[----:B------:R-:W-:Y:S02]  /*22be0*/  FMNMX.FTZ R13, R101, R20, !PT ;  /* 0x00000014650d7209 */ /* 0x000fe40007810000 */
[----:B------:R-:W-:Y:S02]  /*22bf0*/  FMNMX.FTZ R0, R102, R3, !PT ;  /* 0x0000000366007209 */ /* 0x000fe40007810000 */
[----:B------:R-:W-:Y:S01]  /*22c00*/  R2UR UR7, R21 ;  /* 0x00000000150772ca */ /* 0x000fe200000e0000 */
[----:B------:R-:W1:Y:S01]  /*22c10*/  SHFL.BFLY PT, R20, R13, 0x2, 0x1f ;  /* 0x0c401f000d147f89 */ /* 0x000e6200000e0000 */
[----:B------:R-:W-:Y:S02]  /*22c20*/  FMNMX.FTZ R15, R103, R0, !PT ;  /* 0x00000000670f7209 */ /* 0x000fe40007810000 */
[----:B0-----:R-:W-:-:S03]  /*22c30*/  SHF.R.U32.HI R187, RZ, 0x7, R187 ;  /* 0x00000007ffbb7819 */ /* 0x001fc600000116bb */
[----:B------:R-:W0:Y:S01]  /*22c40*/  SHFL.BFLY PT, R0, R15, 0x2, 0x1f ;  /* 0x0c401f000f007f89 */ /* 0x000e2200000e0000 */
[----:B-1----:R-:W-:Y:S01]  /*22c50*/  FMNMX.FTZ R11, R13, R20, !PT ;  /* 0x000000140d0b7209 */ /* 0x002fe20007810000 */
[C---:B------:R-:W-:Y:S02]  /*22c60*/  VIADD R20, R14.reuse, 0x300 ;  /* 0x000003000e147836 */ /* 0x040fe40000000000 */
[----:B------:R-:W-:-:S03]  /*22c70*/  VIADD R14, R14, 0x400 ;  /* 0x000004000e0e7836 */ /* 0x000fc60000000000 */
[----:B------:R-:W-:Y:S02]  /*22c80*/  R2UR UR6, R20 ;  /* 0x00000000140672ca */ /* 0x000fe400000e0000 */
[----:B0-----:R-:W-:Y:S02]  /*22c90*/  FMNMX.FTZ R20, R15, R0, !PT ;  /* 0x000000000f147209 */ /* 0x001fe40007810000 */
[----:B------:R-:W0:Y:S04]  /*22ca0*/  SHFL.BFLY PT, R0, R11, 0x1, 0x1f ;  /* 0x0c201f000b007f89 */ /* 0x000e2800000e0000 */
[----:B------:R-:W1:Y:S01]  /*22cb0*/  SHFL.BFLY PT, R21, R20, 0x1, 0x1f ;  /* 0x0c201f0014157f89 */ /* 0x000e6200000e0000 */
[----:B0-----:R-:W-:Y:S02]  /*22cc0*/  FMNMX.FTZ R3, R11, R0, !PT ;  /* 0x000000000b037209 */ /* 0x001fe40007810000 */
[----:B-1----:R-:W-:-:S03]  /*22cd0*/  FMNMX.FTZ R0, R20, R21, !PT ;  /* 0x0000001514007209 */ /* 0x002fc60007810000 */
[----:B------:R-:W-:Y:S01]  /*22ce0*/  FADD.FTZ R13, -R3, R10 ;  /* 0x0000000a030d7221 */ /* 0x000fe20000010100 */
[----:B------:R-:W-:-:S03]  /*22cf0*/  FFMA.FTZ R11, R2, R3, -8 ;  /* 0xc1000000020b7423 */ /* 0x000fc60000010003 */
[----:B------:R-:W-:Y:S01]  /*22d00*/  FMUL.FTZ R15, R2, R13 ;  /* 0x0000000d020f7220 */ /* 0x000fe20000410000 */
[----:B------:R-:W-:-:S01]  /*22d10*/  FADD.FTZ R13, -R0, R9 ;  /* 0x00000009000d7221 */ /* 0x000fc20000010100 */
[C-C-:B------:R-:W-:Y:S01]  /*22d20*/  FFMA.FTZ R20, R2.reuse, R152, -R11.reuse ;  /* 0x0000009802147223 */ /* 0x140fe2000001080b */
[----:B------:R-:W-:-:S01]  /*22d30*/  FFMA.FTZ R21, R2, R156, -R11 ;  /* 0x0000009c02157223 */ /* 0x000fc2000001080b */
[----:B------:R0:W-:Y:S01]  /*22d40*/  MUFU.EX2 R9, R15 ;  /* 0x0000000f00097308 */ /* 0x0001e20000000800 */
[C---:B------:R-:W-:Y:S01]  /*22d50*/  FMUL.FTZ R10, R2.reuse, R13 ;  /* 0x0000000d020a7220 */ /* 0x040fe20000410000 */
[C-C-:B------:R-:W-:Y:S01]  /*22d60*/  FFMA.FTZ R13, R2.reuse, R153, -R11.reuse ;  /* 0x00000099020d7223 */ /* 0x140fe2000001080b */
[----:B------:R-:W-:-:S01]  /*22d70*/  FFMA.FTZ R152, R2, R157, -R11 ;  /* 0x0000009d02987223 */ /* 0x000fc2000001080b */
[C-C-:B------:R-:W-:Y:S01]  /*22d80*/  FFMA.FTZ R153, R2.reuse, R160, -R11.reuse ;  /* 0x000000a002997223 */ /* 0x140fe2000001080b */
[----:B------:R-:W-:-:S01]  /*22d90*/  FFMA.FTZ R156, R2, R161, -R11 ;  /* 0x000000a1029c7223 */ /* 0x000fc2000001080b */
[C-C-:B------:R-:W-:Y:S01]  /*22da0*/  FFMA.FTZ R157, R2.reuse, R164, -R11.reuse ;  /* 0x000000a4029d7223 */ /* 0x140fe2000001080b */
[----:B------:R-:W-:-:S01]  /*22db0*/  FFMA.FTZ R160, R2, R165, -R11 ;  /* 0x000000a502a07223 */ /* 0x000fc2000001080b */
[----:B------:R-:W-:Y:S01]  /*22dc0*/  FFMA.FTZ R136, R2, R136, -R11 ;  /* 0x0000008802887223 */ /* 0x000fe2000001080b */
[----:B0-----:R-:W-:-:S02]  /*22dd0*/  IMAD.MOV.U32 R15, RZ, RZ, -0x3ffffff0 ;  /* 0xc0000010ff0f7424 */ /* 0x001fc400078e00ff */
        /* <DEDUP_REMOVED lines=30> */
[----:B------:R-:W-:Y:S01]  /*22fc0*/  FFMA.FTZ R11, R2, R101, -R11 ;  /* 0x00000065020b7223 */ /* 0x000fe2000001080b */
[----:B------:R-:W0:Y:S01]  /*22fd0*/  MUFU.EX2 R20, R20 ;  /* 0x0000001400147308 */ /* 0x000e220000000800 */
[----:B------:R-:W-:-:S07]  /*22fe0*/  IADD3 R165, -R187, 0xb, RZ ;  /* 0x0000000bbba57810 */ /* 0x000fce0007ffe1ff */
[----:B------:R-:W-:Y:S08]  /*22ff0*/  MUFU.EX2 R10, R10 ;  /* 0x0000000a000a7308 */ /* 0x000ff00000000800 */
[----:B------:R-:W1:Y:S01]  /*23000*/  MUFU.EX2 R13, R13 ;  /* 0x0000000d000d7308 */ /* 0x000e620000000800 */
[----:B0-----:R-:W-:-:S01]  /*23010*/  FFMA.FTZ R6, R9, R6, R20 ;  /* 0x0000000609067223 */ /* 0x001fc20000010014 */
[----:B------:R-:W-:-:S02]  /*23020*/  WARPGROUP.DEPBAR.LE gsb0, 0x0 ;  /* 0x00008000000079c5 */ /* 0x000fc40000010000 */
[----:B------:R-:W-:-:S04]  /*23030*/  WARPGROUP.ARRIVE ;  /* 0x00000000000079c5 */ /* 0x000fc80000000000 */
[----:B------:R-:W0:Y:S02]  /*23040*/  MUFU.EX2 R21, R21 ;  /* 0x0000001500157308 */ /* 0x000e240000000800 */
[----:B------:R-:W-:Y:S01]  /*23050*/  QGMMA.64x128x32.F32.E4M3.E4M3 R24, R172, gdesc[UR4], R24, gsb0 ;  /* 0x01e00004ac187df3 */ /* 0x000fe20008000818 */
[----:B------:R-:W-:Y:S01]  /*23060*/  R2UR UR7, R15 ;  /* 0x000000000f0772ca */ /* 0x000fe200000e0000 */
[----:B------:R-:W-:Y:S01]  /*23070*/  FFMA.FTZ R15, R2, R0, -8 ;  /* 0xc1000000020f7423 */ /* 0x000fe20000010000 */
[----:B------:R-:W-:-:S03]  /*23080*/  R2UR UR6, R14 ;  /* 0x000000000e0672ca */ /* 0x000fc600000e0000 */
[----:B------:R-:W2:Y:S01]  /*23090*/  MUFU.EX2 R152, R152 ;  /* 0x0000009800987308 */ /* 0x000ea20000000800 */
        /* <DEDUP_REMOVED lines=9> */
[----:B------:R-:W-:Y:S01]  /*23130*/  FFMA.FTZ R162, R2, R167, -R15 ;  /* 0x000000a702a27223 */ /* 0x000fe2000001080f */
[----:B0-----:R-:W-:-:S01]  /*23140*/  FADD.FTZ R163, R21, R6 ;  /* 0x0000000615a37221 */ /* 0x001fc20000010000 */
[C-C-:B------:R-:W-:Y:S01]  /*23150*/  FFMA.FTZ R138, R2.reuse, R138, -R15.reuse ;  /* 0x0000008a028a7223 */ /* 0x140fe2000001080f */
[----:B------:R-:W-:-:S01]  /*23160*/  FFMA.FTZ R139, R2, R139, -R15 ;  /* 0x0000008b028b7223 */ /* 0x000fc2000001080f */
[C-C-:B------:R-:W-:Y:S01]  /*23170*/  FFMA.FTZ R142, R2.reuse, R142, -R15.reuse ;  /* 0x0000008e028e7223 */ /* 0x140fe2000001080f */
[----:B------:R-:W-:-:S01]  /*23180*/  FFMA.FTZ R143, R2, R143, -R15 ;  /* 0x0000008f028f7223 */ /* 0x000fc2000001080f */
[----:B------:R-:W0:Y:S01]  /*23190*/  MUFU.EX2 R14, R14 ;  /* 0x0000000e000e7308 */ /* 0x000e220000000800 */
        /* <DEDUP_REMOVED lines=8> */
[----:B-1----:R-:W-:-:S01]  /*23220*/  FFMA.FTZ R5, R10, R5, R101 ;  /* 0x000000050a057223 */ /* 0x002fc20000010065 */
[C-C-:B------:R-:W-:Y:S01]  /*23230*/  FFMA.FTZ R126, R2.reuse, R126, -R15.reuse ;  /* 0x0000007e027e7223 */ /* 0x140fe2000001080f */
[----:B------:R-:W-:-:S01]  /*23240*/  FFMA.FTZ R127, R2, R127, -R15 ;  /* 0x0000007f027f7223 */ /* 0x000fc2000001080f */
[C-C-:B------:R-:W-:Y:S01]  /*23250*/  FFMA.FTZ R130, R2.reuse, R130, -R15.reuse ;  /* 0x0000008202827223 */ /* 0x140fe2000001080f */
[----:B------:R-:W-:-:S01]  /*23260*/  FFMA.FTZ R131, R2, R131, -R15 ;  /* 0x0000008302837223 */ /* 0x000fc2000001080f */
[C-C-:B------:R-:W-:Y:S01]  /*23270*/  FFMA.FTZ R134, R2.reuse, R134, -R15.reuse ;  /* 0x0000008602867223 */ /* 0x140fe2000001080f */
[----:B------:R-:W-:-:S01]  /*23280*/  FFMA.FTZ R135, R2, R135, -R15 ;  /* 0x0000008702877223 */ /* 0x000fc2000001080f */
[----:B------:R-:W1:Y:S01]  /*23290*/  MUFU.EX2 R155, R155 ;  /* 0x0000009b009b7308 */ /* 0x000e620000000800 */
        /* <DEDUP_REMOVED lines=16> */
[----:B-1----:R-:W-:-:S01]  /*233a0*/  FADD.FTZ R5, R155, R6 ;  /* 0x000000069b057221 */ /* 0x002fc20000010000 */
[C-C-:B------:R-:W-:Y:S01]  /*233b0*/  FFMA.FTZ R98, R2.reuse, R98, -R15.reuse ;  /* 0x0000006202627223 */ /* 0x140fe2000001080f */
[----:B------:R-:W-:-:S05]  /*233c0*/  FFMA.FTZ R99, R2, R99, -R15 ;  /* 0x0000006302637223 */ /* 0x000fca000001080f */
        /* <DEDUP_REMOVED lines=22> */
[----:B------:R-:W-:Y:S02]  /*23530*/  WARPGROUP.DEPBAR.LE gsb0, 0x0 ;  /* 0x00008000000079c5 */ /* 0x000fe40000010000 */
[----:B------:R-:W-:-:S04]  /*23540*/  WARPGROUP.ARRIVE ;  /* 0x00000000000079c5 */ /* 0x000fc80000000000 */
[----:B------:R-:W2:Y:S01]  /*23550*/  MUFU.EX2 R142, R142 ;  /* 0x0000008e008e7308 */ /* 0x000ea20000000800 */
[----:B-1----:R-:W-:-:S01]  /*23560*/  FADD.FTZ R163, R139, R164 ;  /* 0x000000a48ba37221 */ /* 0x002fc20000010000 */
[----:B------:R-:W-:Y:S06]  /*23570*/  QGMMA.64x128x32.F32.E4M3.E4M3 R24, R168, gdesc[UR4], R24, gsb0 ;  /* 0x01e00004a8187df3 */ /* 0x000fec0008000818 */
        /* <DEDUP_REMOVED lines=36> */
[----:B------:R-:W-:-:S06]  /*237c0*/  WARPGROUP.DEPBAR.LE gsb0, 0x0 ;  /* 0x00008000000079c5 */ /* 0x000fcc0000010000 */
        /* <DEDUP_REMOVED lines=50> */
[C-C-:B------:R-:W-:Y:S01]  /*23af0*/  FFMA.FTZ R6, R2.reuse, R102, -R15.reuse ;  /* 0x0000006602067223 */ /* 0x140fe2000001080f */
[----:B------:R-:W-:-:S05]  /*23b00*/  FFMA.FTZ R102, R2, R103, -R15 ;  /* 0x0000006702667223 */ /* 0x000fca000001080f */
[----:B------:R-:W0:Y:S01]  /*23b10*/  MUFU.EX2 R90, R90 ;  /* 0x0000005a005a7308 */ /* 0x000e220000000800 */
[----:B--2---:R-:W-:-:S07]  /*23b20*/  FADD.FTZ R163, R119, R164 ;  /* 0x000000a477a37221 */ /* 0x004fce0000010000 */
[----:B------:R-:W2:Y:S01]  /*23b30*/  MUFU.EX2 R89, R89 ;  /* 0x0000005900597308 */ /* 0x000ea20000000800 */
[----:B-1----:R-:W-:-:S01]  /*23b40*/  FADD.FTZ R164, R88, R5 ;  /* 0x0000000558a47221 */ /* 0x002fc20000010000 */
[----:B------:R-:W-:-:S04]  /*23b50*/  @!P0 IMAD R5, R12, 0x8, R16 ;  /* 0x000000080c058824 */ /* 0x000fc800078e0210 */
[----:B------:R-:W-:Y:S02]  /*23b60*/  @!P0 VIADD R5, R5, 0x29840 ;  /* 0x0002984005058836 */ /* 0x000fe40000000000 */
[----:B------:R-:W1:Y:S01]  /*23b70*/  MUFU.EX2 R91, R91 ;  /* 0x0000005b005b7308 */ /* 0x000e620000000800 */
[----:B0-----:R-:W-:-:S02]  /*23b80*/  FADD.FTZ R166, R90, R163 ;  /* 0x000000a35aa67221 */ /* 0x001fc40000010000 */
[----:B------:R-:W-:Y:S01]  /*23b90*/  @!P0 PRMT R5, RZ, 0x654, R5 ;  /* 0x00000654ff058816 */ /* 0x000fe20000000005 */
[----:B------:R0:W-:Y:S06]  /*23ba0*/  BAR.ARV R165, 0x100 ;  /* 0x000400a50000751d */ /* 0x0001ec0000002000 */
[----:B------:R-:W3:Y:S01]  /*23bb0*/  MUFU.EX2 R92, R92 ;  /* 0x0000005c005c7308 */ /* 0x000ee20000000800 */
[----:B--2---:R-:W-:-:S01]  /*23bc0*/  FADD.FTZ R103, R89, R164 ;  /* 0x000000a459677221 */ /* 0x004fc20000010000 */
[----:B------:R2:W-:Y:S01]  /*23bd0*/  @!P0 SYNCS.ARRIVE.TRANS64.RED.A1T0 RZ, [R5+URZ], RZ ;  /* 0x000000ff05ff89a7 */ /* 0x0005e2000810043f */
[----:B-1----:R-:W-:-:S05]  /*23be0*/  FADD.FTZ R163, R91, R166 ;  /* 0x000000a65ba37221 */ /* 0x002fca0000010000 */
[----:B------:R-:W1:Y:S08]  /*23bf0*/  MUFU.EX2 R94, R94 ;  /* 0x0000005e005e7308 */ /* 0x000e700000000800 */
[----:B------:R-:W4:Y:S01]  /*23c00*/  MUFU.EX2 R93, R93 ;  /* 0x0000005d005d7308 */ /* 0x000f220000000800 */
[----:B---3--:R-:W-:-:S07]  /*23c10*/  FADD.FTZ R164, R92, R103 ;  /* 0x000000675ca47221 */ /* 0x008fce0000010000 */
[----:B------:R-:W3:Y:S01]  /*23c20*/  MUFU.EX2 R95, R95 ;  /* 0x0000005f005f7308 */ /* 0x000ee20000000800 */
[----:B-1----:R-:W-:-:S07]  /*23c30*/  FADD.FTZ R166, R94, R163 ;  /* 0x000000a35ea67221 */ /* 0x002fce0000010000 */
[----:B------:R-:W-:Y:S01]  /*23c40*/  MUFU.EX2 R96, R96 ;  /* 0x0000006000607308 */ /* 0x000fe20000000800 */
[----:B----4-:R-:W-:-:S07]  /*23c50*/  FADD.FTZ R103, R93, R164 ;  /* 0x000000a45d677221 */ /* 0x010fce0000010000 */
[----:B------:R-:W1:Y:S01]  /*23c60*/  MUFU.EX2 R98, R98 ;  /* 0x0000006200627308 */ /* 0x000e620000000800 */
[----:B---3--:R-:W-:-:S07]  /*23c70*/  FADD.FTZ R163, R95, R166 ;  /* 0x000000a65fa37221 */ /* 0x008fce0000010000 */
[----:B------:R-:W-:Y:S08]  /*23c80*/  MUFU.EX2 R97, R97 ;  /* 0x0000006100617308 */ /* 0x000ff00000000800 */
[----:B------:R-:W3:Y:S01]  /*23c90*/  MUFU.EX2 R99, R99 ;  /* 0x0000006300637308 */ /* 0x000ee20000000800 */
[----:B-1----:R-:W-:-:S07]  /*23ca0*/  FADD.FTZ R164, R98, R163 ;  /* 0x000000a362a47221 */ /* 0x002fce0000010000 */
[----:B------:R-:W1:Y:S08]  /*23cb0*/  MUFU.EX2 R100, R100 ;  /* 0x0000006400647308 */ /* 0x000e700000000800 */
[----:B------:R4:W5:Y:S01]  /*23cc0*/  MUFU.EX2 R15, R6 ;  /* 0x00000006000f7308 */ /* 0x0009620000000800 */
[----:B---3--:R-:W-:-:S07]  /*23cd0*/  FADD.FTZ R164, R99, R164 ;  /* 0x000000a463a47221 */ /* 0x008fce0000010000 */
[----:B------:R-:W3:Y:S01]  /*23ce0*/  MUFU.EX2 R11, R11 ;  /* 0x0000000b000b7308 */ /* 0x000ee20000000800 */
[----:B----4-:R-:W-:-:S04]  /*23cf0*/  FADD.FTZ R6, R96, R103 ;  /* 0x0000006760067221 */ /* 0x010fc80000010000 */
[----:B--2---:R-:W-:-:S03]  /*23d00*/  FADD.FTZ R5, R97, R6 ;  /* 0x0000000661057221 */ /* 0x004fc60000010000 */
[----:B------:R-:W2:Y:S01]  /*23d10*/  MUFU.EX2 R102, R102 ;  /* 0x0000006600667308 */ /* 0x000ea20000000800 */
[----:B-1----:R-:W-:-:S01]  /*23d20*/  FADD.FTZ R6, R100, R5 ;  /* 0x0000000564067221 */ /* 0x002fc20000010000 */
[----:B-----5:R-:W-:-:S03]  /*23d30*/  FADD.FTZ R5, R15, R164 ;  /* 0x000000a40f057221 */ /* 0x020fc60000010000 */
[----:B---3--:R-:W-:Y:S01]  /*23d40*/  FADD.FTZ R6, R11, R6 ;  /* 0x000000060b067221 */ /* 0x008fe20000010000 */
[----:B--2---:R-:W-:-:S01]  /*23d50*/  FADD.FTZ R5, R102, R5 ;  /* 0x0000000566057221 */ /* 0x004fc20000010000 */
[----:B0-----:R-:W-:Y:S06]  /*23d60*/  @!P1 BRA `(.L_x_1641) ;  /* 0x0000000000049947 */ /* 0x001fec0003800000 */
[----:B------:R-:W-:Y:S01]  /*23d70*/  BPT.TRAP 0x1 ;  /* 0x000000040000795c */ /* 0x000fe20000300000 */
.L_x_1641:
[----:B------:R-:W-:Y:S01]  /*23d80*/  F2FP.SATFINITE.E4M3.F32.PACK_AB_MERGE_C R154, R155, R154, RZ ;  /* 0x0000009a9b9a723e */ /* 0x000fe200048070ff */
[----:B------:R-:W-:Y:S01]  /*23d90*/  FMUL.FTZ R24, R24, R9 ;  /* 0x0000000918187220 */ /* 0x000fe20000410000 */
[----:B------:R-:W-:Y:S01]  /*23da0*/  F2FP.SATFINITE.E4M3.F32.PACK_AB_MERGE_C R100, R11, R100, RZ ;  /* 0x000000640b64723e */ /* 0x000fe200048070ff */
        /* <DEDUP_REMOVED lines=8> */
[----:B------:R-:W-:Y:S01]  /*23e30*/  FMUL.FTZ R28, R28, R9 ;  /* 0x000000091c1c7220 */ /* 0x000fe20000410000 */
        /* <DEDUP_REMOVED lines=102> */
[----:B------:R-:W-:Y:S01]  /*244a0*/  F2FP.SATFINITE.E4M3.F32.PACK_AB_MERGE_C R171, R99, R98, R15 ;  /* 0x0000006263ab723e */ /* 0x000fe2000480700f */
[----:B------:R-:W-:Y:S06]  /*244b0*/  @P1 BRA `(.L_x_1642) ;  /* 0xffffffcc007c1947 */ /* 0x000fec000383ffff */
[----:B------:R-:W-:-:S07]  /*244c0*/  IMAD.MOV.U32 R190, RZ, RZ, R12 ;  /* 0x000000ffffbe7224 */ /* 0x000fce00078e000c */
.L_x_1631:
[----:B------:R-:W-:-:S13]  /*244d0*/  ISETP.GE.AND P1, PT, R4, R204, PT ;  /* 0x000000cc0400720c */ /* 0x000fda0003f26270 */
[----:B------:R-:W-:Y:S05]  /*244e0*/  @!P1 BRA `(.L_x_1643) ;  /* 0x0000004c00c49947 */ /* 0x000fea0003800000 */
[----:B------:R-:W-:Y:S02]  /*244f0*/  IMAD.MOV.U32 R7, RZ, RZ, R0 ;  /* 0x000000ffff077224 */ /* 0x000fe400078e0000 */
[----:B------:R-:W-:Y:S02]  /*24500*/  IMAD.MOV.U32 R9, RZ, RZ, R3 ;  /* 0x000000ffff097224 */ /* 0x000fe400078e0003 */
[----:B------:R-:W-:-:S07]  /*24510*/  IMAD.MOV.U32 R10, RZ, RZ, R19 ;  /* 0x000000ffff0a7224 */ /* 0x000fce00078e0013 */
.L_x_1662:
        /* <DEDUP_REMOVED lines=9> */
.L_x_1645:
        /* <DEDUP_REMOVED lines=8> */
.L_x_1646:
[----:B------:R-:W-:Y:S04]  /*24630*/  BSSY B0, `(.L_x_1644) ;  /* 0x0000004000007945 */ /* 0x000fe80003800000 */
[----:B-1----:R-:W-:Y:S05]  /*24640*/  @P2 BRA `(.L_x_1647) ;  /* 0x0000000000082947 */ /* 0x002fea0003800000 */
[----:B------:R-:W1:Y:S02]  /*24650*/  SYNCS.PHASECHK.TRANS64.TRYWAIT P2, [R3+URZ+0x29830], R0 ;  /* 0x02983000030075a7 */ /* 0x000e64000804017f */
[----:B-1----:R-:W-:Y:S05]  /*24660*/  @!P2 BRA `(.L_x_1648) ;  /* 0x000000f800fca947 */ /* 0x002fea0003800000 */
.L_x_1647:
[----:B------:R-:W-:Y:S05]  /*24670*/  BSYNC B0 ;  /* 0x0000000000007941 */ /* 0x000fea0003800000 */
.L_x_1644:
        /* <DEDUP_REMOVED lines=28> */
[----:B------:R-:W-:Y:S01]  /*24840*/  VIADD R88, R12, 0x2 ;  /* 0x000000020c587836 */ /* 0x000fe20000000000 */
[----:B0-----:R-:W-:Y:S01]  /*24850*/  SHF.R.U32.HI R0, RZ, 0x7, R0 ;  /* 0x00000007ff007819 */ /* 0x001fe20000011600 */
[----:B------:R-:W-:Y:S01]  /*24860*/  UMOV UR32, UR24 ;  /* 0x0000001800207c82 */ /* 0x000fe20008000000 */
[----:B------:R-:W-:Y:S01]  /*24870*/  R2UR UR34, R14 ;  /* 0x000000000e2272ca */ /* 0x000fe200000e0000 */
[----:B------:R-:W-:Y:S01]  /*24880*/  UMOV UR33, UR25 ;  /* 0x0000001900217c82 */ /* 0x000fe20008000000 */
[----:B------:R-:W-:Y:S01]  /*24890*/  R2UR UR35, R15 ;  /* 0x000000000f2372ca */ /* 0x000fe200000e0000 */
[----:B------:R-:W-:Y:S01]  /*248a0*/  VIADD R0, R0, 0x8 ;  /* 0x0000000800007836 */ /* 0x000fe20000000000 */
[----:B------:R-:W-:Y:S01]  /*248b0*/  R2UR UR6, R88 ;  /* 0x00000000580672ca */ /* 0x000fe200000e0000 */
[C---:B------:R-:W-:Y:S01]  /*248c0*/  VIADD R20, R12.reuse, 0x82 ;  /* 0x000000820c147836 */ /* 0x040fe20000000000 */
[----:B------:R-:W-:Y:S01]  /*248d0*/  R2UR UR7, R89 ;  /* 0x00000000590772ca */ /* 0x000fe200000e0000 */
[----:B------:R-:W-:Y:S01]  /*248e0*/  IMAD.MOV.U32 R21, RZ, RZ, -0x7fffffe0 ;  /* 0x80000020ff157424 */ /* 0x000fe200078e00ff */
        /* <DEDUP_REMOVED lines=229> */
.L_x_1650:
[----:B------:R-:W-:Y:S01]  /*25740*/  SHF.L.U32 R0, R10, 0x1f, RZ ;  /* 0x0000001f0a007819 */ /* 0x000fe200000006ff */
[----:B------:R-:W-:-:S04]  /*25750*/  IMAD R3, R190, 0x8, R16 ;  /* 0x00000008be037824 */ /* 0x000fc800078e0210 */
[----:B------:R0:W1:Y:S01]  /*25760*/  SYNCS.PHASECHK.TRANS64.TRYWAIT P1, [R3+URZ+0x29850], R0 ;  /* 0x02985000030075a7 */ /* 0x000062000802017f */
[----:B------:R-:W-:Y:S05]  /*25770*/  @!P3 BRA `(.L_x_1651) ;  /* 0x000000000004b947 */ /* 0x000fea0003800000 */
[----:B------:R-:W-:Y:S01]  /*25780*/  BPT.TRAP 0x1 ;  /* 0x000000040000795c */ /* 0x000fe20000300000 */
.L_x_1651:
[----:B-1----:R-:W-:Y:S05]  /*25790*/  @P1 BRA `(.L_x_1649) ;  /* 0x0000000000081947 */ /* 0x002fea0003800000 */
[----:B------:R-:W1:Y:S02]  /*257a0*/  SYNCS.PHASECHK.TRANS64.TRYWAIT P1, [R3+URZ+0x29850], R0 ;  /* 0x02985000030075a7 */ /* 0x000e64000802017f */
[----:B-1----:R-:W-:Y:S05]  /*257b0*/  @!P1 BRA `(.L_x_1652) ;  /* 0x000000e800bc9947 */ /* 0x002fea0003800000 */
.L_x_1649:
[----:B01----:R-:W-:Y:S01]  /*257c0*/  VIADD R0, R16, 0x400 ;  /* 0x0000040010007836 */ /* 0x003fe20000000000 */
[----:B------:R-:W-:Y:S05]  /*257d0*/  WARPSYNC.ALL ;  /* 0x0000000000007948 */ /* 0x000fea0003800000 */
[----:B------:R-:W-:Y:S01]  /*257e0*/  SHF.R.U32.HI R0, RZ, 0x4, R0 ;  /* 0x00000004ff007819 */ /* 0x000fe20000011600 */
[----:B------:R-:W-:Y:S01]  /*257f0*/  IMAD.MOV.U32 R13, RZ, RZ, -0x3ffffff0 ;  /* 0xc0000010ff0d7424 */ /* 0x000fe200078e00ff */
[----:B------:R-:W-:Y:S01]  /*25800*/  WARPGROUP.ARRIVE ;  /* 0x00000000000079c5 */ /* 0x000fe20000000000 */
[----:B------:R-:W-:Y:S01]  /*25810*/  IMAD.MOV.U32 R15, RZ, RZ, -0x3ffffff0 ;  /* 0xc0000010ff0f7424 */ /* 0x000fe200078e00ff */
[----:B------:R-:W-:Y:S01]  /*25820*/  LOP3.LUT R0, R0, 0x3fff, RZ, 0xc0, !PT ;  /* 0x00003fff00007812 */ /* 0x000fe200078ec0ff */
[----:B------:R-:W0:Y:S01]  /*25830*/  LDC R10, c[0x0][0x448] ;  /* 0x00011200ff0a7b82 */ /* 0x000e220000000800 */
[----:B------:R-:W-:Y:S01]  /*25840*/  R2UR UR7, R13 ;  /* 0x000000000d0772ca */ /* 0x000fe200000e0000 */
[----:B------:R-:W-:Y:S01]  /*25850*/  IMAD.MOV.U32 R13, RZ, RZ, -0x3ffffff0 ;  /* 0xc0000010ff0d7424 */ /* 0x000fe200078e00ff */
[----:B------:R-:W-:Y:S01]  /*25860*/  LOP3.LUT R0, R0, 0x10000, RZ, 0xfc, !PT ;  /* 0x0001000000007812 */ /* 0x000fe200078efcff */
[----:B------:R-:W1:Y:S01]  /*25870*/  S2R R21, SR_TID.X ;  /* 0x0000000000157919 */ /* 0x000e620000002100 */
[----:B------:R-:W-:-:S03]  /*25880*/  IMAD.IADD R20, R212, 0x1, R201 ;  /* 0x00000001d4147824 */ /* 0x000fc600078e02c9 */
[----:B------:R-:W-:Y:S02]  /*25890*/  IMAD R12, R190, 0x500, R0 ;  /* 0x00000500be0c7824 */ /* 0x000fe400078e0200 */
[----:B------:R-:W-:Y:S02]  /*258a0*/  @!P0 IMAD R0, R11, 0x8, R16 ;  /* 0x000000080b008824 */ /* 0x000fe400078e0210 */
[C---:B------:R-:W-:Y:S01]  /*258b0*/  VIADD R14, R12.reuse, 0x100 ;  /* 0x000001000c0e7836 */ /* 0x040fe20000000000 */
[----:B------:R-:W-:Y:S01]  /*258c0*/  R2UR UR6, R12 ;  /* 0x000000000c0672ca */ /* 0x000fe200000e0000 */
[----:B------:R-:W-:-:S05]  /*258d0*/  @!P0 VIADD R0, R0, 0x29840 ;  /* 0x0002984000008836 */ /* 0x000fca0000000000 */
[----:B------:R-:W-:Y:S02]  /*258e0*/  @!P0 PRMT R0, RZ, 0x654, R0 ;  /* 0x00000654ff008816 */ /* 0x000fe40000000000 */
[----:B0-----:R-:W-:-:S05]  /*258f0*/  ISETP.NE.AND P1, PT, R10, 0x1, PT ;  /* 0x000000010a00780c */ /* 0x001fca0003f25270 */
[----:B------:R-:W-:Y:S01]  /*25900*/  QGMMA.64x128x32.F32.E4M3.E4M3 R24, R184, gdesc[UR4], R24, gsb0 ;  /* 0x01e00004b8187df3 */ /* 0x000fe20008000818 */
[----:B------:R-:W-:Y:S01]  /*25910*/  R2UR UR6, R14 ;  /* 0x000000000e0672ca */ /* 0x000fe200000e0000 */
[----:B------:R-:W-:Y:S01]  /*25920*/  VIADD R14, R12, 0x200 ;  /* 0x000002000c0e7836 */ /* 0x000fe20000000000 */
[----:B------:R-:W-:Y:S01]  /*25930*/  R2UR UR7, R15 ;  /* 0x000000000f0772ca */ /* 0x000fe200000e0000 */
[----:B------:R-:W-:-:S04]  /*25940*/  IMAD.MOV.U32 R15, RZ, RZ, -0x3ffffff0 ;  /* 0xc0000010ff0f7424 */ /* 0x000fc800078e00ff */
[----:B------:R-:W0:Y:S08]  /*25950*/  @P1 LDC R3, c[0x0][0x44c] ;  /* 0x00011300ff031b82 */ /* 0x000e300000000800 */
[----:B------:R-:W2:Y:S01]  /*25960*/  @P1 LDC R10, c[0x0][0x450] ;  /* 0x00011400ff0a1b82 */ /* 0x000ea20000000800 */
[----:B0-----:R-:W-:-:S05]  /*25970*/  @P1 IMAD.HI.U32 R3, R20, R3, RZ ;  /* 0x0000000314031227 */ /* 0x001fca00078e00ff */
[----:B--2---:R-:W-:Y:S02]  /*25980*/  @P1 SHF.R.U32.HI R20, RZ, R10, R3 ;  /* 0x0000000aff141219 */ /* 0x004fe40000011603 */
[----:B------:R-:W-:Y:S01]  /*25990*/  ISETP.GE.AND P1, PT, R225, 0x1, PT ;  /* 0x00000001e100780c */ /* 0x000fe20003f26270 */
[----:B------:R-:W-:Y:S02]  /*259a0*/  WARPGROUP.DEPBAR.LE gsb0, 0x0 ;  /* 0x00008000000079c5 */ /* 0x000fe40000010000 */
[----:B------:R-:W-:Y:S01]  /*259b0*/  WARPGROUP.ARRIVE ;  /* 0x00000000000079c5 */ /* 0x000fe20000000000 */
[----:B-1----:R-:W-:Y:S02]  /*259c0*/  SHF.R.U32.HI R187, RZ, 0x7, R21 ;  /* 0x00000007ffbb7819 */ /* 0x002fe40000011615 */
[----:B------:R-:W0:Y:S03]  /*259d0*/  SHFL.IDX PT, R21, R20, RZ, 0x1c1f ;  /* 0x001c1fff14157589 */ /* 0x000e2600000e0000 */
[----:B------:R-:W-:Y:S01]  /*259e0*/  QGMMA.64x128x32.F32.E4M3.E4M3 R24, R180, gdesc[UR4], R24, gsb0 ;  /* 0x01e00004b4187df3 */ /* 0x000fe20008000818 */
[----:B------:R-:W-:Y:S01]  /*259f0*/  R2UR UR6, R14 ;  /* 0x000000000e0672ca */ /* 0x000fe200000e0000 */
[----:B------:R-:W-:Y:S01]  /*25a00*/  VIADD R14, R12, 0x300 ;  /* 0x000003000c0e7836 */ /* 0x000fe20000000000 */
[----:B------:R-:W-:Y:S01]  /*25a10*/  R2UR UR7, R15 ;  /* 0x000000000f0772ca */ /* 0x000fe200000e0000 */
[----:B------:R-:W-:-:S02]  /*25a20*/  IMAD.MOV.U32 R15, RZ, RZ, -0x3ffffff0 ;  /* 0xc0000010ff0f7424 */ /* 0x000fc400078e00ff */
        /* <DEDUP_REMOVED lines=11> */
[----:B------:R-:W-:Y:S01]  /*25ae0*/  IADD3 R12, -R187, 0xb, RZ ;  /* 0x0000000bbb0c7810 */ /* 0x000fe20007ffe1ff */
[----:B------:R-:W-:Y:S02]  /*25af0*/  WARPGROUP.DEPBAR.LE gsb0, 0x0 ;  /* 0x00008000000079c5 */ /* 0x000fe40000010000 */
[----:B------:R-:W-:-:S08]  /*25b00*/  WARPGROUP.ARRIVE ;  /* 0x00000000000079c5 */ /* 0x000fd00000000000 */
[----:B------:R-:W-:Y:S01]  /*25b10*/  QGMMA.64x128x32.F32.E4M3.E4M3 R24, R168, gdesc[UR4], R24, gsb0 ;  /* 0x01e00004a8187df3 */ /* 0x000fe20008000818 */
[----:B------:R-:W-:Y:S02]  /*25b20*/  ULOP3.LUT UR6, URZ, UR58, URZ, 0x33, !UPT ;  /* 0x0000003a3f067292 */ /* 0x000fe4000f8e333f */
[----:B------:R-:W-:Y:S02]  /*25b30*/  WARPGROUP.DEPBAR.LE gsb0, 0x0 ;  /* 0x00008000000079c5 */ /* 0x000fe40000010000 */
[----:B------:R-:W-:Y:S01]  /*25b40*/  IMAD R168, R4, -0xa0, RZ ;  /* 0xffffff6004a87824 */ /* 0x000fe200078e02ff */
[----:B------:R1:W-:Y:S06]  /*25b50*/  BAR.ARV R12, 0x100 ;  /* 0x0004000c0000751d */ /* 0x0003ec0000002000 */
[----:B------:R-:W-:Y:S01]  /*25b60*/  VIADD R10, R168, 0x1 ;  /* 0x00000001a80a7836 */ /* 0x000fe20000000000 */
[----:B------:R2:W-:Y:S03]  /*25b70*/  @!P0 SYNCS.ARRIVE.TRANS64.RED.A1T0 RZ, [R0+URZ], RZ ;  /* 0x000000ff00ff89a7 */ /* 0x0005e6000810043f */
[----:B------:R-:W-:-:S05]  /*25b80*/  IMAD R10, R211, -0x2, R10 ;  /* 0xfffffffed30a7824 */ /* 0x000fca00078e020a */
[----:B------:R-:W-:Y:S01]  /*25b90*/  IADD3 R14, -R192, R10, R193 ;  /* 0x0000000ac00e7210 */ /* 0x000fe20007ffe1c1 */
[----:B--2---:R-:W-:-:S04]  /*25ba0*/  VIADD R0, R10, 0xffffffff ;  /* 0xffffffff0a007836 */ /* 0x004fc80000000000 */
[C---:B------:R-:W-:Y:S02]  /*25bb0*/  VIADD R15, R14.reuse, UR57 ;  /* 0x000000390e0f7c36 */ /* 0x040fe40008000000 */
        /* <DEDUP_REMOVED lines=16> */
.L_x_1655:
[----:B------:R-:W-:-:S05]  /*25cc0*/  IMAD.U32 R169, RZ, RZ, UR54 ;  /* 0x00000036ffa97e24 */ /* 0x000fca000f8e00ff */
[----:B------:R-:W-:-:S13]  /*25cd0*/  ISETP.NE.AND P1, PT, R169, 0x1, PT ;  /* 0x00000001a900780c */ /* 0x000fda0003f25270 */
[----:B------:R-:W0:Y:S02]  /*25ce0*/  @P1 LDC.64 R12, c[0x0][0x9e8] ;  /* 0x00027a00ff0c1b82 */ /* 0x000e240000000a00 */
[----:B0-----:R-:W-:-:S05]  /*25cf0*/  @P1 IMAD.HI.U32 R12, R21, R12, RZ ;  /* 0x0000000c150c1227 */ /* 0x001fca00078e00ff */
[----:B------:R-:W-:-:S07]  /*25d00*/  @P1 SHF.R.U32.HI R21, RZ, R13, R12 ;  /* 0x0000000dff151219 */ /* 0x000fce000001160c */
.L_x_1656:
[----:B------:R-:W-:Y:S05]  /*25d10*/  BSYNC B0 ;  /* 0x0000000000007941 */ /* 0x000fea0003800000 */
.L_x_1654:
[----:B------:R-:W-:-:S05]  /*25d20*/  IMAD R21, R21, R169, R0 ;  /* 0x000000a915157224 */ /* 0x000fca00078e0200 */
[----:B------:R-:W-:Y:S02]  /*25d30*/  VIADDMNMX R10, R21, R169, R10, PT ;  /* 0x000000a9150a7246 */ /* 0x000fe4000380010a */
[----:B------:R-:W-:-:S07]  /*25d40*/  VIMNMX R3, R3, R21, !PT ;  /* 0x0000001503037248 */ /* 0x000fce0007fe0100 */
.L_x_1653:
        /* <DEDUP_REMOVED lines=12> */
[C---:B------:R-:W-:Y:S02]  /*25e10*/  ISETP.GT.AND P1, PT, R3.reuse, 0x8, !P2 ;  /* 0x000000080300780c */ /* 0x040fe40005724270 */
        /* <DEDUP_REMOVED lines=220> */
[----:B------:R-:W-:Y:S01]  /*26be0*/  ISETP.GE.AND P6, PT, R225, 0x1, PT ;  /* 0x00000001e100780c */ /* 0x000fe20003fc6270 */
        /* <DEDUP_REMOVED lines=15> */
.L_x_1659:
[----:B------:R-:W-:-:S05]  /*26ce0*/  IMAD.U32 R10, RZ, RZ, UR54 ;  /* 0x00000036ff0a7e24 */ /* 0x000fca000f8e00ff */
[----:B------:R-:W-:-:S13]  /*26cf0*/  ISETP.NE.AND P6, PT, R10, 0x1, PT ;  /* 0x000000010a00780c */ /* 0x000fda0003fc5270 */
[----:B------:R-:W0:Y:S02]  /*26d00*/  @P6 LDC.64 R12, c[0x0][0x9e8] ;  /* 0x00027a00ff0c6b82 */ /* 0x000e240000000a00 */
[----:B0-----:R-:W-:-:S05]  /*26d10*/  @P6 IMAD.HI.U32 R12, R3, R12, RZ ;  /* 0x0000000c030c6227 */ /* 0x001fca00078e00ff */
[----:B------:R-:W-:-:S07]  /*26d20*/  @P6 SHF.R.U32.HI R3, RZ, R13, R12 ;  /* 0x0000000dff036219 */ /* 0x000fce000001160c */
.L_x_1660:
[----:B------:R-:W-:Y:S05]  /*26d30*/  BSYNC B0 ;  /* 0x0000000000007941 */ /* 0x000fea0003800000 */
.L_x_1658:
[----:B------:R-:W-:-:S05]  /*26d40*/  IMAD R0, R3, R10, R0 ;  /* 0x0000000a03007224 */ /* 0x000fca00078e0200 */
[----:B------:R-:W-:Y:S02]  /*26d50*/  VIADDMNMX R15, R0, R10, R15, PT ;  /* 0x0000000a000f7246 */ /* 0x000fe4000380010f */
[----:B------:R-:W-:-:S07]  /*26d60*/  VIMNMX R14, R14, R0, !PT ;  /* 0x000000000e0e7248 */ /* 0x000fce0007fe0100 */
.L_x_1657:
        /* <DEDUP_REMOVED lines=72> */
[C---:B------:R-:W-:Y:S02]  /*271f0*/  ISETP.LT.OR P1, PT, R15.reuse, 0x49, P1 ;  /* 0x000000490f00780c */ /* 0x040fe40000f21670 */
[----:B------:R-:W-:Y:S02]  /*27200*/  FMNMX.FTZ R0, R116, R3, !PT ;  /* 0x0000000374007209 */ /* 0x000fe40007810000 */
[----:B------:R-:W-:Y:S02]  /*27210*/  FSEL R126, R126, -INF , !P1 ;  /* 0xff8000007e7e7808 */ /* 0x000fe40004800000 */
[----:B------:R-:W-:Y:S02]  /*27220*/  ISETP.GT.AND P1, PT, R14, 0x49, !P6 ;  /* 0x000000490e00780c */ /* 0x000fe40007724270 */
[----:B------:R-:W-:Y:S02]  /*27230*/  LOP3.LUT P6, RZ, R170, 0x40, RZ, 0xc0, !PT ;  /* 0x00000040aaff7812 */ /* 0x000fe400078cc0ff */
        /* <DEDUP_REMOVED lines=19> */
[C---:B------:R-:W-:Y:S02]  /*27370*/  ISETP.GT.AND P1, PT, R14.reuse, 0x58, !P1 ;  /* 0x000000580e00780c */ /* 0x040fe40004f24270 */
[----:B------:R-:W-:Y:S02]  /*27380*/  FMNMX.FTZ R10, R101, R0, !PT ;  /* 0x00000000650a7209 */ /* 0x000fe40007810000 */
[----:B------:R-:W-:Y:S02]  /*27390*/  ISETP.LT.OR P1, PT, R15, 0x59, P1 ;  /* 0x000000590f00780c */ /* 0x000fe40000f21670 */
[----:B------:R-:W-:Y:S01]  /*273a0*/  ISETP.GT.AND P2, PT, R14, 0x89, !P2 ;  /* 0x000000890e00780c */ /* 0x000fe20005744270 */
[----:B------:R-:W0:Y:S01]  /*273b0*/  SHFL.BFLY PT, R3, R10, 0x2, 0x1f ;  /* 0x0c401f000a037f89 */ /* 0x000e2200000e0000 */
[----:B------:R-:W-:Y:S02]  /*273c0*/  FSEL R134, R134, -INF , !P1 ;  /* 0xff80000086867808 */ /* 0x000fe40004800000 */
[----:B------:R-:W-:-:S02]  /*273d0*/  LOP3.LUT P1, RZ, R170, 0x2000, RZ, 0xc0, !PT ;  /* 0x00002000aaff7812 */ /* 0x000fc4000782c0ff */
[C---:B------:R-:W-:Y:S02]  /*273e0*/  ISETP.LT.OR P2, PT, R15.reuse, 0x8a, P2 ;  /* 0x0000008a0f00780c */ /* 0x040fe40001741670 */
[C---:B------:R-:W-:Y:S02]  /*273f0*/  ISETP.GT.AND P1, PT, R14.reuse, 0x59, !P1 ;  /* 0x000000590e00780c */ /* 0x040fe40004f24270 */
[----:B------:R-:W-:Y:S02]  /*27400*/  ISETP.GT.AND P3, PT, R14, 0x90, !P3 ;  /* 0x000000900e00780c */ /* 0x000fe40005f64270 */
[----:B------:R-:W-:Y:S02]  /*27410*/  ISETP.LT.OR P1, PT, R15, 0x5a, P1 ;  /* 0x0000005a0f00780c */ /* 0x000fe40000f21670 */
[----:B------:R-:W-:Y:S02]  /*27420*/  FSEL R95, R95, -INF , !P2 ;  /* 0xff8000005f5f7808 */ /* 0x000fe40005000000 */
[----:B------:R-:W-:-:S02]  /*27430*/  FSEL R135, R135, -INF , !P1 ;  /* 0xff80000087877808 */ /* 0x000fc40004800000 */
[----:B------:R-:W-:Y:S02]  /*27440*/  LOP3.LUT P1, RZ, R170, 0x1000, RZ, 0xc0, !PT ;  /* 0x00001000aaff7812 */ /* 0x000fe4000782c0ff */
[C---:B------:R-:W-:Y:S02]  /*27450*/  ISETP.LT.OR P3, PT, R15.reuse, 0x91, P3 ;  /* 0x000000910f00780c */ /* 0x040fe40001f61670 */
[C---:B------:R-:W-:Y:S02]  /*27460*/  ISETP.GT.AND P1, PT, R14.reuse, 0x60, !P1 ;  /* 0x000000600e00780c */ /* 0x040fe40004f24270 */
[----:B------:R-:W-:Y:S02]  /*27470*/  ISETP.GT.AND P4, PT, R14, 0x91, !P4 ;  /* 0x000000910e00780c */ /* 0x000fe40006784270 */
[----:B------:R-:W-:Y:S02]  /*27480*/  ISETP.LT.OR P1, PT, R15, 0x61, P1 ;  /* 0x000000610f00780c */ /* 0x000fe40000f21670 */
[----:B0-----:R-:W-:-:S02]  /*27490*/  FMNMX.FTZ R12, R10, R3, !PT ;  /* 0x000000030a0c7209 */ /* 0x001fc40007810000 */
[----:B------:R-:W-:Y:S02]  /*274a0*/  FSEL R106, R106, -INF , !P1 ;  /* 0xff8000006a6a7808 */ /* 0x000fe40004800000 */
[----:B------:R-:W-:Y:S01]  /*274b0*/  LOP3.LUT P1, RZ, R170, 0x800, RZ, 0xc0, !PT ;  /* 0x00000800aaff7812 */ /* 0x000fe2000782c0ff */
[----:B------:R-:W0:Y:S01]  /*274c0*/  SHFL.BFLY PT, R3, R12, 0x1, 0x1f ;  /* 0x0c201f000c037f89 */ /* 0x000e2200000e0000 */
[----:B------:R-:W-:Y:S02]  /*274d0*/  FSEL R98, R98, -INF , !P3 ;  /* 0xff80000062627808 */ /* 0x000fe40005800000 */
[----:B------:R-:W-:Y:S02]  /*274e0*/  ISETP.GT.AND P1, PT, R14, 0x61, !P1 ;  /* 0x000000610e00780c */ /* 0x000fe40004f24270 */
[C---:B------:R-:W-:Y:S02]  /*274f0*/  ISETP.LT.OR P4, PT, R15.reuse, 0x92, P4 ;  /* 0x000000920f00780c */ /* 0x040fe40002781670 */
[----:B------:R-:W-:-:S02]  /*27500*/  ISETP.LT.OR P1, PT, R15, 0x62, P1 ;  /* 0x000000620f00780c */ /* 0x000fc40000f21670 */
[----:B------:R-:W-:Y:S02]  /*27510*/  ISETP.GT.AND P5, PT, R14, 0x98, !P5 ;  /* 0x000000980e00780c */ /* 0x000fe40006fa4270 */
[----:B------:R-:W-:Y:S02]  /*27520*/  FSEL R107, R107, -INF , !P1 ;  /* 0xff8000006b6b7808 */ /* 0x000fe40004800000 */
[----:B------:R-:W-:Y:S02]  /*27530*/  LOP3.LUT P1, RZ, R170, 0x400, RZ, 0xc0, !PT ;  /* 0x00000400aaff7812 */ /* 0x000fe4000782c0ff */
[----:B------:R-:W-:Y:S02]  /*27540*/  FSEL R99, R99, -INF , !P4 ;  /* 0xff80000063637808 */ /* 0x000fe40006000000 */
[----:B------:R-:W-:Y:S02]  /*27550*/  ISETP.GT.AND P1, PT, R14, 0x68, !P1 ;  /* 0x000000680e00780c */ /* 0x000fe40004f24270 */
[----:B------:R-:W-:-:S02]  /*27560*/  ISETP.LT.OR P5, PT, R15, 0x99, P5 ;  /* 0x000000990f00780c */ /* 0x000fc40002fa1670 */
[----:B------:R-:W-:Y:S02]  /*27570*/  ISETP.LT.OR P1, PT, R15, 0x69, P1 ;  /* 0x000000690f00780c */ /* 0x000fe40000f21670 */
[----:B------:R-:W-:Y:S02]  /*27580*/  FSEL R102, R102, -INF , !P5 ;  /* 0xff80000066667808 */ /* 0x000fe40006800000 */
[----:B------:R-:W-:Y:S02]  /*27590*/  FSEL R110, R110, -INF , !P1 ;  /* 0xff8000006e6e7808 */ /* 0x000fe40004800000 */
[----:B------:R-:W-:Y:S02]  /*275a0*/  LOP3.LUT P1, RZ, R170, 0x200, RZ, 0xc0, !PT ;  /* 0x00000200aaff7812 */ /* 0x000fe4000782c0ff */
[----:B0-----:R-:W-:Y:S02]  /*275b0*/  FMNMX.FTZ R3, R12, R3, !PT ;  /* 0x000000030c037209 */ /* 0x001fe40007810000 */
[----:B------:R-:W-:-:S02]  /*275c0*/  ISETP.GT.AND P1, PT, R14, 0x69, !P1 ;  /* 0x000000690e00780c */ /* 0x000fc40004f24270 */
[----:B------:R-:W-:Y:S01]  /*275d0*/  ISETP.NE.AND P3, PT, R205, 0x3, PT ;  /* 0x00000003cd00780c */ /* 0x000fe20003f65270 */
[----:B------:R-:W-:-:S01]  /*275e0*/  FFMA.FTZ R0, R2, R3, -8 ;  /* 0xc100000002007423 */ /* 0x000fc20000010003 */
        /* <DEDUP_REMOVED lines=58> */
[----:B------:R-:W-:Y:S02]  /*27990*/  ISETP.GT.AND P1, PT, R14, RZ, !P6 ;  /* 0x000000ff0e00720c */ /* 0x000fe40007724270 */
[----:B------:R-:W-:Y:S02]  /*279a0*/  LOP3.LUT P6, RZ, R170, 0x8000000, RZ, 0xc0, !PT ;  /* 0x08000000aaff7812 */ /* 0x000fe400078cc0ff */
[----:B------:R-:W-:Y:S02]  /*279b0*/  ISETP.LT.OR P1, PT, R15, 0x1, P1 ;  /* 0x000000010f00780c */ /* 0x000fe40000f21670 */
[----:B------:R-:W-:Y:S02]  /*279c0*/  ISETP.GT.AND P2, PT, R14, 0x99, !P6 ;  /* 0x000000990e00780c */ /* 0x000fe40007744270 */
[----:B------:R-:W-:-:S02]  /*279d0*/  FSEL R154, R154, -INF , !P1 ;  /* 0xff8000009a9a7808 */ /* 0x000fc40004800000 */
[----:B------:R-:W-:Y:S02]  /*279e0*/  FSETP.NEU.FTZ.AND P1, PT, R3, -INF , PT ;  /* 0xff8000000300780b */ /* 0x000fe40003f3d000 */
[----:B------:R-:W-:Y:S02]  /*279f0*/  FMNMX.FTZ R128, R154, R7, !PT ;  /* 0x000000079a807209 */ /* 0x000fe40007810000 */
[----:B------:R-:W-:Y:S02]  /*27a00*/  FSEL R0, R0, RZ, P1 ;  /* 0x000000ff00007208 */ /* 0x000fe40000800000 */
[----:B------:R-:W-:-:S03]  /*27a10*/  ISETP.LT.OR P2, PT, R15, 0x9a, P2 ;  /* 0x0000009a0f00780c */ /* 0x000fc60001741670 */
[C-C-:B------:R-:W-:Y:S01]  /*27a20*/  FFMA.FTZ R12, R2.reuse, R21, -R0.reuse ;  /* 0x00000015020c7223 */ /* 0x140fe20000010800 */
        /* <DEDUP_REMOVED lines=8> */
[----:B------:R0:W-:Y:S01]  /*27ab0*/  MUFU.EX2 R10, R152 ;  /* 0x00000098000a7308 */ /* 0x0001e20000000800 */
[----:B------:R-:W-:Y:S01]  /*27ac0*/  FSEL R103, R103, -INF , !P2 ;  /* 0xff80000067677808 */ /* 0x000fe20005000000 */
        /* <DEDUP_REMOVED lines=40> */
[----:B------:R-:W-:Y:S01]  /*27d50*/  FFMA.FTZ R101, R2, R101, -R0 ;  /* 0x0000006502657223 */ /* 0x000fe20000010800 */
[----:B------:R-:W-:Y:S01]  /*27d60*/  FMNMX.FTZ R165, R147, R138, !PT ;  /* 0x0000008a93a57209 */ /* 0x000fe20007810000 */
[----:B------:R-:W-:Y:S03]  /*27d70*/  MUFU.EX2 R153, R153 ;  /* 0x0000009900997308 */ /* 0x000fe60000000800 */
[----:B------:R-:W-:-:S04]  /*27d80*/  FMNMX.FTZ R138, R150, R165, !PT ;  /* 0x000000a5968a7209 */ /* 0x000fc80007810000 */
        /* <DEDUP_REMOVED lines=20> */
[----:B0-----:R-:W-:-:S04]  /*27ed0*/  FMNMX.FTZ R152, R114, R165, !PT ;  /* 0x000000a572987209 */ /* 0x001fc80007810000 */
        /* <DEDUP_REMOVED lines=14> */
[----:B------:R-:W-:Y:S01]  /*27fc0*/  FMNMX.FTZ R108, R102, R109, !PT ;  /* 0x0000006d666c7209 */ /* 0x000fe20007810000 */
[C-C-:B------:R-:W-:Y:S01]  /*27fd0*/  FFMA.FTZ R109, R2.reuse, R113, -R0.reuse ;  /* 0x00000071026d7223 */ /* 0x140fe20000010800 */
[----:B------:R-:W-:-:S02]  /*27fe0*/  FFMA.FTZ R113, R2, R117, -R0 ;  /* 0x0000007502717223 */ /* 0x000fc40000010800 */
[----:B------:R-:W-:Y:S01]  /*27ff0*/  FMNMX.FTZ R152, R103, R108, !PT ;  /* 0x0000006c67987209 */ /* 0x000fe20007810000 */
[----:B------:R-:W-:Y:S04]  /*28000*/  MUFU.EX2 R145, R145 ;  /* 0x0000009100917308 */ /* 0x000fe80000000800 */
[----:B------:R-:W0:Y:S04]  /*28010*/  SHFL.BFLY PT, R165, R152, 0x2, 0x1f ;  /* 0x0c401f0098a57f89 */ /* 0x000e2800000e0000 */
[----:B------:R1:W-:Y:S08]  /*28020*/  MUFU.EX2 R108, R160 ;  /* 0x000000a0006c7308 */ /* 0x0003f00000000800 */
[----:B------:R-:W-:Y:S08]  /*28030*/  MUFU.EX2 R136, R179 ;  /* 0x000000b300887308 */ /* 0x000ff00000000800 */
[----:B------:R-:W-:Y:S01]  /*28040*/  MUFU.EX2 R149, R149 ;  /* 0x0000009500957308 */ /* 0x000fe20000000800 */
[----:B0-----:R-:W-:-:S02]  /*28050*/  FMNMX.FTZ R165, R152, R165, !PT ;  /* 0x000000a598a57209 */ /* 0x001fc40007810000 */
[----:B------:R-:W-:-:S05]  /*28060*/  FSEL R152, R3, RZ, P1 ;  /* 0x000000ff03987208 */ /* 0x000fca0000800000 */
[----:B------:R-:W-:Y:S01]  /*28070*/  MUFU.EX2 R138, R181 ;  /* 0x000000b5008a7308 */ /* 0x000fe20000000800 */
[----:B------:R-:W0:Y:S01]  /*28080*/  SHFL.BFLY PT, R116, R165, 0x1, 0x1f ;  /* 0x0c201f00a5747f89 */ /* 0x000e2200000e0000 */
[----:B------:R-:W-:-:S04]  /*28090*/  FADD.FTZ R9, -R152, R9 ;  /* 0x0000000998097221 */ /* 0x000fc80000010100 */
[----:B------:R-:W-:Y:S02]  /*280a0*/  FMUL.FTZ R9, R2, R9 ;  /* 0x0000000902097220 */ /* 0x000fe40000410000 */
[----:B------:R-:W-:Y:S08]  /*280b0*/  MUFU.EX2 R121, R121 ;  /* 0x0000007900797308 */ /* 0x000ff00000000800 */
[----:B------:R-:W2:Y:S08]  /*280c0*/  MUFU.EX2 R9, R9 ;  /* 0x0000000900097308 */ /* 0x000eb00000000800 */
[----:B------:R-:W-:Y:S01]  /*280d0*/  MUFU.EX2 R140, R183 ;  /* 0x000000b7008c7308 */ /* 0x000fe20000000800 */
[----:B0-----:R-:W-:-:S04]  /*280e0*/  FMNMX.FTZ R0, R165, R116, !PT ;  /* 0x00000074a5007209 */ /* 0x001fc80007810000 */
[----:B------:R-:W-:Y:S01]  /*280f0*/  FSETP.NEU.FTZ.AND P1, PT, R0, -INF , PT ;  /* 0xff8000000000780b */ /* 0x000fe20003f3d000 */
[----:B------:R-:W-:-:S02]  /*28100*/  FFMA.FTZ R117, R2, R0, -8 ;  /* 0xc100000002757423 */ /* 0x000fc40000010000 */
[----:B------:R-:W-:Y:S01]  /*28110*/  MUFU.EX2 R125, R125 ;  /* 0x0000007d007d7308 */ /* 0x000fe20000000800 */
[----:B-1----:R-:W-:Y:S01]  /*28120*/  FSEL R160, R0, RZ, P1 ;  /* 0x000000ff00a07208 */ /* 0x002fe20000800000 */
[----:B--2---:R-:W-:Y:S01]  /*28130*/  FFMA.FTZ R6, R9, R6, R10 ;  /* 0x0000000609067223 */ /* 0x004fe2000001000a */
[----:B------:R-:W-:-:S03]  /*28140*/  FSEL R117, R117, RZ, P1 ;  /* 0x000000ff75757208 */ /* 0x000fc60000800000 */
[----:B------:R-:W-:Y:S02]  /*28150*/  FADD.FTZ R7, -R160, R7 ;  /* 0x00000007a0077221 */ /* 0x000fe40000010100 */
[----:B------:R-:W-:-:S01]  /*28160*/  FFMA.FTZ R116, R2, R154, -R117 ;  /* 0x0000009a02747223 */ /* 0x000fc20000010875 */
[C-C-:B------:R-:W-:Y:S01]  /*28170*/  FFMA.FTZ R155, R2.reuse, R155, -R117.reuse ;  /* 0x0000009b029b7223 */ /* 0x140fe20000010875 */
[C---:B------:R-:W-:Y:S01]  /*28180*/  FMUL.FTZ R7, R2.reuse, R7 ;  /* 0x0000000702077220 */ /* 0x040fe20000410000 */
[C-C-:B------:R-:W-:Y:S01]  /*28190*/  FFMA.FTZ R152, R2.reuse, R158, -R117.reuse ;  /* 0x0000009e02987223 */ /* 0x140fe20000010875 */
[----:B------:R-:W-:-:S01]  /*281a0*/  FFMA.FTZ R159, R2, R159, -R117 ;  /* 0x0000009f029f7223 */ /* 0x000fc20000010875 */
[C-C-:B------:R-:W-:Y:S01]  /*281b0*/  FFMA.FTZ R154, R2.reuse, R162, -R117.reuse ;  /* 0x000000a2029a7223 */ /* 0x140fe20000010875 */
        /* <DEDUP_REMOVED lines=35> */
[----:B------:R-:W-:-:S01]  /*283f0*/  FFMA.FTZ R118, R2, R118, -R117 ;  /* 0x0000007602767223 */ /* 0x000fc20000010875 */
        /* <DEDUP_REMOVED lines=16> */
[----:B------:R-:W-:-:S02]  /*28500*/  FFMA.FTZ R103, R2, R103, -R117 ;  /* 0x0000006702677223 */ /* 0x000fc40000010875 */
[----:B------:R-:W-:-:S02]  /*28510*/  FADD.FTZ R6, R124, R5 ;  /* 0x000000057c067221 */ /* 0x000fc40000010000 */
        /* <DEDUP_REMOVED lines=8> */
[----:B-1----:R-:W-:-:S07]  /*285a0*/  FADD.FTZ R160, R165, R160 ;  /* 0x000000a0a5a07221 */ /* 0x002fce0000010000 */
        /* <DEDUP_REMOVED lines=20> */
[----:B------:R-:W-:-:S06]  /*286f0*/  FADD.FTZ R6, R138, R151 ;  /* 0x000000978a067221 */ /* 0x000fcc0000010000 */
[----:B------:R-:W2:Y:S01]  /*28700*/  MUFU.EX2 R123, R123 ;  /* 0x0000007b007b7308 */ /* 0x000ea20000000800 */
[----:B0-----:R-:W-:-:S07]  /*28710*/  FADD.FTZ R5, R150, R5 ;  /* 0x0000000596057221 */ /* 0x001fce0000010000 */
        /* <DEDUP_REMOVED lines=89> */
.L_x_1661:
[----:B------:R-:W-:Y:S01]  /*28cb0*/  F2FP.SATFINITE.E4M3.F32.PACK_AB_MERGE_C R12, R21, R12, RZ ;  /* 0x0000000c150c723e */ /* 0x000fe200048070ff */
[----:B------:R-:W-:Y:S01]  /*28cc0*/  FMUL.FTZ R24, R24, R9 ;  /* 0x0000000918187220 */ /* 0x000fe20000410000 */
[----:B------:R-:W-:Y:S01]  /*28cd0*/  F2FP.SATFINITE.E4M3.F32.PACK_AB_MERGE_C R139, R142, R139, RZ ;  /* 0x0000008b8e8b723e */ /* 0x000fe200048070ff */
[-C--:B------:R-:W-:Y:S01]  /*28ce0*/  FMUL.FTZ R25, R25, R9.reuse ;  /* 0x0000000919197220 */ /* 0x080fe20000410000 */
        /* <DEDUP_REMOVED lines=15> */
[----:B------:R-:W-:Y:S01]  /*28de0*/  FMUL.FTZ R36, R36, R9 ;  /* 0x0000000924247220 */ /* 0x000fe20000410000 */
        /* <DEDUP_REMOVED lines=94> */
[----:B------:R-:W-:Y:S01]  /*293d0*/  F2FP.SATFINITE.E4M3.F32.PACK_AB_MERGE_C R171, R99, R98, R102 ;  /* 0x0000006263ab723e */ /* 0x000fe20004807066 */
[----:B------:R-:W-:Y:S06]  /*293e0*/  @P1 BRA `(.L_x_1662) ;  /* 0xffffffb0004c1947 */ /* 0x000fec000383ffff */
[----:B------:R-:W-:-:S07]  /*293f0*/  IMAD.MOV.U32 R190, RZ, RZ, R11 ;  /* 0x000000ffffbe7224 */ /* 0x000fce00078e000b */
.L_x_1643:
[----:B------:R-:W-:Y:S01]  /*29400*/  ISETP.NE.AND P1, PT, R205, 0x3, PT ;  /* 0x00000003cd00780c */ /* 0x000fe20003f25270 */
[----:B------:R-:W-:Y:S05]  /*29410*/  WARPSYNC.ALL ;  /* 0x0000000000007948 */ /* 0x000fea0003800000 */
[----:B------:R-:W-:Y:S07]  /*29420*/  BAR.ARV 0x8, 0x180 ;  /* 0x0206000000007b1d */ /* 0x000fee0000002000 */
[----:B------:R-:W-:Y:S05]  /*29430*/  @!P1 BRA `(.L_x_1663) ;  /* 0x0000000000049947 */ /* 0x000fea0003800000 */
[----:B------:R-:W-:Y:S01]  /*29440*/  BPT.TRAP 0x1 ;  /* 0x000000040000795c */ /* 0x000fe20000300000 */
.L_x_1663:
[----:B------:R-:W-:Y:S01]  /*29450*/  IMAD R15, R190, 0x8, R16 ;  /* 0x00000008be0f7824 */ /* 0x000fe200078e0210 */
[----:B------:R-:W-:-:S04]  /*29460*/  SHF.L.U32 R4, R19, 0x1f, RZ ;  /* 0x0000001f13047819 */ /* 0x000fc800000006ff */
[----:B------:R0:W1:Y:S01]  /*29470*/  SYNCS.PHASECHK.TRANS64.TRYWAIT P0, [R15+URZ+0x29850], R4 ;  /* 0x029850040f0075a7 */ /* 0x000062000800017f */
[----:B------:R-:W-:Y:S05]  /*29480*/  @!P1 BRA `(.L_x_1664) ;  /* 0x0000000000049947 */ /* 0x000fea0003800000 */
[----:B------:R-:W-:Y:S01]  /*29490*/  BPT.TRAP 0x1 ;  /* 0x000000040000795c */ /* 0x000fe20000300000 */
.L_x_1664:
[----:B------:R-:W-:-:S05]  /*294a0*/  VIADD R16, R16, 0x400 ;  /* 0x0000040010107836 */ /* 0x000fca0000000000 */
[----:B------:R-:W-:-:S04]  /*294b0*/  SHF.R.U32.HI R16, RZ, 0x4, R16 ;  /* 0x00000004ff107819 */ /* 0x000fc80000011610 */
[----:B------:R-:W-:-:S04]  /*294c0*/  LOP3.LUT R16, R16, 0x3fff, RZ, 0xc0, !PT ;  /* 0x00003fff10107812 */ /* 0x000fc800078ec0ff */
[----:B------:R-:W-:Y:S01]  /*294d0*/  LOP3.LUT R9, R16, 0x10000, RZ, 0xfc, !PT ;  /* 0x0001000010097812 */ /* 0x000fe200078efcff */
[----:B-1----:R-:W-:Y:S06]  /*294e0*/  @P0 BRA `(.L_x_1665) ;  /* 0x0000000000080947 */ /* 0x002fec0003800000 */
[----:B------:R-:W1:Y:S02]  /*294f0*/  SYNCS.PHASECHK.TRANS64.TRYWAIT P0, [R15+URZ+0x29850], R4 ;  /* 0x029850040f0075a7 */ /* 0x000e64000800017f */
[----:B-1----:R-:W-:Y:S05]  /*29500*/  @!P0 BRA `(.L_x_1666) ;  /* 0x000000ac007c8947 */ /* 0x002fea0003800000 */
.L_x_1665:
[----:B------:R-:W-:Y:S01]  /*29510*/  IMAD R8, R190, 0x500, R9 ;  /* 0x00000500be087824 */ /* 0x000fe200078e0209 */
[----:B------:R-:W-:Y:S05]  /*29520*/  WARPSYNC.ALL ;  /* 0x0000000000007948 */ /* 0x000fea0003800000 */
[----:B------:R-:W-:Y:S01]  /*29530*/  IMAD.MOV.U32 R9, RZ, RZ, -0x3ffffff0 ;  /* 0xc0000010ff097424 */ /* 0x000fe200078e00ff */
[C---:B------:R-:W-:Y:S01]  /*29540*/  R2UR UR6, R8.reuse ;  /* 0x00000000080672ca */ /* 0x040fe200000e0000 */
[----:B------:R-:W-:Y:S01]  /*29550*/  WARPGROUP.ARRIVE ;  /* 0x00000000000079c5 */ /* 0x000fe20000000000 */
[C---:B------:R-:W-:Y:S01]  /*29560*/  VIADD R10, R8.reuse, 0x100 ;  /* 0x00000100080a7836 */ /* 0x040fe20000000000 */
[----:B------:R-:W-:Y:S01]  /*29570*/  ULDC.64 UR4, c[0x0][0x9a0] ;  /* 0x0002680000047ab9 */ /* 0x000fe20000000a00 */
[----:B------:R-:W-:Y:S01]  /*29580*/  R2UR UR7, R9 ;  /* 0x00000000090772ca */ /* 0x000fe200000e0000 */
[----:B------:R-:W-:Y:S01]  /*29590*/  IMAD.MOV.U32 R11, RZ, RZ, -0x3ffffff0 ;  /* 0xc0000010ff0b7424 */ /* 0x000fe200078e00ff */
[----:B------:R-:W-:Y:S01]  /*295a0*/  ISETP.NE.U32.AND P0, PT, RZ, UR4, PT ;  /* 0x00000004ff007c0c */ /* 0x000fe2000bf05070 */
[----:B------:R-:W-:-:S02]  /*295b0*/  VIADD R20, R8, 0x200 ;  /* 0x0000020008147836 */ /* 0x000fc40000000000 */
[----:B------:R-:W-:Y:S01]  /*295c0*/  IMAD.MOV.U32 R21, RZ, RZ, -0x3ffffff0 ;  /* 0xc0000010ff157424 */ /* 0x000fe200078e00ff */
[----:B------:R-:W-:-:S07]  /*295d0*/  ISETP.NE.AND.EX P0, PT, RZ, UR5, PT, P0 ;  /* 0x00000005ff007c0c */ /* 0x000fce000bf05300 */
[----:B------:R-:W-:Y:S01]  /*295e0*/  QGMMA.64x128x32.F32.E4M3.E4M3 R24, R184, gdesc[UR4], R24, gsb0 ;  /* 0x01e00004b8187df3 */ /* 0x000fe20008000818 */
[----:B------:R-:W-:Y:S02]  /*295f0*/  R2UR UR6, R10 ;  /* 0x000000000a0672ca */ /* 0x000fe400000e0000 */
[----:B------:R-:W-:-:S03]  /*29600*/  R2UR UR7, R11 ;  /* 0x000000000b0772ca */ /* 0x000fc600000e0000 */
[----:B------:R-:W0:Y:S01]  /*29610*/  @P0 LDC.64 R10, c[0x0][0x9c8] ;  /* 0x00027200ff0a0b82 */ /* 0x000e220000000a00 */
[----:B------:R-:W-:Y:S02]  /*29620*/  @P0 SHF.R.S32.HI R7, RZ, 0x1f, R207 ;  /* 0x0000001fff070819 */ /* 0x000fe400000114cf */
[----:B------:R-:W-:-:S05]  /*29630*/  @P0 SHF.R.S32.HI R9, RZ, 0x1f, R206 ;  /* 0x0000001fff090819 */ /* 0x000fca00000114ce */
[----:B------:R-:W2:Y:S01]  /*29640*/  @P0 LDC.64 R12, c[0x0][0x9d0] ;  /* 0x00027400ff0c0b82 */ /* 0x000ea20000000a00 */
[----:B01----:R-:W-:-:S04]  /*29650*/  @P0 IMAD R4, R7, R10, RZ ;  /* 0x0000000a07040224 */ /* 0x003fc800078e02ff */
[C---:B------:R-:W-:Y:S02]  /*29660*/  @P0 IMAD R7, R207.reuse, R11, R4 ;  /* 0x0000000bcf070224 */ /* 0x040fe400078e0204 */
[----:B------:R-:W-:-:S04]  /*29670*/  @P0 IMAD.WIDE.U32 R10, R207, R10, RZ ;  /* 0x0000000acf0a0225 */ /* 0x000fc800078e00ff */
[-C--:B--2---:R-:W-:Y:S02]  /*29680*/  @P0 IMAD R4, R9, R12.reuse, RZ ;  /* 0x0000000c09040224 */ /* 0x084fe400078e02ff */
[----:B------:R-:W-:Y:S02]  /*29690*/  @P0 IMAD.IADD R11, R11, 0x1, R7 ;  /* 0x000000010b0b0824 */ /* 0x000fe400078e0207 */
[C---:B------:R-:W-:Y:S02]  /*296a0*/  @P0 IMAD R7, R206.reuse, R13, R4 ;  /* 0x0000000dce070224 */ /* 0x040fe400078e0204 */
[----:B------:R-:W-:-:S04]  /*296b0*/  @P0 IMAD.WIDE.U32 R10, R206, R12, R10 ;  /* 0x0000000cce0a0225 */ /* 0x000fc800078e000a */
[----:B------:R-:W-:Y:S01]  /*296c0*/  @P0 IMAD.IADD R7, R11, 0x1, R7 ;  /* 0x000000010b070824 */ /* 0x000fe200078e0207 */
[----:B------:R-:W-:Y:S01]  /*296d0*/  @P0 LEA R12, P1, R10, UR4, 0x2 ;  /* 0x000000040a0c0c11 */ /* 0x000fe2000f8210ff */
[----:B------:R-:W-:-:S03]  /*296e0*/  IMAD.MOV.U32 R4, RZ, RZ, 0x3f800000 ;  /* 0x3f800000ff047424 */ /* 0x000fc600078e00ff */
        /* <DEDUP_REMOVED lines=41> */
[----:B------:R-:W0:Y:S01]  /*29980*/  @P1 MUFU.LG2 R7, R13 ;  /* 0x0000000d00071308 */ /* 0x000e220000000c00 */
[----:B------:R-:W-:-:S07]  /*29990*/  ISETP.NE.AND P3, PT, R205, 0x3, PT ;  /* 0x00000003cd00780c */ /* 0x000fce0003f65270 */
[----:B------:R-:W1:Y:S08]  /*299a0*/  @P2 MUFU.LG2 R8, R8 ;  /* 0x0000000800082308 */ /* 0x000e700000000c00 */
[----:B------:R-:W3:Y:S01]  /*299b0*/  @P0 MUFU.RCP R9, R12 ;  /* 0x0000000c00090308 */ /* 0x000ee20000001000 */
[C---:B------:R-:W-:Y:S01]  /*299c0*/  @P1 FMUL.FTZ R6, R2.reuse, 0.69314718246459960938 ;  /* 0x3f31721802061820 */ /* 0x040fe20000410000 */
[----:B------:R-:W-:Y:S01]  /*299d0*/  @P2 FMUL.FTZ R2, R2, 0.69314718246459960938 ;  /* 0x3f31721802022820 */ /* 0x000fe20000410000 */
[----:B0-----:R-:W-:Y:S01]  /*299e0*/  @P1 FMUL.FTZ R7, R7, 0.69314718246459960938 ;  /* 0x3f31721807071820 */ /* 0x001fe20000410000 */
[----:B------:R-:W-:-:S02]  /*299f0*/  IMAD.MOV.U32 R88, RZ, RZ, -0x800000 ;  /* 0xff800000ff587424 */ /* 0x000fc400078e00ff */
[----:B------:R-:W-:Y:S02]  /*29a00*/  IMAD.MOV.U32 R89, RZ, RZ, -0x800000 ;  /* 0xff800000ff597424 */ /* 0x000fe400078e00ff */
[----:B-1----:R-:W-:Y:S01]  /*29a10*/  @P2 FMUL.FTZ R11, R8, 0.69314718246459960938 ;  /* 0x3f317218080b2820 */ /* 0x002fe20000410000 */
[----:B------:R-:W-:-:S03]  /*29a20*/  @P1 FFMA.FTZ R88, R6, R3, R7 ;  /* 0x0000000306581223 */ /* 0x000fc60000010007 */
[----:B------:R-:W-:Y:S01]  /*29a30*/  @P2 FFMA.FTZ R89, R2, R0, R11 ;  /* 0x0000000002592223 */ /* 0x000fe2000001000b */
[-C--:B--2---:R-:W-:Y:S01]  /*29a40*/  FMUL.FTZ R2, R5, R4.reuse ;  /* 0x0000000405027220 */ /* 0x084fe20000410000 */
[----:B---3--:R-:W-:Y:S01]  /*29a50*/  FMUL.FTZ R3, R9, R4 ;  /* 0x0000000409037220 */ /* 0x008fe20000410000 */
[----:B------:R-:W-:Y:S02]  /*29a60*/  WARPGROUP.DEPBAR.LE gsb0, 0x0 ;  /* 0x00008000000079c5 */ /* 0x000fe40000010000 */
[----:B------:R-:W-:Y:S05]  /*29a70*/  @!P3 BRA `(.L_x_1667) ;  /* 0x000000000004b947 */ /* 0x000fea0003800000 */
[----:B------:R-:W-:Y:S01]  /*29a80*/  BPT.TRAP 0x1 ;  /* 0x000000040000795c */ /* 0x000fe20000300000 */
.L_x_1667:
[----:B------:R-:W-:Y:S02]  /*29a90*/  VIADD R0, R15, 0x29860 ;  /* 0x000298600f007836 */ /* 0x000fe40000000000 */
[-C--:B------:R-:W-:Y:S01]  /*29aa0*/  FMUL.FTZ R95, R24, R2.reuse ;  /* 0x00000002185f7220 */ /* 0x080fe20000410000 */
[----:B------:R-:W-:Y:S02]  /*29ab0*/  IMAD.U32 R5, RZ, RZ, UR37 ;  /* 0x00000025ff057e24 */ /* 0x000fe4000f8e00ff */
[-C--:B------:R-:W-:Y:S01]  /*29ac0*/  FMUL.FTZ R94, R28, R2.reuse ;  /* 0x000000021c5e7220 */ /* 0x080fe20000410000 */
[----:B------:R-:W-:Y:S02]  /*29ad0*/  VIADD R190, R190, 0x1 ;  /* 0x00000001bebe7836 */ /* 0x000fe40000000000 */
[-C--:B------:R-:W-:Y:S01]  /*29ae0*/  FMUL.FTZ R92, R29, R2.reuse ;  /* 0x000000021d5c7220 */ /* 0x080fe20000410000 */
[-C--:B------:R-:W-:Y:S01]  /*29af0*/  FMUL.FTZ R91, R32, R2.reuse ;  /* 0x00000002205b7220 */ /* 0x080fe20000410000 */
[----:B------:R-:W-:Y:S01]  /*29b00*/  PRMT R0, R5, 0x654, R0 ;  /* 0x0000065405007816 */ /* 0x000fe20000000000 */
[-C--:B------:R-:W-:Y:S01]  /*29b10*/  FMUL.FTZ R90, R33, R2.reuse ;  /* 0x00000002215a7220 */ /* 0x080fe20000410000 */
[----:B------:R-:W-:Y:S01]  /*29b20*/  ISETP.NE.AND P1, PT, R190, 0x2, PT ;  /* 0x00000002be00780c */ /* 0x000fe20003f25270 */
        /* <DEDUP_REMOVED lines=9> */
[----:B0-----:R-:W-:Y:S01]  /*29bc0*/  SEL R0, RZ, 0x1, P1 ;  /* 0x00000001ff007807 */ /* 0x001fe20000800000 */
        /* <DEDUP_REMOVED lines=54> */
[----:B------:R-:W-:-:S11]  /*29f30*/  SEL R190, R190, RZ, P1 ;  /* 0x000000ffbebe7207 */ /* 0x000fd60000800000 */
.L_x_1555:
        /* <DEDUP_REMOVED lines=41> */
[----:B------:R-:W-:Y:S02]  /*2a1d0*/  F2FP.BF16.F32.PACK_AB R30, R61, R24 ;  /* 0x000000183d1e723e */ /* 0x000fe400000010ff */
[----:B------:R-:W-:Y:S02]  /*2a1e0*/  F2FP.BF16.F32.PACK_AB R73, R63, R20 ;  /* 0x000000143f49723e */ /* 0x000fe400000010ff */
[----:B--2---:R-:W-:-:S02]  /*2a1f0*/  LOP3.LUT P0, R2, R51, 0x3, RZ, 0xc0, !PT ;  /* 0x0000000333027812 */ /* 0x004fc4000780c0ff */
[----:B------:R-:W-:Y:S02]  /*2a200*/  F2FP.BF16.F32.PACK_AB R94, R94, R95 ;  /* 0x0000005f5e5e723e */ /* 0x000fe400000010ff */
[----:B------:R-:W-:Y:S02]  /*2a210*/  F2FP.BF16.F32.PACK_AB R93, R92, R93 ;  /* 0x0000005d5c5d723e */ /* 0x000fe400000010ff */
[----:B------:R-:W-:Y:S02]  /*2a220*/  ISETP.EQ.OR P0, PT, R2, 0x3, !P0 ;  /* 0x000000030200780c */ /* 0x000fe40004702670 */
        /* <DEDUP_REMOVED lines=8> */
[----:B------:R-:W-:-:S02]  /*2a2b0*/  SEL R13, R94, R93, P0 ;  /* 0x0000005d5e0d7207 */ /* 0x000fc40000000000 */
[----:B------:R-:W-:Y:S01]  /*2a2c0*/  SEL R3, R93, R94, P0 ;  /* 0x0000005e5d037207 */ /* 0x000fe20000000000 */
[----:B---3--:R-:W-:Y:S01]  /*2a2d0*/  IMAD.WIDE R4, R50, 0x2, R48 ;  /* 0x0000000232047825 */ /* 0x008fe200078e0230 */
[----:B------:R-:W-:Y:S02]  /*2a2e0*/  F2FP.BF16.F32.PACK_AB R50, R87, R6 ;  /* 0x000000065732723e */ /* 0x000fe400000010ff */
[C---:B------:R-:W-:Y:S02]  /*2a2f0*/  IADD3 R11, P5, R4.reuse, 0x4060, RZ ;  /* 0x00004060040b7810 */ /* 0x040fe40007fbe0ff */
[----:B------:R-:W-:Y:S02]  /*2a300*/  IADD3 R9, P1, R4, 0x4040, RZ ;  /* 0x0000404004097810 */ /* 0x000fe40007f3e0ff */
[----:B------:R-:W-:Y:S02]  /*2a310*/  LOP3.LUT R10, R11, 0x380, RZ, 0xc0, !PT ;  /* 0x000003800b0a7812 */ /* 0x000fe400078ec0ff */
[----:B------:R-:W-:-:S02]  /*2a320*/  LOP3.LUT R8, R9, 0x380, RZ, 0xc0, !PT ;  /* 0x0000038009087812 */ /* 0x000fc400078ec0ff */
[----:B------:R-:W-:Y:S02]  /*2a330*/  IADD3 R15, P3, R4, 0x4000, RZ ;  /* 0x00004000040f7810 */ /* 0x000fe40007f7e0ff */
[----:B------:R-:W-:Y:S02]  /*2a340*/  SHF.R.U64 R10, R10, 0x3, RZ ;  /* 0x000000030a0a7819 */ /* 0x000fe400000012ff */
[----:B------:R-:W-:Y:S02]  /*2a350*/  SHF.R.U64 R8, R8, 0x3, RZ ;  /* 0x0000000308087819 */ /* 0x000fe400000012ff */
[----:B------:R-:W-:Y:S02]  /*2a360*/  LOP3.LUT R14, R15, 0x380, RZ, 0xc0, !PT ;  /* 0x000003800f0e7812 */ /* 0x000fe400078ec0ff */
[----:B------:R-:W-:Y:S01]  /*2a370*/  LOP3.LUT R10, R10, R11, RZ, 0x3c, !PT ;  /* 0x0000000b0a0a7212 */ /* 0x000fe200078e3cff */
[--C-:B------:R-:W-:Y:S01]  /*2a380*/  IMAD.X R11, RZ, RZ, R5.reuse, P5 ;  /* 0x000000ffff0b7224 */ /* 0x100fe200028e0605 */
[----:B------:R-:W-:Y:S01]  /*2a390*/  LOP3.LUT R8, R8, R9, RZ, 0x3c, !PT ;  /* 0x0000000908087212 */ /* 0x000fe200078e3cff */
[----:B------:R-:W-:Y:S01]  /*2a3a0*/  IMAD.X R9, RZ, RZ, R5, P1 ;  /* 0x000000ffff097224 */ /* 0x000fe200008e0605 */
        /* <DEDUP_REMOVED lines=26> */
[----:B------:R-:W-:-:S02]  /*2a550*/  MOV R64, R10 ;  /* 0x0000000a00407202 */ /* 0x000fc40000000f00 */
[----:B------:R-:W-:Y:S02]  /*2a560*/  MOV R81, R4 ;  /* 0x0000000400517202 */ /* 0x000fe40000000f00 */
[----:B------:R-:W-:Y:S02]  /*2a570*/  MOV R66, R8 ;  /* 0x0000000800427202 */ /* 0x000fe40000000f00 */
[----:B------:R-:W-:Y:S02]  /*2a580*/  MOV R68, R6 ;  /* 0x0000000600447202 */ /* 0x000fe40000000f00 */
[----:B------:R-:W-:Y:S02]  /*2a590*/  MOV R72, R14 ;  /* 0x0000000e00487202 */ /* 0x000fe40000000f00 */
[----:B------:R-:W-:Y:S02]  /*2a5a0*/  MOV R74, R20 ;  /* 0x00000014004a7202 */ /* 0x000fe40000000f00 */
[----:B------:R-:W-:-:S02]  /*2a5b0*/  MOV R76, R24 ;  /* 0x00000018004c7202 */ /* 0x000fc40000000f00 */
        /* <DEDUP_REMOVED lines=16> */
[----:B------:R-:W2:Y:S01]  /*2a6c0*/  SHFL.IDX PT, R27, R27, R2, 0x1c1f ;  /* 0x001c1f021b1b7589 */ /* 0x000ea200000e0000 */
[----:B------:R-:W-:Y:S02]  /*2a6d0*/  SEL R31, R30, R31, P0 ;  /* 0x0000001f1e1f7207 */ /* 0x000fe40000000000 */
[----:B------:R-:W-:Y:S01]  /*2a6e0*/  SEL R35, R34, R35, P0 ;  /* 0x0000002322237207 */ /* 0x000fe20000000000 */
[----:B------:R-:W-:Y:S01]  /*2a6f0*/  SHFL.IDX PT, R30, R29, R0, 0x1c1f ;  /* 0x001c1f001d1e7589 */ /* 0x000fe200000e0000 */
[----:B------:R-:W-:-:S02]  /*2a700*/  SEL R39, R42, R39, P0 ;  /* 0x000000272a277207 */ /* 0x000fc40000000000 */
[----:B------:R-:W-:Y:S01]  /*2a710*/  SEL R41, R43, R44, P0 ;  /* 0x0000002c2b297207 */ /* 0x000fe20000000000 */
[----:B------:R-:W3:Y:S01]  /*2a720*/  SHFL.IDX PT, R31, R31, R2, 0x1c1f ;  /* 0x001c1f021f1f7589 */ /* 0x000ee200000e0000 */
[----:B------:R-:W-:Y:S02]  /*2a730*/  SEL R45, R57, R40, P0 ;  /* 0x00000028392d7207 */ /* 0x000fe40000000000 */
[----:B------:R-:W-:Y:S01]  /*2a740*/  SEL R47, R40, R57, P0 ;  /* 0x00000039282f7207 */ /* 0x000fe20000000000 */
[----:B------:R-:W-:Y:S01]  /*2a750*/  SHFL.IDX PT, R34, R33, R0, 0x1c1f ;  /* 0x001c1f0021227589 */ /* 0x000fe200000e0000 */
[----:B------:R-:W-:Y:S02]  /*2a760*/  SEL R51, R38, R59, P0 ;  /* 0x0000003b26337207 */ /* 0x000fe40000000000 */
[----:B------:R-:W-:Y:S01]  /*2a770*/  SEL R53, R59, R38, P0 ;  /* 0x000000263b357207 */ /* 0x000fe20000000000 */
[----:B------:R-:W4:Y:S01]  /*2a780*/  SHFL.IDX PT, R35, R35, R2, 0x1c1f ;  /* 0x001c1f0223237589 */ /* 0x000f2200000e0000 */
[----:B------:R-:W-:-:S02]  /*2a790*/  SEL R43, R44, R43, P0 ;  /* 0x0000002b2c2b7207 */ /* 0x000fc40000000000 */
[----:B------:R-:W-:Y:S01]  /*2a7a0*/  SEL R55, R46, R65, P0 ;  /* 0x000000412e377207 */ /* 0x000fe20000000000 */
[----:B------:R-:W-:Y:S01]  /*2a7b0*/  SHFL.IDX PT, R38, R37, R0, 0x1c1f ;  /* 0x001c1f0025267589 */ /* 0x000fe200000e0000 */
[----:B------:R-:W-:Y:S02]  /*2a7c0*/  SEL R57, R65, R46, P0 ;  /* 0x0000002e41397207 */ /* 0x000fe40000000000 */
[----:B------:R-:W-:Y:S01]  /*2a7d0*/  SEL R59, R54, R67, P0 ;  /* 0x00000043363b7207 */ /* 0x000fe20000000000 */
[----:B------:R-:W1:Y:S01]  /*2a7e0*/  SHFL.IDX PT, R39, R39, R2, 0x1c1f ;  /* 0x001c1f0227277589 */ /* 0x000e6200000e0000 */
[----:B------:R-:W-:Y:S02]  /*2a7f0*/  SEL R61, R67, R54, P0 ;  /* 0x00000036433d7207 */ /* 0x000fe40000000000 */
[----:B------:R-:W-:Y:S01]  /*2a800*/  SEL R63, R62, R73, P0 ;  /* 0x000000493e3f7207 */ /* 0x000fe20000000000 */
[----:B------:R-:W1:Y:S01]  /*2a810*/  SHFL.IDX PT, R3, R3, R2, 0x1c1f ;  /* 0x001c1f0203037589 */ /* 0x000e6200000e0000 */
        /* <DEDUP_REMOVED lines=8> */
[----:B------:R-:W-:Y:S01]  /*2a8a0*/  SHFL.IDX PT, R42, R41, R0, 0x1c1f ;  /* 0x001c1f00292a7589 */ /* 0x000fe200000e0000 */
[----:B------:R-:W-:-:S02]  /*2a8b0*/  SEL R77, R50, R77, P0 ;  /* 0x0000004d324d7207 */ /* 0x000fc40000000000 */
[----:B0-----:R-:W-:Y:S01]  /*2a8c0*/  SEL R8, R10, R7, P0 ;  /* 0x000000070a087207 */ /* 0x001fe20000000000 */
[----:B------:R-:W0:Y:S01]  /*2a8d0*/  SHFL.IDX PT, R43, R43, R2, 0x1c1f ;  /* 0x001c1f022b2b7589 */ /* 0x000e2200000e0000 */
[----:B--2---:R-:W-:Y:S02]  /*2a8e0*/  SEL R24, R26, R27, P0 ;  /* 0x0000001b1a187207 */ /* 0x004fe40000000000 */
[----:B---3--:R-:W-:Y:S01]  /*2a8f0*/  SEL R28, R30, R31, P0 ;  /* 0x0000001f1e1c7207 */ /* 0x008fe20000000000 */
[----:B------:R-:W-:Y:S01]  /*2a900*/  SHFL.IDX PT, R45, R45, R0, 0x1c1f ;  /* 0x001c1f002d2d7589 */ /* 0x000fe200000e0000 */
[----:B----4-:R-:W-:Y:S02]  /*2a910*/  SEL R32, R34, R35, P0 ;  /* 0x0000002322207207 */ /* 0x010fe40000000000 */
[----:B-1----:R-:W-:Y:S01]  /*2a920*/  SEL R36, R38, R39, P0 ;  /* 0x0000002726247207 */ /* 0x002fe20000000000 */
        /* <DEDUP_REMOVED lines=13> */
[----:B0-----:R-:W-:Y:S02]  /*2aa00*/  SEL R40, R42, R43, P0 ;  /* 0x0000002b2a287207 */ /* 0x001fe40000000000 */
[----:B------:R-:W-:Y:S01]  /*2aa10*/  SEL R6, R3, R6, P0 ;  /* 0x0000000603067207 */ /* 0x000fe20000000000 */
[----:B------:R-:W-:Y:S01]  /*2aa20*/  SHFL.IDX PT, R71, R71, R0, 0x1c1f ;  /* 0x001c1f0047477589 */ /* 0x000fe200000e0000 */
[----:B------:R-:W-:-:S03]  /*2aa30*/  SEL R42, R43, R42, P0 ;  /* 0x0000002a2b2a7207 */ /* 0x000fc60000000000 */
[----:B------:R-:W0:Y:S04]  /*2aa40*/  SHFL.IDX PT, R44, R47, R2, 0x1c1f ;  /* 0x001c1f022f2c7589 */ /* 0x000e2800000e0000 */
[----:B------:R-:W1:Y:S04]  /*2aa50*/  SHFL.IDX PT, R46, R53, R2, 0x1c1f ;  /* 0x001c1f02352e7589 */ /* 0x000e6800000e0000 */
[----:B------:R-:W2:Y:S04]  /*2aa60*/  SHFL.IDX PT, R50, R57, R2, 0x1c1f ;  /* 0x001c1f0239327589 */ /* 0x000ea800000e0000 */
[----:B------:R-:W3:Y:S04]  /*2aa70*/  SHFL.IDX PT, R52, R61, R2, 0x1c1f ;  /* 0x001c1f023d347589 */ /* 0x000ee800000e0000 */
[----:B------:R-:W4:Y:S04]  /*2aa80*/  SHFL.IDX PT, R54, R65, R2, 0x1c1f ;  /* 0x001c1f0241367589 */ /* 0x000f2800000e0000 */
[----:B------:R-:W4:Y:S04]  /*2aa90*/  SHFL.IDX PT, R56, R69, R2, 0x1c1f ;  /* 0x001c1f0245387589 */ /* 0x000f2800000e0000 */
[----:B------:R-:W4:Y:S01]  /*2aaa0*/  SHFL.IDX PT, R58, R73, R2, 0x1c1f ;  /* 0x001c1f02493a7589 */ /* 0x000f2200000e0000 */
[----:B0-----:R-:W-:-:S02]  /*2aab0*/  SEL R5, R45, R44, P0 ;  /* 0x0000002c2d057207 */ /* 0x001fc40000000000 */
[----:B------:R-:W-:Y:S01]  /*2aac0*/  SEL R7, R44, R45, P0 ;  /* 0x0000002d2c077207 */ /* 0x000fe20000000000 */
[----:B------:R-:W0:Y:S01]  /*2aad0*/  SHFL.IDX PT, R75, R75, R0, 0x1c1f ;  /* 0x001c1f004b4b7589 */ /* 0x000e2200000e0000 */
[----:B-1----:R-:W-:Y:S02]  /*2aae0*/  SEL R9, R51, R46, P0 ;  /* 0x0000002e33097207 */ /* 0x002fe40000000000 */
[----:B------:R-:W-:Y:S01]  /*2aaf0*/  SEL R11, R46, R51, P0 ;  /* 0x000000332e0b7207 */ /* 0x000fe20000000000 */
[----:B------:R1:W0:Y:S01]  /*2ab00*/  SHFL.IDX PT, R60, R77, R2, 0x1c1f ;  /* 0x001c1f024d3c7589 */ /* 0x00022200000e0000 */
[----:B--2---:R-:W-:Y:S02]  /*2ab10*/  SEL R13, R55, R50, P0 ;  /* 0x00000032370d7207 */ /* 0x004fe40000000000 */
[----:B------:R-:W-:Y:S02]  /*2ab20*/  SEL R15, R50, R55, P0 ;  /* 0x00000037320f7207 */ /* 0x000fe40000000000 */
[----:B---3--:R-:W-:-:S02]  /*2ab30*/  SEL R25, R59, R52, P0 ;  /* 0x000000343b197207 */ /* 0x008fc40000000000 */
[----:B------:R-:W-:Y:S02]  /*2ab40*/  SEL R27, R52, R59, P0 ;  /* 0x0000003b341b7207 */ /* 0x000fe40000000000 */
[----:B----4-:R-:W-:Y:S01]  /*2ab50*/  SEL R29, R63, R54, P0 ;  /* 0x000000363f1d7207 */ /* 0x010fe20000000000 */
[----:B-1----:R-:W-:Y:S01]  /*2ab60*/  IMAD.MOV.U32 R2, RZ, RZ, RZ ;  /* 0x000000ffff027224 */ /* 0x002fe200078e00ff */
[----:B------:R-:W-:Y:S02]  /*2ab70*/  SEL R31, R54, R63, P0 ;  /* 0x0000003f361f7207 */ /* 0x000fe40000000000 */
[----:B------:R-:W-:Y:S02]  /*2ab80*/  SEL R33, R67, R56, P0 ;  /* 0x0000003843217207 */ /* 0x000fe40000000000 */
[----:B------:R-:W-:Y:S02]  /*2ab90*/  SEL R35, R56, R67, P0 ;  /* 0x0000004338237207 */ /* 0x000fe40000000000 */
[----:B------:R-:W-:-:S02]  /*2aba0*/  SEL R37, R71, R58, P0 ;  /* 0x0000003a47257207 */ /* 0x000fc40000000000 */
[----:B------:R-:W-:-:S07]  /*2abb0*/  SEL R39, R58, R71, P0 ;  /* 0x000000473a277207 */ /* 0x000fce0000000000 */
.L_x_1896:
[----:B------:R-:W-:Y:S05]  /*2abc0*/  WARPSYNC.ALL ;  /* 0x0000000000007948 */ /* 0x000fea0003800000 */
[----:B------:R-:W-:Y:S01]  /*2abd0*/  BAR.SYNC.DEFER_BLOCKING 0x1, 0x100 ;  /* 0x0044000000007b1d */ /* 0x000fe20000010000 */
[----:B0-----:R-:W-:Y:S02]  /*2abe0*/  SEL R41, R75, R60, P0 ;  /* 0x0000003c4b297207 */ /* 0x001fe40000000000 */
[----:B------:R-:W-:-:S03]  /*2abf0*/  SEL R43, R60, R75, P0 ;  /* 0x0000004b3c2b7207 */ /* 0x000fc60000000000 */
[----:B------:R-:W-:Y:S02]  /*2ac00*/  ULDC.64 UR4, c[0x0][0xc00] ;  /* 0x0003000000047ab9 */ /* 0x000fe40000000a00 */
[----:B------:R-:W0:Y:S01]  /*2ac10*/  LDC.64 R20, c[0x0][0xc00] ;  /* 0x00030000ff147b82 */ /* 0x000e220000000a00 */
[----:B------:R-:W-:-:S04]  /*2ac20*/  ISETP.NE.U32.AND P2, PT, RZ, UR4, PT ;  /* 0x00000004ff007c0c */ /* 0x000fc8000bf45070 */
[----:B------:R-:W-:Y:S01]  /*2ac30*/  ISETP.NE.AND.EX P2, PT, RZ, UR5, PT, P2 ;  /* 0x00000005ff007c0c */ /* 0x000fe2000bf45320 */
[----:B------:R-:W-:Y:S02]  /*2ac40*/  ULDC.64 UR4, c[0x0][0xc08] ;  /* 0x0003020000047ab9 */ /* 0x000fe40000000a00 */
[----:B------:R-:W-:Y:S01]  /*2ac50*/  ISETP.NE.U32.AND P0, PT, RZ, UR4, PT ;  /* 0x00000004ff007c0c */ /* 0x000fe2000bf05070 */
[----:B------:R-:W1:Y:S03]  /*2ac60*/  LDC R47, c[0x0][0xbe8] ;  /* 0x0002fa00ff2f7b82 */ /* 0x000e660000000800 */
[----:B------:R-:W-:Y:S01]  /*2ac70*/  ISETP.NE.AND.EX P0, PT, RZ, UR5, PT, P0 ;  /* 0x00000005ff007c0c */ /* 0x000fe2000bf05300 */
[----:B------:R2:W-:Y:S04]  /*2ac80*/  STSM.16.M88.4 [R81], R4 ;  /* 0x0000000451007844 */ /* 0x0005e80000000200 */
[----:B------:R3:W-:Y:S01]  /*2ac90*/  STSM.16.M88.4 [R80], R8 ;  /* 0x0000000850007844 */ /* 0x0007e20000000200 */
[----:B0-----:R-:W-:-:S03]  /*2aca0*/  IMAD.WIDE R20, R220, 0x4, R20 ;  /* 0x00000004dc147825 */ /* 0x001fc600078e0214 */
[----:B------:R0:W-:Y:S04]  /*2acb0*/  STSM.16.M88.4 [R76], R12 ;  /* 0x0000000c4c007844 */ /* 0x0001e80000000200 */
[----:B------:R0:W-:Y:S01]  /*2acc0*/  STSM.16.M88.4 [R74], R24 ;  /* 0x000000184a007844 */ /* 0x0001e20000000200 */
[----:B--2---:R-:W2:Y:S03]  /*2acd0*/  @P0 LDC.64 R4, c[0x0][0xc08] ;  /* 0x00030200ff040b82 */ /* 0x004ea60000000a00 */
[----:B------:R0:W-:Y:S04]  /*2ace0*/  STSM.16.M88.4 [R72], R28 ;  /* 0x0000001c48007844 */ /* 0x0001e80000000200 */
[----:B------:R0:W-:Y:S04]  /*2acf0*/  STSM.16.M88.4 [R68], R32 ;  /* 0x0000002044007844 */ /* 0x0001e80000000200 */
[----:B------:R0:W-:Y:S04]  /*2ad00*/  STSM.16.M88.4 [R66], R36 ;  /* 0x0000002442007844 */ /* 0x0001e80000000200 */
[----:B------:R0:W-:Y:S01]  /*2ad10*/  STSM.16.M88.4 [R64], R40 ;  /* 0x0000002840007844 */ /* 0x0001e20000000200 */
[----:B------:R-:W-:Y:S06]  /*2ad20*/  BAR.SYNC.DEFER_BLOCKING 0x1, 0x100 ;  /* 0x0044000000007b1d */ /* 0x000fec0000010000 */
[----:B------:R-:W-:Y:S01]  /*2ad30*/  ULDC UR4, c[0x0][0xa88] ;  /* 0x0002a20000047ab9 */ /* 0x000fe20000000800 */
[----:B--2---:R-:W-:-:S04]  /*2ad40*/  @P0 IMAD.WIDE R4, R220, 0x4, R4 ;  /* 0x00000004dc040825 */ /* 0x004fc800078e0204 */
[----:B------:R-:W-:Y:S01]  /*2ad50*/  IMAD.U32 R0, RZ, RZ, UR4 ;  /* 0x00000004ff007e24 */ /* 0x000fe2000f8e00ff */
[----:B------:R0:W5:Y:S01]  /*2ad60*/  @P2 LDG.E R2, desc[UR60][R20.64] ;  /* 0x0000003c14022981 */ /* 0x000162000c1e1900 */
[----:B-1----:R-:W-:Y:S01]  /*2ad70*/  ISETP.NE.AND P1, PT, R47, 0x1, PT ;  /* 0x000000012f00780c */ /* 0x002fe20003f25270 */
[----:B---3--:R-:W-:-:S03]  /*2ad80*/  IMAD.IADD R8, R212, 0x1, R201 ;  /* 0x00000001d4087824 */ /* 0x008fc600078e02c9 */
[----:B------:R0:W5:Y:S09]  /*2ad90*/  @P0 LDG.E R0, desc[UR60][R4.64] ;  /* 0x0000003c04000981 */ /* 0x000172000c1e1900 */
[----:B------:R-:W1:Y:S08]  /*2ada0*/  @P1 LDC R3, c[0x0][0xbec] ;  /* 0x0002fb00ff031b82 */ /* 0x000e700000000800 */
[----:B------:R-:W2:Y:S01]  /*2adb0*/  @P1 LDC R9, c[0x0][0xbf0] ;  /* 0x0002fc00ff091b82 */ /* 0x000ea20000000800 */
[----:B0-----:R-:W-:Y:S05]  /*2adc0*/  @P0 BRA `(.L_x_1671) ;  /* 0x0000000000100947 */ /* 0x001fea0003800000 */
[----:B------:R-:W-:Y:S05]  /*2add0*/  @!P2 BRA `(.L_x_1671) ;  /* 0x00000000000ca947 */ /* 0x000fea0003800000 */
[----:B------:R-:W3:Y:S04]  /*2ade0*/  LDG.E R5, desc[UR60][R20.64] ;  /* 0x0000003c14057981 */ /* 0x000ee8000c1e1900 */
[----:B-----5:R-:W3:Y:S02]  /*2adf0*/  LDG.E R0, desc[UR60][R20.64+0x4] ;  /* 0x0000043c14007981 */ /* 0x020ee4000c1e1900 */
[----:B---3--:R-:W-:-:S07]  /*2ae00*/  IMAD.IADD R0, R0, 0x1, -R5 ;  /* 0x0000000100007824 */ /* 0x008fce00078e0a05 */
.L_x_1671:
[----:B------:R-:W3:Y:S01]  /*2ae10*/  LDL R10, [R1+0x10] ;  /* 0x00001000010a7983 */ /* 0x000ee20000100800 */
[----:B------:R-:W-:Y:S01]  /*2ae20*/  SHF.R.S32.HI R50, RZ, 0x1f, R219 ;  /* 0x0000001fff327819 */ /* 0x000fe200000114db */
[----:B-1----:R-:W-:Y:S01]  /*2ae30*/  @P1 IMAD.HI.U32 R4, R8, R3, RZ ;  /* 0x0000000308041227 */ /* 0x002fe200078e00ff */
[----:B------:R-:W-:Y:S01]  /*2ae40*/  ULDC.64 UR4, c[0x0][0xb90] ;  /* 0x0002e40000047ab9 */ /* 0x000fe20000000a00 */
[----:B-----5:R-:W-:Y:S01]  /*2ae50*/  SHF.R.S32.HI R3, RZ, 0x1f, R2 ;  /* 0x0000001fff037819 */ /* 0x020fe20000011402 */
[----:B------:R-:W0:Y:S01]  /*2ae60*/  @P1 LDC R55, c[0x0][0xbec] ;  /* 0x0002fb00ff371b82 */ /* 0x000e220000000800 */
[----:B------:R-:W-:Y:S01]  /*2ae70*/  IMAD R6, R50, UR4, RZ ;  /* 0x0000000432067c24 */ /* 0x000fe2000f8e02ff */
[----:B------:R-:W-:Y:S01]  /*2ae80*/  SHF.R.S32.HI R46, RZ, 0x1f, R220 ;  /* 0x0000001fff2e7819 */ /* 0x000fe200000114dc */
[----:B------:R-:W-:Y:S01]  /*2ae90*/  IMAD.MOV.U32 R7, RZ, RZ, R8 ;  /* 0x000000ffff077224 */ /* 0x000fe200078e0008 */
[----:B--2---:R-:W-:Y:S01]  /*2aea0*/  @P1 SHF.R.U32.HI R7, RZ, R9, R4 ;  /* 0x00000009ff071219 */ /* 0x004fe20000011604 */
[----:B------:R-:W-:Y:S01]  /*2aeb0*/  IMAD.WIDE.U32 R4, R219, UR4, R2 ;  /* 0x00000004db047c25 */ /* 0x000fe2000f8e0002 */
[----:B------:R-:W-:-:S02]  /*2aec0*/  SEL R46, R46, RZ, !P2 ;  /* 0x000000ff2e2e7207 */ /* 0x000fc40005000000 */
[----:B------:R-:W-:Y:S01]  /*2aed0*/  SEL R51, R220, RZ, !P2 ;  /* 0x000000ffdc337207 */ /* 0x000fe20005000000 */
[----:B------:R-:W-:Y:S01]  /*2aee0*/  IMAD R9, R219, UR5, R6 ;  /* 0x00000005db097c24 */ /* 0x000fe2000f8e0206 */
[----:B------:R-:W-:Y:S01]  /*2aef0*/  ULDC.64 UR4, c[0x0][0xb98] ;  /* 0x0002e60000047ab9 */ /* 0x000fe20000000a00 */
[----:B------:R-:W-:Y:S02]  /*2af00*/  IMAD.MOV R6, RZ, RZ, -R7 ;  /* 0x000000ffff067224 */ /* 0x000fe400078e0a07 */
[----:B------:R-:W-:Y:S02]  /*2af10*/  IMAD.IADD R5, R5, 0x1, R9 ;  /* 0x0000000105057824 */ /* 0x000fe400078e0209 */
[----:B------:R-:W-:Y:S02]  /*2af20*/  IMAD R9, R47, R6, R8 ;  /* 0x000000062f097224 */ /* 0x000fe400078e0208 */
[----:B------:R-:W-:Y:S02]  /*2af30*/  IMAD R11, R224, 0x40, R213 ;  /* 0x00000040e00b7824 */ /* 0x000fe400078e02d5 */
[----:B------:R-:W-:-:S02]  /*2af40*/  IMAD R6, R46, UR4, RZ ;  /* 0x000000042e067c24 */ /* 0x000fc4000f8e02ff */
        /* <DEDUP_REMOVED lines=11> */
[----:B------:R-:W-:-:S02]  /*2b000*/  IADD3 R29, P3, R48, 0x4000, RZ ;  /* 0x00004000301d7810 */ /* 0x000fc40007f7e0ff */
[----:B------:R-:W-:Y:S01]  /*2b010*/  IADD3 R13, P4, R48, 0x2000, RZ ;  /* 0x00002000300d7810 */ /* 0x000fe20007f9e0ff */
[----:B------:R-:W-:Y:S01]  /*2b020*/  IMAD R11, R9, UR5, R6 ;  /* 0x00000005090b7c24 */ /* 0x000fe2000f8e0206 */
[----:B------:R-:W-:Y:S01]  /*2b030*/  LOP3.LUT R28, R29, 0x380, RZ, 0xc0, !PT ;  /* 0x000003801d1c7812 */ /* 0x000fe200078ec0ff */
[----:B------:R-:W-:Y:S01]  /*2b040*/  IMAD.WIDE.U32 R4, R9, UR4, R4 ;  /* 0x0000000409047c25 */ /* 0x000fe2000f8e0004 */
[----:B------:R-:W-:Y:S01]  /*2b050*/  ULDC.64 UR4, c[0x0][0xb50] ;  /* 0x0002d40000047ab9 */ /* 0x000fe20000000a00 */
[----:B------:R-:W-:Y:S02]  /*2b060*/  LOP3.LUT R12, R13, 0x380, RZ, 0xc0, !PT ;  /* 0x000003800d0c7812 */ /* 0x000fe400078ec0ff */
[----:B------:R-:W-:Y:S01]  /*2b070*/  IMAD.IADD R5, R5, 0x1, R11 ;  /* 0x0000000105057824 */ /* 0x000fe200078e020b */
[----:B------:R-:W-:Y:S01]  /*2b080*/  LEA R6, P2, R4, UR4, 0x2 ;  /* 0x0000000404067c11 */ /* 0x000fe2000f8410ff */
[----:B------:R-:W-:Y:S01]  /*2b090*/  IMAD.X R9, RZ, RZ, R49, P0 ;  /* 0x000000ffff097224 */ /* 0x000fe200000e0631 */
[----:B------:R-:W-:-:S02]  /*2b0a0*/  LOP3.LUT P0, RZ, R229, 0x3, RZ, 0xc0, !PT ;  /* 0x00000003e5ff7812 */ /* 0x000fc4000780c0ff */
[----:B------:R-:W-:Y:S01]  /*2b0b0*/  LEA.HI.X R4, R4, UR5, R5, 0x2, P2 ;  /* 0x0000000504047c11 */ /* 0x000fe200090f1405 */
[----:B------:R-:W-:Y:S01]  /*2b0c0*/  SHFL.IDX PT, R20, R6, RZ, 0x1c1f ;  /* 0x001c1fff06147589 */ /* 0x000fe200000e0000 */
[----:B------:R-:W-:Y:S01]  /*2b0d0*/  IADD3 R25, P2, R48, 0x3000, RZ ;  /* 0x0000300030197810 */ /* 0x000fe20007f5e0ff */
[----:B------:R-:W-:Y:S01]  /*2b0e0*/  ULDC.64 UR4, c[0x0][0xaa0] ;  /* 0x0002a80000047ab9 */ /* 0x000fe20000000a00 */
[----:B------:R-:W-:Y:S01]  /*2b0f0*/  SHF.R.U64 R28, R28, 0x3, RZ ;  /* 0x000000031c1c7819 */ /* 0x000fe200000012ff */
[----:B------:R-:W1:Y:S01]  /*2b100*/  SHFL.IDX PT, R21, R4, RZ, 0x1c1f ;  /* 0x001c1fff04157589 */ /* 0x000e6200000e0000 */
[----:B------:R-:W-:Y:S02]  /*2b110*/  LOP3.LUT R24, R25, 0x380, RZ, 0xc0, !PT ;  /* 0x0000038019187812 */ /* 0x000fe400078ec0ff */
[----:B------:R-:W-:Y:S01]  /*2b120*/  LOP3.LUT R28, R28, R29, RZ, 0x3c, !PT ;  /* 0x0000001d1c1c7212 */ /* 0x000fe200078e3cff */
[----:B------:R-:W-:Y:S01]  /*2b130*/  SHFL.IDX PT, R44, R6, 0x1, 0x1c1f ;  /* 0x003c1f00062c7f89 */ /* 0x000fe200000e0000 */
[----:B------:R-:W-:Y:S01]  /*2b140*/  SHF.R.U64 R24, R24, 0x3, RZ ;  /* 0x0000000318187819 */ /* 0x000fe200000012ff */
[--C-:B------:R-:W-:Y:S01]  /*2b150*/  IMAD.X R29, RZ, RZ, R49.reuse, P3 ;  /* 0x000000ffff1d7224 */ /* 0x100fe200018e0631 */
[----:B------:R-:W-:Y:S01]  /*2b160*/  IADD3 R5, P3, R48, 0x7000, RZ ;  /* 0x0000700030057810 */ /* 0x000fe20007f7e0ff */
[----:B------:R-:W2:Y:S01]  /*2b170*/  SHFL.IDX PT, R45, R4, 0x1, 0x1c1f ;  /* 0x003c1f00042d7f89 */ /* 0x000ea200000e0000 */
[----:B------:R-:W-:Y:S01]  /*2b180*/  LOP3.LUT R24, R24, R25, RZ, 0x3c, !PT ;  /* 0x0000001918187212 */ /* 0x000fe200078e3cff */
[--C-:B------:R-:W-:Y:S01]  /*2b190*/  IMAD.X R25, RZ, RZ, R49.reuse, P2 ;  /* 0x000000ffff197224 */ /* 0x100fe200010e0631 */
[----:B------:R-:W-:Y:S01]  /*2b1a0*/  SHF.R.U64 R12, R12, 0x3, RZ ;  /* 0x000000030c0c7819 */ /* 0x000fe200000012ff */
[----:B------:R-:W-:Y:S01]  /*2b1b0*/  IMAD R3, R3, UR4, RZ ;  /* 0x0000000403037c24 */ /* 0x000fe2000f8e02ff */
[----:B------:R-:W-:Y:S01]  /*2b1c0*/  LOP3.LUT R8, R7, 0x380, RZ, 0xc0, !PT ;  /* 0x0000038007087812 */ /* 0x000fe200078ec0ff */
[--C-:B------:R-:W-:Y:S01]  /*2b1d0*/  IMAD.X R41, RZ, RZ, R49.reuse, P3 ;  /* 0x000000ffff297224 */ /* 0x100fe200018e0631 */
[----:B------:R-:W-:Y:S01]  /*2b1e0*/  LOP3.LUT R12, R12, R13, RZ, 0x3c, !PT ;  /* 0x0000000d0c0c7212 */ /* 0x000fe200078e3cff */
[----:B------:R-:W-:Y:S01]  /*2b1f0*/  IMAD.X R13, RZ, RZ, R49, P4 ;  /* 0x000000ffff0d7224 */ /* 0x000fe200020e0631 */
[----:B------:R-:W-:-:S02]  /*2b200*/  IADD3 R33, P5, R48, 0x5000, RZ ;  /* 0x0000500030217810 */ /* 0x000fc40007fbe0ff */
[----:B------:R-:W-:Y:S02]  /*2b210*/  IADD3 R37, P4, R48, 0x6000, RZ ;  /* 0x0000600030257810 */ /* 0x000fe40007f9e0ff */
[----:B------:R-:W-:Y:S02]  /*2b220*/  SHF.R.U64 R8, R8, 0x3, RZ ;  /* 0x0000000308087819 */ /* 0x000fe400000012ff */
[----:B------:R-:W-:Y:S02]  /*2b230*/  LOP3.LUT R32, R33, 0x380, RZ, 0xc0, !PT ;  /* 0x0000038021207812 */ /* 0x000fe400078ec0ff */
[----:B------:R-:W-:Y:S02]  /*2b240*/  LOP3.LUT R36, R37, 0x380, RZ, 0xc0, !PT ;  /* 0x0000038025247812 */ /* 0x000fe400078ec0ff */
[----:B------:R-:W-:Y:S02]  /*2b250*/  LOP3.LUT R8, R8, R7, RZ, 0x3c, !PT ;  /* 0x0000000708087212 */ /* 0x000fe400078e3cff */
[----:B------:R-:W-:-:S02]  /*2b260*/  LOP3.LUT R7, R48, 0x380, RZ, 0xc0, !PT ;  /* 0x0000038030077812 */ /* 0x000fc400078ec0ff */
[----:B------:R-:W-:Y:S02]  /*2b270*/  SHF.R.U64 R32, R32, 0x3, RZ ;  /* 0x0000000320207819 */ /* 0x000fe400000012ff */
[----:B------:R-:W-:Y:S02]  /*2b280*/  SHF.R.U64 R36, R36, 0x3, RZ ;  /* 0x0000000324247819 */ /* 0x000fe400000012ff */
[----:B------:R-:W-:Y:S02]  /*2b290*/  SHF.R.U64 R7, R7, 0x3, RZ ;  /* 0x0000000307077819 */ /* 0x000fe400000012ff */
[----:B------:R-:W-:Y:S01]  /*2b2a0*/  LOP3.LUT R32, R32, R33, RZ, 0x3c, !PT ;  /* 0x0000002120207212 */ /* 0x000fe200078e3cff */
[--C-:B------:R-:W-:Y:S01]  /*2b2b0*/  IMAD.X R33, RZ, RZ, R49.reuse, P5 ;  /* 0x000000ffff217224 */ /* 0x100fe200028e0631 */
[----:B------:R-:W-:Y:S01]  /*2b2c0*/  LOP3.LUT R36, R36, R37, RZ, 0x3c, !PT ;  /* 0x0000002524247212 */ /* 0x000fe200078e3cff */
[----:B------:R-:W-:Y:S01]  /*2b2d0*/  IMAD.X R37, RZ, RZ, R49, P4 ;  /* 0x000000ffff257224 */ /* 0x000fe200020e0631 */
[----:B------:R-:W-:Y:S01]  /*2b2e0*/  LOP3.LUT R48, R7, R48, RZ, 0x3c, !PT ;  /* 0x0000003007307212 */ /* 0x000fe200078e3cff */
[----:B------:R-:W-:Y:S01]  /*2b2f0*/  BSSY B1, `(.L_x_1672) ;  /* 0x0000053000017945 */ /* 0x000fe20003800000 */
[----:B------:R-:W-:-:S02]  /*2b300*/  SHF.R.S32.HI R52, RZ, 0x1f, R217 ;  /* 0x0000001fff347819 */ /* 0x000fc400000114d9 */
[----:B------:R-:W-:Y:S01]  /*2b310*/  SHF.R.S32.HI R54, RZ, 0x1f, R213 ;  /* 0x0000001fff367819 */ /* 0x000fe200000114d5 */
[----:B---3--:R-:W-:-:S04]  /*2b320*/  IMAD.IADD R10, R10, 0x1, R201 ;  /* 0x000000010a0a7824 */ /* 0x008fc800078e02c9 */
[C---:B------:R-:W-:Y:S01]  /*2b330*/  VIADD R0, R10.reuse, 0x8 ;  /* 0x000000080a007836 */ /* 0x040fe20000000000 */
[----:B------:R-:W-:-:S04]  /*2b340*/  ISETP.GE.OR P2, PT, R10, R53, P0 ;  /* 0x000000350a00720c */ /* 0x000fc80000746670 */
[----:B------:R-:W-:Y:S02]  /*2b350*/  ISETP.GE.OR P0, PT, R0, R53, P0 ;  /* 0x000000350000720c */ /* 0x000fe40000706670 */
[----:B------:R-:W-:-:S04]  /*2b360*/  LOP3.LUT R0, R5, 0x380, RZ, 0xc0, !PT ;  /* 0x0000038005007812 */ /* 0x000fc800078ec0ff */
[----:B------:R-:W-:-:S03]  /*2b370*/  SHF.R.U64 R0, R0, 0x3, RZ ;  /* 0x0000000300007819 */ /* 0x000fc600000012ff */
[----:B-1----:R1:W-:Y:S01]  /*2b380*/  @!P2 ST.E desc[UR60][R20.64], R88 ;  /* 0x000000581400a985 */ /* 0x0023e2000c10193c */
[----:B------:R-:W-:-:S03]  /*2b390*/  LOP3.LUT R40, R0, R5, RZ, 0x3c, !PT ;  /* 0x0000000500287212 */ /* 0x000fc600078e3cff */
[----:B--2---:R2:W-:Y:S01]  /*2b3a0*/  @!P0 ST.E desc[UR60][R44.64], R89 ;  /* 0x000000592c008985 */ /* 0x0045e2000c10193c */
[----:B------:R-:W-:-:S03]  /*2b3b0*/  IMAD R0, R218, 0x20, R224 ;  /* 0x00000020da007824 */ /* 0x000fc600078e02e0 */
[----:B------:R3:W5:Y:S01]  /*2b3c0*/  LD.E.128 R4, desc[UR60][R48.64] ;  /* 0x0000003c30047980 */ /* 0x000762000c101d00 */
[----:B-1----:R-:W-:-:S03]  /*2b3d0*/  IMAD R21, R2, UR5, R3 ;  /* 0x0000000502157c24 */ /* 0x002fc6000f8e0203 */
[----:B------:R-:W5:Y:S01]  /*2b3e0*/  LD.E.128 R8, desc[UR60][R8.64] ;  /* 0x0000003c08087980 */ /* 0x000f62000c101d00 */
[----:B--2---:R-:W1:Y:S01]  /*2b3f0*/  @P1 LDC R45, c[0x0][0xbf0] ;  /* 0x0002fc00ff2d1b82 */ /* 0x004e620000000800 */
[----:B------:R-:W-:Y:S01]  /*2b400*/  IMAD.WIDE.U32 R2, R2, UR4, RZ ;  /* 0x0000000402027c25 */ /* 0x000fe2000f8e00ff */
[----:B------:R-:W-:Y:S01]  /*2b410*/  ULDC.64 UR4, c[0x0][0xae8] ;  /* 0x0002ba0000047ab9 */ /* 0x000fe20000000a00 */
[----:B------:R-:W5:Y:S02]  /*2b420*/  LD.E.128 R12, desc[UR60][R12.64] ;  /* 0x0000003c0c0c7980 */ /* 0x000f64000c101d00 */
[----:B------:R-:W-:Y:S02]  /*2b430*/  IMAD.IADD R3, R3, 0x1, R21 ;  /* 0x0000000103037824 */ /* 0x000fe400078e0215 */
[----:B------:R-:W-:Y:S01]  /*2b440*/  IMAD R20, R50, UR4, RZ ;  /* 0x0000000432147c24 */ /* 0x000fe2000f8e02ff */
[----:B------:R-:W5:Y:S01]  /*2b450*/  LD.E.128 R24, desc[UR60][R24.64] ;  /* 0x0000003c18187980 */ /* 0x000f62000c101d00 */
[----:B------:R-:W-:-:S02]  /*2b460*/  IMAD.IADD R44, R201, 0x1, R0 ;  /* 0x00000001c92c7824 */ /* 0x000fc400078e0200 */
[C---:B------:R-:W-:Y:S01]  /*2b470*/  IMAD R21, R219.reuse, UR5, R20 ;  /* 0x00000005db157c24 */ /* 0x040fe2000f8e0214 */
[----:B------:R-:W5:Y:S01]  /*2b480*/  LD.E.128 R28, desc[UR60][R28.64] ;  /* 0x0000003c1c1c7980 */ /* 0x000f62000c101d00 */
[----:B------:R-:W-:Y:S01]  /*2b490*/  IMAD.WIDE.U32 R2, R219, UR4, R2 ;  /* 0x00000004db027c25 */ /* 0x000fe2000f8e0002 */
[----:B------:R-:W-:Y:S02]  /*2b4a0*/  ULDC.64 UR4, c[0x0][0xaf0] ;  /* 0x0002bc0000047ab9 */ /* 0x000fe40000000a00 */
[----:B------:R-:W5:Y:S01]  /*2b4b0*/  LD.E.128 R32, desc[UR60][R32.64] ;  /* 0x0000003c20207980 */ /* 0x000f62000c101d00 */
[----:B0-----:R-:W-:-:S03]  /*2b4c0*/  @P1 IMAD.HI.U32 R0, R44, R55, RZ ;  /* 0x000000372c001227 */ /* 0x001fc600078e00ff */
[----:B------:R-:W5:Y:S01]  /*2b4d0*/  LD.E.128 R36, desc[UR60][R36.64] ;  /* 0x0000003c24247980 */ /* 0x000f62000c101d00 */
[----:B------:R-:W-:Y:S02]  /*2b4e0*/  IMAD.IADD R3, R3, 0x1, R21 ;  /* 0x0000000103037824 */ /* 0x000fe400078e0215 */
[----:B------:R-:W-:Y:S01]  /*2b4f0*/  IMAD.MOV.U32 R21, RZ, RZ, R44 ;  /* 0x000000ffff157224 */ /* 0x000fe200078e002c */
[----:B-1----:R-:W-:Y:S01]  /*2b500*/  @P1 SHF.R.U32.HI R21, RZ, R45, R0 ;  /* 0x0000002dff151219 */ /* 0x002fe20000011600 */
[----:B------:R-:W-:Y:S01]  /*2b510*/  IMAD R20, R46, UR4, RZ ;  /* 0x000000042e147c24 */ /* 0x000fe2000f8e02ff */
[----:B------:R-:W5:Y:S01]  /*2b520*/  LD.E.128 R40, desc[UR60][R40.64] ;  /* 0x0000003c28287980 */ /* 0x000f62000c101d00 */
[C---:B------:R-:W-:Y:S01]  /*2b530*/  IMAD.WIDE.U32 R2, R51.reuse, UR4, R2 ;  /* 0x0000000433027c25 */ /* 0x040fe2000f8e0002 */
[--C-:B------:R-:W-:Y:S01]  /*2b540*/  SHF.R.S32.HI R0, RZ, 0x1f, R21.reuse ;  /* 0x0000001fff007819 */ /* 0x100fe20000011415 */
[----:B------:R-:W-:Y:S01]  /*2b550*/  @!PT LDS RZ, [RZ] ;  /* 0x00000000fffff984 */ /* 0x000fe20000000800 */
[----:B------:R-:W-:Y:S01]  /*2b560*/  @!PT LDS RZ, [RZ] ;  /* 0x00000000fffff984 */ /* 0x000fe20000000800 */
[----:B------:R-:W-:Y:S01]  /*2b570*/  @!PT LDS RZ, [RZ] ;  /* 0x00000000fffff984 */ /* 0x000fe20000000800 */
[----:B------:R-:W-:Y:S01]  /*2b580*/  @!PT LDS RZ, [RZ] ;  /* 0x00000000fffff984 */ /* 0x000fe20000000800 */
[----:B------:R0:W-:Y:S06]  /*2b590*/  MEMBAR.ALL.CTA ;  /* 0x0000000000007992 */ /* 0x0001ec0000008000 */
[----:B0-----:R-:W0:Y:S01]  /*2b5a0*/  FENCE.VIEW.ASYNC.S ;  /* 0x00000000000073c6 */ /* 0x001e220000000000 */
[----:B------:R-:W-:Y:S01]  /*2b5b0*/  IMAD R45, R51, UR5, R20 ;  /* 0x00000005332d7c24 */ /* 0x000fe2000f8e0214 */
[----:B------:R-:W-:Y:S01]  /*2b5c0*/  ULDC.64 UR4, c[0x0][0xae0] ;  /* 0x0002b80000047ab9 */ /* 0x000fe20000000a00 */
[----:B------:R-:W-:-:S02]  /*2b5d0*/  IMAD.MOV R20, RZ, RZ, -R21 ;  /* 0x000000ffff147224 */ /* 0x000fc400078e0a15 */
[----:B------:R-:W-:Y:S02]  /*2b5e0*/  IMAD.IADD R3, R3, 0x1, R45 ;  /* 0x0000000103037824 */ /* 0x000fe400078e022d */
[----:B------:R-:W-:Y:S02]  /*2b5f0*/  IMAD R0, R0, UR4, RZ ;  /* 0x0000000400007c24 */ /* 0x000fe4000f8e02ff */
[----:B------:R-:W-:Y:S02]  /*2b600*/  IMAD R45, R47, R20, R44 ;  /* 0x000000142f2d7224 */ /* 0x000fe400078e022c */
[C---:B------:R-:W-:Y:S02]  /*2b610*/  IMAD R47, R21.reuse, UR5, R0 ;  /* 0x00000005152f7c24 */ /* 0x040fe4000f8e0200 */
[----:B------:R-:W-:Y:S01]  /*2b620*/  IMAD.WIDE.U32 R2, R21, UR4, R2 ;  /* 0x0000000415027c25 */ /* 0x000fe2000f8e0002 */
[----:B------:R-:W-:Y:S01]  /*2b630*/  SHF.R.S32.HI R0, RZ, 0x1f, R45 ;  /* 0x0000001fff007819 */ /* 0x000fe2000001142d */
[----:B------:R-:W-:-:S02]  /*2b640*/  ULDC.64 UR4, c[0x0][0xad8] ;  /* 0x0002b60000047ab9 */ /* 0x000fc40000000a00 */
[----:B------:R-:W-:Y:S02]  /*2b650*/  IMAD.IADD R46, R224, 0x1, R201 ;  /* 0x00000001e02e7824 */ /* 0x000fe400078e02c9 */
[----:B------:R-:W-:Y:S02]  /*2b660*/  IMAD.IADD R3, R3, 0x1, R47 ;  /* 0x0000000103037824 */ /* 0x000fe400078e022f */
[----:B------:R-:W-:Y:S01]  /*2b670*/  IMAD R20, R0, UR4, RZ ;  /* 0x0000000400147c24 */ /* 0x000fe2000f8e02ff */
[CC--:B------:R-:W-:Y:S01]  /*2b680*/  ISETP.GE.AND P2, PT, R46.reuse, R53.reuse, PT ;  /* 0x000000352e00720c */ /* 0x0c0fe20003f46270 */
[----:B------:R-:W-:Y:S02]  /*2b690*/  VIADD R0, R46, 0x20 ;  /* 0x000000202e007836 */ /* 0x000fe40000000000 */
        /* <DEDUP_REMOVED lines=10> */
[----:B------:R-:W-:Y:S01]  /*2b740*/  ISETP.GE.AND P1, PT, R20, R53, PT ;  /* 0x000000351400720c */ /* 0x000fe20003f26270 */
[----:B0-----:R0:W-:Y:S01]  /*2b750*/  SYNCS.ARRIVE.TRANS64.RED.A1T0 RZ, [R0+URZ], RZ ;  /* 0x000000ff00ff79a7 */ /* 0x0011e2000810043f */
[----:B------:R3:W1:Y:S04]  /*2b760*/  SHFL.IDX PT, R20, R44, RZ, 0x181f ;  /* 0x00181fff2c147589 */ /* 0x00066800000e0000 */
[----:B0-----:R3:W0:Y:S01]  /*2b770*/  SHFL.IDX PT, R0, R45, RZ, 0x181f ;  /* 0x00181fff2d007589 */ /* 0x00162200000e0000 */
[----:B------:R-:W-:Y:S06]  /*2b780*/  @P2 BRA `(.L_x_1673) ;  /* 0x0000000000242947 */ /* 0x000fec0003800000 */
[----:B------:R-:W-:Y:S02]  /*2b790*/  ULDC UR4, c[0x0][0xac8] ;  /* 0x0002b20000047ab9 */ /* 0x000fe40000000800 */
[----:B------:R-:W-:Y:S02]  /*2b7a0*/  ISETP.GE.AND P2, PT, R213, UR4, PT ;  /* 0x00000004d5007c0c */ /* 0x000fe4000bf46270 */
[----:B------:R-:W-:-:S11]  /*2b7b0*/  ISETP.GE.AND P3, PT, R217, UR4, PT ;  /* 0x00000004d9007c0c */ /* 0x000fd6000bf66270 */
[-C--:B-1----:R-:W-:Y:S02]  /*2b7c0*/  @!P2 LEA R2, P4, R213, R20.reuse, 0x1 ;  /* 0x00000014d502a211 */ /* 0x082fe400078808ff */
[----:B------:R-:W-:Y:S02]  /*2b7d0*/  @!P3 LEA R20, P5, R217, R20, 0x1 ;  /* 0x00000014d914b211 */ /* 0x000fe400078a08ff */
[-C--:B0-----:R-:W-:Y:S02]  /*2b7e0*/  @!P2 LEA.HI.X R3, R213, R0.reuse, R54, 0x1, P4 ;  /* 0x00000000d503a211 */ /* 0x081fe400020f0c36 */
[----:B------:R-:W-:-:S03]  /*2b7f0*/  @!P3 LEA.HI.X R21, R217, R0, R52, 0x1, P5 ;  /* 0x00000000d915b211 */ /* 0x000fc600028f0c34 */
[----:B-----5:R2:W-:Y:S04]  /*2b800*/  @!P2 ST.E.128 desc[UR60][R2.64], R4 ;  /* 0x000000040200a985 */ /* 0x0205e8000c101d3c */
[----:B------:R2:W-:Y:S02]  /*2b810*/  @!P3 ST.E.128 desc[UR60][R20.64], R28 ;  /* 0x0000001c1400b985 */ /* 0x0005e4000c101d3c */
.L_x_1673:
[----:B------:R-:W-:Y:S05]  /*2b820*/  BSYNC B1 ;  /* 0x0000000000017941 */ /* 0x000fea0003800000 */
.L_x_1672:
[----:B0-----:R0:W4:Y:S01]  /*2b830*/  SHFL.IDX PT, R0, R45, 0x1, 0x181f ;  /* 0x00381f002d007f89 */ /* 0x00112200000e0000 */
[----:B------:R-:W-:Y:S03]  /*2b840*/  BSSY B1, `(.L_x_1674) ;  /* 0x000000c000017945 */ /* 0x000fe60003800000 */
[----:B--2--5:R0:W2:Y:S01]  /*2b850*/  SHFL.IDX PT, R4, R44, 0x1, 0x181f ;  /* 0x00381f002c047f89 */ /* 0x0240a200000e0000 */
        /* <DEDUP_REMOVED lines=8> */
[----:B------:R2:W-:Y:S04]  /*2b8e0*/  @!P3 ST.E.128 desc[UR60][R2.64], R8 ;  /* 0x000000080200b985 */ /* 0x0005e8000c101d3c */
[----:B------:R2:W-:Y:S02]  /*2b8f0*/  @!P4 ST.E.128 desc[UR60][R4.64], R32 ;  /* 0x000000200400c985 */ /* 0x0005e4000c101d3c */
.L_x_1675:
[----:B------:R-:W-:Y:S05]  /*2b900*/  BSYNC B1 ;  /* 0x0000000000017941 */ /* 0x000fea0003800000 */
.L_x_1674:
[----:B----4-:R4:W0:Y:S01]  /*2b910*/  SHFL.IDX PT, R0, R45, 0x2, 0x181f ;  /* 0x00581f002d007f89 */ /* 0x01082200000e0000 */
[----:B------:R-:W-:Y:S03]  /*2b920*/  BSSY B1, `(.L_x_1676) ;  /* 0x000000c000017945 */ /* 0x000fe60003800000 */
[----:B--2---:R4:W2:Y:S01]  /*2b930*/  SHFL.IDX PT, R4, R44, 0x2, 0x181f ;  /* 0x00581f002c047f89 */ /* 0x0048a200000e0000 */
        /* <DEDUP_REMOVED lines=8> */
[----:B------:R0:W-:Y:S04]  /*2b9c0*/  @!P2 ST.E.128 desc[UR60][R2.64], R12 ;  /* 0x0000000c0200a985 */ /* 0x0001e8000c101d3c */
[----:B------:R0:W-:Y:S02]  /*2b9d0*/  @!P3 ST.E.128 desc[UR60][R4.64], R36 ;  /* 0x000000240400b985 */ /* 0x0001e4000c101d3c */
.L_x_1677:
[----:B------:R-:W-:Y:S05]  /*2b9e0*/  BSYNC B1 ;  /* 0x0000000000017941 */ /* 0x000fea0003800000 */
.L_x_1676:
[----:B0-----:R-:W-:Y:S01]  /*2b9f0*/  VIADD R0, R46, 0x60 ;  /* 0x000000602e007836 */ /* 0x001fe20000000000 */
[----:B--2---:R0:W2:Y:S04]  /*2ba00*/  SHFL.IDX PT, R4, R45, 0x3, 0x181f ;  /* 0x00781f002d047f89 */ /* 0x0040a800000e0000 */
[----:B------:R-:W-:Y:S01]  /*2ba10*/  ISETP.GE.AND P0, PT, R0, R53, PT ;  /* 0x000000350000720c */ /* 0x000fe20003f06270 */
[----:B---34-:R-:W3:-:S12]  /*2ba20*/  SHFL.IDX PT, R44, R44, 0x3, 0x181f ;  /* 0x00781f002c2c7f89 */ /* 0x018ed800000e0000 */
[----:B0-----:R-:W-:Y:S05]  /*2ba30*/  @P0 BRA `(.L_x_1678) ;  /* 0x0000000c00200947 */ /* 0x001fea0003800000 */
[----:B------:R-:W-:Y:S02]  /*2ba40*/  ULDC UR4, c[0x0][0xac8] ;  /* 0x0002b20000047ab9 */ /* 0x000fe40000000800 */
[----:B------:R-:W-:-:S13]  /*2ba50*/  ISETP.GE.AND P1, PT, R213, UR4, PT ;  /* 0x00000004d5007c0c */ /* 0x000fda000bf26270 */
[----:B---3--:R-:W-:-:S04]  /*2ba60*/  @!P1 LEA R2, P0, R213, R44, 0x1 ;  /* 0x0000002cd5029211 */ /* 0x008fc800078008ff */
[----:B--2---:R-:W-:Y:S02]  /*2ba70*/  @!P1 LEA.HI.X R3, R213, R4, R54, 0x1, P0 ;  /* 0x00000004d5039211 */ /* 0x004fe400000f0c36 */
[----:B------:R-:W-:-:S03]  /*2ba80*/  ISETP.GE.AND P0, PT, R217, UR4, PT ;  /* 0x00000004d9007c0c */ /* 0x000fc6000bf06270 */
[----:B------:R0:W-:Y:S10]  /*2ba90*/  @!P1 ST.E.128 desc[UR60][R2.64], R24 ;  /* 0x0000001802009985 */ /* 0x0001f4000c101d3c */
[----:B------:R-:W-:Y:S05]  /*2baa0*/  @P0 BRA `(.L_x_1678) ;  /* 0x0000000c00040947 */ /* 0x000fea0003800000 */
[----:B0-----:R-:W-:-:S04]  /*2bab0*/  LEA R2, P0, R217, R44, 0x1 ;  /* 0x0000002cd9027211 */ /* 0x001fc800078008ff */
[----:B------:R-:W-:-:S05]  /*2bac0*/  LEA.HI.X R3, R217, R4, R52, 0x1, P0 ;  /* 0x00000004d9037211 */ /* 0x000fca00000f0c34 */
[----:B------:R4:W-:Y:S01]  /*2bad0*/  ST.E.128 desc[UR60][R2.64], R40 ;  /* 0x0000002802007985 */ /* 0x0009e2000c101d3c */
[----:B------:R-:W-:Y:S05]  /*2bae0*/  BRA `(.L_x_1678) ;  /* 0x0000000800f47947 */ /* 0x000fea0003800000 */
.L_x_1669:
[----:B------:R-:W-:Y:S01]  /*2baf0*/  ULDC.64 UR4, c[0x0][0xc00] ;  /* 0x0003000000047ab9 */ /* 0x000fe20000000a00 */
[----:B------:R-:W2:Y:S01]  /*2bb00*/  LDC.64 R2, c[0x0][0xc00] ;  /* 0x00030000ff027b82 */ /* 0x000ea20000000a00 */
[----:B------:R-:W-:Y:S01]  /*2bb10*/  ISETP.NE.U32.AND P0, PT, RZ, UR4, PT ;  /* 0x00000004ff007c0c */ /* 0x000fe2000bf05070 */
[----:B------:R-:W-:-:S03]  /*2bb20*/  IMAD.MOV.U32 R0, RZ, RZ, RZ ;  /* 0x000000ffff007224 */ /* 0x000fc600078e00ff */
[----:B------:R-:W-:Y:S01]  /*2bb30*/  ISETP.NE.AND.EX P0, PT, RZ, UR5, PT, P0 ;  /* 0x00000005ff007c0c */ /* 0x000fe2000bf05300 */
[----:B------:R-:W-:Y:S02]  /*2bb40*/  ULDC.64 UR4, c[0x0][0xc08] ;  /* 0x0003020000047ab9 */ /* 0x000fe40000000a00 */
[----:B------:R-:W-:Y:S01]  /*2bb50*/  ISETP.NE.U32.AND P1, PT, RZ, UR4, PT ;  /* 0x00000004ff007c0c */ /* 0x000fe2000bf25070 */
[----:B------:R-:W3:Y:S03]  /*2bb60*/  LDC R21, c[0x0][0xbe8] ;  /* 0x0002fa00ff157b82 */ /* 0x000ee60000000800 */
[----:B------:R-:W-:Y:S01]  /*2bb70*/  ISETP.NE.AND.EX P1, PT, RZ, UR5, PT, P1 ;  /* 0x00000005ff007c0c */ /* 0x000fe2000bf25310 */
[----:B--2---:R-:W-:-:S12]  /*2bb80*/  IMAD.WIDE R2, R220, 0x4, R2 ;  /* 0x00000004dc027825 */ /* 0x004fd800078e0202 */
[----:B------:R-:W2:Y:S01]  /*2bb90*/  @P1 LDC.64 R4, c[0x0][0xc08] ;  /* 0x00030200ff041b82 */ /* 0x000ea20000000a00 */
[----:B------:R-:W-:Y:S02]  /*2bba0*/  ULDC UR4, c[0x0][0xa88] ;  /* 0x0002a20000047ab9 */ /* 0x000fe40000000800 */
[----:B------:R-:W-:Y:S01]  /*2bbb0*/  IMAD.U32 R6, RZ, RZ, UR4 ;  /* 0x00000004ff067e24 */ /* 0x000fe2000f8e00ff */
[----:B------:R4:W5:Y:S01]  /*2bbc0*/  @P0 LDG.E R0, desc[UR60][R2.64] ;  /* 0x0000003c02000981 */ /* 0x000962000c1e1900 */
[----:B--2---:R-:W-:-:S05]  /*2bbd0*/  @P1 IMAD.WIDE R4, R220, 0x4, R4 ;  /* 0x00000004dc041825 */ /* 0x004fca00078e0204 */
[----:B------:R4:W5:Y:S01]  /*2bbe0*/  @P1 LDG.E R6, desc[UR60][R4.64] ;  /* 0x0000003c04061981 */ /* 0x000962000c1e1900 */
[----:B---3--:R-:W-:Y:S01]  /*2bbf0*/  ISETP.NE.AND P2, PT, R21, 0x1, PT ;  /* 0x000000011500780c */ /* 0x008fe20003f45270 */
[----:B------:R-:W2:-:S12]  /*2bc00*/  S2R R8, SR_TID.X ;  /* 0x0000000000087919 */ /* 0x000e980000002100 */
[----:B------:R-:W3:Y:S08]  /*2bc10*/  @P2 LDC R20, c[0x0][0xbec] ;  /* 0x0002fb00ff142b82 */ /* 0x000ef00000000800 */
[----:B------:R-:W0:Y:S01]  /*2bc20*/  @P2 LDC R25, c[0x0][0xbf0] ;  /* 0x0002fc00ff192b82 */ /* 0x000e220000000800 */
[----:B--2---:R-:W-:-:S05]  /*2bc30*/  VIADD R7, R8, 0xffffff80 ;  /* 0xffffff8008077836 */ /* 0x004fca0000000000 */
[----:B------:R-:W-:Y:S02]  /*2bc40*/  ISETP.GE.AND P3, PT, R7, 0x80, PT ;  /* 0x000000800700780c */ /* 0x000fe40003f66270 */
[----:B------:R-:W-:Y:S01]  /*2bc50*/  SHF.R.S32.HI R7, RZ, 0x1f, R220 ;  /* 0x0000001fff077819 */ /* 0x000fe200000114dc */
[----:B----4-:R-:W-:Y:S10]  /*2bc60*/  @P1 BRA `(.L_x_1679) ;  /* 0x0000000000101947 */ /* 0x010ff40003800000 */
[----:B------:R-:W-:Y:S05]  /*2bc70*/  @!P0 BRA `(.L_x_1679) ;  /* 0x00000000000c8947 */ /* 0x000fea0003800000 */
[----:B------:R-:W2:Y:S04]  /*2bc80*/  LDG.E R5, desc[UR60][R2.64] ;  /* 0x0000003c02057981 */ /* 0x000ea8000c1e1900 */
[----:B-----5:R-:W2:Y:S02]  /*2bc90*/  LDG.E R6, desc[UR60][R2.64+0x4] ;  /* 0x0000043c02067981 */ /* 0x020ea4000c1e1900 */
[----:B--2---:R-:W-:-:S07]  /*2bca0*/  IMAD.IADD R6, R6, 0x1, -R5 ;  /* 0x0000000106067824 */ /* 0x004fce00078e0a05 */
.L_x_1679:
[----:B------:R-:W-:Y:S01]  /*2bcb0*/  BSSY B1, `(.L_x_1680) ;  /* 0x000002c000017945 */ /* 0x000fe20003800000 */
[----:B------:R-:W-:Y:S02]  /*2bcc0*/  SHF.R.S32.HI R10, RZ, 0x1f, R219 ;  /* 0x0000001fff0a7819 */ /* 0x000fe400000114db */
[----:B------:R-:W-:Y:S02]  /*2bcd0*/  SEL R13, R220, RZ, !P0 ;  /* 0x000000ffdc0d7207 */ /* 0x000fe40004000000 */
[----:B------:R-:W-:Y:S02]  /*2bce0*/  SEL R12, R7, RZ, !P0 ;  /* 0x000000ff070c7207 */ /* 0x000fe40004000000 */
[----:B-----5:R-:W-:Y:S01]  /*2bcf0*/  SHF.R.S32.HI R11, RZ, 0x1f, R0 ;  /* 0x0000001fff0b7819 */ /* 0x020fe20000011400 */
[----:B------:R-:W-:Y:S06]  /*2bd00*/  @P3 BRA `(.L_x_1681) ;  /* 0x0000000000983947 */ /* 0x000fec0003800000 */
[----:B------:R-:W2:Y:S01]  /*2bd10*/  LDC R14, c[0x0][0xbe8] ;  /* 0x0002fa00ff0e7b82 */ /* 0x000ea20000000800 */
[----:B------:R-:W-:Y:S01]  /*2bd20*/  IADD3 R9, R201, -0x80, R8 ;  /* 0xffffff80c9097810 */ /* 0x000fe20007ffe008 */
[----:B--2---:R-:W-:-:S05]  /*2bd30*/  IMAD R2, R6, R14, RZ ;  /* 0x0000000e06027224 */ /* 0x004fca00078e02ff */
[----:B------:R-:W-:-:S13]  /*2bd40*/  ISETP.GE.AND P0, PT, R9, R2, PT ;  /* 0x000000020900720c */ /* 0x000fda0003f06270 */
[----:B------:R-:W-:Y:S05]  /*2bd50*/  @P0 BRA `(.L_x_1681) ;  /* 0x0000000000840947 */ /* 0x000fea0003800000 */
[----:B------:R-:W-:Y:S01]  /*2bd60*/  ISETP.NE.AND P0, PT, R14, 0x1, PT ;  /* 0x000000010e00780c */ /* 0x000fe20003f05270 */
[----:B------:R-:W-:Y:S01]  /*2bd70*/  ULDC.64 UR4, c[0x0][0xb90] ;  /* 0x0002e40000047ab9 */ /* 0x000fe20000000a00 */
[----:B------:R-:W-:Y:S02]  /*2bd80*/  IMAD.MOV.U32 R2, RZ, RZ, R0 ;  /* 0x000000ffff027224 */ /* 0x000fe400078e0000 */
[----:B------:R-:W-:Y:S02]  /*2bd90*/  IMAD R8, R10, UR4, RZ ;  /* 0x000000040a087c24 */ /* 0x000fe4000f8e02ff */
[----:B------:R-:W-:Y:S02]  /*2bda0*/  IMAD.MOV.U32 R3, RZ, RZ, R11 ;  /* 0x000000ffff037224 */ /* 0x000fe400078e000b */
[----:B------:R-:W-:Y:S02]  /*2bdb0*/  IMAD.MOV.U32 R5, RZ, RZ, R9 ;  /* 0x000000ffff057224 */ /* 0x000fe400078e0009 */
[----:B------:R-:W-:-:S03]  /*2bdc0*/  IMAD.WIDE.U32 R2, R219, UR4, R2 ;  /* 0x00000004db027c25 */ /* 0x000fc6000f8e0002 */
[----:B------:R-:W2:Y:S01]  /*2bdd0*/  @P0 LDC R4, c[0x0][0xbec] ;  /* 0x0002fb00ff040b82 */ /* 0x000ea20000000800 */
[----:B------:R-:W-:Y:S01]  /*2bde0*/  IMAD R7, R219, UR5, R8 ;  /* 0x00000005db077c24 */ /* 0x000fe2000f8e0208 */
[----:B------:R-:W-:-:S03]  /*2bdf0*/  ULDC.64 UR4, c[0x0][0xb98] ;  /* 0x0002e60000047ab9 */ /* 0x000fc60000000a00 */
[----:B------:R-:W-:-:S03]  /*2be00*/  IMAD.IADD R3, R3, 0x1, R7 ;  /* 0x0000000103037824 */ /* 0x000fc600078e0207 */
[----:B------:R-:W4:Y:S01]  /*2be10*/  @P0 LDC R15, c[0x0][0xbf0] ;  /* 0x0002fc00ff0f0b82 */ /* 0x000f220000000800 */
[----:B------:R-:W-:-:S04]  /*2be20*/  IMAD.WIDE.U32 R2, R13, UR4, R2 ;  /* 0x000000040d027c25 */ /* 0x000fc8000f8e0002 */
[----:B--2---:R-:W-:-:S05]  /*2be30*/  @P0 IMAD.HI.U32 R4, R9, R4, RZ ;  /* 0x0000000409040227 */ /* 0x004fca00078e00ff */
[----:B----4-:R-:W-:Y:S01]  /*2be40*/  @P0 SHF.R.U32.HI R5, RZ, R15, R4 ;  /* 0x0000000fff050219 */ /* 0x010fe20000011604 */
[----:B------:R-:W-:-:S03]  /*2be50*/  IMAD R4, R12, UR4, RZ ;  /* 0x000000040c047c24 */ /* 0x000fc6000f8e02ff */
[----:B------:R-:W-:Y:S01]  /*2be60*/  IADD3 R2, P0, R5, R2, RZ ;  /* 0x0000000205027210 */ /* 0x000fe20007f1e0ff */
[----:B------:R-:W-:Y:S02]  /*2be70*/  IMAD.MOV R7, RZ, RZ, -R5 ;  /* 0x000000ffff077224 */ /* 0x000fe400078e0a05 */
[----:B------:R-:W-:Y:S01]  /*2be80*/  IMAD R8, R13, UR5, R4 ;  /* 0x000000050d087c24 */ /* 0x000fe2000f8e0204 */
[----:B------:R-:W-:Y:S01]  /*2be90*/  ULDC.64 UR4, c[0x0][0xb88] ;  /* 0x0002e20000047ab9 */ /* 0x000fe20000000a00 */
[----:B------:R-:W-:Y:S01]  /*2bea0*/  IMAD R7, R14, R7, R9 ;  /* 0x000000070e077224 */ /* 0x000fe200078e0209 */
[----:B------:R-:W-:-:S04]  /*2beb0*/  SHF.R.S32.HI R9, RZ, 0x1f, R5 ;  /* 0x0000001fff097819 */ /* 0x000fc80000011405 */
        /* <DEDUP_REMOVED lines=8> */
[----:B------:R-:W-:Y:S01]  /*2bf40*/  LEA.HI.X R5, R2, UR5, R3, 0x2, P0 ;  /* 0x0000000502057c11 */ /* 0x000fe200080f1403 */
[----:B------:R-:W-:-:S05]  /*2bf50*/  IMAD.MOV.U32 R3, RZ, RZ, -0x800000 ;  /* 0xff800000ff037424 */ /* 0x000fca00078e00ff */
[----:B------:R2:W-:Y:S02]  /*2bf60*/  STG.E desc[UR60][R4.64], R3 ;  /* 0x0000000304007986 */ /* 0x0005e4000c10193c */
.L_x_1681:
[----:B------:R-:W-:Y:S05]  /*2bf70*/  BSYNC B1 ;  /* 0x0000000000017941 */ /* 0x000fea0003800000 */
.L_x_1680:
[----:B------:R-:W-:Y:S02]  /*2bf80*/  ULDC.64 UR4, c[0x0][0xaa0] ;  /* 0x0002a80000047ab9 */ /* 0x000fe40000000a00 */
[----:B--2---:R-:W-:-:S04]  /*2bf90*/  IMAD R3, R11, UR4, RZ ;  /* 0x000000040b037c24 */ /* 0x004fc8000f8e02ff */
[C---:B------:R-:W-:Y:S02]  /*2bfa0*/  IMAD R5, R0.reuse, UR5, R3 ;  /* 0x0000000500057c24 */ /* 0x040fe4000f8e0203 */
[----:B------:R-:W-:Y:S01]  /*2bfb0*/  IMAD.WIDE.U32 R2, R0, UR4, RZ ;  /* 0x0000000400027c25 */ /* 0x000fe2000f8e00ff */
[----:B------:R-:W-:-:S03]  /*2bfc0*/  ULDC.64 UR4, c[0x0][0xae8] ;  /* 0x0002ba0000047ab9 */ /* 0x000fc60000000a00 */
[----:B------:R-:W-:Y:S02]  /*2bfd0*/  IMAD R0, R218, 0x20, R224 ;  /* 0x00000020da007824 */ /* 0x000fe400078e02e0 */
[----:B------:R-:W-:Y:S02]  /*2bfe0*/  IMAD.IADD R3, R3, 0x1, R5 ;  /* 0x0000000103037824 */ /* 0x000fe400078e0205 */
[----:B------:R-:W-:Y:S02]  /*2bff0*/  IMAD.IADD R9, R201, 0x1, R0 ;  /* 0x00000001c9097824 */ /* 0x000fe400078e0200 */
[----:B------:R-:W-:Y:S02]  /*2c000*/  IMAD R4, R10, UR4, RZ ;  /* 0x000000040a047c24 */ /* 0x000fe4000f8e02ff */
[----:B---3--:R-:W-:-:S04]  /*2c010*/  @P2 IMAD.HI.U32 R0, R9, R20, RZ ;  /* 0x0000001409002227 */ /* 0x008fc800078e00ff */
[C---:B------:R-:W-:Y:S02]  /*2c020*/  IMAD R7, R219.reuse, UR5, R4 ;  /* 0x00000005db077c24 */ /* 0x040fe4000f8e0204 */
[----:B------:R-:W-:Y:S01]  /*2c030*/  IMAD.WIDE.U32 R2, R219, UR4, R2 ;  /* 0x00000004db027c25 */ /* 0x000fe2000f8e0002 */
[----:B------:R-:W-:-:S03]  /*2c040*/  ULDC.64 UR4, c[0x0][0xaf0] ;  /* 0x0002bc0000047ab9 */ /* 0x000fc60000000a00 */
[----:B------:R-:W-:Y:S01]  /*2c050*/  IMAD.MOV.U32 R5, RZ, RZ, R9 ;  /* 0x000000ffff057224 */ /* 0x000fe200078e0009 */
[----:B0-----:R-:W-:Y:S01]  /*2c060*/  @P2 SHF.R.U32.HI R5, RZ, R25, R0 ;  /* 0x00000019ff052219 */ /* 0x001fe20000011600 */
[----:B------:R-:W-:Y:S02]  /*2c070*/  IMAD R4, R12, UR4, RZ ;  /* 0x000000040c047c24 */ /* 0x000fe4000f8e02ff */
[----:B------:R-:W-:Y:S01]  /*2c080*/  IMAD.IADD R3, R3, 0x1, R7 ;  /* 0x0000000103037824 */ /* 0x000fe200078e0207 */
[----:B------:R-:W-:Y:S01]  /*2c090*/  SHF.R.S32.HI R0, RZ, 0x1f, R5 ;  /* 0x0000001fff007819 */ /* 0x000fe20000011405 */
[C---:B------:R-:W-:Y:S02]  /*2c0a0*/  IMAD R7, R13.reuse, UR5, R4 ;  /* 0x000000050d077c24 */ /* 0x040fe4000f8e0204 */
[----:B------:R-:W-:Y:S01]  /*2c0b0*/  IMAD.WIDE.U32 R2, R13, UR4, R2 ;  /* 0x000000040d027c25 */ /* 0x000fe2000f8e0002 */
[----:B------:R-:W-:-:S03]  /*2c0c0*/  ULDC.64 UR4, c[0x0][0xae0] ;  /* 0x0002b80000047ab9 */ /* 0x000fc60000000a00 */
[----:B------:R-:W-:Y:S02]  /*2c0d0*/  IMAD.MOV R4, RZ, RZ, -R5 ;  /* 0x000000ffff047224 */ /* 0x000fe400078e0a05 */
        /* <DEDUP_REMOVED lines=17> */
[----:B------:R0:W2:Y:S04]  /*2c1f0*/  SHFL.IDX PT, R0, R3, RZ, 0x181f ;  /* 0x00181fff03007589 */ /* 0x0000a800000e0000 */
[----:B------:R0:W3:Y:S02]  /*2c200*/  SHFL.IDX PT, R14, R2, RZ, 0x181f ;  /* 0x00181fff020e7589 */ /* 0x0000e400000e0000 */
.L_x_1899:
[----:B------:R-:W-:Y:S01]  /*2c210*/  IMAD R21, R6, R21, RZ ;  /* 0x0000001506157224 */ /* 0x000fe200078e02ff */
[----:B------:R-:W-:Y:S01]  /*2c220*/  BSSY B1, `(.L_x_1683) ;  /* 0x000000f000017945 */ /* 0x000fe20003800000 */
[----:B------:R-:W-:-:S05]  /*2c230*/  IMAD.IADD R6, R224, 0x1, R201 ;  /* 0x00000001e0067824 */ /* 0x000fca00078e02c9 */
[----:B------:R-:W-:-:S13]  /*2c240*/  ISETP.GE.AND P0, PT, R6, R21, PT ;  /* 0x000000150600720c */ /* 0x000fda0003f06270 */
[----:B------:R-:W-:Y:S05]  /*2c250*/  @P0 BRA `(.L_x_1684) ;  /* 0x00000000002c0947 */ /* 0x000fea0003800000 */
[----:B------:R-:W-:Y:S01]  /*2c260*/  ULDC UR4, c[0x0][0xac8] ;  /* 0x0002b20000047ab9 */ /* 0x000fe20000000800 */
[----:B------:R-:W-:Y:S02]  /*2c270*/  SHF.R.S32.HI R8, RZ, 0x1f, R213 ;  /* 0x0000001fff087819 */ /* 0x000fe400000114d5 */
[----:B------:R-:W-:Y:S02]  /*2c280*/  ISETP.GE.AND P2, PT, R213, UR4, PT ;  /* 0x00000004d5007c0c */ /* 0x000fe4000bf46270 */
[----:B------:R-:W-:Y:S02]  /*2c290*/  ISETP.GE.AND P3, PT, R217, UR4, PT ;  /* 0x00000004d9007c0c */ /* 0x000fe4000bf66270 */
[----:B------:R-:W-:-:S09]  /*2c2a0*/  SHF.R.S32.HI R7, RZ, 0x1f, R217 ;  /* 0x0000001fff077819 */ /* 0x000fd200000114d9 */
[-C--:B---3--:R-:W-:Y:S02]  /*2c2b0*/  @!P2 LEA R4, P0, R213, R14.reuse, 0x1 ;  /* 0x0000000ed504a211 */ /* 0x088fe400078008ff */
[----:B------:R-:W-:Y:S02]  /*2c2c0*/  @!P3 LEA R14, P1, R217, R14, 0x1 ;  /* 0x0000000ed90eb211 */ /* 0x000fe400078208ff */
[-C--:B--2---:R-:W-:Y:S02]  /*2c2d0*/  @!P2 LEA.HI.X R5, R213, R0.reuse, R8, 0x1, P0 ;  /* 0x00000000d505a211 */ /* 0x084fe400000f0c08 */
[----:B------:R-:W-:-:S03]  /*2c2e0*/  @!P3 LEA.HI.X R15, R217, R0, R7, 0x1, P1 ;  /* 0x00000000d90fb211 */ /* 0x000fc600008f0c07 */
[----:B------:R4:W-:Y:S04]  /*2c2f0*/  @!P2 ST.E.128 desc[UR60][R4.64], RZ ;  /* 0x000000ff0400a985 */ /* 0x0009e8000c101d3c */
[----:B------:R4:W-:Y:S02]  /*2c300*/  @!P3 ST.E.128 desc[UR60][R14.64], RZ ;  /* 0x000000ff0e00b985 */ /* 0x0009e4000c101d3c */
.L_x_1684:
[----:B------:R-:W-:Y:S05]  /*2c310*/  BSYNC B1 ;  /* 0x0000000000017941 */ /* 0x000fea0003800000 */
.L_x_1683:
[----:B------:R-:W-:-:S03]  /*2c320*/  UMOV UR4, 0xffffffff ;  /* 0xffffffff00047882 */ /* 0x000fc60000000000 */
[----:B------:R-:W-:Y:S05]  /*2c330*/  BRA.DIV UR4, `(.L_x_1685) ;  /* 0x0000009204347947 */ /* 0x000fea000b800000 */
[----:B--2---:R2:W0:Y:S04]  /*2c340*/  SHFL.IDX PT, R0, R3, 0x1, 0x181f ;  /* 0x00381f0003007f89 */ /* 0x00442800000e0000 */
[----:B---34-:R2:W3:Y:S02]  /*2c350*/  SHFL.IDX PT, R14, R2, 0x1, 0x181f ;  /* 0x00381f00020e7f89 */ /* 0x0184e400000e0000 */
.L_x_1903:
        /* <DEDUP_REMOVED lines=11> */
[-C--:B0-----:R-:W-:Y:S02]  /*2c410*/  @!P2 LEA.HI.X R5, R213, R0.reuse, R8, 0x1, P0 ;  /* 0x00000000d505a211 */ /* 0x081fe400000f0c08 */
[----:B------:R-:W-:-:S03]  /*2c420*/  @!P3 LEA.HI.X R15, R217, R0, R7, 0x1, P1 ;  /* 0x00000000d90fb211 */ /* 0x000fc600008f0c07 */
[----:B------:R4:W-:Y:S04]  /*2c430*/  @!P2 ST.E.128 desc[UR60][R4.64], RZ ;  /* 0x000000ff0400a985 */ /* 0x0009e8000c101d3c */
[----:B------:R4:W-:Y:S02]  /*2c440*/  @!P3 ST.E.128 desc[UR60][R14.64], RZ ;  /* 0x000000ff0e00b985 */ /* 0x0009e4000c101d3c */
.L_x_1687:
[----:B------:R-:W-:Y:S05]  /*2c450*/  BSYNC B1 ;  /* 0x0000000000017941 */ /* 0x000fea0003800000 */
.L_x_1686:
[----:B------:R-:W-:-:S03]  /*2c460*/  UMOV UR4, 0xffffffff ;  /* 0xffffffff00047882 */ /* 0x000fc60000000000 */
[----:B------:R-:W-:Y:S05]  /*2c470*/  BRA.DIV UR4, `(.L_x_1688) ;  /* 0x00000092042c7947 */ /* 0x000fea000b800000 */
[----:B0-----:R0:W0:Y:S04]  /*2c480*/  SHFL.IDX PT, R0, R3, 0x2, 0x181f ;  /* 0x00581f0003007f89 */ /* 0x00102800000e0000 */
[----:B---34-:R3:W4:Y:S02]  /*2c490*/  SHFL.IDX PT, R14, R2, 0x2, 0x181f ;  /* 0x00581f00020e7f89 */ /* 0x01872400000e0000 */
.L_x_1907:
        /* <DEDUP_REMOVED lines=9> */
[-C--:B----4-:R-:W-:Y:S02]  /*2c530*/  @!P2 LEA R4, P0, R213, R14.reuse, 0x1 ;  /* 0x0000000ed504a211 */ /* 0x090fe400078008ff */
[----:B------:R-:W-:Y:S02]  /*2c540*/  @!P3 LEA R14, P1, R217, R14, 0x1 ;  /* 0x0000000ed90eb211 */ /* 0x000fe400078208ff */
[-C--:B0-----:R-:W-:Y:S02]  /*2c550*/  @!P2 LEA.HI.X R5, R213, R0.reuse, R8, 0x1, P0 ;  /* 0x00000000d505a211 */ /* 0x081fe400000f0c08 */
[----:B------:R-:W-:-:S03]  /*2c560*/  @!P3 LEA.HI.X R15, R217, R0, R7, 0x1, P1 ;  /* 0x00000000d90fb211 */ /* 0x000fc600008f0c07 */
[----:B------:R0:W-:Y:S04]  /*2c570*/  @!P2 ST.E.128 desc[UR60][R4.64], RZ ;  /* 0x000000ff0400a985 */ /* 0x0001e8000c101d3c */
[----:B------:R0:W-:Y:S02]  /*2c580*/  @!P3 ST.E.128 desc[UR60][R14.64], RZ ;  /* 0x000000ff0e00b985 */ /* 0x0001e4000c101d3c */
.L_x_1690:
[----:B------:R-:W-:Y:S05]  /*2c590*/  BSYNC B1 ;  /* 0x0000000000017941 */ /* 0x000fea0003800000 */
.L_x_1689:
[----:B------:R-:W-:-:S03]  /*2c5a0*/  UMOV UR4, 0xffffffff ;  /* 0xffffffff00047882 */ /* 0x000fc60000000000 */
[----:B------:R-:W-:Y:S05]  /*2c5b0*/  BRA.DIV UR4, `(.L_x_1691) ;  /* 0x0000009204247947 */ /* 0x000fea000b800000 */
[----:B0-----:R0:W0:Y:S04]  /*2c5c0*/  SHFL.IDX PT, R0, R3, 0x3, 0x181f ;  /* 0x00781f0003007f89 */ /* 0x00102800000e0000 */
[----:B----4-:R4:W0:Y:S02]  /*2c5d0*/  SHFL.IDX PT, R14, R2, 0x3, 0x181f ;  /* 0x00781f00020e7f89 */ /* 0x01082400000e0000 */
.L_x_1911:
[----:B--234-:R-:W-:-:S05]  /*2c5e0*/  VIADD R2, R6, 0x60 ;  /* 0x0000006006027836 */ /* 0x01cfca0000000000 */
[----:B------:R-:W-:-:S13]  /*2c5f0*/  ISETP.GE.AND P0, PT, R2, R21, PT ;  /* 0x000000150200720c */ /* 0x000fda0003f06270 */
[----:B------:R-:W-:Y:S05]  /*2c600*/  @P0 BRA `(.L_x_1678) ;  /* 0x00000000002c0947 */ /* 0x000fea0003800000 */
[----:B------:R-:W-:Y:S01]  /*2c610*/  ULDC UR4, c[0x0][0xac8] ;  /* 0x0002b20000047ab9 */ /* 0x000fe20000000800 */
[----:B------:R-:W-:Y:S02]  /*2c620*/  SHF.R.S32.HI R5, RZ, 0x1f, R213 ;  /* 0x0000001fff057819 */ /* 0x000fe400000114d5 */
[----:B------:R-:W-:Y:S02]  /*2c630*/  ISETP.GE.AND P2, PT, R213, UR4, PT ;  /* 0x00000004d5007c0c */ /* 0x000fe4000bf46270 */
[----:B------:R-:W-:Y:S02]  /*2c640*/  ISETP.GE.AND P3, PT, R217, UR4, PT ;  /* 0x00000004d9007c0c */ /* 0x000fe4000bf66270 */
[----:B------:R-:W-:-:S09]  /*2c650*/  SHF.R.S32.HI R4, RZ, 0x1f, R217 ;  /* 0x0000001fff047819 */ /* 0x000fd200000114d9 */
[-C--:B0-----:R-:W-:Y:S02]  /*2c660*/  @!P2 LEA R2, P0, R213, R14.reuse, 0x1 ;  /* 0x0000000ed502a211 */ /* 0x081fe400078008ff */
[----:B------:R-:W-:Y:S02]  /*2c670*/  @!P3 LEA R14, P1, R217, R14, 0x1 ;  /* 0x0000000ed90eb211 */ /* 0x000fe400078208ff */
[-C--:B------:R-:W-:Y:S02]  /*2c680*/  @!P2 LEA.HI.X R3, R213, R0.reuse, R5, 0x1, P0 ;  /* 0x00000000d503a211 */ /* 0x080fe400000f0c05 */
[----:B------:R-:W-:-:S03]  /*2c690*/  @!P3 LEA.HI.X R15, R217, R0, R4, 0x1, P1 ;  /* 0x00000000d90fb211 */ /* 0x000fc600008f0c04 */
[----:B------:R0:W-:Y:S04]  /*2c6a0*/  @!P2 ST.E.128 desc[UR60][R2.64], RZ ;  /* 0x000000ff0200a985 */ /* 0x0001e8000c101d3c */
[----:B------:R0:W-:Y:S02]  /*2c6b0*/  @!P3 ST.E.128 desc[UR60][R14.64], RZ ;  /* 0x000000ff0e00b985 */ /* 0x0001e4000c101d3c */
.L_x_1678:
[----:B------:R-:W-:Y:S05]  /*2c6c0*/  BSYNC B0 ;  /* 0x0000000000007941 */ /* 0x000fea0003800000 */
.L_x_1668:
[----:B------:R-:W-:Y:S02]  /*2c6d0*/  ULDC UR4, c[0x0][0xc3c] ;  /* 0x00030f0000047ab9 */ /* 0x000fe40000000800 */
[----:B-1----:R-:W-:-:S13]  /*2c6e0*/  ISETP.GE.AND P0, PT, R207, UR4, PT ;  /* 0x00000004cf007c0c */ /* 0x002fda000bf06270 */
[----:B------:R-:W-:Y:S05]  /*2c6f0*/  @!P0 BRA `(.L_x_1692) ;  /* 0xfffffd4c00508947 */ /* 0x000fea000383ffff */
[----:B------:R-:W-:Y:S05]  /*2c700*/  BRA `(.L_x_1429) ;  /* 0x0000007000d07947 */ /* 0x000fea0003800000 */
.L_x_1427:
[----:B------:R-:W-:-:S08]  /*2c710*/  NOP ;  /* 0x0000000000007918 */ /* 0x000fd00000000000 */
[----:B------:R-:W0:-:S00]  /*2c720*/  USETMAXREG.DEALLOC.CTAPOOL 0x18 ;  /* 0x00000018000079c8 */ /* 0x000e0000080e0500 */
[----:B0-----:R-:W2:Y:S01]  /*2c730*/  LDL.LU R2, [R1] ;  /* 0x0000000001027983 */ /* 0x001ea20000300800 */
[----:B------:R-:W-:Y:S01]  /*2c740*/  LOP3.LUT R0, R0, 0x3, RZ, 0xc0, !PT ;  /* 0x0000000300007812 */ /* 0x000fe200078ec0ff */
[----:B------:R-:W-:-:S05]  /*2c750*/  IMAD.MOV.U32 R4, RZ, RZ, RZ ;  /* 0x000000ffff047224 */ /* 0x000fca00078e00ff */
[----:B------:R-:W0:Y:S02]  /*2c760*/  SHFL.IDX PT, R0, R0, RZ, 0x1f ;  /* 0x00001fff00007589 */ /* 0x000e2400000e0000 */
[----:B0-----:R-:W-:Y:S02]  /*2c770*/  ISETP.NE.AND P0, PT, R0, RZ, PT ;  /* 0x000000ff0000720c */ /* 0x001fe40003f05270 */
[----:B--2---:R-:W-:-:S11]  /*2c780*/  LOP3.LUT R2, R2, 0xfffffffd, RZ, 0xc0, !PT ;  /* 0xfffffffd02027812 */ /* 0x004fd600078ec0ff */
[----:B------:R-:W-:-:S05]  /*2c790*/  @P0 LOP3.LUT R2, R2, 0x2, RZ, 0xfc, !PT ;  /* 0x0000000202020812 */ /* 0x000fca00078efcff */
[----:B------:R0:W-:Y:S01]  /*2c7a0*/  STL [R1], R2 ;  /* 0x0000000201007387 */ /* 0x0001e20000100800 */
[----:B------:R-:W-:Y:S05]  /*2c7b0*/  @!P0 BRA `(.L_x_1693) ;  /* 0x00000000001c8947 */ /* 0x000fea0003800000 */
[----:B------:R-:W1:Y:S08]  /*2c7c0*/  S2UR UR5, SR_CgaCtaId ;  /* 0x00000000000579c3 */ /* 0x000e700000008800 */
[----:B------:R-:W-:Y:S06]  /*2c7d0*/  BAR.SYNC.DEFER_BLOCKING 0x5, 0x180 ;  /* 0x0146000000007b1d */ /* 0x000fec0000010000 */
[----:B------:R-:W-:-:S02]  /*2c7e0*/  UMOV UR4, 0x400 ;  /* 0x0000040000047882 */ /* 0x000fc40000000000 */
[----:B-1----:R-:W-:-:S09]  /*2c7f0*/  ULEA UR4, UR5, UR4, 0x18 ;  /* 0x0000000405047291 */ /* 0x002fd2000f8ec03f */
[----:B------:R-:W2:Y:S01]  /*2c800*/  LDS.128 R16, [UR4+0x298d0] ;  /* 0x0298d004ff107984 */ /* 0x000ea20008000c00 */
[----:B------:R-:W-:Y:S06]  /*2c810*/  BAR.ARV 0x4, 0x180 ;  /* 0x0106000000007b1d */ /* 0x000fec0000002000 */
[----:B------:R-:W-:Y:S05]  /*2c820*/  BRA `(.L_x_1694) ;  /* 0x0000000800847947 */ /* 0x000fea0003800000 */
.L_x_1693:
[----:B------:R-:W1:Y:S01]  /*2c830*/  S2R R0, SR_TID.X ;  /* 0x0000000000007919 */ /* 0x000e620000002100 */
[----:B------:R-:W-:Y:S01]  /*2c840*/  ULDC UR4, c[0x0][0xc3c] ;  /* 0x00030f0000047ab9 */ /* 0x000fe20000000800 */
[----:B------:R-:W2:Y:S01]  /*2c850*/  S2UR UR6, SR_CTAID.X ;  /* 0x00000000000679c3 */ /* 0x000ea20000002500 */
[----:B------:R-:W-:Y:S01]  /*2c860*/  ULDC UR5, c[0x0][0xc38] ;  /* 0x00030e0000057ab9 */ /* 0x000fe20000000800 */
[----:B-1----:R-:W-:-:S04]  /*2c870*/  LOP3.LUT R0, R0, 0x1f, RZ, 0xc0, !PT ;  /* 0x0000001f00007812 */ /* 0x002fc800078ec0ff */
[----:B------:R-:W-:-:S04]  /*2c880*/  ISETP.NE.AND P0, PT, R0, 0x1f, PT ;  /* 0x0000001f0000780c */ /* 0x000fc80003f05270 */
[----:B------:R-:W-:-:S13]  /*2c890*/  ISETP.GE.OR P1, PT, R0, UR4, !P0 ;  /* 0x0000000400007c0c */ /* 0x000fda000c726670 */
[----:B0-----:R-:W0:Y:S02]  /*2c8a0*/  @!P1 LDC.64 R2, c[0x0][0xc80] ;  /* 0x00032000ff029b82 */ /* 0x001e240000000a00 */
[----:B0-----:R-:W-:-:S05]  /*2c8b0*/  @!P1 IMAD.WIDE.U32 R2, R0, 0x4, R2 ;  /* 0x0000000400029825 */ /* 0x001fca00078e0002 */
[----:B------:R-:W3:Y:S01]  /*2c8c0*/  @!P1 LDG.E R4, desc[UR60][R2.64] ;  /* 0x0000003c02049981 */ /* 0x000ee2000c1e1900 */
[C---:B------:R-:W-:Y:S01]  /*2c8d0*/  ISETP.NE.AND P1, PT, R0.reuse, RZ, PT ;  /* 0x000000ff0000720c */ /* 0x040fe20003f25270 */
[----:B------:R-:W-:Y:S01]  /*2c8e0*/  UMOV UR4, URZ ;  /* 0x0000003f00047c82 */ /* 0x000fe20008000000 */
[C---:B------:R-:W-:Y:S01]  /*2c8f0*/  ISETP.GE.U32.AND P2, PT, R0.reuse, 0x2, PT ;  /* 0x000000020000780c */ /* 0x040fe20003f46070 */
[----:B------:R-:W-:Y:S01]  /*2c900*/  IMAD.MOV.U32 R16, RZ, RZ, RZ ;  /* 0x000000ffff107224 */ /* 0x000fe200078e00ff */
[C---:B------:R-:W-:Y:S02]  /*2c910*/  ISETP.GE.U32.AND P3, PT, R0.reuse, 0x4, PT ;  /* 0x000000040000780c */ /* 0x040fe40003f66070 */
[C---:B------:R-:W-:Y:S02]  /*2c920*/  ISETP.GE.U32.AND P4, PT, R0.reuse, 0x8, PT ;  /* 0x000000080000780c */ /* 0x040fe40003f86070 */
[----:B------:R-:W-:Y:S01]  /*2c930*/  ISETP.GE.U32.AND P5, PT, R0, 0x10, PT ;  /* 0x000000100000780c */ /* 0x000fe20003fa6070 */
[----:B---3--:R-:W0:Y:S02]  /*2c940*/  SHFL.UP PT, R5, R4, 0x1, RZ ;  /* 0x0420000004057989 */ /* 0x008e2400000e00ff */
        /* <DEDUP_REMOVED lines=17> */
[----:B--2---:R-:W-:-:S13]  /*2ca60*/  ISETP.GT.AND P6, PT, R6, UR6, PT ;  /* 0x0000000606007c0c */ /* 0x004fda000bfc4270 */
[----:B------:R-:W-:Y:S05]  /*2ca70*/  @P6 BRA `(.L_x_1695) ;  /* 0x00000000009c6947 */ /* 0x000fea0003800000 */
[----:B------:R-:W0:Y:S01]  /*2ca80*/  LDC R5, c[0x0][0xc3c] ;  /* 0x00030f00ff057b82 */ /* 0x000e220000000800 */
[----:B------:R-:W-:Y:S01]  /*2ca90*/  IMAD.MOV.U32 R6, RZ, RZ, R3 ;  /* 0x000000ffff067224 */ /* 0x000fe200078e0003 */
[----:B------:R-:W-:Y:S01]  /*2caa0*/  UMOV UR4, URZ ;  /* 0x0000003f00047c82 */ /* 0x000fe20008000000 */
[----:B------:R-:W-:Y:S01]  /*2cab0*/  ULDC UR7, c[0x0][0xc3c] ;  /* 0x00030f0000077ab9 */ /* 0x000fe20000000800 */
[----:B------:R-:W-:-:S05]  /*2cac0*/  ULDC UR5, c[0x0][0xc38] ;  /* 0x00030e0000057ab9 */ /* 0x000fca0000000800 */
.L_x_1699:
[----:B------:R-:W-:Y:S01]  /*2cad0*/  UIADD3 UR4, UR4, 0x1f, URZ ;  /* 0x0000001f04047890 */ /* 0x000fe2000fffe03f */
[----:B------:R-:W-:-:S05]  /*2cae0*/  IMAD.U32 R19, RZ, RZ, UR7 ;  /* 0x00000007ff137e24 */ /* 0x000fca000f8e00ff */
[----:B0-----:R-:W-:-:S13]  /*2caf0*/  ISETP.LE.AND P6, PT, R5, UR4, PT ;  /* 0x0000000405007c0c */ /* 0x001fda000bfc3270 */
[----:B------:R-:W-:Y:S05]  /*2cb00*/  @P6 BRA `(.L_x_1696) ;  /* 0x0000000400a86947 */ /* 0x000fea0003800000 */
[----:B------:R-:W-:Y:S01]  /*2cb10*/  VIADD R7, R0, UR4 ;  /* 0x0000000400077c36 */ /* 0x000fe20008000000 */
[----:B------:R-:W-:Y:S01]  /*2cb20*/  BSSY B0, `(.L_x_1697) ;  /* 0x0000007000007945 */ /* 0x000fe20003800000 */
[----:B------:R-:W-:-:S03]  /*2cb30*/  IMAD.MOV.U32 R4, RZ, RZ, RZ ;  /* 0x000000ffff047224 */ /* 0x000fc600078e00ff */
[----:B------:R-:W-:-:S13]  /*2cb40*/  ISETP.GE.OR P6, PT, R7, R5, !P0 ;  /* 0x000000050700720c */ /* 0x000fda00047c6670 */
[----:B------:R-:W-:Y:S05]  /*2cb50*/  @P6 BRA `(.L_x_1698) ;  /* 0x00000000000c6947 */ /* 0x000fea0003800000 */
[----:B------:R-:W0:Y:S02]  /*2cb60*/  LDC.64 R2, c[0x0][0xc80] ;  /* 0x00032000ff027b82 */ /* 0x000e240000000a00 */
[----:B0-----:R-:W-:-:S05]  /*2cb70*/  IMAD.WIDE R2, R7, 0x4, R2 ;  /* 0x0000000407027825 */ /* 0x001fca00078e0202 */
[----:B------:R0:W5:Y:S02]  /*2cb80*/  LDG.E R4, desc[UR60][R2.64] ;  /* 0x0000003c02047981 */ /* 0x000164000c1e1900 */
.L_x_1698:
[----:B------:R-:W-:Y:S05]  /*2cb90*/  BSYNC B0 ;  /* 0x0000000000007941 */ /* 0x000fea0003800000 */
.L_x_1697:
        /* <DEDUP_REMOVED lines=20> */
[----:B------:R-:W-:-:S07]  /*2cce0*/  IMAD.MOV.U32 R5, RZ, RZ, R9 ;  /* 0x000000ffff057224 */ /* 0x000fce00078e0009 */
.L_x_1695:
[----:B------:R-:W-:-:S04]  /*2ccf0*/  IMAD.IADD R6, R6, 0x1, -R3 ;  /* 0x0000000106067824 */ /* 0x000fc800078e0a03 */
[----:B------:R-:W-:-:S05]  /*2cd00*/  IMAD R2, R5, UR5, R6 ;  /* 0x0000000505027c24 */ /* 0x000fca000f8e0206 */
[----:B------:R-:W-:Y:S02]  /*2cd10*/  ISETP.GT.AND P0, PT, R2, UR6, PT ;  /* 0x0000000602007c0c */ /* 0x000fe4000bf04270 */
[----:B------:R-:W0:Y:S11]  /*2cd20*/  LDC.64 R2, c[0x0][0xc90] ;  /* 0x00032400ff027b82 */ /* 0x000e360000000a00 */
[----:B------:R-:W-:-:S04]  /*2cd30*/  VOTE.ANY R11, PT, !P0 ;  /* 0x00000000000b7806 */ /* 0x000fc800040e0100 */
[----:B------:R-:W1:Y:S02]  /*2cd40*/  POPC R7, R11 ;  /* 0x0000000b00077309 */ /* 0x000e640000000000 */
[----:B-1----:R-:W-:-:S04]  /*2cd50*/  VIADD R19, R7, UR4 ;  /* 0x0000000407137c36 */ /* 0x002fc80008000000 */
[----:B0-----:R-:W-:-:S05]  /*2cd60*/  IMAD.WIDE R2, R19, 0x4, R2 ;  /* 0x0000000413027825 */ /* 0x001fca00078e0202 */
[----:B------:R-:W2:Y:S01]  /*2cd70*/  LDG.E R9, desc[UR60][R2.64] ;  /* 0x0000003c02097981 */ /* 0x000ea2000c1e1900 */
[----:B------:R-:W-:-:S03]  /*2cd80*/  ISETP.NE.AND P0, PT, R11, RZ, PT ;  /* 0x000000ff0b00720c */ /* 0x000fc60003f05270 */
[----:B------:R-:W2:Y:S02]  /*2cd90*/  SHFL.IDX PT, R4, R4, R7, 0x1f ;  /* 0x00001f0704047589 */ /* 0x000ea400000e0000 */
[----:B--2---:R-:W-:-:S05]  /*2cda0*/  IMAD R8, R4, R9, RZ ;  /* 0x0000000904087224 */ /* 0x004fca00078e02ff */
[----:B------:R-:W-:-:S04]  /*2cdb0*/  IABS R10, R8 ;  /* 0x00000008000a7213 */ /* 0x000fc80000000000 */
[----:B------:R-:W0:Y:S08]  /*2cdc0*/  I2F.RP R12, R10 ;  /* 0x0000000a000c7306 */ /* 0x000e300000209400 */
[----:B0-----:R-:W0:Y:S02]  /*2cdd0*/  MUFU.RCP R12, R12 ;  /* 0x0000000c000c7308 */ /* 0x001e240000001000 */
[----:B0-----:R-:W-:-:S06]  /*2cde0*/  VIADD R13, R12, 0xffffffe ;  /* 0x0ffffffe0c0d7836 */ /* 0x001fcc0000000000 */
[----:B------:R0:W1:Y:S01]  /*2cdf0*/  F2I.FTZ.U32.TRUNC.NTZ R3, R13 ;  /* 0x0000000d00037305 */ /* 0x000062000021f000 */
[----:B------:R-:W-:Y:S05]  /*2ce00*/  @!P0 BRA `(.L_x_1700) ;  /* 0x0000000000088947 */ /* 0x000fea0003800000 */
[----:B------:R-:W-:-:S06]  /*2ce10*/  VIADD R16, R7, 0xffffffff ;  /* 0xffffffff07107836 */ /* 0x000fcc0000000000 */
[----:B------:R2:W3:Y:S02]  /*2ce20*/  SHFL.IDX PT, R16, R5, R16, 0x1f ;  /* 0x00001f1005107589 */ /* 0x0004e400000e0000 */
.L_x_1700:
[--C-:B-12---:R-:W-:Y:S02]  /*2ce30*/  IMAD.MOV R5, RZ, RZ, -R3.reuse ;  /* 0x000000ffff057224 */ /* 0x106fe400078e0a03 */
[----:B---3--:R-:W-:Y:S01]  /*2ce40*/  IMAD R16, R16, UR5, R6 ;  /* 0x0000000510107c24 */ /* 0x008fe2000f8e0206 */
[----:B------:R-:W-:Y:S01]  /*2ce50*/  IABS R6, R8 ;  /* 0x0000000800067213 */ /* 0x000fe20000000000 */
[----:B------:R-:W-:Y:S02]  /*2ce60*/  IMAD R5, R5, R10, RZ ;  /* 0x0000000a05057224 */ /* 0x000fe400078e02ff */
[----:B------:R-:W-:Y:S02]  /*2ce70*/  IMAD.MOV.U32 R2, RZ, RZ, RZ ;  /* 0x000000ffff027224 */ /* 0x000fe400078e00ff */
[----:B------:R-:W-:Y:S02]  /*2ce80*/  IMAD.MOV R6, RZ, RZ, -R6 ;  /* 0x000000ffff067224 */ /* 0x000fe400078e0a06 */
[----:B------:R-:W-:Y:S01]  /*2ce90*/  IMAD.HI.U32 R2, R3, R5, R2 ;  /* 0x0000000503027227 */ /* 0x000fe200078e0002 */
[----:B------:R-:W-:-:S04]  /*2cea0*/  IADD3 R5, -R16, UR6, RZ ;  /* 0x0000000610057c10 */ /* 0x000fc8000fffe1ff */
[----:B------:R-:W-:-:S05]  /*2ceb0*/  IABS R3, R5 ;  /* 0x0000000500037213 */ /* 0x000fca0000000000 */
        /* <DEDUP_REMOVED lines=16> */
[----:B------:R-:W-:-:S04]  /*2cfc0*/  VIADDMNMX R9, R10, UR5, R9, PT ;  /* 0x000000050a097c46 */ /* 0x000fc8000b800109 */
[-C--:B------:R-:W-:Y:S02]  /*2cfd0*/  IABS R7, R9.reuse ;  /* 0x0000000900077213 */ /* 0x080fe40000000000 */
[----:B------:R-:W-:Y:S02]  /*2cfe0*/  IABS R8, R9 ;  /* 0x0000000900087213 */ /* 0x000fe40000000000 */
[----:B------:R-:W1:Y:S03]  /*2cff0*/  I2F.RP R10, R7 ;  /* 0x00000007000a7306 */ /* 0x000e660000209400 */
[----:B------:R-:W-:-:S05]  /*2d000*/  IMAD.MOV R8, RZ, RZ, -R8 ;  /* 0x000000ffff087224 */ /* 0x000fca00078e0a08 */
[----:B-1----:R-:W1:Y:S02]  /*2d010*/  MUFU.RCP R10, R10 ;  /* 0x0000000a000a7308 */ /* 0x002e640000001000 */
[----:B-1----:R-:W-:-:S06]  /*2d020*/  VIADD R3, R10, 0xffffffe ;  /* 0x0ffffffe0a037836 */ /* 0x002fcc0000000000 */
[----:B------:R-:W1:Y:S02]  /*2d030*/  F2I.FTZ.U32.TRUNC.NTZ R3, R3 ;  /* 0x0000000300037305 */ /* 0x000e64000021f000 */
[----:B-1----:R-:W-:-:S04]  /*2d040*/  IMAD.MOV R2, RZ, RZ, -R3 ;  /* 0x000000ffff027224 */ /* 0x002fc800078e0a03 */
[----:B------:R-:W-:Y:S02]  /*2d050*/  IMAD R11, R2, R7, RZ ;  /* 0x00000007020b7224 */ /* 0x000fe400078e02ff */
[----:B------:R-:W-:-:S04]  /*2d060*/  IMAD.MOV.U32 R2, RZ, RZ, RZ ;  /* 0x000000ffff027224 */ /* 0x000fc800078e00ff */
[----:B------:R-:W-:Y:S01]  /*2d070*/  IMAD.HI.U32 R2, R3, R11, R2 ;  /* 0x0000000b03027227 */ /* 0x000fe200078e0002 */
[----:B------:R-:W-:Y:S02]  /*2d080*/  IABS R11, R5 ;  /* 0x00000005000b7213 */ /* 0x000fe40000000000 */
[C---:B------:R-:W-:Y:S01]  /*2d090*/  LOP3.LUT R3, R5.reuse, R9, RZ, 0x3c, !PT ;  /* 0x0000000905037212 */ /* 0x040fe200078e3cff */
[----:B------:R-:W-:Y:S02]  /*2d0a0*/  IMAD.IADD R5, R5, 0x1, R6 ;  /* 0x0000000105057824 */ /* 0x000fe400078e0206 */
[----:B------:R-:W-:Y:S01]  /*2d0b0*/  IMAD.HI.U32 R2, R2, R11, RZ ;  /* 0x0000000b02027227 */ /* 0x000fe200078e00ff */
[----:B------:R-:W-:-:S03]  /*2d0c0*/  ISETP.GE.AND P2, PT, R3, RZ, PT ;  /* 0x000000ff0300720c */ /* 0x000fc60003f46270 */
[----:B------:R-:W-:-:S05]  /*2d0d0*/  IMAD R8, R2, R8, R11 ;  /* 0x0000000802087224 */ /* 0x000fca00078e020b */
[----:B------:R-:W-:-:S13]  /*2d0e0*/  ISETP.GT.U32.AND P1, PT, R7, R8, PT ;  /* 0x000000080700720c */ /* 0x000fda0003f24070 */
[----:B------:R-:W-:Y:S02]  /*2d0f0*/  @!P1 IMAD.IADD R8, R8, 0x1, -R7 ;  /* 0x0000000108089824 */ /* 0x000fe400078e0a07 */
[----:B------:R-:W-:Y:S01]  /*2d100*/  @!P1 VIADD R2, R2, 0x1 ;  /* 0x0000000102029836 */ /* 0x000fe20000000000 */
[----:B------:R-:W-:Y:S02]  /*2d110*/  ISETP.NE.AND P1, PT, R9, RZ, PT ;  /* 0x000000ff0900720c */ /* 0x000fe40003f25270 */
[----:B------:R-:W-:-:S13]  /*2d120*/  ISETP.GE.U32.AND P0, PT, R8, R7, PT ;  /* 0x000000070800720c */ /* 0x000fda0003f06070 */
[----:B------:R-:W-:-:S04]  /*2d130*/  @P0 VIADD R2, R2, 0x1 ;  /* 0x0000000102020836 */ /* 0x000fc80000000000 */
[----:B------:R-:W-:Y:S01]  /*2d140*/  @!P2 IMAD.MOV R2, RZ, RZ, -R2 ;  /* 0x000000ffff02a224 */ /* 0x000fe200078e0a02 */
[----:B------:R-:W-:Y:S01]  /*2d150*/  @!P1 LOP3.LUT R2, RZ, R9, RZ, 0x33, !PT ;  /* 0x00000009ff029212 */ /* 0x000fe200078e33ff */
[----:B------:R-:W-:-:S03]  /*2d160*/  IMAD.MOV R9, RZ, RZ, -R9 ;  /* 0x000000ffff097224 */ /* 0x000fc600078e0a09 */
[----:B------:R-:W-:Y:S01]  /*2d170*/  LOP3.LUT R17, RZ, R2, RZ, 0x33, !PT ;  /* 0x00000002ff117212 */ /* 0x000fe200078e33ff */
[----:B------:R-:W-:-:S04]  /*2d180*/  IMAD R18, R2, R9, R5 ;  /* 0x0000000902127224 */ /* 0x000fc800078e0205 */
[----:B------:R-:W-:Y:S01]  /*2d190*/  IMAD.IADD R17, R4, 0x1, R17 ;  /* 0x0000000104117824 */ /* 0x000fe200078e0211 */
[----:B------:R-:W-:Y:S06]  /*2d1a0*/  BRA `(.L_x_1701) ;  /* 0x00000000000c7947 */ /* 0x000fec0003800000 */
.L_x_1696:
[----:B------:R-:W-:Y:S02]  /*2d1b0*/  IMAD.MOV.U32 R17, RZ, RZ, RZ ;  /* 0x000000ffff117224 */ /* 0x000fe400078e00ff */
[----:B------:R-:W-:Y:S02]  /*2d1c0*/  IMAD.U32 R16, RZ, RZ, UR6 ;  /* 0x00000006ff107e24 */ /* 0x000fe4000f8e00ff */
[----:B------:R-:W-:-:S07]  /*2d1d0*/  IMAD.MOV.U32 R18, RZ, RZ, RZ ;  /* 0x000000ffff127224 */ /* 0x000fce00078e00ff */
.L_x_1701:
[----:B------:R-:W-:-:S13]  /*2d1e0*/  ISETP.NE.AND P0, PT, R0, RZ, PT ;  /* 0x000000ff0000720c */ /* 0x000fda0003f05270 */
[----:B------:R-:W1:Y:S01]  /*2d1f0*/  @!P0 S2R R3, SR_CgaCtaId ;  /* 0x0000000000038919 */ /* 0x000e620000008800 */
[----:B------:R-:W-:-:S04]  /*2d200*/  @!P0 MOV R0, 0x400 ;  /* 0x0000040000008802 */ /* 0x000fc80000000f00 */
[----:B-1----:R-:W-:-:S05]  /*2d210*/  @!P0 LEA R0, R3, R0, 0x18 ;  /* 0x0000000003008211 */ /* 0x002fca00078ec0ff */
[----:B------:R1:W-:Y:S01]  /*2d220*/  @!P0 STS.128 [R0+0x298d0], R16 ;  /* 0x0298d01000008388 */ /* 0x0003e20000000c00 */
[----:B------:R-:W-:Y:S06]  /*2d230*/  BAR.ARV 0x5, 0x180 ;  /* 0x0146000000007b1d */ /* 0x000fec0000002000 */
.L_x_1694:
[----:B-1----:R-:W-:Y:S01]  /*2d240*/  IMAD.MOV.U32 R0, RZ, RZ, 0x1 ;  /* 0x00000001ff007424 */ /* 0x002fe200078e00ff */
[----:B------:R1:W-:Y:S01]  /*2d250*/  STL [R1+0x8], RZ ;  /* 0x000008ff01007387 */ /* 0x0003e20000100800 */
[----:B------:R-:W-:Y:S02]  /*2d260*/  ULDC UR4, c[0x0][0xc3c] ;  /* 0x00030f0000047ab9 */ /* 0x000fe40000000800 */
[----:B--2---:R-:W-:Y:S01]  /*2d270*/  ISETP.GE.AND P0, PT, R19, UR4, PT ;  /* 0x0000000413007c0c */ /* 0x004fe2000bf06270 */
[----:B------:R1:W-:Y:S04]  /*2d280*/  STL [R1+0x10], R0 ;  /* 0x0000100001007387 */ /* 0x0003e80000100800 */
[----:B------:R1:W-:Y:S08]  /*2d290*/  STL [R1+0x50], RZ ;  /* 0x000050ff01007387 */ /* 0x0003f00000100800 */
[----:B-1----:R-:W-:Y:S05]  /*2d2a0*/  @P0 BRA `(.L_x_1702) ;  /* 0x0000006000e40947 */ /* 0x002fea0003800000 */
        /* <DEDUP_REMOVED lines=10> */
[C---:B------:R-:W-:Y:S01]  /*2d350*/  LOP3.LUT R10, R11.reuse, 0x7f, RZ, 0xc0, !PT ;  /* 0x0000007f0b0a7812 */ /* 0x040fe200078ec0ff */
[C---:B------:R-:W-:Y:S01]  /*2d360*/  IMAD.SHL.U32 R5, R11.reuse, 0x2, RZ ;  /* 0x000000020b057824 */ /* 0x040fe200078e00ff */
[----:B------:R-:W-:Y:S01]  /*2d370*/  SHF.R.U32.HI R3, RZ, 0x1, R11 ;  /* 0x00000001ff037819 */ /* 0x000fe2000001160b */
[C---:B0-----:R-:W-:Y:S01]  /*2d380*/  IMAD.SHL.U32 R2, R11.reuse, 0x20, RZ ;  /* 0x000000200b027824 */ /* 0x041fe200078e00ff */
[----:B------:R-:W-:Y:S01]  /*2d390*/  LOP3.LUT R6, R4, 0x380, RZ, 0xc0, !PT ;  /* 0x0000038004067812 */ /* 0x000fe200078ec0ff */
[----:B------:R-:W-:Y:S01]  /*2d3a0*/  IMAD.SHL.U32 R0, R10, 0x10, RZ ;  /* 0x000000100a007824 */ /* 0x000fe200078e00ff */
[C---:B------:R-:W-:Y:S01]  /*2d3b0*/  LOP3.LUT P0, RZ, R11.reuse, 0x4, RZ, 0xc0, !PT ;  /* 0x000000040bff7812 */ /* 0x040fe2000780c0ff */
[C---:B------:R-:W-:Y:S01]  /*2d3c0*/  IMAD.SHL.U32 R8, R11.reuse, 0x4, RZ ;  /* 0x000000040b087824 */ /* 0x040fe200078e00ff */
[----:B------:R-:W-:Y:S01]  /*2d3d0*/  LOP3.LUT R6, R6, 0x30, R3, 0xf8, !PT ;  /* 0x0000003006067812 */ /* 0x000fe200078ef803 */
[----:B------:R-:W-:Y:S01]  /*2d3e0*/  IMAD.SHL.U32 R3, R11, 0x10, RZ ;  /* 0x000000100b037824 */ /* 0x000fe200078e00ff */
[----:B------:R-:W-:-:S04]  /*2d3f0*/  LOP3.LUT R7, R0, 0x600, RZ, 0xc0, !PT ;  /* 0x0000060000077812 */ /* 0x000fc800078ec0ff */
[----:B------:R-:W-:Y:S02]  /*2d400*/  LOP3.LUT R0, R3, 0x1b0, RZ, 0xc0, !PT ;  /* 0x000001b003007812 */ /* 0x000fe400078ec0ff */
[C---:B------:R-:W-:Y:S02]  /*2d410*/  LOP3.LUT R9, R7.reuse, 0x60, R2, 0xf8, !PT ;  /* 0x0000006007097812 */ /* 0x040fe400078ef802 */
        /* <DEDUP_REMOVED lines=19> */
[----:B------:R-:W-:Y:S02]  /*2d550*/  IMAD.IADD R2, R5, 0x1, R0 ;  /* 0x0000000105027824 */ /* 0x000fe400078e0200 */
[----:B------:R-:W-:Y:S02]  /*2d560*/  IMAD.MOV.U32 R0, RZ, RZ, 0x1 ;  /* 0x00000001ff007424 */ /* 0x000fe400078e00ff */
[----:B------:R-:W-:Y:S01]  /*2d570*/  IMAD.MOV.U32 R3, RZ, RZ, 0x1 ;  /* 0x00000001ff037424 */ /* 0x000fe200078e00ff */
        /* <DEDUP_REMOVED lines=8> */
.L_x_1828:
[----:B------:R-:W-:Y:S05]  /*2d600*/  YIELD ;  /* 0x0000000000007946 */ /* 0x000fea0003800000 */
[----:B------:R-:W-:Y:S01]  /*2d610*/  ULDC.64 UR4, c[0x0][0xa28] ;  /* 0x00028a0000047ab9 */ /* 0x000fe20000000a00 */
[----:B-1----:R-:W-:Y:S02]  /*2d620*/  CS2R R6, SRZ ;  /* 0x0000000000067805 */ /* 0x002fe4000001ff00 */
[----:B------:R-:W-:Y:S01]  /*2d630*/  ISETP.NE.U32.AND P0, PT, RZ, UR4, PT ;  /* 0x00000004ff007c0c */ /* 0x000fe2000bf05070 */
[----:B------:R-:W1:Y:S01]  /*2d640*/  LDC.64 R12, c[0x0][0xa00] ;  /* 0x00028000ff0c7b82 */ /* 0x000e620000000a00 */
[----:B------:R-:W-:Y:S01]  /*2d650*/  ULDC.64 UR6, c[0x0][0xa08] ;  /* 0x0002820000067ab9 */ /* 0x000fe20000000a00 */
[----:B------:R-:W-:Y:S01]  /*2d660*/  ULDC.64 UR8, c[0x0][0xa10] ;  /* 0x0002840000087ab9 */ /* 0x000fe20000000a00 */
[----:B------:R-:W-:Y:S01]  /*2d670*/  ISETP.NE.AND.EX P0, PT, RZ, UR5, PT, P0 ;  /* 0x00000005ff007c0c */ /* 0x000fe2000bf05300 */
[----:B------:R-:W-:-:S04]  /*2d680*/  ULDC.64 UR4, c[0x0][0xa18] ;  /* 0x0002860000047ab9 */ /* 0x000fc80000000a00 */
[----:B--2---:R-:W2:Y:S08]  /*2d690*/  LDC.64 R4, c[0x0][0xa08] ;  /* 0x00028200ff047b82 */ /* 0x004eb00000000a00 */
[----:B0-----:R-:W0:Y:S02]  /*2d6a0*/  @P0 LDC.64 R2, c[0x0][0xa28] ;  /* 0x00028a00ff020b82 */ /* 0x001e240000000a00 */
[----:B0-----:R-:W-:-:S05]  /*2d6b0*/  @P0 IMAD.WIDE R2, R19, 0x4, R2 ;  /* 0x0000000413020825 */ /* 0x001fca00078e0202 */
[----:B------:R0:W5:Y:S01]  /*2d6c0*/  @P0 LDG.E R6, desc[UR60][R2.64] ;  /* 0x0000003c02060981 */ /* 0x000162000c1e1900 */
[----:B------:R-:W-:Y:S01]  /*2d6d0*/  ISETP.NE.U32.AND P0, PT, RZ, UR4, PT ;  /* 0x00000004ff007c0c */ /* 0x000fe2000bf05070 */
[----:B-1----:R-:W-:Y:S01]  /*2d6e0*/  IMAD.WIDE R12, R19, 0x4, R12 ;  /* 0x00000004130c7825 */ /* 0x002fe200078e020c */
[----:B------:R-:W-:Y:S02]  /*2d6f0*/  ISETP.NE.U32.AND P2, PT, RZ, UR6, PT ;  /* 0x00000006ff007c0c */ /* 0x000fe4000bf45070 */
[----:B------:R-:W-:Y:S01]  /*2d700*/  ISETP.NE.AND.EX P0, PT, RZ, UR5, PT, P0 ;  /* 0x00000005ff007c0c */ /* 0x000fe2000bf05300 */
[----:B------:R-:W-:Y:S01]  /*2d710*/  ULDC.64 UR4, c[0x0][0xa00] ;  /* 0x0002800000047ab9 */ /* 0x000fe20000000a00 */
[----:B------:R-:W-:Y:S01]  /*2d720*/  ISETP.NE.U32.AND P4, PT, RZ, UR8, PT ;  /* 0x00000008ff007c0c */ /* 0x000fe2000bf85070 */
[----:B------:R-:W-:Y:S01]  /*2d730*/  IMAD.MOV.U32 R8, RZ, RZ, RZ ;  /* 0x000000ffff087224 */ /* 0x000fe200078e00ff */
[----:B------:R-:W-:Y:S01]  /*2d740*/  ISETP.NE.U32.AND P1, PT, RZ, UR4, PT ;  /* 0x00000004ff007c0c */ /* 0x000fe2000bf25070 */
[----:B0-----:R-:W0:Y:S01]  /*2d750*/  LDC.64 R2, c[0x0][0xa10] ;  /* 0x00028400ff027b82 */ /* 0x001e220000000a00 */
[----:B---3--:R-:W-:-:S02]  /*2d760*/  IMAD.MOV.U32 R0, RZ, RZ, RZ ;  /* 0x000000ffff007224 */ /* 0x008fc400078e00ff */
[----:B------:R-:W-:Y:S01]  /*2d770*/  ISETP.NE.AND.EX P3, PT, RZ, UR5, PT, P1 ;  /* 0x00000005ff007c0c */ /* 0x000fe2000bf65310 */
[----:B--2---:R-:W-:-:S04]  /*2d780*/  IMAD.WIDE R4, R19, 0x4, R4 ;  /* 0x0000000413047825 */ /* 0x004fc800078e0204 */
[----:B------:R-:W1:Y:S01]  /*2d790*/  @P0 LDC.64 R10, c[0x0][0xa18] ;  /* 0x00028600ff0a0b82 */ /* 0x000e620000000a00 */
[----:B------:R-:W-:Y:S01]  /*2d7a0*/  ULDC UR4, c[0x0][0x288] ;  /* 0x0000a20000047ab9 */ /* 0x000fe20000000800 */
[----:B------:R-:W-:Y:S02]  /*2d7b0*/  ISETP.NE.AND.EX P1, PT, RZ, UR7, PT, P2 ;  /* 0x00000007ff007c0c */ /* 0x000fe4000bf25320 */
[----:B------:R-:W-:-:S04]  /*2d7c0*/  ISETP.NE.AND.EX P2, PT, RZ, UR9, PT, P4 ;  /* 0x00000009ff007c0c */ /* 0x000fc8000bf45340 */
[----:B------:R-:W2:Y:S07]  /*2d7d0*/  @P3 LDG.E R7, desc[UR60][R12.64] ;  /* 0x0000003c0c073981 */ /* 0x000eae000c1e1900 */
[----:B------:R-:W5:Y:S01]  /*2d7e0*/  @P1 LDG.E R8, desc[UR60][R4.64] ;  /* 0x0000003c04081981 */ /* 0x000f62000c1e1900 */
[----:B0-----:R-:W-:-:S05]  /*2d7f0*/  IMAD.WIDE R2, R19, 0x4, R2 ;  /* 0x0000000413027825 */ /* 0x001fca00078e0202 */
[----:B------:R-:W5:Y:S01]  /*2d800*/  @P2 LDG.E R0, desc[UR60][R2.64] ;  /* 0x0000003c02002981 */ /* 0x000f62000c1e1900 */
[----:B-1----:R-:W-:-:S03]  /*2d810*/  @P0 IMAD.WIDE R10, R19, 0x4, R10 ;  /* 0x00000004130a0825 */ /* 0x002fc600078e020a */
        /* <DEDUP_REMOVED lines=12> */
[----:B--2---:R0:W-:Y:S01]  /*2d8e0*/  STL [R1+0x38], R7 ;  /* 0x0000380701007387 */ /* 0x0041e20000100800 */
[----:B------:R-:W-:Y:S02]  /*2d8f0*/  IMAD.MOV.U32 R11, RZ, RZ, R7 ;  /* 0x000000ffff0b7224 */ /* 0x000fe400078e0007 */
[----:B0-----:R-:W-:Y:S01]  /*2d900*/  IMAD.U32 R7, RZ, RZ, UR4 ;  /* 0x00000004ff077e24 */ /* 0x001fe2000f8e00ff */
[----:B------:R-:W-:Y:S06]  /*2d910*/  @P0 BRA `(.L_x_1703) ;  /* 0x0000000000140947 */ /* 0x000fec0003800000 */
[----:B------:R-:W-:Y:S05]  /*2d920*/  @!P3 BRA `(.L_x_1703) ;  /* 0x000000000010b947 */ /* 0x000fea0003800000 */
[----:B------:R-:W2:Y:S04]  /*2d930*/  LDG.E R9, desc[UR60][R12.64] ;  /* 0x0000003c0c097981 */ /* 0x000ea8000c1e1900 */
[----:B------:R-:W2:Y:S02]  /*2d940*/  LDG.E R12, desc[UR60][R12.64+0x4] ;  /* 0x0000043c0c0c7981 */ /* 0x000ea4000c1e1900 */
[----:B--2---:R-:W-:-:S05]  /*2d950*/  IMAD.IADD R11, R12, 0x1, -R9 ;  /* 0x000000010c0b7824 */ /* 0x004fca00078e0a09 */
[----:B------:R0:W-:Y:S02]  /*2d960*/  STL [R1+0x38], R11 ;  /* 0x0000380b01007387 */ /* 0x0001e40000100800 */
.L_x_1703:
[----:B-----5:R-:W-:Y:S01]  /*2d970*/  IMAD.IADD R8, R8, 0x1, R6 ;  /* 0x0000000108087824 */ /* 0x020fe200078e0206 */
[----:B------:R-:W-:Y:S02]  /*2d980*/  ULDC.64 UR4, c[0x0][0xa20] ;  /* 0x0002880000047ab9 */ /* 0x000fe40000000a00 */
[----:B------:R-:W-:Y:S02]  /*2d990*/  ISETP.NE.U32.AND P0, PT, RZ, UR4, PT ;  /* 0x00000004ff007c0c */ /* 0x000fe4000bf05070 */
[----:B------:R1:W-:Y:S02]  /*2d9a0*/  STL [R1+0x24], R8 ;  /* 0x0000240801007387 */ /* 0x0003e40000100800 */
[----:B------:R-:W-:-:S13]  /*2d9b0*/  ISETP.NE.AND.EX P0, PT, RZ, UR5, PT, P0 ;  /* 0x00000005ff007c0c */ /* 0x000fda000bf05300 */
[----:B-1----:R-:W-:Y:S05]  /*2d9c0*/  @!P0 BRA `(.L_x_1704) ;  /* 0x0000000000108947 */ /* 0x002fea0003800000 */
[----:B------:R-:W1:Y:S02]  /*2d9d0*/  LDC.64 R4, c[0x0][0xa20] ;  /* 0x00028800ff047b82 */ /* 0x000e640000000a00 */
[----:B-1----:R-:W-:-:S05]  /*2d9e0*/  IMAD.WIDE R4, R19, 0x4, R4 ;  /* 0x0000000413047825 */ /* 0x002fca00078e0204 */
[----:B------:R1:W5:Y:S01]  /*2d9f0*/  LDG.E R7, desc[UR60][R4.64] ;  /* 0x0000003c04077981 */ /* 0x000362000c1e1900 */
[----:B------:R-:W-:Y:S05]  /*2da00*/  BRA `(.L_x_1705) ;  /* 0x0000000000107947 */ /* 0x000fea0003800000 */
.L_x_1704:
[----:B------:R-:W-:Y:S05]  /*2da10*/  @!P1 BRA `(.L_x_1705) ;  /* 0x00000000000c9947 */ /* 0x000fea0003800000 */
[----:B------:R-:W2:Y:S04]  /*2da20*/  LDG.E R7, desc[UR60][R4.64] ;  /* 0x0000003c04077981 */ /* 0x000ea8000c1e1900 */
[----:B------:R-:W2:Y:S02]  /*2da30*/  LDG.E R4, desc[UR60][R4.64+0x4] ;  /* 0x0000043c04047981 */ /* 0x000ea4000c1e1900 */
[----:B--2---:R-:W-:-:S07]  /*2da40*/  IMAD.IADD R7, R4, 0x1, -R7 ;  /* 0x0000000104077824 */ /* 0x004fce00078e0a07 */
.L_x_1705:
[----:B-1----:R-:W2:Y:S04]  /*2da50*/  @P2 LDG.E R4, desc[UR60][R2.64] ;  /* 0x0000003c02042981 */ /* 0x002ea8000c1e1900 */
[----:B------:R1:W2:Y:S01]  /*2da60*/  @P2 LDG.E R2, desc[UR60][R2.64+0x4] ;  /* 0x0000043c02022981 */ /* 0x0002a2000c1e1900 */
[----:B------:R-:W-:Y:S02]  /*2da70*/  IMAD.SHL.U32 R12, R17, 0x80, RZ ;  /* 0x00000080110c7824 */ /* 0x000fe400078e00ff */
[----:B-----5:R-:W-:Y:S02]  /*2da80*/  IMAD.IADD R9, R7, 0x1, -R6 ;  /* 0x0000000107097824 */ /* 0x020fe400078e0a06 */
[----:B------:R-:W-:Y:S01]  /*2da90*/  VIADD R6, R12, 0x7f ;  /* 0x0000007f0c067836 */ /* 0x000fe20000000000 */
[----:B------:R3:W-:Y:S01]  /*2daa0*/  STL [R1+0x30], R12 ;  /* 0x0000300c01007387 */ /* 0x0007e20000100800 */
[----:B-1----:R-:W1:Y:S02]  /*2dab0*/  LDC R3, c[0x0][0x448] ;  /* 0x00011200ff037b82 */ /* 0x002e640000000800 */
[----:B-1----:R-:W-:-:S13]  /*2dac0*/  ISETP.NE.AND P1, PT, R3, 0x1, PT ;  /* 0x000000010300780c */ /* 0x002fda0003f25270 */
[----:B------:R-:W1:Y:S08]  /*2dad0*/  @P1 LDC R3, c[0x0][0x44c] ;  /* 0x00011300ff031b82 */ /* 0x000e700000000800 */
[----:B------:R-:W4:Y:S01]  /*2dae0*/  @P1 LDC R5, c[0x0][0x450] ;  /* 0x00011400ff051b82 */ /* 0x000f220000000800 */
[----:B--2---:R-:W-:Y:S02]  /*2daf0*/  @P2 IMAD.IADD R10, R2, 0x1, -R4 ;  /* 0x00000001020a2824 */ /* 0x004fe400078e0a04 */
[----:B-1----:R-:W-:-:S04]  /*2db00*/  @P1 IMAD.HI.U32 R2, R6, R3, RZ ;  /* 0x0000000306021227 */ /* 0x002fc800078e00ff */
[----:B------:R-:W-:Y:S01]  /*2db10*/  IMAD.IADD R7, R9, 0x1, R10 ;  /* 0x0000000109077824 */ /* 0x000fe200078e020a */
[----:B----4-:R-:W-:-:S03]  /*2db20*/  @P1 SHF.R.U32.HI R6, RZ, R5, R2 ;  /* 0x00000005ff061219 */ /* 0x010fc60000011602 */
[C---:B------:R-:W-:Y:S01]  /*2db30*/  VIADD R2, R7.reuse, 0x9f ;  /* 0x0000009f07027836 */ /* 0x040fe20000000000 */
[----:B------:R-:W-:-:S03]  /*2db40*/  IADD3 R17, R7, 0x1, -R11 ;  /* 0x0000000107117810 */ /* 0x000fc60007ffe80b */
[----:B------:R-:W-:-:S04]  /*2db50*/  IMAD.HI R2, R2, 0x66666667, RZ ;  /* 0x6666666702027827 */ /* 0x000fc800078e02ff */
[----:B------:R-:W-:Y:S01]  /*2db60*/  IMAD.IADD R6, R17, 0x1, R6 ;  /* 0x0000000111067824 */ /* 0x000fe200078e0206 */
[----:B------:R-:W-:-:S04]  /*2db70*/  SHF.R.U32.HI R21, RZ, 0x1f, R2 ;  /* 0x0000001fff157819 */ /* 0x000fc80000011602 */
[----:B------:R-:W-:Y:S02]  /*2db80*/  LEA.HI.SX32 R21, R2, R21, 0x1a ;  /* 0x0000001502157211 */ /* 0x000fe400078fd2ff */
[----:B------:R-:W1:Y:S02]  /*2db90*/  LDC.64 R2, c[0x0][0x9e0] ;  /* 0x00027800ff027b82 */ /* 0x000e640000000a00 */
[----:B-1----:R-:W-:Y:S01]  /*2dba0*/  ISETP.GE.AND P3, PT, R3, 0x1, PT ;  /* 0x000000010300780c */ /* 0x002fe20003f66270 */
[----:B------:R-:W-:-:S12]  /*2dbb0*/  IMAD.IADD R8, R6, 0x1, R2 ;  /* 0x0000000106087824 */ /* 0x000fd800078e0202 */
[----:B---3--:R-:W-:Y:S05]  /*2dbc0*/  @!P3 BRA `(.L_x_1706) ;  /* 0x000000000048b947 */ /* 0x008fea0003800000 */
[C---:B------:R-:W-:Y:S01]  /*2dbd0*/  ISETP.GT.AND P0, PT, R6.reuse, RZ, PT ;  /* 0x000000ff0600720c */ /* 0x040fe20003f04270 */
[----:B------:R-:W-:Y:S01]  /*2dbe0*/  BSSY B0, `(.L_x_1707) ;  /* 0x000000e000007945 */ /* 0x000fe20003800000 */
[----:B------:R-:W-:-:S11]  /*2dbf0*/  VIADD R2, R6, 0xffffffff ;  /* 0xffffffff06027836 */ /* 0x000fd60000000000 */
[----:B------:R-:W-:Y:S05]  /*2dc00*/  @P0 BRA `(.L_x_1708) ;  /* 0x00000000001c0947 */ /* 0x000fea0003800000 */
[----:B------:R-:W-:Y:S01]  /*2dc10*/  ISETP.NE.AND P0, PT, R3, 0x1, PT ;  /* 0x000000010300780c */ /* 0x000fe20003f05270 */
[----:B------:R-:W-:-:S12]  /*2dc20*/  IMAD.MOV R2, RZ, RZ, -R6 ;  /* 0x000000ffff027224 */ /* 0x000fd800078e0a06 */
[----:B------:R-:W1:Y:S02]  /*2dc30*/  @P0 LDC.64 R4, c[0x0][0x9e8] ;  /* 0x00027a00ff040b82 */ /* 0x000e640000000a00 */
[----:B-1----:R-:W-:-:S05]  /*2dc40*/  @P0 IMAD.HI.U32 R4, R2, R4, RZ ;  /* 0x0000000402040227 */ /* 0x002fca00078e00ff */
[----:B------:R-:W-:-:S04]  /*2dc50*/  @P0 SHF.R.U32.HI R2, RZ, R5, R4 ;  /* 0x00000005ff020219 */ /* 0x000fc80000011604 */
[----:B------:R-:W-:Y:S01]  /*2dc60*/  LOP3.LUT R2, RZ, R2, RZ, 0x33, !PT ;  /* 0x00000002ff027212 */ /* 0x000fe200078e33ff */
[----:B------:R-:W-:Y:S06]  /*2dc70*/  BRA `(.L_x_1709) ;  /* 0x0000000000107947 */ /* 0x000fec0003800000 */
.L_x_1708:
[----:B------:R-:W-:-:S13]  /*2dc80*/  ISETP.NE.AND P0, PT, R3, 0x1, PT ;  /* 0x000000010300780c */ /* 0x000fda0003f05270 */
[----:B------:R-:W1:Y:S02]  /*2dc90*/  @P0 LDC.64 R4, c[0x0][0x9e8] ;  /* 0x00027a00ff040b82 */ /* 0x000e640000000a00 */
[----:B-1----:R-:W-:-:S05]  /*2dca0*/  @P0 IMAD.HI.U32 R4, R2, R4, RZ ;  /* 0x0000000402040227 */ /* 0x002fca00078e00ff */
[----:B------:R-:W-:-:S07]  /*2dcb0*/  @P0 SHF.R.U32.HI R2, RZ, R5, R4 ;  /* 0x00000005ff020219 */ /* 0x000fce0000011604 */
.L_x_1709:
[----:B------:R-:W-:Y:S05]  /*2dcc0*/  BSYNC B0 ;  /* 0x0000000000007941 */ /* 0x000fea0003800000 */
.L_x_1707:
[----:B------:R-:W-:-:S05]  /*2dcd0*/  IMAD R2, R2, R3, R3 ;  /* 0x0000000302027224 */ /* 0x000fca00078e0203 */
[----:B------:R-:W-:-:S07]  /*2dce0*/  VIMNMX R8, R8, R2, PT ;  /* 0x0000000208087248 */ /* 0x000fce0003fe0100 */
.L_x_1706:
[----:B------:R-:W1:Y:S01]  /*2dcf0*/  @P1 LDC R4, c[0x0][0x44c] ;  /* 0x00011300ff041b82 */ /* 0x000e620000000800 */
[----:B------:R-:W-:Y:S01]  /*2dd00*/  IMAD.MOV.U32 R2, RZ, RZ, R12 ;  /* 0x000000ffff027224 */ /* 0x000fe200078e000c */
[----:B------:R-:W-:Y:S01]  /*2dd10*/  ULDC UR4, c[0x0][0x9dc] ;  /* 0x0002770000047ab9 */ /* 0x000fe20000000800 */
[----:B------:R-:W-:-:S05]  /*2dd20*/  IMAD.IADD R20, R7, 0x1, -R11 ;  /* 0x0000000107147824 */ /* 0x000fca00078e0a0b */
[----:B------:R-:W2:Y:S01]  /*2dd30*/  @P1 LDC R5, c[0x0][0x450] ;  /* 0x00011400ff051b82 */ /* 0x000ea20000000800 */
[----:B-1----:R-:W-:-:S05]  /*2dd40*/  @P1 IMAD.HI.U32 R4, R12, R4, RZ ;  /* 0x000000040c041227 */ /* 0x002fca00078e00ff */
[----:B--2---:R-:W-:-:S05]  /*2dd50*/  @P1 SHF.R.U32.HI R2, RZ, R5, R4 ;  /* 0x00000005ff021219 */ /* 0x004fca0000011604 */
        /* <DEDUP_REMOVED lines=8> */
[----:B------:R-:W1:Y:S02]  /*2dde0*/  @P0 LDC.64 R4, c[0x0][0x9e8] ;  /* 0x00027a00ff040b82 */ /* 0x000e640000000a00 */
[----:B-1----:R-:W-:-:S05]  /*2ddf0*/  @P0 IMAD.HI.U32 R4, R2, R4, RZ ;  /* 0x0000000402040227 */ /* 0x002fca00078e00ff */
[----:B------:R-:W-:-:S04]  /*2de00*/  @P0 SHF.R.U32.HI R2, RZ, R5, R4 ;  /* 0x00000005ff020219 */ /* 0x000fc80000011604 */
[----:B------:R-:W-:Y:S01]  /*2de10*/  LOP3.LUT R2, RZ, R2, RZ, 0x33, !PT ;  /* 0x00000002ff027212 */ /* 0x000fe200078e33ff */
[----:B------:R-:W-:Y:S06]  /*2de20*/  BRA `(.L_x_1713) ;  /* 0x0000000000107947 */ /* 0x000fec0003800000 */
.L_x_1712:
[----:B------:R-:W-:-:S13]  /*2de30*/  ISETP.NE.AND P0, PT, R3, 0x1, PT ;  /* 0x000000010300780c */ /* 0x000fda0003f05270 */
[----:B------:R-:W1:Y:S02]  /*2de40*/  @P0 LDC.64 R4, c[0x0][0x9e8] ;  /* 0x00027a00ff040b82 */ /* 0x000e640000000a00 */
[----:B-1----:R-:W-:-:S05]  /*2de50*/  @P0 IMAD.HI.U32 R4, R2, R4, RZ ;  /* 0x0000000402040227 */ /* 0x002fca00078e00ff */
[----:B------:R-:W-:-:S07]  /*2de60*/  @P0 SHF.R.U32.HI R2, RZ, R5, R4 ;  /* 0x00000005ff020219 */ /* 0x000fce0000011604 */
.L_x_1713:
[----:B------:R-:W-:Y:S05]  /*2de70*/  BSYNC B0 ;  /* 0x0000000000007941 */ /* 0x000fea0003800000 */
.L_x_1711:
[----:B------:R-:W-:-:S05]  /*2de80*/  IMAD R2, R2, R3, RZ ;  /* 0x0000000302027224 */ /* 0x000fca00078e02ff */
[----:B------:R-:W-:-:S07]  /*2de90*/  VIMNMX R6, R6, R2, !PT ;  /* 0x0000000206067248 */ /* 0x000fce0007fe0100 */
.L_x_1710:
[----:B------:R-:W-:Y:S01]  /*2dea0*/  VIADD R8, R8, 0x9f ;  /* 0x0000009f08087836 */ /* 0x000fe20000000000 */
[----:B------:R-:W-:Y:S01]  /*2deb0*/  BSSY B0, `(.L_x_1714) ;  /* 0x0000132000007945 */ /* 0x000fe20003800000 */
        /* <DEDUP_REMOVED lines=26> */
[----:B------:R-:W1:Y:S02]  /*2e060*/  S2R R4, SR_TID.X ;  /* 0x0000000000047919 */ /* 0x000e640000002100 */
[----:B-1----:R-:W-:-:S04]  /*2e070*/  SHF.R.U32.HI R4, RZ, 0x5, R4 ;  /* 0x00000005ff047819 */ /* 0x002fc80000011604 */
[----:B------:R-:W-:-:S05]  /*2e080*/  LOP3.LUT R4, R4, 0x3, RZ, 0xc0, !PT ;  /* 0x0000000304047812 */ /* 0x000fca00078ec0ff */
[----:B------:R1:W2:Y:S02]  /*2e090*/  SHFL.IDX PT, R14, R4, RZ, 0x1f ;  /* 0x00001fff040e7589 */ /* 0x0002a400000e0000 */
.L_x_1914:
[----:B--2---:R-:W-:Y:S02]  /*2e0a0*/  ISETP.NE.AND P0, PT, R14, RZ, PT ;  /* 0x000000ff0e00720c */ /* 0x004fe40003f05270 */
[----:B------:R-:W-:-:S11]  /*2e0b0*/  PLOP3.LUT P6, PT, PT, PT, PT, 0x8, 0x0 ;  /* 0x000000000000781c */ /* 0x000fd60003fce170 */
[----:B------:R-:W-:Y:S05]  /*2e0c0*/  @P0 BRA `(.L_x_1717) ;  /* 0x00000000000c0947 */ /* 0x000fea0003800000 */
[----:B------:R-:W-:-:S03]  /*2e0d0*/  UMOV UR4, 0xffffffff ;  /* 0xffffffff00047882 */ /* 0x000fc60000000000 */
[----:B------:R-:W-:Y:S05]  /*2e0e0*/  BRA.DIV UR4, `(.L_x_1718) ;  /* 0x0000007604d47947 */ /* 0x000fea000b800000 */
[----:B------:R-:W-:-:S13]  /*2e0f0*/  ELECT P6, URZ, PT ;  /* 0x00000000003f782f */ /* 0x000fda00038c0000 */
.L_x_1717:
[----:B-1----:R-:W2:Y:S04]  /*2e100*/  LDL R4, [R1+0x50] ;  /* 0x0000500001047983 */ /* 0x002ea80000100800 */
[----:B------:R-:W3:Y:S01]  /*2e110*/  LDL R6, [R1+0x4] ;  /* 0x0000040001067983 */ /* 0x000ee20000100800 */
[----:B------:R-:W-:Y:S01]  /*2e120*/  BSSY B1, `(.L_x_1719) ;  /* 0x0000008000017945 */ /* 0x000fe20003800000 */
[----:B--2---:R-:W-:-:S05]  /*2e130*/  VIADD R4, R4, 0x1 ;  /* 0x0000000104047836 */ /* 0x004fca0000000000 */
[----:B------:R-:W-:-:S04]  /*2e140*/  LEA.HI R5, R4, R4, RZ, 0x1 ;  /* 0x0000000404057211 */ /* 0x000fc800078f08ff */
[----:B------:R-:W-:-:S05]  /*2e150*/  LOP3.LUT R5, R5, 0xfffffffe, RZ, 0xc0, !PT ;  /* 0xfffffffe05057812 */ /* 0x000fca00078ec0ff */
[----:B------:R-:W-:-:S05]  /*2e160*/  IMAD.IADD R4, R4, 0x1, -R5 ;  /* 0x0000000104047824 */ /* 0x000fca00078e0a05 */
[----:B------:R-:W-:-:S04]  /*2e170*/  SHF.L.U32 R4, R4, 0x1f, RZ ;  /* 0x0000001f04047819 */ /* 0x000fc800000006ff */
[----:B---3--:R-:W1:Y:S02]  /*2e180*/  SYNCS.PHASECHK.TRANS64.TRYWAIT P0, [R6+URZ+0x29820], R4 ;  /* 0x02982004060075a7 */ /* 0x008e64000800017f */
[----:B-1----:R-:W-:Y:S05]  /*2e190*/  @!P0 BRA `(.L_x_1720) ;  /* 0x0000007400c88947 */ /* 0x002fea0003800000 */
.L_x_1917:
[----:B------:R-:W-:Y:S05]  /*2e1a0*/  BSYNC B1 ;  /* 0x0000000000017941 */ /* 0x000fea0003800000 */
.L_x_1719:
[----:B------:R-:W-:Y:S04]  /*2e1b0*/  BSSY B1, `(.L_x_1721) ;  /* 0x0000074000017945 */ /* 0x000fe80003800000 */
[----:B------:R-:W-:Y:S05]  /*2e1c0*/  @!P6 BRA `(.L_x_1722) ;  /* 0x0000000400c8e947 */ /* 0x000fea0003800000 */
[----:B------:R-:W2:Y:S04]  /*2e1d0*/  LDL R6, [R1+0x4] ;  /* 0x0000040001067983 */ /* 0x000ea80000100800 */
[----:B------:R-:W3:Y:S01]  /*2e1e0*/  LDL R7, [R1+0x14] ;  /* 0x0000140001077983 */ /* 0x000ee20000100800 */
[----:B-1----:R-:W1:Y:S01]  /*2e1f0*/  S2R R5, SR_TID.X ;  /* 0x0000000000057919 */ /* 0x002e620000002100 */
[----:B--2---:R-:W-:Y:S02]  /*2e200*/  IMAD.MOV.U32 R9, RZ, RZ, R6 ;  /* 0x000000ffff097224 */ /* 0x004fe400078e0006 */
[----:B------:R-:W2:Y:S01]  /*2e210*/  LDL R6, [R1+0xc] ;  /* 0x00000c0001067983 */ /* 0x000ea20000100800 */
[----:B---3--:R-:W-:Y:S01]  /*2e220*/  SHF.L.U32 R10, R7, 0x1f, RZ ;  /* 0x0000001f070a7819 */ /* 0x008fe200000006ff */
[----:B------:R-:W-:Y:S01]  /*2e230*/  BSSY B2, `(.L_x_1723) ;  /* 0x0000006000027945 */ /* 0x000fe20003800000 */
[----:B-1----:R-:W-:-:S04]  /*2e240*/  LOP3.LUT R5, R5, 0x7f, RZ, 0xc0, !PT ;  /* 0x0000007f05057812 */ /* 0x002fc800078ec0ff */
[----:B------:R-:W-:Y:S01]  /*2e250*/  ISETP.NE.AND P1, PT, R5, RZ, PT ;  /* 0x000000ff0500720c */ /* 0x000fe20003f25270 */
[----:B--2---:R-:W-:-:S04]  /*2e260*/  IMAD R6, R6, 0x8, R9 ;  /* 0x0000000806067824 */ /* 0x004fc800078e0209 */
[----:B------:R-:W1:Y:S02]  /*2e270*/  SYNCS.PHASECHK.TRANS64.TRYWAIT P0, [R6+URZ+0x298a0], R10 ;  /* 0x0298a00a060075a7 */ /* 0x000e64000800017f */
[----:B-1----:R-:W-:Y:S06]  /*2e280*/  @!P0 BRA `(.L_x_1724) ;  /* 0x0000007400a48947 */ /* 0x002fec0003800000 */
.L_x_1918:
[----:B------:R-:W-:Y:S05]  /*2e290*/  BSYNC B2 ;  /* 0x0000000000027941 */ /* 0x000fea0003800000 */
.L_x_1723:
[----:B------:R-:W-:Y:S04]  /*2e2a0*/  BSSY B2, `(.L_x_1725) ;  /* 0x0000009000027945 */ /* 0x000fe80003800000 */
        /* <DEDUP_REMOVED lines=8> */
.L_x_1726:
[----:B------:R-:W-:Y:S05]  /*2e330*/  BSYNC B2 ;  /* 0x0000000000027941 */ /* 0x000fea0003800000 */
.L_x_1725:
[----:B------:R-:W2:Y:S04]  /*2e340*/  LDL R7, [R1+0x4] ;  /* 0x0000040001077983 */ /* 0x000ea80000100800 */
[----:B------:R-:W2:Y:S01]  /*2e350*/  LDL R4, [R1+0xc] ;  /* 0x00000c0001047983 */ /* 0x000ea20000100800 */
[----:B0-----:R-:W-:Y:S01]  /*2e360*/  IMAD.MOV.U32 R11, RZ, RZ, RZ ;  /* 0x000000ffff0b7224 */ /* 0x001fe200078e00ff */
        /* <DEDUP_REMOVED lines=11> */
.L_x_1727:
        /* <DEDUP_REMOVED lines=9> */
[----:B0-----:R-:W-:Y:S05]  /*2e4b0*/  @P0 BRA.U.ANY `(.L_x_1727) ;  /* 0xfffffffd00d80947 */ /* 0x001fea000393ffff */
[----:B------:R-:W-:Y:S01]  /*2e4c0*/  PLOP3.LUT P0, PT, PT, PT, PT, 0x80, 0x0 ;  /* 0x000000000000781c */ /* 0x000fe20003f0f070 */
[----:B------:R-:W-:Y:S01]  /*2e4d0*/  VIADD R7, R9, 0x1cc00 ;  /* 0x0001cc0009077836 */ /* 0x000fe20000000000 */
[----:B------:R-:W-:Y:S01]  /*2e4e0*/  UMOV UR6, 0x0 ;  /* 0x0000000000067882 */ /* 0x000fe20000000000 */
[----:B------:R-:W-:Y:S01]  /*2e4f0*/  UMOV UR7, 0x12f00000 ;  /* 0x12f0000000077882 */ /* 0x000fe20000000000 */
[----:B------:R-:W-:-:S09]  /*2e500*/  UMOV UR10, 0x40 ;  /* 0x00000040000a7882 */ /* 0x000fd20000000000 */
.L_x_1728:
        /* <DEDUP_REMOVED lines=15> */
.L_x_1729:
        /* <DEDUP_REMOVED lines=10> */
[----:B------:R-:W0:Y:S01]  /*2e6a0*/  SYNCS.PHASECHK.TRANS64.TRYWAIT P0, [R6+URZ+0x298c0], R10 ;  /* 0x0298c00a060075a7 */ /* 0x000e22000800017f */
[----:B------:R-:W-:Y:S04]  /*2e6b0*/  BSSY B2, `(.L_x_1730) ;  /* 0x0000002000027945 */ /* 0x000fe80003800000 */
[----:B0-----:R-:W-:Y:S05]  /*2e6c0*/  @!P0 BRA `(.L_x_1731) ;  /* 0x0000007000a88947 */ /* 0x001fea0003800000 */
.L_x_1919:
[----:B------:R-:W-:Y:S05]  /*2e6d0*/  BSYNC B2 ;  /* 0x0000000000027941 */ /* 0x000fea0003800000 */
.L_x_1730:
[----:B------:R-:W-:Y:S01]  /*2e6e0*/  BSSY B2, `(.L_x_1732) ;  /* 0x000000b000027945 */ /* 0x000fe20003800000 */
[----:B------:R-:W-:Y:S02]  /*2e6f0*/  IMAD.MOV.U32 R12, RZ, RZ, 0x0 ;  /* 0x00000000ff0c7424 */ /* 0x000fe400078e00ff */
[----:B------:R-:W-:Y:S01]  /*2e700*/  IMAD.MOV.U32 R13, RZ, RZ, 0x12f00000 ;  /* 0x12f00000ff0d7424 */ /* 0x000fe200078e00ff */
[----:B------:R-:W-:Y:S06]  /*2e710*/  @P1 BRA `(.L_x_1733) ;  /* 0x00000000001c1947 */ /* 0x000fec0003800000 */
[----:B------:R-:W2:Y:S02]  /*2e720*/  S2R R4, SR_TID.X ;  /* 0x0000000000047919 */ /* 0x000ea40000002100 */
[----:B--2---:R-:W-:Y:S01]  /*2e730*/  LOP3.LUT R7, R4, 0x1f, RZ, 0xc0, !PT ;  /* 0x0000001f04077812 */ /* 0x004fe200078ec0ff */
[----:B------:R-:W-:-:S03]  /*2e740*/  IMAD.MOV.U32 R4, RZ, RZ, 0x5000 ;  /* 0x00005000ff047424 */ /* 0x000fc600078e00ff */
[----:B------:R-:W-:Y:S01]  /*2e750*/  ISETP.NE.AND P0, PT, R7, RZ, PT ;  /* 0x000000ff0700720c */ /* 0x000fe20003f05270 */
[----:B------:R2:W-:-:S12]  /*2e760*/  SYNCS.ARRIVE.TRANS64 RZ, [R6+URZ+0x298b0], R4 ;  /* 0x0298b00406ff79a7 */ /* 0x0005d8000800003f */
[----:B--2---:R-:W-:Y:S05]  /*2e770*/  @!P0 BRA `(.L_x_1733) ;  /* 0x0000000000048947 */ /* 0x004fea0003800000 */
[----:B------:R-:W-:Y:S01]  /*2e780*/  BPT.TRAP 0x1 ;  /* 0x000000040000795c */ /* 0x000fe20000300000 */
.L_x_1733:
[----:B------:R-:W-:Y:S05]  /*2e790*/  BSYNC B2 ;  /* 0x0000000000027941 */ /* 0x000fea0003800000 */
.L_x_1732:
        /* <DEDUP_REMOVED lines=11> */
.L_x_1734:
        /* <DEDUP_REMOVED lines=9> */
[----:B--2---:R-:W-:Y:S05]  /*2e8e0*/  @P0 BRA.U.ANY `(.L_x_1734) ;  /* 0xfffffffd00d80947 */ /* 0x004fea000393ffff */
.L_x_1722:
[----:B------:R-:W-:Y:S05]  /*2e8f0*/  BSYNC B1 ;  /* 0x0000000000017941 */ /* 0x000fea0003800000 */
.L_x_1721:
[----:B------:R-:W1:Y:S04]  /*2e900*/  LDL.LU R9, [R1+0xc] ;  /* 0x00000c0001097983 */ /* 0x000e680000300800 */
[----:B------:R-:W2:Y:S01]  /*2e910*/  LDL.LU R7, [R1+0x14] ;  /* 0x0000140001077983 */ /* 0x000ea20000300800 */
[----:B------:R-:W-:Y:S01]  /*2e920*/  PLOP3.LUT P0, PT, PT, PT, PT, 0x8, 0x0 ;  /* 0x000000000000781c */ /* 0x000fe20003f0e170 */
[----:B-1----:R-:W-:Y:S02]  /*2e930*/  VIADD R4, R9, 0x1 ;  /* 0x0000000109047836 */ /* 0x002fe40000000000 */
[----:B------:R-:W-:-:S03]  /*2e940*/  VIADD R9, R8, 0xfffffffe ;  /* 0xfffffffe08097836 */ /* 0x000fc60000000000 */
        /* <DEDUP_REMOVED lines=8> */
.L_x_1749:
[----:B------:R-:W-:Y:S05]  /*2e9d0*/  YIELD ;  /* 0x0000000000007946 */ /* 0x000fea0003800000 */
[----:B------:R-:W-:Y:S04]  /*2e9e0*/  BSSY B1, `(.L_x_1735) ;  /* 0x0000072000017945 */ /* 0x000fe80003800000 */
[----:B--2---:R-:W-:Y:S05]  /*2e9f0*/  @!P6 BRA `(.L_x_1736) ;  /* 0x0000000400c0e947 */ /* 0x004fea0003800000 */
[----:B-1----:R-:W2:Y:S04]  /*2ea00*/  LDL R7, [R1+0x4] ;  /* 0x0000040001077983 */ /* 0x002ea80000100800 */
[----:B------:R-:W2:Y:S04]  /*2ea10*/  LDL R6, [R1+0xc] ;  /* 0x00000c0001067983 */ /* 0x000ea80000100800 */
[----:B------:R-:W3:Y:S01]  /*2ea20*/  LDL R5, [R1+0x14] ;  /* 0x0000140001057983 */ /* 0x000ee20000100800 */
[----:B------:R-:W1:Y:S01]  /*2ea30*/  S2R R4, SR_TID.X ;  /* 0x0000000000047919 */ /* 0x000e620000002100 */
[----:B------:R-:W-:Y:S01]  /*2ea40*/  BSSY B2, `(.L_x_1737) ;  /* 0x0000007000027945 */ /* 0x000fe20003800000 */
[----:B-1----:R-:W-:-:S04]  /*2ea50*/  LOP3.LUT R4, R4, 0x7f, RZ, 0xc0, !PT ;  /* 0x0000007f04047812 */ /* 0x002fc800078ec0ff */
[----:B------:R-:W-:Y:S01]  /*2ea60*/  ISETP.NE.AND P2, PT, R4, RZ, PT ;  /* 0x000000ff0400720c */ /* 0x000fe20003f45270 */
[----:B--2---:R-:W-:Y:S01]  /*2ea70*/  IMAD R8, R6, 0x8, R7 ;  /* 0x0000000806087824 */ /* 0x004fe200078e0207 */
[----:B---3--:R-:W-:-:S04]  /*2ea80*/  SHF.L.U32 R7, R5, 0x1f, RZ ;  /* 0x0000001f05077819 */ /* 0x008fc800000006ff */
[----:B------:R-:W1:Y:S02]  /*2ea90*/  SYNCS.PHASECHK.TRANS64.TRYWAIT P1, [R8+URZ+0x298a0], R7 ;  /* 0x0298a007080075a7 */ /* 0x000e64000802017f */
[----:B-1----:R-:W-:Y:S05]  /*2eaa0*/  @!P1 BRA `(.L_x_1738) ;  /* 0x0000006c00c49947 */ /* 0x002fea0003800000 */
.L_x_1920:
[----:B------:R-:W-:Y:S05]  /*2eab0*/  BSYNC B2 ;  /* 0x0000000000027941 */ /* 0x000fea0003800000 */
.L_x_1737:
        /* <DEDUP_REMOVED lines=9> */
.L_x_1740:
[----:B------:R-:W-:Y:S05]  /*2eb50*/  BSYNC B2 ;  /* 0x0000000000027941 */ /* 0x000fea0003800000 */
.L_x_1739:
[----:B------:R-:W2:Y:S04]  /*2eb60*/  LDL R5, [R1+0x4] ;  /* 0x0000040001057983 */ /* 0x000ea80000100800 */
[----:B------:R-:W2:Y:S01]  /*2eb70*/  LDL R4, [R1+0xc] ;  /* 0x00000c0001047983 */ /* 0x000ea20000100800 */
[----:B0-----:R-:W-:Y:S01]  /*2eb80*/  IMAD.MOV.U32 R11, RZ, RZ, RZ ;  /* 0x000000ffff0b7224 */ /* 0x001fe200078e00ff */
[----:B------:R-:W-:Y:S01]  /*2eb90*/  UIADD3 UR4, UP0, UR40, 0x570, URZ ;  /* 0x0000057028047890 */ /* 0x000fe2000ff1e03f */
[----:B------:R-:W-:Y:S01]  /*2eba0*/  PLOP3.LUT P1, PT, PT, PT, PT, 0x80, 0x0 ;  /* 0x000000000000781c */ /* 0x000fe20003f2f070 */
[----:B------:R-:W-:Y:S01]  /*2ebb0*/  UMOV UR6, 0x0 ;  /* 0x0000000000067882 */ /* 0x000fe20000000000 */
[----:B------:R-:W-:Y:S01]  /*2ebc0*/  UMOV UR7, 0x12f00000 ;  /* 0x12f0000000077882 */ /* 0x000fe20000000000 */
[----:B------:R-:W-:Y:S01]  /*2ebd0*/  R2UR UR10, R11 ;  /* 0x000000000b0a72ca */ /* 0x000fe200000e0000 */
[----:B------:R-:W-:Y:S01]  /*2ebe0*/  UIADD3.X UR5, URZ, UR41, URZ, UP0, !UPT ;  /* 0x000000293f057290 */ /* 0x000fe200087fe43f */
[----:B--2---:R-:W-:-:S02]  /*2ebf0*/  IMAD R6, R4, 0x7800, R5 ;  /* 0x0000780004067824 */ /* 0x004fc400078e0205 */
[----:B------:R-:W-:Y:S02]  /*2ec00*/  IMAD R5, R9, 0xa0, R0 ;  /* 0x000000a009057824 */ /* 0x000fe400078e0200 */
[----:B------:R-:W-:Y:S02]  /*2ec10*/  VIADD R4, R8, 0x29890 ;  /* 0x0002989008047836 */ /* 0x000fe40000000000 */
[----:B------:R-:W-:-:S07]  /*2ec20*/  VIADD R10, R6, 0x1a400 ;  /* 0x0001a400060a7836 */ /* 0x000fce0000000000 */
.L_x_1741:
        /* <DEDUP_REMOVED lines=15> */
.L_x_1742:
        /* <DEDUP_REMOVED lines=15> */
.L_x_1743:
        /* <DEDUP_REMOVED lines=13> */
.L_x_1921:
[----:B------:R-:W-:Y:S05]  /*2eee0*/  BSYNC B2 ;  /* 0x0000000000027941 */ /* 0x000fea0003800000 */
.L_x_1744:
[----:B------:R-:W-:Y:S01]  /*2eef0*/  BSSY B2, `(.L_x_1746) ;  /* 0x000000b000027945 */ /* 0x000fe20003800000 */
[----:B------:R-:W-:Y:S02]  /*2ef00*/  IMAD.MOV.U32 R6, RZ, RZ, 0x0 ;  /* 0x00000000ff067424 */ /* 0x000fe400078e00ff */
[----:B01----:R-:W-:Y:S01]  /*2ef10*/  IMAD.MOV.U32 R7, RZ, RZ, 0x12f00000 ;  /* 0x12f00000ff077424 */ /* 0x003fe200078e00ff */
        /* <DEDUP_REMOVED lines=8> */
.L_x_1747:
[----:B------:R-:W-:Y:S05]  /*2efa0*/  BSYNC B2 ;  /* 0x0000000000027941 */ /* 0x000fea0003800000 */
.L_x_1746:
        /* <DEDUP_REMOVED lines=9> */
[----:B--2---:R-:W-:-:S04]  /*2f040*/  IMAD R4, R4, 0x5000, R10 ;  /* 0x0000500004047824 */ /* 0x004fc800078e020a */
[----:B------:R-:W-:-:S08]  /*2f050*/  VIADD R4, R4, 0xa400 ;  /* 0x0000a40004047836 */ /* 0x000fd00000000000 */
.L_x_1748:
        /* <DEDUP_REMOVED lines=10> */
.L_x_1736:
[----:B------:R-:W-:Y:S05]  /*2f100*/  BSYNC B1 ;  /* 0x0000000000017941 */ /* 0x000fea0003800000 */
.L_x_1735:
[----:B-1----:R-:W2:Y:S04]  /*2f110*/  LDL.LU R7, [R1+0xc] ;  /* 0x00000c0001077983 */ /* 0x002ea80000300800 */
[----:B------:R-:W3:Y:S01]  /*2f120*/  LDL.LU R6, [R1+0x14] ;  /* 0x0000140001067983 */ /* 0x000ee20000300800 */
        /* <DEDUP_REMOVED lines=10> */
.L_x_1715:
[----:B------:R-:W-:Y:S05]  /*2f1d0*/  BSYNC B0 ;  /* 0x0000000000007941 */ /* 0x000fea0003800000 */
.L_x_1714:
[----:B------:R-:W3:Y:S01]  /*2f1e0*/  LDL R8, [R1+0x30] ;  /* 0x0000300001087983 */ /* 0x000ee20000100800 */
[----:B------:R-:W4:Y:S01]  /*2f1f0*/  LDC R0, c[0x0][0x448] ;  /* 0x00011200ff007b82 */ /* 0x000f220000000800 */
[----:B------:R-:W-:Y:S07]  /*2f200*/  @!P0 WARPSYNC.ALL ;  /* 0x0000000000008948 */ /* 0x000fee0003800000 */
[----:B------:R-:W-:Y:S01]  /*2f210*/  @!P0 BAR.SYNC.DEFER_BLOCKING 0xc, 0x180 ;  /* 0x0306000000008b1d */ /* 0x000fe20000010000 */
[----:B----4-:R-:W-:-:S13]  /*2f220*/  ISETP.NE.AND P1, PT, R0, 0x1, PT ;  /* 0x000000010000780c */ /* 0x010fda0003f25270 */
[----:B------:R-:W4:Y:S08]  /*2f230*/  @P1 LDC R2, c[0x0][0x44c] ;  /* 0x00011300ff021b82 */ /* 0x000f300000000800 */
[----:B------:R-:W5:Y:S01]  /*2f240*/  @P1 LDC R3, c[0x0][0x450] ;  /* 0x00011400ff031b82 */ /* 0x000f620000000800 */
[----:B---3--:R-:W-:-:S04]  /*2f250*/  VIADD R0, R8, 0x7f ;  /* 0x0000007f08007836 */ /* 0x008fc80000000000 */
[----:B----4-:R-:W-:-:S05]  /*2f260*/  @P1 IMAD.HI.U32 R2, R0, R2, RZ ;  /* 0x0000000200021227 */ /* 0x010fca00078e00ff */
[----:B-----5:R-:W-:Y:S02]  /*2f270*/  @P1 SHF.R.U32.HI R0, RZ, R3, R2 ;  /* 0x00000003ff001219 */ /* 0x020fe40000011602 */
[----:B------:R-:W3:Y:S03]  /*2f280*/  LDC.64 R2, c[0x0][0x9e0] ;  /* 0x00027800ff027b82 */ /* 0x000ee60000000a00 */
[----:B------:R-:W-:Y:S01]  /*2f290*/  IMAD.IADD R0, R17, 0x1, R0 ;  /* 0x0000000111007824 */ /* 0x000fe200078e0200 */
[----:B---3--:R-:W-:-:S03]  /*2f2a0*/  ISETP.GE.AND P2, PT, R3, 0x1, PT ;  /* 0x000000010300780c */ /* 0x008fc60003f46270 */
[----:B--2---:R-:W-:-:S10]  /*2f2b0*/  IMAD.IADD R6, R0, 0x1, R2 ;  /* 0x0000000100067824 */ /* 0x004fd400078e0202 */
[----:B------:R-:W-:Y:S05]  /*2f2c0*/  @!P2 BRA `(.L_x_1750) ;  /* 0x000000000048a947 */ /* 0x000fea0003800000 */
[C---:B------:R-:W-:Y:S01]  /*2f2d0*/  ISETP.GT.AND P0, PT, R0.reuse, RZ, PT ;  /* 0x000000ff0000720c */ /* 0x040fe20003f04270 */
[----:B------:R-:W-:Y:S01]  /*2f2e0*/  BSSY B0, `(.L_x_1751) ;  /* 0x000000e000007945 */ /* 0x000fe20003800000 */
[----:B------:R-:W-:-:S11]  /*2f2f0*/  VIADD R2, R0, 0xffffffff ;  /* 0xffffffff00027836 */ /* 0x000fd60000000000 */
[----:B------:R-:W-:Y:S05]  /*2f300*/  @P0 BRA `(.L_x_1752) ;  /* 0x00000000001c0947 */ /* 0x000fea0003800000 */
[----:B------:R-:W-:Y:S01]  /*2f310*/  ISETP.NE.AND P0, PT, R3, 0x1, PT ;  /* 0x000000010300780c */ /* 0x000fe20003f05270 */
[----:B------:R-:W-:-:S12]  /*2f320*/  IMAD.MOV R0, RZ, RZ, -R0 ;  /* 0x000000ffff007224 */ /* 0x000fd800078e0a00 */
[----:B-1----:R-:W1:Y:S02]  /*2f330*/  @P0 LDC.64 R4, c[0x0][0x9e8] ;  /* 0x00027a00ff040b82 */ /* 0x002e640000000a00 */
[----:B-1----:R-:W-:-:S05]  /*2f340*/  @P0 IMAD.HI.U32 R4, R0, R4, RZ ;  /* 0x0000000400040227 */ /* 0x002fca00078e00ff */
[----:B------:R-:W-:-:S04]  /*2f350*/  @P0 SHF.R.U32.HI R0, RZ, R5, R4 ;  /* 0x00000005ff000219 */ /* 0x000fc80000011604 */
[----:B------:R-:W-:Y:S01]  /*2f360*/  LOP3.LUT R2, RZ, R0, RZ, 0x33, !PT ;  /* 0x00000000ff027212 */ /* 0x000fe200078e33ff */
[----:B------:R-:W-:Y:S06]  /*2f370*/  BRA `(.L_x_1753) ;  /* 0x0000000000107947 */ /* 0x000fec0003800000 */
.L_x_1752:
[----:B------:R-:W-:-:S13]  /*2f380*/  ISETP.NE.AND P0, PT, R3, 0x1, PT ;  /* 0x000000010300780c */ /* 0x000fda0003f05270 */
[----:B-1----:R-:W1:Y:S02]  /*2f390*/  @P0 LDC.64 R4, c[0x0][0x9e8] ;  /* 0x00027a00ff040b82 */ /* 0x002e640000000a00 */
[----:B-1----:R-:W-:-:S05]  /*2f3a0*/  @P0 IMAD.HI.U32 R4, R2, R4, RZ ;  /* 0x0000000402040227 */ /* 0x002fca00078e00ff */
[----:B------:R-:W-:-:S07]  /*2f3b0*/  @P0 SHF.R.U32.HI R2, RZ, R5, R4 ;  /* 0x00000005ff020219 */ /* 0x000fce0000011604 */
.L_x_1753:
[----:B------:R-:W-:Y:S05]  /*2f3c0*/  BSYNC B0 ;  /* 0x0000000000007941 */ /* 0x000fea0003800000 */
.L_x_1751:
[----:B------:R-:W-:-:S05]  /*2f3d0*/  IMAD R2, R2, R3, R3 ;  /* 0x0000000302027224 */ /* 0x000fca00078e0203 */
[----:B------:R-:W-:-:S07]  /*2f3e0*/  VIMNMX R6, R6, R2, PT ;  /* 0x0000000206067248 */ /* 0x000fce0003fe0100 */
.L_x_1750:
[----:B------:R-:W-:Y:S01]  /*2f3f0*/  VIADD R6, R6, 0x9f ;  /* 0x0000009f06067836 */ /* 0x000fe20000000000 */
[----:B------:R-:W2:Y:S01]  /*2f400*/  @P1 LDC R2, c[0x0][0x44c] ;  /* 0x00011300ff021b82 */ /* 0x000ea20000000800 */
[----:B------:R-:W-:Y:S02]  /*2f410*/  ULDC UR4, c[0x0][0x9dc] ;  /* 0x0002770000047ab9 */ /* 0x000fe40000000800 */
[----:B------:R-:W-:-:S05]  /*2f420*/  IMAD.HI R6, R6, 0x66666667, RZ ;  /* 0x6666666706067827 */ /* 0x000fca00078e02ff */
[----:B-1----:R-:W1:Y:S01]  /*2f430*/  @P1 LDC R4, c[0x0][0x450] ;  /* 0x00011400ff041b82 */ /* 0x002e620000000800 */
[----:B------:R-:W-:-:S04]  /*2f440*/  SHF.R.U32.HI R0, RZ, 0x1f, R6 ;  /* 0x0000001fff007819 */ /* 0x000fc80000011606 */
[----:B------:R-:W-:-:S04]  /*2f450*/  LEA.HI.SX32 R0, R6, R0, 0x1a ;  /* 0x0000000006007211 */ /* 0x000fc800078fd2ff */
[----:B------:R-:W-:Y:S01]  /*2f460*/  VIMNMX R7, R21, R0, PT ;  /* 0x0000000015077248 */ /* 0x000fe20003fe0100 */
[----:B------:R-:W-:-:S04]  /*2f470*/  IMAD.MOV.U32 R0, RZ, RZ, R8 ;  /* 0x000000ffff007224 */ /* 0x000fc800078e0008 */
[----:B------:R3:W-:Y:S01]  /*2f480*/  STL [R1+0x40], R7 ;  /* 0x0000400701007387 */ /* 0x0007e20000100800 */
[----:B--2---:R-:W-:-:S05]  /*2f490*/  @P1 IMAD.HI.U32 R2, R8, R2, RZ ;  /* 0x0000000208021227 */ /* 0x004fca00078e00ff */
[----:B-1----:R-:W-:-:S05]  /*2f4a0*/  @P1 SHF.R.U32.HI R0, RZ, R4, R2 ;  /* 0x00000004ff001219 */ /* 0x002fca0000011602 */
[----:B------:R-:W-:-:S04]  /*2f4b0*/  IMAD.IADD R0, R20, 0x1, R0 ;  /* 0x0000000114007824 */ /* 0x000fc800078e0200 */
[----:B------:R-:W-:Y:S01]  /*2f4c0*/  VIADD R2, R0, -UR4 ;  /* 0x8000000400027c36 */ /* 0x000fe20008000000 */
[----:B---3--:R-:W-:Y:S06]  /*2f4d0*/  @!P2 BRA `(.L_x_1754) ;  /* 0x000000000044a947 */ /* 0x008fec0003800000 */
        /* <DEDUP_REMOVED lines=10> */
.L_x_1756:
[----:B------:R-:W-:-:S13]  /*2f580*/  ISETP.NE.AND P0, PT, R3, 0x1, PT ;  /* 0x000000010300780c */ /* 0x000fda0003f05270 */
[----:B------:R-:W1:Y:S02]  /*2f590*/  @P0 LDC.64 R4, c[0x0][0x9e8] ;  /* 0x00027a00ff040b82 */ /* 0x000e640000000a00 */
[----:B-1----:R-:W-:-:S05]  /*2f5a0*/  @P0 IMAD.HI.U32 R4, R0, R4, RZ ;  /* 0x0000000400040227 */ /* 0x002fca00078e00ff */
[----:B------:R-:W-:-:S07]  /*2f5b0*/  @P0 SHF.R.U32.HI R0, RZ, R5, R4 ;  /* 0x00000005ff000219 */ /* 0x000fce0000011604 */
.L_x_1757:
[----:B------:R-:W-:Y:S05]  /*2f5c0*/  BSYNC B0 ;  /* 0x0000000000007941 */ /* 0x000fea0003800000 */
.L_x_1755:
[----:B------:R-:W-:-:S05]  /*2f5d0*/  IMAD R0, R0, R3, RZ ;  /* 0x0000000300007224 */ /* 0x000fca00078e02ff */
[----:B------:R-:W-:-:S07]  /*2f5e0*/  VIMNMX R2, R2, R0, !PT ;  /* 0x0000000002027248 */ /* 0x000fce0007fe0100 */
.L_x_1754:
[----:B------:R-:W-:-:S05]  /*2f5f0*/  IMAD.HI R2, R2, 0x66666667, RZ ;  /* 0x6666666702027827 */ /* 0x000fca00078e02ff */
[----:B------:R-:W-:-:S04]  /*2f600*/  SHF.R.U32.HI R0, RZ, 0x1f, R2 ;  /* 0x0000001fff007819 */ /* 0x000fc80000011602 */
[----:B------:R-:W-:-:S04]  /*2f610*/  LEA.HI.SX32 R0, R2, R0, 0x1a ;  /* 0x0000000002007211 */ /* 0x000fc800078fd2ff */
[----:B------:R-:W-:-:S04]  /*2f620*/  VIMNMX R3, RZ, R0, !PT ;  /* 0x00000000ff037248 */ /* 0x000fc80007fe0100 */
[----:B------:R-:W-:Y:S01]  /*2f630*/  ISETP.GT.AND P0, PT, R7, R3, PT ;  /* 0x000000030700720c */ /* 0x000fe20003f04270 */
[----:B------:R1:W-:-:S12]  /*2f640*/  STL [R1+0x20], R3 ;  /* 0x0000200301007387 */ /* 0x0003d80000100800 */
[----:B-1----:R-:W-:Y:S05]  /*2f650*/  @P0 BRA `(.L_x_1758) ;  /* 0x0000000000440947 */ /* 0x002fea0003800000 */
[----:B------:R-:W1:Y:S02]  /*2f660*/  S2R R3, SR_TID.X ;  /* 0x0000000000037919 */ /* 0x000e640000002100 */
[----:B-1----:R-:W-:-:S04]  /*2f670*/  LOP3.LUT R3, R3, 0x7f, RZ, 0xc0, !PT ;  /* 0x0000007f03037812 */ /* 0x002fc800078ec0ff */
[----:B------:R-:W-:-:S13]  /*2f680*/  ISETP.NE.AND P0, PT, R3, RZ, PT ;  /* 0x000000ff0300720c */ /* 0x000fda0003f05270 */
[----:B------:R-:W-:Y:S05]  /*2f690*/  @P0 BRA `(.L_x_1759) ;  /* 0x0000003000c80947 */ /* 0x000fea0003800000 */
[----:B------:R-:W1:Y:S01]  /*2f6a0*/  S2R R2, SR_LANEID ;  /* 0x0000000000027919 */ /* 0x000e620000000000 */
[----:B------:R-:W-:Y:S01]  /*2f6b0*/  VOTEU.ANY UR4, UPT, PT ;  /* 0x0000000000047886 */ /* 0x000fe200038e0100 */
[----:B------:R-:W2:Y:S01]  /*2f6c0*/  LDC.64 R4, c[0x0][0xc60] ;  /* 0x00031800ff047b82 */ /* 0x000ea20000000a00 */
[----:B------:R-:W1:Y:S02]  /*2f6d0*/  FLO.U32 R0, UR4 ;  /* 0x0000000400007d00 */ /* 0x000e6400080e0000 */
[----:B-1----:R-:W-:-:S06]  /*2f6e0*/  ISETP.EQ.U32.AND P0, PT, R0, R2, PT ;  /* 0x000000020000720c */ /* 0x002fcc0003f02070 */
[----:B------:R-:W2:Y:S07]  /*2f6f0*/  POPC R2, UR4 ;  /* 0x0000000400027d09 */ /* 0x000eae0008000000 */
[----:B--2---:R-:W2:Y:S04]  /*2f700*/  @P0 ATOMG.E.ADD.STRONG.GPU PT, R2, desc[UR60][R4.64], R2 ;  /* 0x00000002040209a8 */ /* 0x004ea800081ee1fc */
[----:B--2---:R1:W2:Y:S02]  /*2f710*/  SHFL.IDX PT, R2, R2, R0, 0x1f ;  /* 0x00001f0002027589 */ /* 0x0042a400000e0000 */
[----:B-1----:R-:W1:Y:S02]  /*2f720*/  S2R R0, SR_LTMASK ;  /* 0x0000000000007919 */ /* 0x002e640000003900 */
[----:B-1----:R-:W-:-:S06]  /*2f730*/  LOP3.LUT R0, R0, UR4, RZ, 0xc0, !PT ;  /* 0x0000000400007c12 */ /* 0x002fcc000f8ec0ff */
[----:B------:R-:W2:Y:S02]  /*2f740*/  POPC R0, R0 ;  /* 0x0000000000007309 */ /* 0x000ea40000000000 */
[----:B--2---:R-:W-:Y:S01]  /*2f750*/  IADD3 R16, R2, UR38, R0 ;  /* 0x0000002602107c10 */ /* 0x004fe2000fffe000 */
[----:B------:R-:W-:Y:S06]  /*2f760*/  BRA `(.L_x_1759) ;  /* 0x0000003000947947 */ /* 0x000fec0003800000 */
.L_x_1758:
        /* <DEDUP_REMOVED lines=15> */
[----:B0-----:R-:W-:Y:S02]  /*2f860*/  IMAD.U32 R11, RZ, RZ, UR5 ;  /* 0x00000005ff0b7e24 */ /* 0x001fe4000f8e00ff */
[----:B------:R-:W-:Y:S02]  /*2f870*/  IMAD.MOV.U32 R8, RZ, RZ, 0x70 ;  /* 0x00000070ff087424 */ /* 0x000fe400078e00ff */
[----:B------:R-:W-:Y:S02]  /*2f880*/  IMAD.MOV.U32 R12, RZ, RZ, 0x1 ;  /* 0x00000001ff0c7424 */ /* 0x000fe400078e00ff */
[----:B------:R-:W-:-:S07]  /*2f890*/  IMAD.MOV.U32 R13, RZ, RZ, RZ ;  /* 0x000000ffff0d7224 */ /* 0x000fce00078e00ff */
[----:B------:R-:W-:-:S07]  /*2f8a0*/  LEPC R20, `(.L_x_1761) ;  /* 0x000000001014794e */ /* 0x000fce0000000000 */
[----:B-1----:R-:W-:Y:S05]  /*2f8b0*/  CALL.ABS.NOINC R2 ;  /* 0x0000000002007343 */ /* 0x002fea0003c00000 */
.L_x_1761:
[----:B------:R-:W-:Y:S05]  /*2f8c0*/  BSYNC B6 ;  /* 0x0000000000067941 */ /* 0x000fea0003800000 */
.L_x_1760:
[----:B------:R-:W-:Y:S02]  /*2f8d0*/  IMAD.MOV.U32 R2, RZ, RZ, R17 ;  /* 0x000000ffff027224 */ /* 0x000fe400078e0011 */
[----:B------:R-:W2:Y:S01]  /*2f8e0*/  LDL.LU R17, [R1] ;  /* 0x0000000001117983 */ /* 0x000ea20000300800 */
[----:B------:R-:W-:Y:S01]  /*2f8f0*/  BSSY B6, `(.L_x_1762) ;  /* 0x0000017000067945 */ /* 0x000fe20003800000 */
[----:B------:R-:W-:-:S05]  /*2f900*/  VIADD R0, R2, 0xa400 ;  /* 0x0000a40002007836 */ /* 0x000fca0000000000 */
[----:B------:R-:W-:Y:S02]  /*2f910*/  LOP3.LUT P0, RZ, R0, 0x3ff, RZ, 0xc0, !PT ;  /* 0x000003ff00ff7812 */ /* 0x000fe4000780c0ff */
[----:B--2---:R-:W-:-:S11]  /*2f920*/  LOP3.LUT R17, R17, 0xfffffffe, RZ, 0xc0, !PT ;  /* 0xfffffffe11117812 */ /* 0x004fd600078ec0ff */
[----:B------:R-:W-:-:S05]  /*2f930*/  @P0 LOP3.LUT R17, R17, 0x1, RZ, 0xfc, !PT ;  /* 0x0000000111110812 */ /* 0x000fca00078efcff */
[----:B------:R1:W-:Y:S01]  /*2f940*/  STL [R1], R17 ;  /* 0x0000001101007387 */ /* 0x0003e20000100800 */
[----:B------:R-:W-:Y:S05]  /*2f950*/  @!P0 BRA `(.L_x_1763) ;  /* 0x0000000000408947 */ /* 0x000fea0003800000 */
[----:B------:R-:W-:Y:S01]  /*2f960*/  MOV R2, 0x0 ;  /* 0x0000000000027802 */ /* 0x000fe20000000f00 */
[----:B------:R-:W-:Y:S01]  /*2f970*/  ULDC.64 UR6, c[0x4][0xa0] ;  /* 0x0100280000067ab9 */ /* 0x000fe20000000a00 */
[----:B------:R-:W-:Y:S01]  /*2f980*/  ULDC.64 UR8, c[0x4][0xa8] ;  /* 0x01002a0000087ab9 */ /* 0x000fe20000000a00 */
[----:B------:R-:W-:Y:S01]  /*2f990*/  ULDC.64 UR4, c[0x4][0x10] ;  /* 0x0100040000047ab9 */ /* 0x000fe20000000a00 */
[----:B------:R-:W-:Y:S02]  /*2f9a0*/  IMAD.U32 R4, RZ, RZ, UR6 ;  /* 0x00000006ff047e24 */ /* 0x000fe4000f8e00ff */
[----:B------:R-:W2:Y:S01]  /*2f9b0*/  LDC.64 R2, c[0x4][R2] ;  /* 0x0100000002027b82 */ /* 0x000ea20000000a00 */
        /* <DEDUP_REMOVED lines=9> */
[----:B-12---:R-:W-:Y:S05]  /*2fa50*/  CALL.ABS.NOINC R2 ;  /* 0x0000000002007343 */ /* 0x006fea0003c00000 */
.L_x_1763:
[----:B------:R-:W-:Y:S05]  /*2fa60*/  BSYNC B6 ;  /* 0x0000000000067941 */ /* 0x000fea0003800000 */
.L_x_1762:
        /* <DEDUP_REMOVED lines=21> */
.L_x_1765:
[----:B------:R-:W-:Y:S05]  /*2fbc0*/  BSYNC B6 ;  /* 0x0000000000067941 */ /* 0x000fea0003800000 */
.L_x_1764:
        /* <DEDUP_REMOVED lines=19> */
.L_x_1767:
[----:B------:R-:W-:Y:S05]  /*2fd00*/  BSYNC B6 ;  /* 0x0000000000067941 */ /* 0x000fea0003800000 */
.L_x_1766:
[----:B------:R-:W-:Y:S01]  /*2fd10*/  ULDC.64 UR4, c[0x0][0x9f8] ;  /* 0x00027e0000047ab9 */ /* 0x000fe20000000a00 */
[----:B------:R-:W-:Y:S01]  /*2fd20*/  IMAD.MOV.U32 R8, RZ, RZ, R19 ;  /* 0x000000ffff087224 */ /* 0x000fe200078e0013 */
[----:B------:R-:W-:-:S04]  /*2fd30*/  ISETP.NE.U32.AND P0, PT, RZ, UR4, PT ;  /* 0x00000004ff007c0c */ /* 0x000fc8000bf05070 */
[----:B------:R-:W-:Y:S01]  /*2fd40*/  ISETP.NE.AND.EX P0, PT, RZ, UR5, PT, P0 ;  /* 0x00000005ff007c0c */ /* 0x000fe2000bf05300 */
[----:B------:R-:W-:-:S12]  /*2fd50*/  ULDC.64 UR4, c[0x0][0xa08] ;  /* 0x0002820000047ab9 */ /* 0x000fd80000000a00 */
[----:B------:R-:W2:Y:S02]  /*2fd60*/  @P0 LDC.64 R2, c[0x0][0x9f8] ;  /* 0x00027e00ff020b82 */ /* 0x000ea40000000a00 */
[----:B--2---:R-:W-:-:S05]  /*2fd70*/  @P0 IMAD.WIDE R2, R19, 0x4, R2 ;  /* 0x0000000413020825 */ /* 0x004fca00078e0202 */
[----:B------:R2:W3:Y:S02]  /*2fd80*/  @P0 LDG.E R8, desc[UR60][R2.64] ;  /* 0x0000003c02080981 */ /* 0x0004e4000c1e1900 */
[----:B--2---:R-:W2:Y:S02]  /*2fd90*/  LDC.64 R2, c[0x0][0x418] ;  /* 0x00010600ff027b82 */ /* 0x004ea40000000a00 */
[----:B--2---:R-:W-:Y:S01]  /*2fda0*/  LOP3.LUT P0, RZ, R2, UR4, RZ, 0xfc, !PT ;  /* 0x0000000402ff7c12 */ /* 0x004fe2000f80fcff */
[----:B------:R-:W-:-:S03]  /*2fdb0*/  UMOV UR4, 0xffffffff ;  /* 0xffffffff00047882 */ /* 0x000fc60000000000 */
[----:B------:R-:W-:Y:S02]  /*2fdc0*/  LOP3.LUT P0, RZ, R3, UR5, RZ, 0xfc, P0 ;  /* 0x0000000503ff7c12 */ /* 0x000fe4000800fcff */
[----:B---3--:R-:W-:Y:S01]  /*2fdd0*/  SHF.R.S32.HI R9, RZ, 0x1f, R8 ;  /* 0x0000001fff097819 */ /* 0x008fe20000011408 */
[----:B------:R2:W-:Y:S01]  /*2fde0*/  STL [R1+0x18], R8 ;  /* 0x0000180801007387 */ /* 0x0005e20000100800 */
[----:B-1----:R-:W-:-:S03]  /*2fdf0*/  SEL R17, R8, RZ, !P0 ;  /* 0x000000ff08117207 */ /* 0x002fc60004000000 */
[----:B------:R2:W-:Y:S01]  /*2fe00*/  STL [R1+0x1c], R9 ;  /* 0x00001c0901007387 */ /* 0x0005e20000100800 */
[----:B------:R-:W-:Y:S05]  /*2fe10*/  BRA.DIV UR4, `(.L_x_1768) ;  /* 0x0000005e04107947 */ /* 0x000fea000b800000 */
[----:B------:R-:W1:Y:S02]  /*2fe20*/  S2R R0, SR_TID.X ;  /* 0x0000000000007919 */ /* 0x000e640000002100 */
[----:B-1----:R-:W-:-:S04]  /*2fe30*/  SHF.R.U32.HI R0, RZ, 0x5, R0 ;  /* 0x00000005ff007819 */ /* 0x002fc80000011600 */
[----:B------:R-:W-:-:S05]  /*2fe40*/  LOP3.LUT R0, R0, 0x3, RZ, 0xc0, !PT ;  /* 0x0000000300007812 */ /* 0x000fca00078ec0ff */
[----:B------:R1:W3:Y:S02]  /*2fe50*/  SHFL.IDX PT, R14, R0, RZ, 0x1f ;  /* 0x00001fff000e7589 */ /* 0x0002e400000e0000 */
.L_x_1924:
[----:B-1----:R-:W4:Y:S01]  /*2fe60*/  LDL.LU R0, [R1] ;  /* 0x0000000001007983 */ /* 0x002f220000300800 */
[----:B------:R-:W-:Y:S02]  /*2fe70*/  PLOP3.LUT P1, PT, PT, PT, PT, 0x8, 0x0 ;  /* 0x000000000000781c */ /* 0x000fe40003f2e170 */
[----:B---3--:R-:W-:Y:S02]  /*2fe80*/  ISETP.NE.AND P0, PT, R14, RZ, PT ;  /* 0x000000ff0e00720c */ /* 0x008fe40003f05270 */
[----:B----4-:R-:W-:-:S09]  /*2fe90*/  LOP3.LUT R0, R0, 0xfffffffe, RZ, 0xc0, !PT ;  /* 0xfffffffe00007812 */ /* 0x010fd200078ec0ff */
[----:B------:R-:W-:-:S05]  /*2fea0*/  @P1 LOP3.LUT R0, R0, 0x1, RZ, 0xfc, !PT ;  /* 0x0000000100001812 */ /* 0x000fca00078efcff */
[----:B------:R1:W-:Y:S01]  /*2feb0*/  STL [R1], R0 ;  /* 0x0000000001007387 */ /* 0x0003e20000100800 */
[----:B------:R-:W-:Y:S05]  /*2fec0*/  @P0 BRA `(.L_x_1769) ;  /* 0x0000000400a40947 */ /* 0x000fea0003800000 */
[----:B------:R-:W-:-:S03]  /*2fed0*/  UMOV UR4, 0xffffffff ;  /* 0xffffffff00047882 */ /* 0x000fc60000000000 */
[----:B------:R-:W-:Y:S05]  /*2fee0*/  BRA.DIV UR4, `(.L_x_1770) ;  /* 0x0000005e04107947 */ /* 0x000fea000b800000 */
[----:B------:R-:W-:-:S13]  /*2fef0*/  ELECT P6, URZ, PT ;  /* 0x00000000003f782f */ /* 0x000fda00038c0000 */
.L_x_1927:
[----:B------:R-:W-:Y:S05]  /*2ff00*/  @!P6 BRA `(.L_x_1769) ;  /* 0x000000040094e947 */ /* 0x000fea0003800000 */
[----:B-1----:R-:W3:Y:S01]  /*2ff10*/  LDL R0, [R1+0x40] ;  /* 0x0000400001007983 */ /* 0x002ee20000100800 */
[----:B------:R-:W-:-:S04]  /*2ff20*/  ISETP.NE.U32.AND P0, PT, R2, RZ, PT ;  /* 0x000000ff0200720c */ /* 0x000fc80003f05070 */
[----:B------:R-:W-:Y:S01]  /*2ff30*/  ISETP.NE.AND.EX P0, PT, R3, RZ, PT, P0 ;  /* 0x000000ff0300720c */ /* 0x000fe20003f05300 */
[----:B---3--:R-:W-:-:S12]  /*2ff40*/  VIADD R0, R0, 0xffffffff ;  /* 0xffffffff00007836 */ /* 0x008fd80000000000 */
[----:B------:R-:W-:Y:S05]  /*2ff50*/  @!P0 BRA `(.L_x_1771) ;  /* 0x0000000000448947 */ /* 0x000fea0003800000 */
[----:B------:R-:W1:Y:S01]  /*2ff60*/  LDC R7, c[0x0][0x43c] ;  /* 0x00010f00ff077b82 */ /* 0x000e620000000800 */
[----:B------:R-:W-:Y:S01]  /*2ff70*/  ULDC.64 UR4, c[0x0][0x428] ;  /* 0x00010a0000047ab9 */ /* 0x000fe20000000a00 */
[----:B-1----:R-:W-:-:S13]  /*2ff80*/  ISETP.NE.AND P0, PT, R7, 0x1, PT ;  /* 0x000000010700780c */ /* 0x002fda0003f05270 */
[----:B------:R-:W1:Y:S02]  /*2ff90*/  @P0 LDC.64 R4, c[0x0][0x440] ;  /* 0x00011000ff040b82 */ /* 0x000e640000000a00 */
[----:B-1----:R-:W-:-:S04]  /*2ffa0*/  @P0 IMAD.HI.U32 R6, R0, R4, RZ ;  /* 0x0000000400060227 */ /* 0x002fc800078e00ff */
        /* <DEDUP_REMOVED lines=12> */
.L_x_1771:
[----:B--2---:R-:W2:Y:S04]  /*30070*/  LDL R9, [R1+0x4] ;  /* 0x0000040001097983 */ /* 0x004ea80000100800 */
[----:B-1----:R-:W2:Y:S04]  /*30080*/  LDL R2, [R1+0x8] ;  /* 0x0000080001027983 */ /* 0x002ea80000100800 */
[----:B------:R-:W3:Y:S01]  /*30090*/  LDL R3, [R1+0x10] ;  /* 0x0000100001037983 */ /* 0x000ee20000100800 */
[----:B------:R-:W1:Y:S02]  /*300a0*/  S2R R8, SR_TID.X ;  /* 0x0000000000087919 */ /* 0x000e640000002100 */
[----:B-1----:R-:W-:-:S04]  /*300b0*/  LOP3.LUT R8, R8, 0x7f, RZ, 0xc0, !PT ;  /* 0x0000007f08087812 */ /* 0x002fc800078ec0ff */
[----:B------:R-:W-:Y:S01]  /*300c0*/  ISETP.NE.AND P1, PT, R8, RZ, PT ;  /* 0x000000ff0800720c */ /* 0x000fe20003f25270 */
[----:B--2---:R-:W-:Y:S01]  /*300d0*/  IMAD R2, R2, 0x8, R9 ;  /* 0x0000000802027824 */ /* 0x004fe200078e0209 */
[----:B---3--:R-:W-:-:S04]  /*300e0*/  SHF.L.U32 R3, R3, 0x1f, RZ ;  /* 0x0000001f03037819 */ /* 0x008fc800000006ff */
[----:B------:R-:W1:Y:S02]  /*300f0*/  SYNCS.PHASECHK.TRANS64.TRYWAIT P0, [R2+URZ+0x29880], R3 ;  /* 0x02988003020075a7 */ /* 0x000e64000800017f */
[----:B-1----:R-:W-:Y:S05]  /*30100*/  @!P0 BRA `(.L_x_1772) ;  /* 0x0000005800a88947 */ /* 0x002fea0003800000 */
.L_x_1928:
        /* <DEDUP_REMOVED lines=8> */
.L_x_1773:
[----:B------:R-:W2:Y:S04]  /*30190*/  LDL R6, [R1+0x4] ;  /* 0x0000040001067983 */ /* 0x000ea80000100800 */
[----:B------:R-:W2:Y:S04]  /*301a0*/  LDL R4, [R1+0x8] ;  /* 0x0000080001047983 */ /* 0x000ea80000100800 */
[----:B------:R-:W3:Y:S01]  /*301b0*/  LDL R5, [R1+0x24] ;  /* 0x0000240001057983 */ /* 0x000ee20000100800 */
[----:B------:R-:W-:Y:S01]  /*301c0*/  R2UR UR9, R2 ;  /* 0x00000000020972ca */ /* 0x000fe200000e0000 */
[----:B------:R-:W-:Y:S01]  /*301d0*/  UIADD3 UR4, UP0, UR40, 0x470, URZ ;  /* 0x0000047028047890 */ /* 0x000fe2000ff1e03f */
[----:B------:R-:W-:Y:S01]  /*301e0*/  R2UR UR12, R18 ;  /* 0x00000000120c72ca */ /* 0x000fe200000e0000 */
[----:B------:R-:W-:Y:S01]  /*301f0*/  UMOV UR6, 0x0 ;  /* 0x0000000000067882 */ /* 0x000fe20000000000 */
[----:B-----5:R-:W-:Y:S01]  /*30200*/  R2UR UR13, R17 ;  /* 0x00000000110d72ca */ /* 0x020fe200000e0000 */
[----:B------:R-:W-:Y:S01]  /*30210*/  UIADD3.X UR5, URZ, UR41, URZ, UP0, !UPT ;  /* 0x000000293f057290 */ /* 0x000fe200087fe43f */
[----:B------:R-:W-:Y:S01]  /*30220*/  UMOV UR7, 0x14f00000 ;  /* 0x14f0000000077882 */ /* 0x000fe20000000000 */
[----:B------:R-:W-:-:S06]  /*30230*/  UMOV UR10, URZ ;  /* 0x0000003f000a7c82 */ /* 0x000fcc0008000000 */
[----:B------:R-:W-:Y:S01]  /*30240*/  UIADD3 UR9, UR9, 0x29870, URZ ;  /* 0x0002987009097890 */ /* 0x000fe2000fffe03f */
[----:B--2---:R-:W-:Y:S02]  /*30250*/  IMAD R4, R4, 0x5000, R6 ;  /* 0x0000500004047824 */ /* 0x004fe400078e0206 */
[----:B---3--:R-:W-:-:S03]  /*30260*/  IMAD R0, R0, 0xa0, R5 ;  /* 0x000000a000007824 */ /* 0x008fc600078e0205 */
[----:B------:R-:W-:Y:S02]  /*30270*/  R2UR UR8, R4 ;  /* 0x00000000040872ca */ /* 0x000fe400000e0000 */
[----:B------:R-:W-:-:S11]  /*30280*/  R2UR UR11, R0 ;  /* 0x00000000000b72ca */ /* 0x000fd600000e0000 */
[----:B------:R-:W-:-:S09]  /*30290*/  UIADD3 UR8, UR8, 0xa400, URZ ;  /* 0x0000a40008087890 */ /* 0x000fd2000fffe03f */
[----:B------:R2:W-:Y:S01]  /*302a0*/  UTMALDG.4D [UR8], [UR4], desc[UR6] ;  /* 0x00000608040075b4 */ /* 0x0005e20008019000 */
[----:B------:R-:W3:Y:S02]  /*302b0*/  SYNCS.PHASECHK.TRANS64.TRYWAIT P0, [R2+URZ+0x29840], R3 ;  /* 0x02984003020075a7 */ /* 0x000ee4000800017f */
[----:B--23--:R-:W-:Y:S05]  /*302c0*/  @!P0 BRA `(.L_x_1774) ;  /* 0x00000058004c8947 */ /* 0x00cfea0003800000 */
.L_x_1929:
        /* <DEDUP_REMOVED lines=8> */
.L_x_1775:
[----:B------:R-:W3:Y:S04]  /*30350*/  LDL R5, [R1+0x4] ;  /* 0x0000040001057983 */ /* 0x000ee80000100800 */
[----:B------:R-:W3:Y:S04]  /*30360*/  LDL R4, [R1+0x8] ;  /* 0x0000080001047983 */ /* 0x000ee80000100800 */
[----:B-12---:R-:W2:Y:S01]  /*30370*/  LDL.LU R3, [R1] ;  /* 0x0000000001037983 */ /* 0x006ea20000300800 */
[----:B------:R-:W-:Y:S01]  /*30380*/  R2UR UR11, R0 ;  /* 0x00000000000b72ca */ /* 0x000fe200000e0000 */
[----:B------:R-:W-:Y:S01]  /*30390*/  UIADD3 UR4, UP0, UR40, 0x370, URZ ;  /* 0x0000037028047890 */ /* 0x000fe2000ff1e03f */
[----:B------:R-:W-:Y:S01]  /*303a0*/  R2UR UR9, R2 ;  /* 0x00000000020972ca */ /* 0x000fe200000e0000 */
[----:B------:R-:W-:Y:S01]  /*303b0*/  UMOV UR10, URZ ;  /* 0x0000003f000a7c82 */ /* 0x000fe20008000000 */
[----:B------:R-:W-:Y:S01]  /*303c0*/  R2UR UR12, R18 ;  /* 0x00000000120c72ca */ /* 0x000fe200000e0000 */
[----:B------:R-:W-:Y:S01]  /*303d0*/  UIADD3.X UR5, URZ, UR41, URZ, UP0, !UPT ;  /* 0x000000293f057290 */ /* 0x000fe200087fe43f */
[----:B------:R-:W-:Y:S01]  /*303e0*/  R2UR UR13, R17 ;  /* 0x00000000110d72ca */ /* 0x000fe200000e0000 */
[----:B------:R-:W-:Y:S01]  /*303f0*/  UMOV UR6, 0x0 ;  /* 0x0000000000067882 */ /* 0x000fe20000000000 */
[----:B------:R-:W-:Y:S01]  /*30400*/  PLOP3.LUT P0, PT, PT, PT, PT, 0x80, 0x0 ;  /* 0x000000000000781c */ /* 0x000fe20003f0f070 */
[----:B------:R-:W-:Y:S01]  /*30410*/  UMOV UR7, 0x14f00000 ;  /* 0x14f0000000077882 */ /* 0x000fe20000000000 */
[----:B------:R-:W-:-:S05]  /*30420*/  UMOV UR17, 0x40 ;  /* 0x0000004000117882 */ /* 0x000fca0000000000 */
[----:B------:R-:W-:Y:S01]  /*30430*/  UIADD3 UR9, UR9, 0x29830, URZ ;  /* 0x0002983009097890 */ /* 0x000fe2000fffe03f */
[----:B---3--:R-:W-:Y:S01]  /*30440*/  IMAD R0, R4, 0x7800, R5 ;  /* 0x0000780004007824 */ /* 0x008fe200078e0205 */
[----:B--2---:R-:W-:-:S04]  /*30450*/  LOP3.LUT R3, R3, 0xfffffffe, RZ, 0xc0, !PT ;  /* 0xfffffffe03037812 */ /* 0x004fc800078ec0ff */
[----:B------:R-:W-:Y:S02]  /*30460*/  R2UR UR8, R0 ;  /* 0x00000000000872ca */ /* 0x000fe400000e0000 */
[----:B------:R-:W-:-:S05]  /*30470*/  @P0 LOP3.LUT R3, R3, 0x1, RZ, 0xfc, !PT ;  /* 0x0000000103030812 */ /* 0x000fca00078efcff */
[----:B------:R3:W-:Y:S06]  /*30480*/  STL [R1], R3 ;  /* 0x0000000301007387 */ /* 0x0007ec0000100800 */
[----:B------:R-:W-:Y:S02]  /*30490*/  UIADD3 UR14, UR8, 0x1a400, URZ ;  /* 0x0001a400080e7890 */ /* 0x000fe4000fffe03f */
[----:B------:R-:W-:Y:S02]  /*304a0*/  UIADD3 UR15, UR8, 0x1cc00, URZ ;  /* 0x0001cc00080f7890 */ /* 0x000fe4000fffe03f */
[----:B------:R-:W-:-:S03]  /*304b0*/  UIADD3 UR16, UR8, 0x1f400, URZ ;  /* 0x0001f40008107890 */ /* 0x000fc6000fffe03f */
[----:B------:R-:W-:Y:S01]  /*304c0*/  UMOV UR8, UR14 ;  /* 0x0000000e00087c82 */ /* 0x000fe20008000000 */
[----:B------:R-:W-:Y:S01]  /*304d0*/  UMOV UR14, 0x80 ;  /* 0x00000080000e7882 */ /* 0x000fe20000000000 */
[----:B------:R1:W-:Y:S02]  /*304e0*/  UTMALDG.4D [UR8], [UR4], desc[UR6] ;  /* 0x00000608040075b4 */ /* 0x0003e40008019000 */
[----:B-1----:R-:W-:Y:S01]  /*304f0*/  UMOV UR8, UR15 ;  /* 0x0000000f00087c82 */ /* 0x002fe20008000000 */
[----:B------:R-:W-:Y:S02]  /*30500*/  UMOV UR10, UR17 ;  /* 0x00000011000a7c82 */ /* 0x000fe40008000000 */
[----:B------:R1:W-:Y:S02]  /*30510*/  UTMALDG.4D [UR8], [UR4], desc[UR6] ;  /* 0x00000608040075b4 */ /* 0x0003e40008019000 */
[----:B-1----:R-:W-:Y:S01]  /*30520*/  UMOV UR8, UR16 ;  /* 0x0000001000087c82 */ /* 0x002fe20008000000 */
[----:B------:R-:W-:-:S02]  /*30530*/  UMOV UR10, UR14 ;  /* 0x0000000e000a7c82 */ /* 0x000fc40008000000 */
[----:B------:R3:W-:Y:S02]  /*30540*/  UTMALDG.4D [UR8], [UR4], desc[UR6] ;  /* 0x00000608040075b4 */ /* 0x0007e40008019000 */
[----:B---3--:R-:W-:Y:S01]  /*30550*/  NOP ;  /* 0x0000000000007918 */ /* 0x008fe20000000000 */
.L_x_1769:
[----:B------:R-:W3:Y:S04]  /*30560*/  LDL R4, [R1+0x4] ;  /* 0x0000040001047983 */ /* 0x000ee80000100800 */
[----:B------:R-:W1:Y:S01]  /*30570*/  LDL.LU R3, [R1+0x3c] ;  /* 0x00003c0001037983 */ /* 0x000e620000300800 */
[----:B------:R-:W-:Y:S05]  /*30580*/  WARPSYNC.ALL ;  /* 0x0000000000007948 */ /* 0x000fea0003800000 */
[----:B------:R-:W-:Y:S01]  /*30590*/  ULDC.64 UR4, c[0x0][0x298] ;  /* 0x0000a60000047ab9 */ /* 0x000fe20000000a00 */
[----:B------:R-:W-:Y:S01]  /*305a0*/  BSSY B6, `(.L_x_1776) ;  /* 0x000001c000067945 */ /* 0x000fe20003800000 */
[----:B------:R-:W-:Y:S01]  /*305b0*/  BAR.SYNC.DEFER_BLOCKING 0x8, 0x180 ;  /* 0x0206000000007b1d */ /* 0x000fe20000010000 */
[----:B-1----:R-:W-:-:S05]  /*305c0*/  SHF.R.S32.HI R0, RZ, 0x1f, R3 ;  /* 0x0000001fff007819 */ /* 0x002fca0000011403 */
[----:B------:R-:W-:Y:S02]  /*305d0*/  IMAD R2, R0, UR4, RZ ;  /* 0x0000000400027c24 */ /* 0x000fe4000f8e02ff */
[----:B---3--:R-:W-:Y:S02]  /*305e0*/  VIADD R0, R4, 0x14400 ;  /* 0x0001440004007836 */ /* 0x008fe40000000000 */
[C---:B------:R-:W-:Y:S02]  /*305f0*/  IMAD R2, R3.reuse, UR5, R2 ;  /* 0x0000000503027c24 */ /* 0x040fe4000f8e0202 */
[----:B------:R-:W-:Y:S01]  /*30600*/  IMAD.WIDE.U32 R4, R3, UR4, RZ ;  /* 0x0000000403047c25 */ /* 0x000fe2000f8e00ff */
[----:B------:R-:W-:-:S03]  /*30610*/  LOP3.LUT P0, RZ, R0, 0x1bf, RZ, 0xc0, !PT ;  /* 0x000001bf00ff7812 */ /* 0x000fc6000780c0ff */
[----:B------:R-:W-:Y:S01]  /*30620*/  IMAD.IADD R0, R5, 0x1, R2 ;  /* 0x0000000105007824 */ /* 0x000fe200078e0202 */
[----:B------:R1:W-:Y:S04]  /*30630*/  STL.64 [R1+0x48], R4 ;  /* 0x0000480401007387 */ /* 0x0003e80000100a00 */
[----:B------:R1:W-:Y:S05]  /*30640*/  STL [R1+0x3c], R0 ;  /* 0x00003c0001007387 */ /* 0x0003ea0000100800 */
[----:B------:R-:W-:Y:S05]  /*30650*/  @!P0 BRA `(.L_x_1777) ;  /* 0x0000000000408947 */ /* 0x000fea0003800000 */
[----:B------:R-:W-:Y:S01]  /*30660*/  MOV R2, 0x0 ;  /* 0x0000000000027802 */ /* 0x000fe20000000f00 */
[----:B------:R-:W-:Y:S01]  /*30670*/  ULDC.64 UR4, c[0x4][0xa0] ;  /* 0x0100280000047ab9 */ /* 0x000fe20000000a00 */
[----:B------:R-:W-:Y:S01]  /*30680*/  ULDC.64 UR6, c[0x4][0xa8] ;  /* 0x01002a0000067ab9 */ /* 0x000fe20000000a00 */
[----:B------:R-:W-:Y:S01]  /*30690*/  ULDC.64 UR8, c[0x4][0x28] ;  /* 0x01000a0000087ab9 */ /* 0x000fe20000000a00 */
[----:B-1----:R-:W-:Y:S02]  /*306a0*/  IMAD.U32 R4, RZ, RZ, UR4 ;  /* 0x00000004ff047e24 */ /* 0x002fe4000f8e00ff */
[----:B------:R-:W1:Y:S01]  /*306b0*/  LDC.64 R2, c[0x4][R2] ;  /* 0x0100000002027b82 */ /* 0x000e620000000a00 */
[----:B------:R-:W-:Y:S02]  /*306c0*/  IMAD.U32 R5, RZ, RZ, UR5 ;  /* 0x00000005ff057e24 */ /* 0x000fe4000f8e00ff */
[----:B------:R-:W-:Y:S02]  /*306d0*/  IMAD.U32 R6, RZ, RZ, UR6 ;  /* 0x00000006ff067e24 */ /* 0x000fe4000f8e00ff */
[----:B------:R-:W-:-:S02]  /*306e0*/  IMAD.U32 R7, RZ, RZ, UR7 ;  /* 0x00000007ff077e24 */ /* 0x000fc4000f8e00ff */
[----:B------:R-:W-:Y:S02]  /*306f0*/  IMAD.U32 R10, RZ, RZ, UR8 ;  /* 0x00000008ff0a7e24 */ /* 0x000fe4000f8e00ff */
[----:B0-----:R-:W-:Y:S02]  /*30700*/  IMAD.U32 R11, RZ, RZ, UR9 ;  /* 0x00000009ff0b7e24 */ /* 0x001fe4000f8e00ff */
[----:B--2---:R-:W-:Y:S02]  /*30710*/  IMAD.MOV.U32 R8, RZ, RZ, 0x70 ;  /* 0x00000070ff087424 */ /* 0x004fe400078e00ff */
[----:B------:R-:W-:Y:S02]  /*30720*/  IMAD.MOV.U32 R12, RZ, RZ, 0x1 ;  /* 0x00000001ff0c7424 */ /* 0x000fe400078e00ff */
[----:B------:R-:W-:-:S07]  /*30730*/  IMAD.MOV.U32 R13, RZ, RZ, RZ ;  /* 0x000000ffff0d7224 */ /* 0x000fce00078e00ff */
[----:B------:R-:W-:-:S07]  /*30740*/  LEPC R20, `(.L_x_1777) ;  /* 0x000000001014794e */ /* 0x000fce0000000000 */
[----:B-1----:R-:W-:Y:S05]  /*30750*/  CALL.ABS.NOINC R2 ;  /* 0x0000000002007343 */ /* 0x002fea0003c00000 */
.L_x_1777:
[----:B------:R-:W-:Y:S05]  /*30760*/  BSYNC B6 ;  /* 0x0000000000067941 */ /* 0x000fea0003800000 */
.L_x_1776:
[----:B-1----:R-:W3:Y:S01]  /*30770*/  LDL.LU R0, [R1+0x3c] ;  /* 0x00003c0001007983 */ /* 0x002ee20000300800 */
[----:B------:R-:W1:Y:S01]  /*30780*/  LDC R7, c[0x0][0x448] ;  /* 0x00011200ff077b82 */ /* 0x000e620000000800 */
[----:B------:R-:W-:Y:S01]  /*30790*/  ULDC.64 UR4, c[0x0][0x2d8] ;  /* 0x0000b60000047ab9 */ /* 0x000fe20000000a00 */
[----:B------:R-:W-:Y:S01]  /*307a0*/  ULDC.64 UR6, c[0x0][0x280] ;  /* 0x0000a00000067ab9 */ /* 0x000fe20000000a00 */
[----:B------:R-:W3:Y:S04]  /*307b0*/  LDL.LU.64 R2, [R1+0x48] ;  /* 0x0000480001027983 */ /* 0x000ee80000300a00 */
[----:B------:R-:W4:Y:S01]  /*307c0*/  LDL R12, [R1+0x30] ;  /* 0x00003000010c7983 */ /* 0x000f220000100800 */
[----:B------:R-:W0:Y:S01]  /*307d0*/  S2R R5, SR_TID.X ;  /* 0x0000000000057919 */ /* 0x000e220000002100 */
[----:B------:R-:W2:Y:S01]  /*307e0*/  S2R R6, SR_TID.X ;  /* 0x0000000000067919 */ /* 0x000ea20000002100 */
[----:B0-----:R-:W-:-:S04]  /*307f0*/  LOP3.LUT R5, R5, 0x7f, RZ, 0xc0, !PT ;  /* 0x0000007f05057812 */ /* 0x001fc800078ec0ff */
[----:B------:R-:W-:Y:S01]  /*30800*/  SHF.R.U32.HI R5, RZ, 0x2, R5 ;  /* 0x00000002ff057819 */ /* 0x000fe20000011605 */
[----:B--2---:R-:W-:-:S05]  /*30810*/  IMAD.SHL.U32 R8, R6, 0x20, RZ ;  /* 0x0000002006087824 */ /* 0x004fca00078e00ff */
[----:B------:R-:W-:Y:S01]  /*30820*/  LOP3.LUT R8, R5, 0x60, R8, 0xf8, !PT ;  /* 0x0000006005087812 */ /* 0x000fe200078ef808 */
[----:B------:R-:W0:Y:S02]  /*30830*/  S2R R10, SR_TID.X ;  /* 0x00000000000a7919 */ /* 0x000e240000002100 */
[----:B0-----:R-:W-:-:S05]  /*30840*/  IMAD.SHL.U32 R10, R10, 0x10, RZ ;  /* 0x000000100a0a7824 */ /* 0x001fca00078e00ff */
[----:B------:R-:W-:-:S04]  /*30850*/  LOP3.LUT R10, R10, 0x30, RZ, 0xc0, !PT ;  /* 0x000000300a0a7812 */ /* 0x000fc800078ec0ff */
[C---:B------:R-:W-:Y:S02]  /*30860*/  LOP3.LUT R11, R10.reuse, 0x40, RZ, 0xfc, !PT ;  /* 0x000000400a0b7812 */ /* 0x040fe400078efcff */
[----:B------:R-:W-:Y:S01]  /*30870*/  LOP3.LUT R10, R10, 0x80, RZ, 0xfc, !PT ;  /* 0x000000800a0a7812 */ /* 0x000fe200078efcff */
[----:B---3--:R-:W-:Y:S01]  /*30880*/  IMAD.MOV.U32 R3, RZ, RZ, R0 ;  /* 0x000000ffff037224 */ /* 0x008fe200078e0000 */
[----:B------:R-:W-:-:S05]  /*30890*/  SHF.R.S32.HI R0, RZ, 0x1f, R18 ;  /* 0x0000001fff007819 */ /* 0x000fca0000011412 */
[----:B------:R-:W-:Y:S02]  /*308a0*/  IMAD R0, R0, UR4, RZ ;  /* 0x0000000400007c24 */ /* 0x000fe4000f8e02ff */
[----:B------:R-:W-:-:S04]  /*308b0*/  IMAD.WIDE.U32 R2, R18, UR4, R2 ;  /* 0x0000000412027c25 */ /* 0x000fc8000f8e0002 */
[----:B------:R-:W-:Y:S01]  /*308c0*/  IMAD R0, R18, UR5, R0 ;  /* 0x0000000512007c24 */ /* 0x000fe2000f8e0200 */
[----:B------:R-:W-:Y:S02]  /*308d0*/  ULDC.64 UR4, c[0x0][0xa00] ;  /* 0x0002800000047ab9 */ /* 0x000fe40000000a00 */
[----:B------:R-:W-:Y:S01]  /*308e0*/  ISETP.NE.U32.AND P0, PT, RZ, UR4, PT ;  /* 0x00000004ff007c0c */ /* 0x000fe2000bf05070 */
[----:B------:R-:W-:Y:S01]  /*308f0*/  IMAD.IADD R3, R3, 0x1, R0 ;  /* 0x0000000103037824 */ /* 0x000fe200078e0200 */
[----:B------:R-:W-:Y:S02]  /*30900*/  SHF.R.S32.HI R0, RZ, 0x1f, R19 ;  /* 0x0000001fff007819 */ /* 0x000fe40000011413 */
[----:B------:R-:W-:Y:S01]  /*30910*/  ISETP.NE.AND.EX P0, PT, RZ, UR5, PT, P0 ;  /* 0x00000005ff007c0c */ /* 0x000fe2000bf05300 */
[----:B------:R-:W-:-:S03]  /*30920*/  ULDC.64 UR4, c[0x0][0x2e0] ;  /* 0x0000b80000047ab9 */ /* 0x000fc60000000a00 */
[----:B------:R-:W-:Y:S02]  /*30930*/  SEL R4, R0, RZ, !P0 ;  /* 0x000000ff00047207 */ /* 0x000fe40004000000 */
[----:B------:R-:W-:Y:S02]  /*30940*/  SEL R0, R19, RZ, !P0 ;  /* 0x000000ff13007207 */ /* 0x000fe40004000000 */
[----:B-1----:R-:W-:-:S13]  /*30950*/  ISETP.NE.AND P0, PT, R7, 0x1, PT ;  /* 0x000000010700780c */ /* 0x002fda0003f05270 */
[----:B------:R-:W0:Y:S08]  /*30960*/  @P0 LDC R5, c[0x0][0x44c] ;  /* 0x00011300ff050b82 */ /* 0x000e300000000800 */
[----:B------:R-:W1:Y:S01]  /*30970*/  @P0 LDC R6, c[0x0][0x450] ;  /* 0x00011400ff060b82 */ /* 0x000e620000000800 */
[----:B------:R-:W-:Y:S02]  /*30980*/  IMAD R4, R4, UR4, RZ ;  /* 0x0000000404047c24 */ /* 0x000fe4000f8e02ff */
[----:B------:R-:W-:-:S04]  /*30990*/  IMAD.WIDE.U32 R2, R0, UR4, R2 ;  /* 0x0000000400027c25 */ /* 0x000fc8000f8e0002 */
[----:B------:R-:W-:Y:S01]  /*309a0*/  IMAD R0, R0, UR5, R4 ;  /* 0x0000000500007c24 */ /* 0x000fe2000f8e0204 */
[----:B------:R-:W-:Y:S01]  /*309b0*/  ULDC.64 UR4, c[0x0][0x2d0] ;  /* 0x0000b40000047ab9 */ /* 0x000fe20000000a00 */
[----:B----4-:R-:W-:Y:S02]  /*309c0*/  IMAD.IADD R4, R8, 0x1, R12 ;  /* 0x0000000108047824 */ /* 0x010fe400078e020c */
[----:B------:R-:W-:Y:S02]  /*309d0*/  IMAD.IADD R3, R3, 0x1, R0 ;  /* 0x0000000103037824 */ /* 0x000fe400078e0200 */
[----:B0-----:R-:W-:Y:S01]  /*309e0*/  @P0 IMAD.HI.U32 R5, R4, R5, RZ ;  /* 0x0000000504050227 */ /* 0x001fe200078e00ff */
[----:B------:R-:W0:Y:S03]  /*309f0*/  S2R R8, SR_TID.X ;  /* 0x0000000000087919 */ /* 0x000e260000002100 */
[----:B------:R-:W-:Y:S01]  /*30a00*/  IMAD.MOV.U32 R0, RZ, RZ, R4 ;  /* 0x000000ffff007224 */ /* 0x000fe200078e0004 */
[----:B-1----:R-:W-:-:S05]  /*30a10*/  @P0 SHF.R.U32.HI R0, RZ, R6, R5 ;  /* 0x00000006ff000219 */ /* 0x002fca0000011605 */
[----:B------:R-:W-:-:S04]  /*30a20*/  IMAD.MOV R5, RZ, RZ, -R0 ;  /* 0x000000ffff057224 */ /* 0x000fc800078e0a00 */
[----:B------:R-:W-:Y:S01]  /*30a30*/  IMAD R4, R7, R5, R4 ;  /* 0x0000000507047224 */ /* 0x000fe200078e0204 */
[----:B------:R-:W-:Y:S01]  /*30a40*/  SHF.R.S32.HI R5, RZ, 0x1f, R0 ;  /* 0x0000001fff057819 */ /* 0x000fe20000011400 */
[----:B------:R-:W-:-:S04]  /*30a50*/  IMAD.WIDE.U32 R2, R0, UR4, R2 ;  /* 0x0000000400027c25 */ /* 0x000fc8000f8e0002 */
[----:B------:R-:W-:-:S04]  /*30a60*/  IMAD R5, R5, UR4, RZ ;  /* 0x0000000405057c24 */ /* 0x000fc8000f8e02ff */
[----:B------:R-:W-:Y:S01]  /*30a70*/  IMAD R0, R0, UR5, R5 ;  /* 0x0000000500007c24 */ /* 0x000fe2000f8e0205 */
[----:B------:R-:W-:-:S03]  /*30a80*/  ULDC.64 UR4, c[0x0][0x2c8] ;  /* 0x0000b20000047ab9 */ /* 0x000fc60000000a00 */
[----:B------:R-:W-:Y:S01]  /*30a90*/  IMAD.IADD R3, R3, 0x1, R0 ;  /* 0x0000000103037824 */ /* 0x000fe200078e0200 */
[----:B------:R-:W-:Y:S01]  /*30aa0*/  SHF.R.S32.HI R0, RZ, 0x1f, R4 ;  /* 0x0000001fff007819 */ /* 0x000fe20000011404 */
[----:B------:R-:W-:-:S04]  /*30ab0*/  IMAD.WIDE.U32 R2, R4, UR4, R2 ;  /* 0x0000000404027c25 */ /* 0x000fc8000f8e0002 */
[----:B------:R-:W-:Y:S01]  /*30ac0*/  IMAD R0, R0, UR4, RZ ;  /* 0x0000000400007c24 */ /* 0x000fe2000f8e02ff */
[----:B------:R-:W-:Y:S01]  /*30ad0*/  ULDC UR4, c[0x0][0x2b8] ;  /* 0x0000ae0000047ab9 */ /* 0x000fe20000000800 */
[----:B0-----:R-:W-:Y:S01]  /*30ae0*/  IMAD.SHL.U32 R9, R8, 0x10, RZ ;  /* 0x0000001008097824 */ /* 0x001fe200078e00ff */
[----:B------:R-:W-:Y:S02]  /*30af0*/  ISETP.GE.AND P2, PT, R10, UR4, PT ;  /* 0x000000040a007c0c */ /* 0x000fe4000bf46270 */
[----:B------:R-:W-:Y:S02]  /*30b00*/  LOP3.LUT R10, R8, 0x7f, RZ, 0xc0, !PT ;  /* 0x0000007f080a7812 */ /* 0x000fe400078ec0ff */
[----:B------:R0:W5:Y:S01]  /*30b10*/  LDL R8, [R1+0x34] ;  /* 0x0000340001087983 */ /* 0x0001620000100800 */
[----:B------:R-:W-:Y:S01]  /*30b20*/  LOP3.LUT R9, R9, 0x30, RZ, 0xc0, !PT ;  /* 0x0000003009097812 */ /* 0x000fe200078ec0ff */
[----:B------:R-:W-:Y:S01]  /*30b30*/  IMAD R0, R4, UR5, R0 ;  /* 0x0000000504007c24 */ /* 0x000fe2000f8e0200 */
[----:B------:R-:W-:-:S02]  /*30b40*/  IADD3 R4, P3, R2, UR6, RZ ;  /* 0x0000000602047c10 */ /* 0x000fc4000ff7e0ff */
[----:B------:R-:W-:Y:S02]  /*30b50*/  ISETP.GE.AND P0, PT, R9, UR4, PT ;  /* 0x0000000409007c0c */ /* 0x000fe4000bf06270 */
[----:B------:R-:W-:Y:S01]  /*30b60*/  ISETP.GE.AND P1, PT, R11, UR4, PT ;  /* 0x000000040b007c0c */ /* 0x000fe2000bf26270 */
[----:B------:R-:W-:Y:S01]  /*30b70*/  UMOV UR4, 0xffffffff ;  /* 0xffffffff00047882 */ /* 0x000fe20000000000 */
[----:B------:R-:W-:Y:S02]  /*30b80*/  IADD3.X R3, R3, UR7, R0, P3, !PT ;  /* 0x0000000703037c10 */ /* 0x000fe40009ffe400 */
[----:B------:R-:W-:Y:S01]  /*30b90*/  SHF.R.U32.HI R10, RZ, 0x2, R10 ;  /* 0x00000002ff0a7819 */ /* 0x000fe2000001160a */
[----:B0-----:R-:W-:Y:S08]  /*30ba0*/  BRA.DIV UR4, `(.L_x_1778) ;  /* 0x0000005204287947 */ /* 0x001ff0000b800000 */
[----:B------:R-:W2:Y:S04]  /*30bb0*/  LDL.LU R6, [R1+0x38] ;  /* 0x0000380001067983 */ /* 0x000ea80000300800 */
[----:B------:R-:W3:Y:S01]  /*30bc0*/  LDL.LU R11, [R1+0x30] ;  /* 0x00003000010b7983 */ /* 0x000ee20000300800 */
[----:B--2---:R-:W-:-:S03]  /*30bd0*/  IMAD R2, R6, R7, RZ ;  /* 0x0000000706027224 */ /* 0x004fc600078e02ff */
[----:B------:R-:W0:Y:S01]  /*30be0*/  SHFL.IDX PT, R7, R4, RZ, 0x1c1f ;  /* 0x001c1fff04077589 */ /* 0x000e2200000e0000 */
[----:B---3--:R-:W-:-:S03]  /*30bf0*/  IMAD.IADD R0, R10, 0x1, R11 ;  /* 0x000000010a007824 */ /* 0x008fc600078e020b */
[----:B------:R-:W1:Y:S01]  /*30c00*/  SHFL.IDX PT, R6, R3, RZ, 0x1c1f ;  /* 0x001c1fff03067589 */ /* 0x000e6200000e0000 */
[C---:B------:R-:W-:Y:S01]  /*30c10*/  VIADD R5, R0.reuse, 0x20 ;  /* 0x0000002000057836 */ /* 0x040fe20000000000 */
[----:B------:R-:W-:-:S13]  /*30c20*/  ISETP.GE.AND P4, PT, R0, R2, PT ;  /* 0x000000020000720c */ /* 0x000fda0003f86270 */
        /* <DEDUP_REMOVED lines=14> */
[----:B------:R-:W-:Y:S02]  /*30d10*/  @!P3 IMAD.MOV.U32 R6, RZ, RZ, R5 ;  /* 0x000000ffff06b224 */ /* 0x000fe400078e0005 */
[----:B------:R-:W-:-:S03]  /*30d20*/  VIADD R5, R0, 0x40 ;  /* 0x0000004000057836 */ /* 0x000fc60000000000 */
        /* <DEDUP_REMOVED lines=15> */
.L_x_1938:
[----:B------:R-:W-:Y:S01]  /*30e20*/  VIADD R0, R0, 0x60 ;  /* 0x0000006000007836 */ /* 0x000fe20000000000 */
[----:B------:R-:W-:Y:S04]  /*30e30*/  BSSY B0, `(.L_x_1779) ;  /* 0x000000b000007945 */ /* 0x000fe80003800000 */
        /* <DEDUP_REMOVED lines=10> */
.L_x_1780:
[----:B------:R-:W-:Y:S05]  /*30ee0*/  BSYNC B0 ;  /* 0x0000000000007941 */ /* 0x000fea0003800000 */
.L_x_1779:
[----:B0--34-:R0:W5:Y:S01]  /*30ef0*/  LDL R8, [R1+0x4] ;  /* 0x0000040001087983 */ /* 0x0191620000100800 */
[----:B------:R-:W-:Y:S01]  /*30f00*/  PLOP3.LUT P0, PT, PT, PT, PT, 0x80, 0x0 ;  /* 0x000000000000781c */ /* 0x000fe20003f0f070 */
[----:B------:R-:W-:-:S12]  /*30f10*/  NOP ;  /* 0x0000000000007918 */ /* 0x000fd80000000000 */
.L_x_1781:
        /* <DEDUP_REMOVED lines=19> */
.L_x_1939:
[----:B------:R-:W-:Y:S05]  /*31050*/  BSYNC B0 ;  /* 0x0000000000007941 */ /* 0x000fea0003800000 */
.L_x_1782:
[----:B--2---:R-:W2:Y:S04]  /*31060*/  LDL.LU R2, [R1+0x40] ;  /* 0x0000400001027983 */ /* 0x004ea80000300800 */
[----:B------:R-:W3:Y:S01]  /*31070*/  LDL R3, [R1+0x20] ;  /* 0x0000200001037983 */ /* 0x000ee20000100800 */
[----:B--2---:R-:W-:-:S05]  /*31080*/  VIADD R2, R2, 0xfffffffe ;  /* 0xfffffffe02027836 */ /* 0x004fca0000000000 */
[----:B---3--:R-:W-:-:S13]  /*31090*/  ISETP.GE.AND P0, PT, R2, R3, PT ;  /* 0x000000030200720c */ /* 0x008fda0003f06270 */
[----:B------:R-:W-:Y:S05]  /*310a0*/  @!P0 BRA `(.L_x_1784) ;  /* 0x0000001000248947 */ /* 0x000fea0003800000 */
[----:B------:R2:W5:Y:S04]  /*310b0*/  LDL.LU R0, [R1+0x8] ;  /* 0x0000080001007983 */ /* 0x0005680000300800 */
[----:B------:R2:W5:Y:S02]  /*310c0*/  LDL.LU R3, [R1+0x10] ;  /* 0x0000100001037983 */ /* 0x0005640000300800 */
.L_x_1806:
[----:B------:R-:W3:Y:S01]  /*310d0*/  LDL R4, [R1] ;  /* 0x0000000001047983 */ /* 0x000ee20000100800 */
[----:B-1---5:R-:W-:Y:S01]  /*310e0*/  VIADD R5, R0, 0x1 ;  /* 0x0000000100057836 */ /* 0x022fe20000000000 */
[----:B------:R-:W-:Y:S05]  /*310f0*/  YIELD ;  /* 0x0000000000007946 */ /* 0x000fea0003800000 */
[C---:B------:R-:W-:Y:S01]  /*31100*/  ISETP.NE.AND P0, PT, R5.reuse, 0x2, PT ;  /* 0x000000020500780c */ /* 0x040fe20003f05270 */
[----:B------:R-:W-:Y:S03]  /*31110*/  BSSY B0, `(.L_x_1785) ;  /* 0x000008f000007945 */ /* 0x000fe60003800000 */
[----:B--2---:R-:W-:-:S02]  /*31120*/  SEL R10, R5, RZ, P0 ;  /* 0x000000ff050a7207 */ /* 0x004fc40000000000 */
[----:B---3--:R-:W-:Y:S02]  /*31130*/  LOP3.LUT P1, RZ, R4, 0x1, RZ, 0xc0, !PT ;  /* 0x0000000104ff7812 */ /* 0x008fe4000782c0ff */
        /* <DEDUP_REMOVED lines=18> */
[----:B------:R-:W-:-:S04]  /*31260*/  @P0 SHF.R.U32.HI R4, RZ, R5, R6 ;  /* 0x00000005ff040219 */ /* 0x000fc80000011606 */
[--C-:B------:R-:W-:Y:S01]  /*31270*/  SHF.R.S32.HI R5, RZ, 0x1f, R4.reuse ;  /* 0x0000001fff057819 */ /* 0x100fe20000011404 */
[----:B------:R-:W-:-:S04]  /*31280*/  IMAD.MOV R8, RZ, RZ, -R4 ;  /* 0x000000ffff087224 */ /* 0x000fc800078e0a04 */
[----:B------:R-:W-:Y:S02]  /*31290*/  IMAD R8, R7, R8, R2 ;  /* 0x0000000807087224 */ /* 0x000fe400078e0202 */
[----:B---3--:R-:W-:-:S04]  /*312a0*/  IMAD R6, R12, UR6, RZ ;  /* 0x000000060c067c24 */ /* 0x008fc8000f8e02ff */
[C---:B--2---:R-:W-:Y:S02]  /*312b0*/  IMAD R6, R11.reuse, UR7, R6 ;  /* 0x000000070b067c24 */ /* 0x044fe4000f8e0206 */
[----:B------:R-:W-:-:S04]  /*312c0*/  IMAD.WIDE.U32 R4, R11, UR6, R4 ;  /* 0x000000060b047c25 */ /* 0x000fc8000f8e0004 */
[----:B------:R-:W-:Y:S01]  /*312d0*/  IMAD.IADD R5, R6, 0x1, R5 ;  /* 0x0000000106057824 */ /* 0x000fe200078e0205 */
[----:B------:R-:W-:-:S04]  /*312e0*/  LEA R6, P0, R4, UR4, 0x2 ;  /* 0x0000000404067c11 */ /* 0x000fc8000f8010ff */
[----:B------:R-:W-:-:S05]  /*312f0*/  LEA.HI.X R7, R4, UR5, R5, 0x2, P0 ;  /* 0x0000000504077c11 */ /* 0x000fca00080f1405 */
[----:B------:R3:W5:Y:S04]  /*31300*/  LDG.E R17, desc[UR60][R6.64] ;  /* 0x0000003c06117981 */ /* 0x000768000c1e1900 */
.L_x_1787:
[----:B------:R-:W4:Y:S01]  /*31310*/  LDL R4, [R1+0x4] ;  /* 0x0000040001047983 */ /* 0x000f220000100800 */
[----:B------:R-:W3:Y:S02]  /*31320*/  S2R R5, SR_TID.X ;  /* 0x0000000000057919 */ /* 0x000ee40000002100 */
[----:B---3--:R-:W-:Y:S01]  /*31330*/  LOP3.LUT R6, R5, 0x7f, RZ, 0xc0, !PT ;  /* 0x0000007f05067812 */ /* 0x008fe200078ec0ff */
[----:B------:R-:W-:Y:S03]  /*31340*/  BSSY B1, `(.L_x_1788) ;  /* 0x0000006000017945 */ /* 0x000fe60003800000 */
[----:B------:R-:W-:Y:S01]  /*31350*/  ISETP.NE.AND P1, PT, R6, RZ, PT ;  /* 0x000000ff0600720c */ /* 0x000fe20003f25270 */
[----:B----4-:R-:W-:Y:S01]  /*31360*/  IMAD R5, R10, 0x8, R4 ;  /* 0x000000080a057824 */ /* 0x010fe200078e0204 */
[----:B------:R-:W-:-:S04]  /*31370*/  SHF.L.U32 R4, R9, 0x1f, RZ ;  /* 0x0000001f09047819 */ /* 0x000fc800000006ff */
[----:B------:R-:W3:Y:S02]  /*31380*/  SYNCS.PHASECHK.TRANS64.TRYWAIT P0, [R5+URZ+0x29880], R4 ;  /* 0x02988004050075a7 */ /* 0x000ee4000800017f */
[----:B---3--:R-:W-:Y:S05]  /*31390*/  @!P0 BRA `(.L_x_1789) ;  /* 0x0000004c00ac8947 */ /* 0x008fea0003800000 */
.L_x_1940:
[----:B------:R-:W-:Y:S05]  /*313a0*/  BSYNC B1 ;  /* 0x0000000000017941 */ /* 0x000fea0003800000 */
.L_x_1788:
        /* <DEDUP_REMOVED lines=9> */
.L_x_1791:
[----:B------:R-:W-:Y:S05]  /*31440*/  BSYNC B1 ;  /* 0x0000000000017941 */ /* 0x000fea0003800000 */
.L_x_1790:
[----:B-1----:R-:W4:Y:S04]  /*31450*/  LDL R9, [R1+0x4] ;  /* 0x0000040001097983 */ /* 0x002f280000100800 */
[----:B------:R-:W4:Y:S04]  /*31460*/  LDL R7, [R1+0x8] ;  /* 0x0000080001077983 */ /* 0x000f280000100800 */
        /* <DEDUP_REMOVED lines=8> */
[----:B----4-:R-:W-:-:S02]  /*314f0*/  IMAD R7, R7, 0x5000, R9 ;  /* 0x0000500007077824 */ /* 0x010fc400078e0209 */
[----:B--2---:R-:W-:Y:S02]  /*31500*/  IMAD R6, R8, 0xa0, R6 ;  /* 0x000000a008067824 */ /* 0x004fe400078e0206 */
[----:B------:R-:W-:Y:S02]  /*31510*/  VIADD R7, R7, 0xa400 ;  /* 0x0000a40007077836 */ /* 0x000fe40000000000 */
[----:B------:R-:W-:-:S07]  /*31520*/  VIADD R8, R5, 0x29870 ;  /* 0x0002987005087836 */ /* 0x000fce0000000000 */
.L_x_1792:
[----:B------:R-:W-:-:S13]  /*31530*/  @P0 ELECT P2, URZ, PT ;  /* 0x00000000003f082f */ /* 0x000fda0003840000 */
[----:B-----5:R-:W-:Y:S02]  /*31540*/  @P2 R2UR UR13, R17 ;  /* 0x00000000110d22ca */ /* 0x020fe400000e0000 */
        /* <DEDUP_REMOVED lines=11> */
.L_x_1941:
[----:B------:R-:W-:Y:S05]  /*31600*/  BSYNC B1 ;  /* 0x0000000000017941 */ /* 0x000fea0003800000 */
.L_x_1793:
[----:B------:R-:W-:Y:S01]  /*31610*/  BSSY B1, `(.L_x_1795) ;  /* 0x000000b000017945 */ /* 0x000fe20003800000 */
[----:B------:R-:W-:Y:S02]  /*31620*/  IMAD.MOV.U32 R8, RZ, RZ, 0x0 ;  /* 0x00000000ff087424 */ /* 0x000fe400078e00ff */
[----:B------:R-:W-:Y:S01]  /*31630*/  IMAD.MOV.U32 R9, RZ, RZ, 0x14f00000 ;  /* 0x14f00000ff097424 */ /* 0x000fe200078e00ff */
[----:B------:R-:W-:Y:S06]  /*31640*/  @P1 BRA `(.L_x_1796) ;  /* 0x00000000001c1947 */ /* 0x000fec0003800000 */
[----:B------:R-:W2:Y:S01]  /*31650*/  S2R R7, SR_TID.X ;  /* 0x0000000000077919 */ /* 0x000ea20000002100 */
[----:B-1-3--:R-:W-:-:S04]  /*31660*/  IMAD.MOV.U32 R4, RZ, RZ, 0x7800 ;  /* 0x00007800ff047424 */ /* 0x00afc800078e00ff */
[----:B------:R4:W-:Y:S01]  /*31670*/  SYNCS.ARRIVE.TRANS64 RZ, [R5+URZ+0x29830], R4 ;  /* 0x0298300405ff79a7 */ /* 0x0009e2000800003f */
[----:B--2---:R-:W-:-:S04]  /*31680*/  LOP3.LUT R7, R7, 0x1f, RZ, 0xc0, !PT ;  /* 0x0000001f07077812 */ /* 0x004fc800078ec0ff */
[----:B------:R-:W-:-:S13]  /*31690*/  ISETP.NE.AND P0, PT, R7, RZ, PT ;  /* 0x000000ff0700720c */ /* 0x000fda0003f05270 */
[----:B----4-:R-:W-:Y:S05]  /*316a0*/  @!P0 BRA `(.L_x_1796) ;  /* 0x0000000000048947 */ /* 0x010fea0003800000 */
[----:B------:R-:W-:Y:S01]  /*316b0*/  BPT.TRAP 0x1 ;  /* 0x000000040000795c */ /* 0x000fe20000300000 */
.L_x_1796:
[----:B------:R-:W-:Y:S05]  /*316c0*/  BSYNC B1 ;  /* 0x0000000000017941 */ /* 0x000fea0003800000 */
.L_x_1795:
[----:B------:R-:W2:Y:S04]  /*316d0*/  LDL R7, [R1+0x4] ;  /* 0x0000040001077983 */ /* 0x000ea80000100800 */
[----:B-1-3--:R-:W2:Y:S01]  /*316e0*/  LDL R4, [R1+0x8] ;  /* 0x0000080001047983 */ /* 0x00aea20000100800 */
        /* <DEDUP_REMOVED lines=9> */
.L_x_1797:
        /* <DEDUP_REMOVED lines=15> */
.L_x_1798:
        /* <DEDUP_REMOVED lines=15> */
.L_x_1799:
        /* <DEDUP_REMOVED lines=9> */
[----:B---3--:R-:W-:Y:S05]  /*319f0*/  @P0 BRA.U.ANY `(.L_x_1799) ;  /* 0xfffffffd00d80947 */ /* 0x008fea000393ffff */
.L_x_1786:
[----:B------:R-:W-:Y:S05]  /*31a00*/  BSYNC B0 ;  /* 0x0000000000007941 */ /* 0x000fea0003800000 */
.L_x_1785:
[----:B------:R-:W-:-:S06]  /*31a10*/  UISETP.NE.AND UP0, UPT, UR37, 0x3, UPT ;  /* 0x000000032500788c */ /* 0x000fcc000bf05270 */
[----:B------:R-:W-:-:S13]  /*31a20*/  PLOP3.LUT P0, PT, PT, PT, UP0, 0x80, 0x0 ;  /* 0x000000000000781c */ /* 0x000fda0003f0f008 */
[----:B------:R-:W-:Y:S05]  /*31a30*/  @!P0 BRA `(.L_x_1800) ;  /* 0x0000000000048947 */ /* 0x000fea0003800000 */
[----:B------:R-:W-:Y:S01]  /*31a40*/  BPT.TRAP 0x1 ;  /* 0x000000040000795c */ /* 0x000fe20000300000 */
.L_x_1800:
[----:B------:R-:W3:Y:S01]  /*31a50*/  LDL R5, [R1+0x4] ;  /* 0x0000040001057983 */ /* 0x000ee20000100800 */
[----:B------:R-:W-:Y:S01]  /*31a60*/  IMAD.U32 R4, RZ, RZ, UR39 ;  /* 0x00000027ff047e24 */ /* 0x000fe2000f8e00ff */
[----:B------:R-:W-:Y:S04]  /*31a70*/  BSSY B0, `(.L_x_1801) ;  /* 0x0000007000007945 */ /* 0x000fe80003800000 */
[----:B------:R-:W-:Y:S02]  /*31a80*/  ISETP.NE.AND P1, PT, R4, 0x3, PT ;  /* 0x000000030400780c */ /* 0x000fe40003f25270 */
[----:B------:R-:W-:-:S04]  /*31a90*/  LOP3.LUT R4, R3, 0x1, RZ, 0x3c, !PT ;  /* 0x0000000103047812 */ /* 0x000fc800078e3cff */
[----:B------:R-:W-:Y:S01]  /*31aa0*/  SHF.L.U32 R4, R4, 0x1f, RZ ;  /* 0x0000001f04047819 */ /* 0x000fe200000006ff */
[----:B---3--:R-:W-:-:S04]  /*31ab0*/  IMAD R20, R0, 0x8, R5 ;  /* 0x0000000800147824 */ /* 0x008fc800078e0205 */
[----:B------:R-:W3:Y:S02]  /*31ac0*/  SYNCS.PHASECHK.TRANS64.TRYWAIT P0, [R20+URZ+0x29870], R4 ;  /* 0x02987004140075a7 */ /* 0x000ee4000800017f */
[----:B---3--:R-:W-:Y:S05]  /*31ad0*/  @!P0 BRA `(.L_x_1802) ;  /* 0x0000004800048947 */ /* 0x008fea0003800000 */
.L_x_1942:
[----:B------:R-:W-:Y:S05]  /*31ae0*/  BSYNC B0 ;  /* 0x0000000000007941 */ /* 0x000fea0003800000 */
.L_x_1801:
[----:B------:R-:W-:Y:S05]  /*31af0*/  @!P1 BRA `(.L_x_1803) ;  /* 0x0000000000049947 */ /* 0x000fea0003800000 */
[----:B------:R-:W-:Y:S01]  /*31b00*/  BPT.TRAP 0x1 ;  /* 0x000000040000795c */ /* 0x000fe20000300000 */
.L_x_1803:
[----:B------:R-:W-:Y:S01]  /*31b10*/  SHF.L.U32 R3, R3, 0x1f, RZ ;  /* 0x0000001f03037819 */ /* 0x000fe200000006ff */
[----:B------:R-:W-:-:S03]  /*31b20*/  IMAD R12, R0, 0x5000, RZ ;  /* 0x00005000000c7824 */ /* 0x000fc600078e02ff */
[----:B------:R-:W4:Y:S02]  /*31b30*/  SYNCS.PHASECHK.TRANS64.TRYWAIT P0, [R20+URZ+0x29860], R3 ;  /* 0x02986003140075a7 */ /* 0x000f24000800017f */
[----:B----4-:R-:W-:Y:S05]  /*31b40*/  @!P0 BRA `(.L_x_1804) ;  /* 0x0000004400fc8947 */ /* 0x010fea0003800000 */
.L_x_1943:
[----:B------:R-:W5:Y:S04]  /*31b50*/  LDL R0, [R1+0x2c] ;  /* 0x00002c0001007983 */ /* 0x000f680000100800 */
[----:B------:R-:W2:Y:S04]  /*31b60*/  LDL R13, [R1+0x4] ;  /* 0x00000400010d7983 */ /* 0x000ea80000100800 */
[----:B------:R-:W4:Y:S01]  /*31b70*/  LDL R14, [R1+0x28] ;  /* 0x00002800010e7983 */ /* 0x000f220000100800 */
[----:B-1----:R-:W1:Y:S01]  /*31b80*/  S2R R9, SR_TID.X ;  /* 0x0000000000097919 */ /* 0x002e620000002100 */
[----:B------:R-:W-:Y:S05]  /*31b90*/  WARPSYNC.ALL ;  /* 0x0000000000007948 */ /* 0x000fea0003800000 */
[----:B------:R-:W-:Y:S01]  /*31ba0*/  IMAD.MOV.U32 R15, RZ, RZ, 0x40 ;  /* 0x00000040ff0f7424 */ /* 0x000fe200078e00ff */
[----:B-1----:R-:W-:-:S04]  /*31bb0*/  LOP3.LUT P0, RZ, R9, 0x4, RZ, 0xc0, !PT ;  /* 0x0000000409ff7812 */ /* 0x002fc8000780c0ff */
[----:B------:R-:W-:Y:S02]  /*31bc0*/  SEL R15, R15, 0xffffffc0, !P0 ;  /* 0xffffffc00f0f7807 */ /* 0x000fe40004000000 */
[----:B-----5:R-:W-:-:S05]  /*31bd0*/  LOP3.LUT R0, R12, R0, RZ, 0xfc, !PT ;  /* 0x000000000c007212 */ /* 0x020fca00078efcff */
[----:B--2---:R-:W-:-:S05]  /*31be0*/  IMAD.IADD R0, R13, 0x1, R0 ;  /* 0x000000010d007824 */ /* 0x004fca00078e0200 */
[----:B---3--:R-:W1:Y:S01]  /*31bf0*/  LDSM.16.MT88.4 R4, [R0+0xa400] ;  /* 0x00a400000004783b */ /* 0x008e620000004200 */
[----:B----4-:R-:W-:Y:S01]  /*31c00*/  IMAD.IADD R3, R15, 0x1, R0 ;  /* 0x000000010f037824 */ /* 0x010fe200078e0200 */
        /* <DEDUP_REMOVED lines=69> */
.L_x_1805:
[----:B------:R-:W3:Y:S01]  /*32060*/  S2R R0, SR_TID.X ;  /* 0x0000000000007919 */ /* 0x000ee20000002100 */
[----:B-1----:R1:W-:Y:S01]  /*32070*/  SYNCS.ARRIVE.TRANS64.A1T0 RZ, [R20+URZ+0x29850], RZ ;  /* 0x029850ff14ff79a7 */ /* 0x0023e2000810003f */
[----:B---3--:R-:W-:Y:S02]  /*32080*/  LOP3.LUT R3, R0, 0x7f, RZ, 0xc0, !PT ;  /* 0x0000007f00037812 */ /* 0x008fe400078ec0ff */
[----:B------:R-:W3:Y:S01]  /*32090*/  LDL R0, [R1+0x20] ;  /* 0x0000200001007983 */ /* 0x000ee20000100800 */
[----:B------:R-:W-:Y:S01]  /*320a0*/  BAR.SYNC.DEFER_BLOCKING 0x2, 0x80 ;  /* 0x0082000000007b1d */ /* 0x000fe20000010000 */
[----:B------:R-:W-:-:S05]  /*320b0*/  ISETP.NE.AND P0, PT, R3, RZ, PT ;  /* 0x000000ff0300720c */ /* 0x000fca0003f05270 */
[----:B------:R4:W5:Y:S08]  /*320c0*/  LDL R3, [R1+0x10] ;  /* 0x0000100001037983 */ /* 0x0009700000100800 */
[----:B-1----:R-:W-:-:S05]  /*320d0*/  @!P0 VIADD R20, R20, 0x29880 ;  /* 0x0002988014148836 */ /* 0x002fca0000000000 */
[----:B------:R-:W-:-:S04]  /*320e0*/  @!P0 PRMT R20, RZ, 0x654, R20 ;  /* 0x00000654ff148816 */ /* 0x000fc80000000014 */
[----:B------:R4:W-:Y:S01]  /*320f0*/  @!P0 SYNCS.ARRIVE.TRANS64.RED.A1T0 RZ, [R20+URZ], RZ ;  /* 0x000000ff14ff89a7 */ /* 0x0009e2000810043f */
[C---:B---3--:R-:W-:Y:S01]  /*32100*/  ISETP.GT.AND P0, PT, R2.reuse, R0, PT ;  /* 0x000000000200720c */ /* 0x048fe20003f04270 */
[----:B------:R-:W-:Y:S01]  /*32110*/  VIADD R2, R2, 0xffffffff ;  /* 0xffffffff02027836 */ /* 0x000fe20000000000 */
[----:B------:R4:W5:Y:S11]  /*32120*/  LDL R0, [R1+0x8] ;  /* 0x0000080001007983 */ /* 0x0009760000100800 */
[----:B----4-:R-:W-:Y:S05]  /*32130*/  @P0 BRA `(.L_x_1806) ;  /* 0xffffffec00e40947 */ /* 0x010fea000383ffff */
.L_x_1784:
        /* <DEDUP_REMOVED lines=17> */
.L_x_1808:
[----:B------:R-:W-:Y:S05]  /*32250*/  BSYNC B0 ;  /* 0x0000000000007941 */ /* 0x000fea0003800000 */
.L_x_1807:
[----:B------:R-:W-:-:S06]  /*32260*/  UISETP.NE.AND UP0, UPT, UR37, 0x3, UPT ;  /* 0x000000032500788c */ /* 0x000fcc000bf05270 */
[----:B------:R-:W-:-:S13]  /*32270*/  PLOP3.LUT P1, PT, PT, PT, UP0, 0x80, 0x0 ;  /* 0x000000000000781c */ /* 0x000fda0003f2f008 */
[----:B------:R-:W-:Y:S05]  /*32280*/  @!P1 BRA `(.L_x_1809) ;  /* 0x0000000000049947 */ /* 0x000fea0003800000 */
[----:B------:R-:W-:Y:S01]  /*32290*/  BPT.TRAP 0x1 ;  /* 0x000000040000795c */ /* 0x000fe20000300000 */
.L_x_1809:
        /* <DEDUP_REMOVED lines=11> */
.L_x_1944:
[----:B------:R-:W-:Y:S05]  /*32350*/  BSYNC B0 ;  /* 0x0000000000007941 */ /* 0x000fea0003800000 */
.L_x_1810:
[----:B------:R-:W-:Y:S05]  /*32360*/  @!P2 BRA `(.L_x_1812) ;  /* 0x000000000004a947 */ /* 0x000fea0003800000 */
[----:B------:R-:W-:Y:S01]  /*32370*/  BPT.TRAP 0x1 ;  /* 0x000000040000795c */ /* 0x000fe20000300000 */
.L_x_1812:
[----:B---3--:R-:W3:Y:S02]  /*32380*/  LDL R0, [R1+0x10] ;  /* 0x0000100001007983 */ /* 0x008ee40000100800 */
[----:B---3--:R-:W-:-:S04]  /*32390*/  SHF.L.U32 R0, R0, 0x1f, RZ ;  /* 0x0000001f00007819 */ /* 0x008fc800000006ff */
[----:B------:R-:W3:Y:S02]  /*323a0*/  SYNCS.PHASECHK.TRANS64.TRYWAIT P1, [R17+URZ+0x29860], R0 ;  /* 0x02986000110075a7 */ /* 0x000ee4000802017f */
[----:B---3--:R-:W-:Y:S05]  /*323b0*/  @!P1 BRA `(.L_x_1813) ;  /* 0x0000004000089947 */ /* 0x008fea0003800000 */
.L_x_1945:
[----:B------:R-:W3:Y:S04]  /*323c0*/  LDL R18, [R1+0x8] ;  /* 0x0000080001127983 */ /* 0x000ee80000100800 */
[----:B------:R-:W4:Y:S04]  /*323d0*/  LDL R2, [R1+0x2c] ;  /* 0x00002c0001027983 */ /* 0x000f280000100800 */
[----:B--2---:R-:W2:Y:S04]  /*323e0*/  LDL R12, [R1+0x4] ;  /* 0x00000400010c7983 */ /* 0x004ea80000100800 */
[----:B------:R-:W5:Y:S01]  /*323f0*/  LDL R13, [R1+0x28] ;  /* 0x00002800010d7983 */ /* 0x000f620000100800 */
[----:B------:R-:W0:Y:S01]  /*32400*/  S2R R3, SR_TID.X ;  /* 0x0000000000037919 */ /* 0x000e220000002100 */
[----:B------:R-:W-:Y:S05]  /*32410*/  WARPSYNC.ALL ;  /* 0x0000000000007948 */ /* 0x000fea0003800000 */
[----:B0-----:R-:W-:Y:S01]  /*32420*/  LOP3.LUT P1, RZ, R3, 0x4, RZ, 0xc0, !PT ;  /* 0x0000000403ff7812 */ /* 0x001fe2000782c0ff */
[----:B------:R-:W-:-:S05]  /*32430*/  IMAD.MOV.U32 R3, RZ, RZ, 0x40 ;  /* 0x00000040ff037424 */ /* 0x000fca00078e00ff */
[----:B------:R-:W-:Y:S01]  /*32440*/  SEL R3, R3, 0xffffffc0, !P1 ;  /* 0xffffffc003037807 */ /* 0x000fe20004800000 */
[----:B---3--:R-:W-:-:S05]  /*32450*/  IMAD R0, R18, 0x5000, RZ ;  /* 0x0000500012007824 */ /* 0x008fca00078e02ff */
[----:B----4-:R-:W-:-:S05]  /*32460*/  LOP3.LUT R2, R0, R2, RZ, 0xfc, !PT ;  /* 0x0000000200027212 */ /* 0x010fca00078efcff */
[----:B--2---:R-:W-:-:S05]  /*32470*/  IMAD.IADD R2, R12, 0x1, R2 ;  /* 0x000000010c027824 */ /* 0x004fca00078e0202 */
[----:B-1----:R-:W0:Y:S01]  /*32480*/  LDSM.16.MT88.4 R4, [R2+0xa400] ;  /* 0x00a400000204783b */ /* 0x002e220000004200 */
[----:B------:R-:W-:Y:S01]  /*32490*/  IMAD.IADD R3, R3, 0x1, R2 ;  /* 0x0000000103037824 */ /* 0x000fe200078e0202 */
[----:B-----5:R-:W-:Y:S02]  /*324a0*/  LOP3.LUT R0, R0, R13, RZ, 0xfc, !PT ;  /* 0x0000000d00007212 */ /* 0x020fe400078efcff */
[C-C-:B0-----:R-:W-:Y:S02]  /*324b0*/  PRMT R8, R4.reuse, 0x6420, R5.reuse ;  /* 0x0000642004087816 */ /* 0x141fe40000000005 */
[----:B------:R-:W-:Y:S02]  /*324c0*/  PRMT R9, R4, 0x7531, R5 ;  /* 0x0000753104097816 */ /* 0x000fe40000000005 */
[C-C-:B------:R-:W-:Y:S02]  /*324d0*/  PRMT R10, R6.reuse, 0x6420, R7.reuse ;  /* 0x00006420060a7816 */ /* 0x140fe40000000007 */
[----:B------:R-:W-:-:S02]  /*324e0*/  PRMT R11, R6, 0x7531, R7 ;  /* 0x00007531060b7816 */ /* 0x000fc40000000007 */
[----:B------:R-:W0:Y:S01]  /*324f0*/  LDSM.16.MT88.4 R4, [R3+0xa400] ;  /* 0x00a400000304783b */ /* 0x000e220000004200 */
[----:B------:R-:W-:-:S05]  /*32500*/  IMAD.IADD R0, R12, 0x1, R0 ;  /* 0x000000010c007824 */ /* 0x000fca00078e0200 */
[----:B------:R0:W-:Y:S02]  /*32510*/  STSM.16.M88.4 [R0+0x400], R8 ;  /* 0x0004000800007844 */ /* 0x0001e40000000200 */
[C-C-:B0-----:R-:W-:Y:S02]  /*32520*/  PRMT R8, R4.reuse, 0x6420, R5.reuse ;  /* 0x0000642004087816 */ /* 0x141fe40000000005 */
        /* <DEDUP_REMOVED lines=60> */
.L_x_1814:
[----:B------:R-:W2:Y:S01]  /*328f0*/  LDL.LU R3, [R1+0x10] ;  /* 0x0000100001037983 */ /* 0x000ea20000300800 */
[----:B0-----:R0:W-:Y:S01]  /*32900*/  SYNCS.ARRIVE.TRANS64.A1T0 RZ, [R17+URZ+0x29850], RZ ;  /* 0x029850ff11ff79a7 */ /* 0x0011e2000810003f */
[----:B-1----:R-:W-:Y:S02]  /*32910*/  VIADD R0, R18, 0x1 ;  /* 0x0000000112007836 */ /* 0x002fe40000000000 */
[----:B0-----:R-:W-:-:S05]  /*32920*/  @!P0 VIADD R17, R17, 0x29880 ;  /* 0x0002988011118836 */ /* 0x001fca0000000000 */
[----:B------:R-:W-:Y:S01]  /*32930*/  @!P0 PRMT R17, RZ, 0x654, R17 ;  /* 0x00000654ff118816 */ /* 0x000fe20000000011 */
[----:B------:R-:W-:Y:S06]  /*32940*/  BAR.SYNC.DEFER_BLOCKING 0x2, 0x80 ;  /* 0x0082000000007b1d */ /* 0x000fec0000010000 */
[----:B------:R1:W-:Y:S01]  /*32950*/  @!P0 SYNCS.ARRIVE.TRANS64.RED.A1T0 RZ, [R17+URZ], RZ ;  /* 0x000000ff11ff89a7 */ /* 0x0003e2000810043f */
[----:B------:R-:W-:-:S04]  /*32960*/  ISETP.NE.AND P0, PT, R0, 0x2, PT ;  /* 0x000000020000780c */ /* 0x000fc80003f05270 */
[----:B------:R-:W-:Y:S02]  /*32970*/  SEL R2, RZ, 0x1, P0 ;  /* 0x00000001ff027807 */ /* 0x000fe40000000000 */
[----:B------:R-:W-:-:S05]  /*32980*/  SEL R0, R0, RZ, P0 ;  /* 0x000000ff00007207 */ /* 0x000fca0000000000 */
[----:B------:R1:W-:Y:S01]  /*32990*/  STL [R1+0x8], R0 ;  /* 0x0000080001007387 */ /* 0x0003e20000100800 */
[----:B--2---:R-:W-:-:S05]  /*329a0*/  LOP3.LUT R3, R3, R2, RZ, 0x3c, !PT ;  /* 0x0000000203037212 */ /* 0x004fca00078e3cff */
[----:B------:R1:W-:Y:S02]  /*329b0*/  STL [R1+0x10], R3 ;  /* 0x0000100301007387 */ /* 0x0003e40000100800 */
.L_x_1759:
[----:B-1----:R-:W2:Y:S02]  /*329c0*/  LDL R0, [R1] ;  /* 0x0000000001007983 */ /* 0x002ea40000100800 */
[----:B--2---:R-:W-:-:S13]  /*329d0*/  LOP3.LUT P0, RZ, R0, 0x2, RZ, 0xc0, !PT ;  /* 0x0000000200ff7812 */ /* 0x004fda000780c0ff */
[----:B------:R-:W-:Y:S05]  /*329e0*/  @!P0 BRA `(.L_x_1815) ;  /* 0x0000000000288947 */ /* 0x000fea0003800000 */
[----:B------:R-:W-:Y:S05]  /*329f0*/  WARPSYNC.ALL ;  /* 0x0000000000007948 */ /* 0x000fea0003800000 */
[----:B------:R-:W1:Y:S08]  /*32a00*/  S2UR UR5, SR_CgaCtaId ;  /* 0x00000000000579c3 */ /* 0x000e700000008800 */
[----:B------:R-:W-:Y:S06]  /*32a10*/  BAR.SYNC.DEFER_BLOCKING 0x5, 0x180 ;  /* 0x0146000000007b1d */ /* 0x000fec0000010000 */
[----:B------:R-:W-:-:S02]  /*32a20*/  UMOV UR4, 0x400 ;  /* 0x0000040000047882 */ /* 0x000fc40000000000 */
[----:B-1----:R-:W-:-:S06]  /*32a30*/  ULEA UR4, UR5, UR4, 0x18 ;  /* 0x0000000405047291 */ /* 0x002fcc000f8ec03f */
[----:B------:R-:W-:-:S05]  /*32a40*/  IMAD.U32 R0, RZ, RZ, UR4 ;  /* 0x00000004ff007e24 */ /* 0x000fca000f8e00ff */
[----:B------:R3:W4:Y:S04]  /*32a50*/  LDS.128 R16, [R0+0x298d0] ;  /* 0x0298d00000107984 */ /* 0x0007280000000c00 */
[----:B------:R3:W-:Y:S01]  /*32a60*/  STL [R1+0x4], R0 ;  /* 0x0000040001007387 */ /* 0x0007e20000100800 */
[----:B------:R-:W-:Y:S06]  /*32a70*/  BAR.ARV 0x4, 0x180 ;  /* 0x0106000000007b1d */ /* 0x000fec0000002000 */
[----:B------:R-:W-:Y:S05]  /*32a80*/  BRA `(.L_x_1816) ;  /* 0x0000000800dc7947 */ /* 0x000fea0003800000 */
.L_x_1815:
        /* <DEDUP_REMOVED lines=35> */
[----:B------:R1:W2:Y:S02]  /*32cc0*/  SHFL.IDX PT, R8, R6, 0x1f, 0x1f ;  /* 0x03e01f0006087f89 */ /* 0x0002a400000e0000 */
.L_x_1955:
[----:B------:R-:W-:Y:S02]  /*32cd0*/  ULDC UR4, c[0x0][0xc38] ;  /* 0x00030e0000047ab9 */ /* 0x000fe40000000800 */
[----:B------:R-:W-:-:S04]  /*32ce0*/  IMAD.U32 R4, RZ, RZ, UR4 ;  /* 0x00000004ff047e24 */ /* 0x000fc8000f8e00ff */
[----:B--2---:R-:W-:-:S04]  /*32cf0*/  IMAD R8, R8, R4, RZ ;  /* 0x0000000408087224 */ /* 0x004fc800078e02ff */
[----:B------:R-:W-:-:S05]  /*32d00*/  IMAD.IADD R5, R5, 0x1, R8 ;  /* 0x0000000105057824 */ /* 0x000fca00078e0208 */
[----:B------:R-:W-:-:S13]  /*32d10*/  ISETP.GT.AND P6, PT, R5, R0, PT ;  /* 0x000000000500720c */ /* 0x000fda0003fc4270 */
[----:B------:R-:W-:Y:S05]  /*32d20*/  @P6 BRA `(.L_x_1818) ;  /* 0x00000000009c6947 */ /* 0x000fea0003800000 */
.L_x_1823:
[----:B------:R-:W2:Y:S01]  /*32d30*/  LDC R2, c[0x0][0xc3c] ;  /* 0x00030f00ff027b82 */ /* 0x000ea20000000800 */
[----:B------:R-:W-:-:S05]  /*32d40*/  VIADD R19, R19, 0x1f ;  /* 0x0000001f13137836 */ /* 0x000fca0000000000 */
[----:B--2---:R-:W-:-:S13]  /*32d50*/  ISETP.GE.AND P6, PT, R19, R2, PT ;  /* 0x000000021300720c */ /* 0x004fda0003fc6270 */
[----:B------:R-:W-:Y:S05]  /*32d60*/  @P6 BRA `(.L_x_1819) ;  /* 0x0000000400d86947 */ /* 0x000fea0003800000 */
[----:B------:R-:W2:Y:S01]  /*32d70*/  S2R R3, SR_TID.X ;  /* 0x0000000000037919 */ /* 0x000ea20000002100 */
[----:B------:R-:W-:Y:S01]  /*32d80*/  BSSY B0, `(.L_x_1820) ;  /* 0x0000009000007945 */ /* 0x000fe20003800000 */
[----:B--2---:R-:W-:-:S05]  /*32d90*/  LOP3.LUT R3, R3, 0x1f, RZ, 0xc0, !PT ;  /* 0x0000001f03037812 */ /* 0x004fca00078ec0ff */
[----:B------:R-:W-:-:S05]  /*32da0*/  IMAD.IADD R4, R19, 0x1, R3 ;  /* 0x0000000113047824 */ /* 0x000fca00078e0203 */
[----:B------:R-:W-:Y:S01]  /*32db0*/  ISETP.GE.OR P6, PT, R4, R2, !P0 ;  /* 0x000000020400720c */ /* 0x000fe200047c6670 */
[----:B------:R-:W-:-:S12]  /*32dc0*/  IMAD.MOV.U32 R2, RZ, RZ, RZ ;  /* 0x000000ffff027224 */ /* 0x000fd800078e00ff */
[----:B------:R-:W-:Y:S05]  /*32dd0*/  @P6 BRA `(.L_x_1821) ;  /* 0x00000000000c6947 */ /* 0x000fea0003800000 */
[----:B------:R-:W2:Y:S02]  /*32de0*/  LDC.64 R2, c[0x0][0xc80] ;  /* 0x00032000ff027b82 */ /* 0x000ea40000000a00 */
[----:B--2---:R-:W-:-:S06]  /*32df0*/  IMAD.WIDE R2, R4, 0x4, R2 ;  /* 0x0000000404027825 */ /* 0x004fcc00078e0202 */
[----:B------:R2:W5:Y:S02]  /*32e00*/  LDG.E R2, desc[UR60][R2.64] ;  /* 0x0000003c02027981 */ /* 0x000564000c1e1900 */
.L_x_1821:
[----:B------:R-:W-:Y:S05]  /*32e10*/  BSYNC B0 ;  /* 0x0000000000007941 */ /* 0x000fea0003800000 */
.L_x_1820:
[----:B------:R-:W-:-:S03]  /*32e20*/  UMOV UR4, 0xffffffff ;  /* 0xffffffff00047882 */ /* 0x000fc60000000000 */
[----:B------:R-:W-:Y:S05]  /*32e30*/  BRA.DIV UR4, `(.L_x_1822) ;  /* 0x0000003a04b87947 */ /* 0x000fea000b800000 */
[----:B--2--5:R-:W2:Y:S02]  /*32e40*/  SHFL.UP PT, R3, R2, 0x1, RZ ;  /* 0x0420000002037989 */ /* 0x024ea400000e00ff */
[----:B--2---:R-:W-:-:S05]  /*32e50*/  SEL R3, R3, RZ, P1 ;  /* 0x000000ff03037207 */ /* 0x004fca0000800000 */
[----:B------:R-:W-:-:S05]  /*32e60*/  IMAD.IADD R3, R2, 0x1, R3 ;  /* 0x0000000102037824 */ /* 0x000fca00078e0203 */
[----:B------:R-:W2:Y:S02]  /*32e70*/  SHFL.UP PT, R4, R3, 0x2, RZ ;  /* 0x0440000003047989 */ /* 0x000ea400000e00ff */
        /* <DEDUP_REMOVED lines=10> */
[----:B-1----:R-:W-:-:S05]  /*32f20*/  IMAD.IADD R6, R3, 0x1, R4 ;  /* 0x0000000103067824 */ /* 0x002fca00078e0204 */
[----:B------:R1:W2:Y:S02]  /*32f30*/  SHFL.IDX PT, R8, R6, 0x1f, 0x1f ;  /* 0x03e01f0006087f89 */ /* 0x0002a400000e0000 */
.L_x_1963:
[----:B------:R-:W-:Y:S02]  /*32f40*/  ULDC UR4, c[0x0][0xc38] ;  /* 0x00030e0000047ab9 */ /* 0x000fe40000000800 */
[----:B------:R-:W-:-:S04]  /*32f50*/  IMAD.U32 R4, RZ, RZ, UR4 ;  /* 0x00000004ff047e24 */ /* 0x000fc8000f8e00ff */
[----:B--2---:R-:W-:-:S04]  /*32f60*/  IMAD R8, R8, R4, RZ ;  /* 0x0000000408087224 */ /* 0x004fc800078e02ff */
[----:B------:R-:W-:-:S05]  /*32f70*/  IMAD.IADD R5, R8, 0x1, R5 ;  /* 0x0000000108057824 */ /* 0x000fca00078e0205 */
[----:B------:R-:W-:-:S13]  /*32f80*/  ISETP.GT.AND P6, PT, R5, R0, PT ;  /* 0x000000000500720c */ /* 0x000fda0003fc4270 */
[----:B------:R-:W-:Y:S05]  /*32f90*/  @!P6 BRA `(.L_x_1823) ;  /* 0xfffffffc0064e947 */ /* 0x000fea000383ffff */
.L_x_1818:
        /* <DEDUP_REMOVED lines=8> */
.L_x_1967:
[----:B------:R-:W-:Y:S01]  /*33020*/  ISETP.NE.AND P0, PT, R3, RZ, PT ;  /* 0x000000ff0300720c */ /* 0x000fe20003f05270 */
[----:B------:R-:W-:-:S12]  /*33030*/  IMAD.MOV.U32 R16, RZ, RZ, RZ ;  /* 0x000000ffff107224 */ /* 0x000fd800078e00ff */
[----:B------:R-:W-:Y:S05]  /*33040*/  @!P0 BRA `(.L_x_1825) ;  /* 0x0000000000148947 */ /* 0x000fea0003800000 */
[----:B------:R-:W-:Y:S01]  /*33050*/  UMOV UR4, 0xffffffff ;  /* 0xffffffff00047882 */ /* 0x000fe20000000000 */
[----:B------:R-:W-:Y:S02]  /*33060*/  VIADD R12, R5, 0xffffffff ;  /* 0xffffffff050c7836 */ /* 0x000fe40000000000 */
[----:B------:R-:W-:Y:S05]  /*33070*/  BRA.DIV UR4, `(.L_x_1826) ;  /* 0x0000003e04487947 */ /* 0x000fea000b800000 */
[----:B-1----:R1:W4:Y:S02]  /*33080*/  SHFL.IDX PT, R6, R6, R12, 0x1f ;  /* 0x00001f0c06067589 */ /* 0x00232400000e0000 */
.L_x_1970:
[----:B----4-:R-:W-:-:S07]  /*33090*/  IMAD.MOV.U32 R16, RZ, RZ, R6 ;  /* 0x000000ffff107224 */ /* 0x010fce00078e0006 */
.L_x_1825:
[----:B-1----:R-:W1:Y:S01]  /*330a0*/  LDC.64 R6, c[0x0][0xc90] ;  /* 0x00032400ff067b82 */ /* 0x002e620000000a00 */
[----:B------:R-:W-:-:S04]  /*330b0*/  IMAD.IADD R19, R5, 0x1, R19 ;  /* 0x0000000105137824 */ /* 0x000fc800078e0213 */
[----:B-1----:R-:W-:-:S06]  /*330c0*/  IMAD.WIDE R6, R19, 0x4, R6 ;  /* 0x0000000413067825 */ /* 0x002fcc00078e0206 */
[----:B------:R-:W2:Y:S01]  /*330d0*/  LDG.E R6, desc[UR60][R6.64] ;  /* 0x0000003c06067981 */ /* 0x000ea2000c1e1900 */
[----:B------:R-:W-:-:S04]  /*330e0*/  IMAD R16, R16, R4, R8 ;  /* 0x0000000410107224 */ /* 0x000fc800078e0208 */
[----:B------:R-:W-:Y:S02]  /*330f0*/  IMAD.IADD R0, R0, 0x1, -R16 ;  /* 0x0000000100007824 */ /* 0x000fe400078e0a10 */
[----:B--23--:R-:W-:-:S05]  /*33100*/  IMAD R5, R17, R6, RZ ;  /* 0x0000000611057224 */ /* 0x00cfca00078e02ff */
[----:B------:R-:W-:-:S04]  /*33110*/  IABS R7, R5 ;  /* 0x0000000500077213 */ /* 0x000fc80000000000 */
[----:B------:R-:W1:Y:S08]  /*33120*/  I2F.RP R2, R7 ;  /* 0x0000000700027306 */ /* 0x000e700000209400 */
        /* <DEDUP_REMOVED lines=19> */
[----:B------:R-:W-:-:S04]  /*33260*/  @P0 VIADD R8, R8, 0x1 ;  /* 0x0000000108080836 */ /* 0x000fc80000000000 */
[----:B------:R-:W-:-:S04]  /*33270*/  IMAD.MOV.U32 R2, RZ, RZ, R8 ;  /* 0x000000ffff027224 */ /* 0x000fc800078e0008 */
[----:B------:R-:W-:Y:S01]  /*33280*/  @!P2 IMAD.MOV R2, RZ, RZ, -R2 ;  /* 0x000000ffff02a224 */ /* 0x000fe200078e0a02 */
[----:B------:R-:W-:-:S05]  /*33290*/  @!P1 LOP3.LUT R2, RZ, R5, RZ, 0x33, !PT ;  /* 0x00000005ff029212 */ /* 0x000fca00078e33ff */
[----:B------:R-:W-:Y:S02]  /*332a0*/  IMAD R7, R6, R2, RZ ;  /* 0x0000000206077224 */ /* 0x000fe400078e02ff */
[----:B------:R-:W-:Y:S02]  /*332b0*/  IMAD.MOV R2, RZ, RZ, -R2 ;  /* 0x000000ffff027224 */ /* 0x000fe400078e0a02 */
[----:B------:R-:W-:Y:S02]  /*332c0*/  IMAD.MOV R3, RZ, RZ, -R7 ;  /* 0x000000ffff037224 */ /* 0x000fe400078e0a07 */
[----:B------:R-:W-:-:S03]  /*332d0*/  IMAD R0, R5, R2, R0 ;  /* 0x0000000205007224 */ /* 0x000fc600078e0200 */
[----:B------:R-:W-:-:S04]  /*332e0*/  VIADDMNMX R4, R3, R4, R6, PT ;  /* 0x0000000403047246 */ /* 0x000fc80003800106 */
        /* <DEDUP_REMOVED lines=25> */
[----:B------:R-:W-:-:S04]  /*33480*/  IMAD.MOV R4, RZ, RZ, -R4 ;  /* 0x000000ffff047224 */ /* 0x000fc800078e0a04 */
[----:B------:R-:W-:Y:S01]  /*33490*/  IMAD R18, R2, R4, R0 ;  /* 0x0000000402127224 */ /* 0x000fe200078e0200 */
[----:B------:R-:W-:-:S05]  /*334a0*/  LOP3.LUT R2, RZ, R2, RZ, 0x33, !PT ;  /* 0x00000002ff027212 */ /* 0x000fca00078e33ff */
[----:B------:R-:W-:Y:S01]  /*334b0*/  IMAD.IADD R17, R17, 0x1, R2 ;  /* 0x0000000111117824 */ /* 0x000fe200078e0202 */
[----:B------:R-:W-:Y:S06]  /*334c0*/  BRA `(.L_x_1827) ;  /* 0x00000000001c7947 */ /* 0x000fec0003800000 */
.L_x_1819:
[----:B------:R-:W-:Y:S01]  /*334d0*/  UMOV UR4, URZ ;  /* 0x0000003f00047c82 */ /* 0x000fe20008000000 */
[----:B------:R-:W-:Y:S01]  /*334e0*/  UMOV UR5, URZ ;  /* 0x0000003f00057c82 */ /* 0x000fe20008000000 */
[----:B------:R-:W-:Y:S01]  /*334f0*/  ULDC UR6, c[0x0][0xc3c] ;  /* 0x00030f0000067ab9 */ /* 0x000fe20000000800 */
[----:B------:R-:W-:Y:S02]  /*33500*/  IMAD.MOV.U32 R16, RZ, RZ, R0 ;  /* 0x000000ffff107224 */ /* 0x000fe400078e0000 */
[----:B------:R-:W-:Y:S02]  /*33510*/  IMAD.U32 R17, RZ, RZ, UR4 ;  /* 0x00000004ff117e24 */ /* 0x000fe4000f8e00ff */
[----:B------:R-:W-:Y:S02]  /*33520*/  IMAD.U32 R18, RZ, RZ, UR5 ;  /* 0x00000005ff127e24 */ /* 0x000fe4000f8e00ff */
[----:B------:R-:W-:-:S07]  /*33530*/  IMAD.U32 R19, RZ, RZ, UR6 ;  /* 0x00000006ff137e24 */ /* 0x000fce000f8e00ff */
.L_x_1827:
[----:B------:R2:W3:Y:S01]  /*33540*/  LDL R3, [R1+0x4] ;  /* 0x0000040001037983 */ /* 0x0004e20000100800 */
[----:B------:R-:W4:Y:S01]  /*33550*/  S2R R0, SR_TID.X ;  /* 0x0000000000007919 */ /* 0x000f220000002100 */
[----:B------:R-:W-:Y:S05]  /*33560*/  WARPSYNC.ALL ;  /* 0x0000000000007948 */ /* 0x000fea0003800000 */
[----:B----4-:R-:W-:Y:S01]  /*33570*/  LOP3.LUT R0, R0, 0x1f, RZ, 0xc0, !PT ;  /* 0x0000001f00007812 */ /* 0x010fe200078ec0ff */
[----:B------:R-:W-:Y:S03]  /*33580*/  BAR.SYNC.DEFER_BLOCKING 0x4, 0x180 ;  /* 0x0106000000007b1d */ /* 0x000fe60000010000 */
[----:B------:R-:W-:-:S13]  /*33590*/  ISETP.NE.AND P0, PT, R0, RZ, PT ;  /* 0x000000ff0000720c */ /* 0x000fda0003f05270 */
[----:B------:R-:W3:Y:S01]  /*335a0*/  @!P0 S2R R0, SR_CgaCtaId ;  /* 0x0000000000008919 */ /* 0x000ee20000008800 */
[----:B------:R-:W-:-:S04]  /*335b0*/  @!P0 MOV R2, 0x400 ;  /* 0x0000040000028802 */ /* 0x000fc80000000f00 */
[----:B---3--:R-:W-:-:S05]  /*335c0*/  @!P0 LEA R3, R0, R2, 0x18 ;  /* 0x0000000200038211 */ /* 0x008fca00078ec0ff */
[----:B------:R2:W-:Y:S04]  /*335d0*/  @!P0 STS.128 [R3+0x298d0], R16 ;  /* 0x0298d01003008388 */ /* 0x0005e80000000c00 */
[----:B------:R2:W-:Y:S01]  /*335e0*/  @!P0 STL [R1+0x4], R3 ;  /* 0x0000040301008387 */ /* 0x0005e20000100800 */
[----:B------:R-:W-:Y:S06]  /*335f0*/  BAR.ARV 0x5, 0x180 ;  /* 0x0146000000007b1d */ /* 0x000fec0000002000 */
.L_x_1816:
[----:B------:R-:W-:Y:S02]  /*33600*/  ULDC UR4, c[0x0][0xc3c] ;  /* 0x00030f0000047ab9 */ /* 0x000fe40000000800 */
[----:B----4-:R-:W-:-:S13]  /*33610*/  ISETP.GE.AND P0, PT, R19, UR4, PT ;  /* 0x0000000413007c0c */ /* 0x010fda000bf06270 */
[----:B------:R-:W-:Y:S05]  /*33620*/  @!P0 BRA `(.L_x_1828) ;  /* 0xffffff9c00f48947 */ /* 0x000fea000383ffff */
[----:B------:R-:W-:Y:S05]  /*33630*/  BSYNC B7 ;  /* 0x0000000000077941 */ /* 0x000fea0003800000 */
.L_x_1702:
[----:B---3--:R-:W3:Y:S01]  /*33640*/  LDL.LU R0, [R1+0x50] ;  /* 0x0000500001007983 */ /* 0x008ee20000300800 */
[----:B------:R-:W-:Y:S01]  /*33650*/  BSSY B0, `(.L_x_1829) ;  /* 0x000000b000007945 */ /* 0x000fe20003800000 */
[----:B------:R-:W4:Y:S01]  /*33660*/  S2R R5, SR_CgaCtaId ;  /* 0x0000000000057919 */ /* 0x000f220000008800 */
[----:B---3--:R-:W-:-:S05]  /*33670*/  VIADD R0, R0, 0x1 ;  /* 0x0000000100007836 */ /* 0x008fca0000000000 */
[----:B0-----:R-:W-:-:S04]  /*33680*/  LEA.HI R2, R0, R0, RZ, 0x1 ;  /* 0x0000000000027211 */ /* 0x001fc800078f08ff */
[----:B--2---:R-:W-:-:S05]  /*33690*/  LOP3.LUT R3, R2, 0xfffffffe, RZ, 0xc0, !PT ;  /* 0xfffffffe02037812 */ /* 0x004fca00078ec0ff */
[----:B------:R-:W-:Y:S01]  /*336a0*/  IMAD.IADD R3, R0, 0x1, -R3 ;  /* 0x0000000100037824 */ /* 0x000fe200078e0a03 */
[----:B------:R-:W-:-:S04]  /*336b0*/  MOV R0, 0x400 ;  /* 0x0000040000007802 */ /* 0x000fc80000000f00 */
[----:B----4-:R-:W-:Y:S02]  /*336c0*/  LEA R0, R5, R0, 0x18 ;  /* 0x0000000005007211 */ /* 0x010fe400078ec0ff */
[----:B------:R-:W-:-:S04]  /*336d0*/  SHF.L.U32 R3, R3, 0x1f, RZ ;  /* 0x0000001f03037819 */ /* 0x000fc800000006ff */
[----:B------:R-:W0:Y:S02]  /*336e0*/  SYNCS.PHASECHK.TRANS64.TRYWAIT P0, [R0+URZ+0x29820], R3 ;  /* 0x02982003000075a7 */ /* 0x000e24000800017f */
[----:B0-----:R-:W-:Y:S05]  /*336f0*/  @!P0 BRA `(.L_x_1830) ;  /* 0x0000003400d08947 */ /* 0x001fea0003800000 */
.L_x_1971:
[----:B------:R-:W-:Y:S05]  /*33700*/  BSYNC B0 ;  /* 0x0000000000007941 */ /* 0x000fea0003800000 */
.L_x_1829:
[----:B------:R-:W-:-:S03]  /*33710*/  UMOV UR4, 0xffffffff ;  /* 0xffffffff00047882 */ /* 0x000fc60000000000 */
[----:B------:R-:W-:Y:S05]  /*33720*/  BRA.DIV UR4, `(.L_x_1831) ;  /* 0x0000003604d87947 */ /* 0x000fea000b800000 */
[----:B------:R-:W2:Y:S02]  /*33730*/  S2R R2, SR_TID.X ;  /* 0x0000000000027919 */ /* 0x000ea40000002100 */
[----:B--2---:R-:W-:-:S04]  /*33740*/  SHF.R.U32.HI R2, RZ, 0x5, R2 ;  /* 0x00000005ff027819 */ /* 0x004fc80000011602 */
[----:B------:R-:W-:-:S05]  /*33750*/  LOP3.LUT R2, R2, 0x3, RZ, 0xc0, !PT ;  /* 0x0000000302027812 */ /* 0x000fca00078ec0ff */
[----:B------:R2:W3:Y:S02]  /*33760*/  SHFL.IDX PT, R14, R2, RZ, 0x1f ;  /* 0x00001fff020e7589 */ /* 0x0004e400000e0000 */
.L_x_1974:
[----:B---3--:R-:W-:-:S13]  /*33770*/  ISETP.NE.AND P0, PT, R14, RZ, PT ;  /* 0x000000ff0e00720c */ /* 0x008fda0003f05270 */
[----:B------:R-:W-:Y:S05]  /*33780*/  @P0 BRA `(.L_x_1429) ;  /* 0x0000000000b00947 */ /* 0x000fea0003800000 */
[----:B------:R-:W-:-:S03]  /*33790*/  UMOV UR4, 0xffffffff ;  /* 0xffffffff00047882 */ /* 0x000fc60000000000 */
[----:B------:R-:W-:Y:S05]  /*337a0*/  BRA.DIV UR4, `(.L_x_1832) ;  /* 0x0000003604ec7947 */ /* 0x000fea000b800000 */
[----:B------:R-:W-:-:S13]  /*337b0*/  ELECT P6, URZ, PT ;  /* 0x00000000003f782f */ /* 0x000fda00038c0000 */
.L_x_1977:
[----:B------:R-:W-:Y:S05]  /*337c0*/  @!P6 BRA `(.L_x_1429) ;  /* 0x0000000000a0e947 */ /* 0x000fea0003800000 */
[----:B------:R-:W-:-:S06]  /*337d0*/  ULOP3.LUT UR4, UR36, 0x2, URZ, 0xfc, !UPT ;  /* 0x0000000224047892 */ /* 0x000fcc000f8efc3f */
[----:B--2---:R-:W-:-:S05]  /*337e0*/  IMAD.U32 R2, RZ, RZ, UR4 ;  /* 0x00000004ff027e24 */ /* 0x004fca000f8e00ff */
[----:B------:R-:W-:-:S13]  /*337f0*/  ISETP.NE.AND P0, PT, R2, 0x3, PT ;  /* 0x000000030200780c */ /* 0x000fda0003f05270 */
[----:B------:R-:W-:Y:S05]  /*33800*/  @!P0 BRA `(.L_x_1833) ;  /* 0x0000000000048947 */ /* 0x000fea0003800000 */
[----:B------:R-:W-:Y:S01]  /*33810*/  BPT.TRAP 0x1 ;  /* 0x000000040000795c */ /* 0x000fe20000300000 */
.L_x_1833:
[----:B0-----:R-:W1:Y:S04]  /*33820*/  LDL R3, [R1+0x8] ;  /* 0x0000080001037983 */ /* 0x001e680000100800 */
[----:B------:R-:W2:Y:S01]  /*33830*/  LDL.LU R7, [R1+0x10] ;  /* 0x0000100001077983 */ /* 0x000ea20000300800 */
[----:B------:R-:W-:-:S04]  /*33840*/  VIADD R2, R0, 0x29840 ;  /* 0x0002984000027836 */ /* 0x000fc80000000000 */
[C---:B-1----:R-:W-:Y:S02]  /*33850*/  IMAD R6, R3.reuse, 0x8, R2 ;  /* 0x0000000803067824 */ /* 0x042fe400078e0202 */
[----:B------:R-:W-:Y:S01]  /*33860*/  VIADD R3, R3, 0x1 ;  /* 0x0000000103037836 */ /* 0x000fe20000000000 */
[----:B--2---:R-:W-:-:S04]  /*33870*/  SHF.L.U32 R5, R7, 0x1f, RZ ;  /* 0x0000001f07057819 */ /* 0x004fc800000006ff */
        /* <DEDUP_REMOVED lines=8> */
.L_x_1978:
[----:B------:R-:W1:Y:S02]  /*33900*/  SYNCS.PHASECHK.TRANS64.TRYWAIT P1, [R7+URZ], R2 ;  /* 0x00000002070075a7 */ /* 0x000e64000802017f */
[----:B-1----:R-:W-:Y:S05]  /*33910*/  @!P1 BRA `(.L_x_1835) ;  /* 0x0000003400c49947 */ /* 0x002fea0003800000 */
.L_x_1979:
[----:B------:R-:W-:Y:S05]  /*33920*/  @!P0 BRA `(.L_x_1836) ;  /* 0x0000000000048947 */ /* 0x000fea0003800000 */
[----:B------:R-:W-:Y:S01]  /*33930*/  BPT.TRAP 0x1 ;  /* 0x000000040000795c */ /* 0x000fe20000300000 */
.L_x_1836:
[----:B------:R-:W2:Y:S02]  /*33940*/  LDL.LU R4, [R1+0x8] ;  /* 0x0000080001047983 */ /* 0x000ea40000300800 */
[----:B--2---:R-:W-:-:S04]  /*33950*/  IMAD R4, R4, 0x8, R0 ;  /* 0x0000000804047824 */ /* 0x004fc800078e0200 */
[----:B------:R-:W2:Y:S02]  /*33960*/  SYNCS.PHASECHK.TRANS64.TRYWAIT P1, [R4+URZ+0x29860], R5 ;  /* 0x02986005040075a7 */ /* 0x000ea4000802017f */
[----:B--2---:R-:W-:Y:S05]  /*33970*/  @!P1 BRA `(.L_x_1837) ;  /* 0x0000003400c09947 */ /* 0x004fea0003800000 */
.L_x_1980:
[----:B------:R-:W-:Y:S05]  /*33980*/  @!P0 BRA `(.L_x_1838) ;  /* 0x0000000000048947 */ /* 0x000fea0003800000 */
[----:B------:R-:W-:Y:S01]  /*33990*/  BPT.TRAP 0x1 ;  /* 0x000000040000795c */ /* 0x000fe20000300000 */
.L_x_1838:
[----:B------:R-:W-:-:S04]  /*339a0*/  IMAD R3, R3, 0x8, R0 ;  /* 0x0000000803037824 */ /* 0x000fc800078e0200 */
[----:B------:R-:W3:Y:S02]  /*339b0*/  SYNCS.PHASECHK.TRANS64.TRYWAIT P1, [R3+URZ+0x29860], R2 ;  /* 0x02986002030075a7 */ /* 0x000ee4000802017f */
[----:B---3--:R-:W-:Y:S05]  /*339c0*/  @!P1 BRA `(.L_x_1839) ;  /* 0x0000003400c09947 */ /* 0x008fea0003800000 */
.L_x_1981:
[----:B------:R-:W-:Y:S05]  /*339d0*/  @!P0 BRA `(.L_x_1840) ;  /* 0x0000000000048947 */ /* 0x000fea0003800000 */
[----:B------:R-:W-:Y:S01]  /*339e0*/  BPT.TRAP 0x1 ;  /* 0x000000040000795c */ /* 0x000fe20000300000 */
.L_x_1840:
[----:B------:R-:W4:Y:S02]  /*339f0*/  SYNCS.PHASECHK.TRANS64.TRYWAIT P0, [R4+URZ+0x29880], R5 ;  /* 0x02988005040075a7 */ /* 0x000f24000800017f */
[----:B----4-:R-:W-:Y:S05]  /*33a00*/  @!P0 BRA `(.L_x_1841) ;  /* 0x0000003400c48947 */ /* 0x010fea0003800000 */
.L_x_1842:
[----:B------:R0:W0:Y:S02]  /*33a10*/  SYNCS.PHASECHK.TRANS64.TRYWAIT P0, [R3+URZ+0x29880], R2 ;  /* 0x02988002030075a7 */ /* 0x000024000800017f */
[----:B0-----:R-:W-:Y:S05]  /*33a20*/  @!P0 NANOSLEEP.SYNCS 0x989680 ;  /* 0x009896800000895d */ /* 0x001fea0003900000 */
[----:B------:R-:W0:Y:S02]  /*33a30*/  @!P0 SYNCS.PHASECHK.TRANS64 P0, [R3+URZ+0x29880], R2 ;  /* 0x02988002030085a7 */ /* 0x000e24000800007f */
[----:B0-----:R-:W-:Y:S05]  /*33a40*/  @!P0 BRA `(.L_x_1842) ;  /* 0xfffffffc00f08947 */ /* 0x001fea000383ffff */
.L_x_1429:
[----:B------:R-:W-:Y:S05]  /*33a50*/  BSYNC B8 ;  /* 0x0000000000087941 */ /* 0x000fea0003800000 */
.L_x_1426:
[----:B------:R-:W-:Y:S05]  /*33a60*/  EXIT ;  /* 0x000000000000794d */ /* 0x000fea0003800000 */
.L_x_1455:
[----:B---3--:R3:W4:Y:S02]  /*33a70*/  SYNCS.PHASECHK.TRANS64.TRYWAIT P5, [R97+URZ+0x29890], R98 ;  /* 0x02989062610075a7 */ /* 0x00872400080a017f */
[----:B----4-:R-:W-:Y:S05]  /*33a80*/  @!P5 NANOSLEEP.SYNCS 0x989680 ;  /* 0x009896800000d95d */ /* 0x010fea0003900000 */
[----:B------:R-:W4:Y:S02]  /*33a90*/  @!P5 SYNCS.PHASECHK.TRANS64 P5, [R97+URZ+0x29890], R98 ;  /* 0x029890626100d5a7 */ /* 0x000f2400080a007f */
[----:B----4-:R-:W-:Y:S05]  /*33aa0*/  @!P5 BRA `(.L_x_1455) ;  /* 0xfffffffc00f0d947 */ /* 0x010fea000383ffff */
[----:B------:R-:W-:Y:S05]  /*33ab0*/  BRA `(.L_x_1843) ;  /* 0xfffffcfc00787947 */ /* 0x000fea000383ffff */
.L_x_1509:
[----:B--2---:R2:W4:Y:S02]  /*33ac0*/  SYNCS.PHASECHK.TRANS64.TRYWAIT P5, [R97+URZ+0x29890], R98 ;  /* 0x02989062610075a7 */ /* 0x00452400080a017f */
[----:B----4-:R-:W-:Y:S05]  /*33ad0*/  @!P5 NANOSLEEP.SYNCS 0x989680 ;  /* 0x009896800000d95d */ /* 0x010fea0003900000 */
[----:B------:R-:W4:Y:S02]  /*33ae0*/  @!P5 SYNCS.PHASECHK.TRANS64 P5, [R97+URZ+0x29890], R98 ;  /* 0x029890626100d5a7 */ /* 0x000f2400080a007f */
[----:B----4-:R-:W-:Y:S05]  /*33af0*/  @!P5 BRA `(.L_x_1509) ;  /* 0xfffffffc00f0d947 */ /* 0x010fea000383ffff */
[----:B------:R-:W-:Y:S05]  /*33b00*/  BRA `(.L_x_1844) ;  /* 0xfffffd5800b87947 */ /* 0x000fea000383ffff */
.L_x_1534:
[----:B-1----:R1:W2:Y:S02]  /*33b10*/  SYNCS.PHASECHK.TRANS64.TRYWAIT P2, [R97+URZ+0x29890], R98 ;  /* 0x02989062610075a7 */ /* 0x0022a4000804017f */
[----:B--2---:R-:W-:Y:S05]  /*33b20*/  @!P2 NANOSLEEP.SYNCS 0x989680 ;  /* 0x009896800000a95d */ /* 0x004fea0003900000 */
[----:B------:R-:W2:Y:S02]  /*33b30*/  @!P2 SYNCS.PHASECHK.TRANS64 P2, [R97+URZ+0x29890], R98 ;  /* 0x029890626100a5a7 */ /* 0x000ea4000804007f */
[----:B--2---:R-:W-:Y:S05]  /*33b40*/  @!P2 BRA `(.L_x_1534) ;  /* 0xfffffffc00f0a947 */ /* 0x004fea000383ffff */
[----:B------:R-:W-:Y:S05]  /*33b50*/  BRA `(.L_x_1845) ;  /* 0xfffffdb8006c7947 */ /* 0x000fea000383ffff */
.L_x_1540:
[----:B-1----:R1:W2:Y:S02]  /*33b60*/  SYNCS.PHASECHK.TRANS64.TRYWAIT P1, [R97+URZ+0x298b0], R98 ;  /* 0x0298b062610075a7 */ /* 0x0022a4000802017f */
[----:B--2---:R-:W-:Y:S05]  /*33b70*/  @!P1 NANOSLEEP.SYNCS 0x989680 ;  /* 0x009896800000995d */ /* 0x004fea0003900000 */
[----:B------:R-:W2:Y:S02]  /*33b80*/  @!P1 SYNCS.PHASECHK.TRANS64 P1, [R97+URZ+0x298b0], R98 ;  /* 0x0298b062610095a7 */ /* 0x000ea4000802007f */
[----:B--2---:R-:W-:Y:S05]  /*33b90*/  @!P1 BRA `(.L_x_1540) ;  /* 0xfffffffc00f09947 */ /* 0x004fea000383ffff */
[----:B------:R-:W-:Y:S05]  /*33ba0*/  BRA `(.L_x_1846) ;  /* 0xfffffdbc006c7947 */ /* 0x000fea000383ffff */
.L_x_1556:
[----:B------:R-:W0:Y:S01]  /*33bb0*/  S2R R35, SR_TID.X ;  /* 0x0000000000237919 */ /* 0x000e220000002100 */
[----:B------:R-:W-:Y:S01]  /*33bc0*/  BSSY B0, `(.L_x_1847) ;  /* 0x000000d000007945 */ /* 0x000fe20003800000 */
[----:B------:R-:W-:Y:S02]  /*33bd0*/  IMAD.MOV.U32 R12, RZ, RZ, RZ ;  /* 0x000000ffff0c7224 */ /* 0x000fe400078e00ff */
[----:B------:R-:W-:Y:S02]  /*33be0*/  IMAD.MOV.U32 R11, RZ, RZ, 0x1f ;  /* 0x0000001fff0b7424 */ /* 0x000fe400078e00ff */
[----:B------:R-:W-:Y:S02]  /*33bf0*/  IMAD.MOV.U32 R15, RZ, RZ, -0x1 ;  /* 0xffffffffff0f7424 */ /* 0x000fe400078e00ff */
[C---:B0-----:R-:W-:Y:S02]  /*33c00*/  VIADD R42, R35.reuse, 0xffffff80 ;  /* 0xffffff80232a7836 */ /* 0x041fe40000000000 */
[----:B------:R-:W-:-:S05]  /*33c10*/  VIADD R35, R35, 0xffffff80 ;  /* 0xffffff8023237836 */ /* 0x000fca0000000000 */
[----:B------:R-:W-:-:S04]  /*33c20*/  SHF.R.S32.HI R35, RZ, 0x1f, R35 ;  /* 0x0000001fff237819 */ /* 0x000fc80000011423 */
[----:B------:R-:W-:-:S04]  /*33c30*/  LEA.HI R35, R35, R42, RZ, 0x7 ;  /* 0x0000002a23237211 */ /* 0x000fc800078f38ff */
[----:B------:R-:W-:-:S05]  /*33c40*/  SHF.R.S32.HI R35, RZ, 0x7, R35 ;  /* 0x00000007ff237819 */ /* 0x000fca0000011423 */
[----:B------:R-:W-:-:S07]  /*33c50*/  IMAD.MOV.U32 R13, RZ, RZ, R35 ;  /* 0x000000ffff0d7224 */ /* 0x000fce00078e0023 */
[----:B-----5:R-:W-:Y:S05]  /*33c60*/  WARPSYNC.COLLECTIVE R15, `(.L_x_1848) ;  /* 0x000000000f087348 */ /* 0x020fea0003c00000 */
[----:B------:R0:W1:Y:S02]  /*33c70*/  SHFL.IDX P6, R14, R13, R12, R11 ;  /* 0x0000000c0d0e7389 */ /* 0x00006400000c000b */
[----:B01---5:R-:W-:Y:S01]  /*33c80*/  ENDCOLLECTIVE ;  /* 0x000000000000791b */ /* 0x023fe20003800000 */
.L_x_1848:
[----:B------:R-:W-:Y:S05]  /*33c90*/  BSYNC B0 ;  /* 0x0000000000007941 */ /* 0x000fea0003800000 */
.L_x_1847:
[----:B------:R-:W-:Y:S01]  /*33ca0*/  IMAD.MOV.U32 R194, RZ, RZ, R14 ;  /* 0x000000ffffc27224 */ /* 0x000fe200078e000e */
[----:B------:R-:W-:Y:S06]  /*33cb0*/  BRA `(.L_x_1849) ;  /* 0xfffffdc800cc7947 */ /* 0x000fec000383ffff */
.L_x_1566:
[----:B------:R-:W-:Y:S01]  /*33cc0*/  BSSY B1, `(.L_x_1850) ;  /* 0x0000007000017945 */ /* 0x000fe20003800000 */
[----:B------:R-:W-:Y:S02]  /*33cd0*/  IMAD.MOV.U32 R12, RZ, RZ, RZ ;  /* 0x000000ffff0c7224 */ /* 0x000fe400078e00ff */
[----:B------:R-:W-:Y:S02]  /*33ce0*/  IMAD.MOV.U32 R11, RZ, RZ, 0x1e1f ;  /* 0x00001e1fff0b7424 */ /* 0x000fe400078e00ff */
[----:B------:R-:W-:-:S07]  /*33cf0*/  IMAD.MOV.U32 R15, RZ, RZ, -0x1 ;  /* 0xffffffffff0f7424 */ /* 0x000fce00078e00ff */
[----:B------:R-:W-:Y:S05]  /*33d00*/  WARPSYNC.COLLECTIVE R15, `(.L_x_1851) ;  /* 0x000000000f087348 */ /* 0x000fea0003c00000 */
[----:B------:R0:W1:Y:S02]  /*33d10*/  SHFL.IDX P6, R14, R13, R12, R11 ;  /* 0x0000000c0d0e7389 */ /* 0x00006400000c000b */
[----:B01----:R-:W-:Y:S01]  /*33d20*/  ENDCOLLECTIVE ;  /* 0x000000000000791b */ /* 0x003fe20003800000 */
.L_x_1851:
[----:B------:R-:W-:Y:S05]  /*33d30*/  BSYNC B1 ;  /* 0x0000000000017941 */ /* 0x000fea0003800000 */
.L_x_1850:
[----:B------:R-:W-:Y:S02]  /*33d40*/  IMAD.MOV.U32 R13, RZ, RZ, R5 ;  /* 0x000000ffff0d7224 */ /* 0x000fe400078e0005 */
[----:B------:R-:W-:Y:S02]  /*33d50*/  IMAD.MOV.U32 R12, RZ, RZ, RZ ;  /* 0x000000ffff0c7224 */ /* 0x000fe400078e00ff */
[----:B------:R-:W-:Y:S02]  /*33d60*/  IMAD.MOV.U32 R11, RZ, RZ, 0x1e1f ;  /* 0x00001e1fff0b7424 */ /* 0x000fe400078e00ff */
[----:B------:R-:W-:Y:S02]  /*33d70*/  IMAD.MOV.U32 R15, RZ, RZ, -0x1 ;  /* 0xffffffffff0f7424 */ /* 0x000fe400078e00ff */
[----:B------:R-:W-:-:S07]  /*33d80*/  IMAD.MOV.U32 R3, RZ, RZ, R14 ;  /* 0x000000ffff037224 */ /* 0x000fce00078e000e */
[----:B------:R-:W-:Y:S05]  /*33d90*/  WARPSYNC.COLLECTIVE R15, `(.L_x_1852) ;  /* 0x000000000f087348 */ /* 0x000fea0003c00000 */
[----:B------:R0:W1:Y:S02]  /*33da0*/  SHFL.IDX P6, R14, R13, R12, R11 ;  /* 0x0000000c0d0e7389 */ /* 0x00006400000c000b */
[----:B01----:R-:W-:Y:S01]  /*33db0*/  ENDCOLLECTIVE ;  /* 0x000000000000791b */ /* 0x003fe20003800000 */
.L_x_1852:
[----:B------:R-:W-:Y:S02]  /*33dc0*/  IMAD.MOV.U32 R13, RZ, RZ, R7 ;  /* 0x000000ffff0d7224 */ /* 0x000fe400078e0007 */
[----:B------:R-:W-:-:S07]  /*33dd0*/  IMAD.MOV.U32 R5, RZ, RZ, R14 ;  /* 0x000000ffff057224 */ /* 0x000fce00078e000e */
[----:B------:R-:W-:Y:S05]  /*33de0*/  WARPSYNC.COLLECTIVE R15, `(.L_x_1853) ;  /* 0x000000000f087348 */ /* 0x000fea0003c00000 */
[----:B------:R0:W1:Y:S02]  /*33df0*/  SHFL.IDX P6, R14, R13, R12, R11 ;  /* 0x0000000c0d0e7389 */ /* 0x00006400000c000b */
[----:B01----:R-:W-:Y:S01]  /*33e00*/  ENDCOLLECTIVE ;  /* 0x000000000000791b */ /* 0x003fe20003800000 */
.L_x_1853:
[----:B------:R-:W-:Y:S02]  /*33e10*/  IMAD.MOV.U32 R13, RZ, RZ, R0 ;  /* 0x000000ffff0d7224 */ /* 0x000fe400078e0000 */
[----:B------:R-:W-:-:S07]  /*33e20*/  IMAD.MOV.U32 R7, RZ, RZ, R14 ;  /* 0x000000ffff077224 */ /* 0x000fce00078e000e */
[----:B------:R-:W-:Y:S05]  /*33e30*/  WARPSYNC.COLLECTIVE R15, `(.L_x_1854) ;  /* 0x000000000f087348 */ /* 0x000fea0003c00000 */
[----:B------:R0:W1:Y:S02]  /*33e40*/  SHFL.IDX P6, R14, R13, R12, R11 ;  /* 0x0000000c0d0e7389 */ /* 0x00006400000c000b */
[----:B01----:R-:W-:Y:S01]  /*33e50*/  ENDCOLLECTIVE ;  /* 0x000000000000791b */ /* 0x003fe20003800000 */
.L_x_1854:
[----:B------:R-:W-:Y:S05]  /*33e60*/  BRA `(.L_x_1855) ;  /* 0xfffffdd0001c7947 */ /* 0x000fea000383ffff */
.L_x_1570:
[----:B0-----:R0:W1:Y:S02]  /*33e70*/  SYNCS.PHASECHK.TRANS64.TRYWAIT P0, [R16+URZ+0x29800], R3 ;  /* 0x02980003100075a7 */ /* 0x001064000800017f */
[----:B-1----:R-:W-:Y:S05]  /*33e80*/  @!P0 NANOSLEEP.SYNCS 0x989680 ;  /* 0x009896800000895d */ /* 0x002fea0003900000 */
[----:B------:R-:W1:Y:S02]  /*33e90*/  @!P0 SYNCS.PHASECHK.TRANS64 P0, [R16+URZ+0x29800], R3 ;  /* 0x02980003100085a7 */ /* 0x000e64000800007f */
[----:B-1----:R-:W-:Y:S05]  /*33ea0*/  @!P0 BRA `(.L_x_1570) ;  /* 0xfffffffc00f08947 */ /* 0x002fea000383ffff */
[----:B------:R-:W-:Y:S05]  /*33eb0*/  BRA `(.L_x_1856) ;  /* 0xfffffdd400547947 */ /* 0x000fea000383ffff */
.L_x_1582:
[----:B------:R-:W-:Y:S01]  /*33ec0*/  BSSY B1, `(.L_x_1857) ;  /* 0x0000007000017945 */ /* 0x000fe20003800000 */
[----:B------:R-:W-:Y:S02]  /*33ed0*/  IMAD.MOV.U32 R12, RZ, RZ, RZ ;  /* 0x000000ffff0c7224 */ /* 0x000fe400078e00ff */
[----:B------:R-:W-:Y:S02]  /*33ee0*/  IMAD.MOV.U32 R11, RZ, RZ, 0x1e1f ;  /* 0x00001e1fff0b7424 */ /* 0x000fe400078e00ff */
[----:B------:R-:W-:-:S07]  /*33ef0*/  IMAD.MOV.U32 R15, RZ, RZ, -0x1 ;  /* 0xffffffffff0f7424 */ /* 0x000fce00078e00ff */
[----:B------:R-:W-:Y:S05]  /*33f00*/  WARPSYNC.COLLECTIVE R15, `(.L_x_1858) ;  /* 0x000000000f087348 */ /* 0x000fea0003c00000 */
[----:B------:R0:W1:Y:S02]  /*33f10*/  SHFL.IDX P6, R14, R13, R12, R11 ;  /* 0x0000000c0d0e7389 */ /* 0x00006400000c000b */
[----:B01----:R-:W-:Y:S01]  /*33f20*/  ENDCOLLECTIVE ;  /* 0x000000000000791b */ /* 0x003fe20003800000 */
.L_x_1858:
[----:B------:R-:W-:Y:S05]  /*33f30*/  BSYNC B1 ;  /* 0x0000000000017941 */ /* 0x000fea0003800000 */
.L_x_1857:
        /* <DEDUP_REMOVED lines=8> */
.L_x_1859:
[----:B------:R-:W-:Y:S02]  /*33fc0*/  IMAD.MOV.U32 R13, RZ, RZ, R20 ;  /* 0x000000ffff0d7224 */ /* 0x000fe400078e0014 */
[----:B------:R-:W-:-:S07]  /*33fd0*/  IMAD.MOV.U32 R3, RZ, RZ, R14 ;  /* 0x000000ffff037224 */ /* 0x000fce00078e000e */
[----:B------:R-:W-:Y:S05]  /*33fe0*/  WARPSYNC.COLLECTIVE R15, `(.L_x_1860) ;  /* 0x000000000f087348 */ /* 0x000fea0003c00000 */
[----:B------:R0:W1:Y:S02]  /*33ff0*/  SHFL.IDX P6, R14, R13, R12, R11 ;  /* 0x0000000c0d0e7389 */ /* 0x00006400000c000b */
[----:B01----:R-:W-:Y:S01]  /*34000*/  ENDCOLLECTIVE ;  /* 0x000000000000791b */ /* 0x003fe20003800000 */
.L_x_1860:
[----:B------:R-:W-:Y:S02]  /*34010*/  IMAD.MOV.U32 R13, RZ, RZ, R21 ;  /* 0x000000ffff0d7224 */ /* 0x000fe400078e0015 */
[----:B------:R-:W-:-:S07]  /*34020*/  IMAD.MOV.U32 R20, RZ, RZ, R14 ;  /* 0x000000ffff147224 */ /* 0x000fce00078e000e */
[----:B------:R-:W-:Y:S05]  /*34030*/  WARPSYNC.COLLECTIVE R15, `(.L_x_1861) ;  /* 0x000000000f087348 */ /* 0x000fea0003c00000 */
[----:B------:R0:W1:Y:S02]  /*34040*/  SHFL.IDX P6, R14, R13, R12, R11 ;  /* 0x0000000c0d0e7389 */ /* 0x00006400000c000b */
[----:B01----:R-:W-:Y:S01]  /*34050*/  ENDCOLLECTIVE ;  /* 0x000000000000791b */ /* 0x003fe20003800000 */
.L_x_1861:
[----:B------:R-:W-:Y:S01]  /*34060*/  IMAD.MOV.U32 R21, RZ, RZ, R14 ;  /* 0x000000ffff157224 */ /* 0x000fe200078e000e */
[----:B------:R-:W-:Y:S06]  /*34070*/  BRA `(.L_x_1862) ;  /* 0xfffffe0400107947 */ /* 0x000fec000383ffff */
.L_x_1586:
[----:B-1----:R1:W2:Y:S02]  /*34080*/  SYNCS.PHASECHK.TRANS64.TRYWAIT P0, [R16+URZ+0x29800], R3 ;  /* 0x02980003100075a7 */ /* 0x0022a4000800017f */
[----:B--2---:R-:W-:Y:S05]  /*34090*/  @!P0 NANOSLEEP.SYNCS 0x989680 ;  /* 0x009896800000895d */ /* 0x004fea0003900000 */
[----:B------:R-:W2:Y:S02]  /*340a0*/  @!P0 SYNCS.PHASECHK.TRANS64 P0, [R16+URZ+0x29800], R3 ;  /* 0x02980003100085a7 */ /* 0x000ea4000800007f */
[----:B--2---:R-:W-:Y:S05]  /*340b0*/  @!P0 BRA `(.L_x_1586) ;  /* 0xfffffffc00f08947 */ /* 0x004fea000383ffff */
[----:B------:R-:W-:Y:S05]  /*340c0*/  BRA `(.L_x_1863) ;  /* 0xfffffe08000c7947 */ /* 0x000fea000383ffff */
.L_x_1594:
[----:B-1----:R1:W2:Y:S02]  /*340d0*/  SYNCS.PHASECHK.TRANS64.TRYWAIT P1, [R7+URZ+0x29830], R0 ;  /* 0x02983000070075a7 */ /* 0x0022a4000802017f */
[----:B--2---:R-:W-:Y:S05]  /*340e0*/  @!P1 NANOSLEEP.SYNCS 0x989680 ;  /* 0x009896800000995d */ /* 0x004fea0003900000 */
[----:B------:R-:W2:Y:S02]  /*340f0*/  @!P1 SYNCS.PHASECHK.TRANS64 P1, [R7+URZ+0x29830], R0 ;  /* 0x02983000070095a7 */ /* 0x000ea4000802007f */
[----:B--2---:R-:W-:Y:S05]  /*34100*/  @!P1 BRA `(.L_x_1594) ;  /* 0xfffffffc00f09947 */ /* 0x004fea000383ffff */
[----:B------:R-:W-:Y:S05]  /*34110*/  BRA `(.L_x_1593) ;  /* 0xfffffe3800447947 */ /* 0x000fea000383ffff */
.L_x_1612:
[----:B-1----:R1:W2:Y:S02]  /*34120*/  SYNCS.PHASECHK.TRANS64.TRYWAIT P2, [R12+URZ+0x29830], R7 ;  /* 0x029830070c0075a7 */ /* 0x0022a4000804017f */
[----:B--2---:R-:W-:Y:S05]  /*34130*/  @!P2 NANOSLEEP.SYNCS 0x989680 ;  /* 0x009896800000a95d */ /* 0x004fea0003900000 */
[----:B------:R-:W2:Y:S02]  /*34140*/  @!P2 SYNCS.PHASECHK.TRANS64 P2, [R12+URZ+0x29830], R7 ;  /* 0x029830070c00a5a7 */ /* 0x000ea4000804007f */
[----:B--2---:R-:W-:Y:S05]  /*34150*/  @!P2 BRA `(.L_x_1612) ;  /* 0xfffffffc00f0a947 */ /* 0x004fea000383ffff */
[----:B------:R-:W-:Y:S05]  /*34160*/  BRA `(.L_x_1611) ;  /* 0xfffffe80003c7947 */ /* 0x000fea000383ffff */
.L_x_1616:
[----:B-1----:R1:W2:Y:S02]  /*34170*/  SYNCS.PHASECHK.TRANS64.TRYWAIT P1, [R12+URZ+0x29850], R7 ;  /* 0x029850070c0075a7 */ /* 0x0022a4000802017f */
[----:B--2---:R-:W-:Y:S05]  /*34180*/  @!P1 NANOSLEEP.SYNCS 0x989680 ;  /* 0x009896800000995d */ /* 0x004fea0003900000 */
[----:B------:R-:W2:Y:S02]  /*34190*/  @!P1 SYNCS.PHASECHK.TRANS64 P1, [R12+URZ+0x29850], R7 ;  /* 0x029850070c0095a7 */ /* 0x000ea4000802007f */
[----:B--2---:R-:W-:Y:S05]  /*341a0*/  @!P1 BRA `(.L_x_1616) ;  /* 0xfffffffc00f09947 */ /* 0x004fea000383ffff */
[----:B------:R-:W-:Y:S05]  /*341b0*/  BRA `(.L_x_1613) ;  /* 0xfffffe9000707947 */ /* 0x000fea000383ffff */
.L_x_1636:
[----:B-1----:R1:W2:Y:S02]  /*341c0*/  SYNCS.PHASECHK.TRANS64.TRYWAIT P2, [R3+URZ+0x29830], R0 ;  /* 0x02983000030075a7 */ /* 0x0022a4000804017f */
[----:B--2---:R-:W-:Y:S05]  /*341d0*/  @!P2 NANOSLEEP.SYNCS 0x989680 ;  /* 0x009896800000a95d */ /* 0x004fea0003900000 */
[----:B------:R-:W2:Y:S02]  /*341e0*/  @!P2 SYNCS.PHASECHK.TRANS64 P2, [R3+URZ+0x29830], R0 ;  /* 0x029830000300a5a7 */ /* 0x000ea4000804007f */
[----:B--2---:R-:W-:Y:S05]  /*341f0*/  @!P2 BRA `(.L_x_1636) ;  /* 0xfffffffc00f0a947 */ /* 0x004fea000383ffff */
[----:B------:R-:W-:Y:S05]  /*34200*/  BRA `(.L_x_1635) ;  /* 0xfffffed0007c7947 */ /* 0x000fea000383ffff */
.L_x_1640:
[----:B-1----:R1:W2:Y:S02]  /*34210*/  SYNCS.PHASECHK.TRANS64.TRYWAIT P1, [R3+URZ+0x29850], R0 ;  /* 0x02985000030075a7 */ /* 0x0022a4000802017f */
[----:B--2---:R-:W-:Y:S05]  /*34220*/  @!P1 NANOSLEEP.SYNCS 0x989680 ;  /* 0x009896800000995d */ /* 0x004fea0003900000 */
[----:B------:R-:W2:Y:S02]  /*34230*/  @!P1 SYNCS.PHASECHK.TRANS64 P1, [R3+URZ+0x29850], R0 ;  /* 0x02985000030095a7 */ /* 0x000ea4000802007f */
[----:B--2---:R-:W-:Y:S05]  /*34240*/  @!P1 BRA `(.L_x_1640) ;  /* 0xfffffffc00f09947 */ /* 0x004fea000383ffff */
[----:B------:R-:W-:Y:S05]  /*34250*/  BRA `(.L_x_1637) ;  /* 0xfffffee000bc7947 */ /* 0x000fea000383ffff */
.L_x_1648:
[----:B-1----:R1:W2:Y:S02]  /*34260*/  SYNCS.PHASECHK.TRANS64.TRYWAIT P2, [R3+URZ+0x29830], R0 ;  /* 0x02983000030075a7 */ /* 0x0022a4000804017f */
[----:B--2---:R-:W-:Y:S05]  /*34270*/  @!P2 NANOSLEEP.SYNCS 0x989680 ;  /* 0x009896800000a95d */ /* 0x004fea0003900000 */
[----:B------:R-:W2:Y:S02]  /*34280*/  @!P2 SYNCS.PHASECHK.TRANS64 P2, [R3+URZ+0x29830], R0 ;  /* 0x029830000300a5a7 */ /* 0x000ea4000804007f */
[----:B--2---:R-:W-:Y:S05]  /*34290*/  @!P2 BRA `(.L_x_1648) ;  /* 0xfffffffc00f0a947 */ /* 0x004fea000383ffff */
[----:B------:R-:W-:Y:S05]  /*342a0*/  BRA `(.L_x_1647) ;  /* 0xffffff0000f07947 */ /* 0x000fea000383ffff */
.L_x_1652:
[----:B-1----:R1:W2:Y:S02]  /*342b0*/  SYNCS.PHASECHK.TRANS64.TRYWAIT P1, [R3+URZ+0x29850], R0 ;  /* 0x02985000030075a7 */ /* 0x0022a4000802017f */
[----:B--2---:R-:W-:Y:S05]  /*342c0*/  @!P1 NANOSLEEP.SYNCS 0x989680 ;  /* 0x009896800000995d */ /* 0x004fea0003900000 */
[----:B------:R-:W2:Y:S02]  /*342d0*/  @!P1 SYNCS.PHASECHK.TRANS64 P1, [R3+URZ+0x29850], R0 ;  /* 0x02985000030095a7 */ /* 0x000ea4000802007f */
[----:B--2---:R-:W-:Y:S05]  /*342e0*/  @!P1 BRA `(.L_x_1652) ;  /* 0xfffffffc00f09947 */ /* 0x004fea000383ffff */
[----:B------:R-:W-:Y:S05]  /*342f0*/  BRA `(.L_x_1649) ;  /* 0xffffff1400307947 */ /* 0x000fea000383ffff */
.L_x_1666:
[----:B-1----:R1:W2:Y:S02]  /*34300*/  SYNCS.PHASECHK.TRANS64.TRYWAIT P0, [R15+URZ+0x29850], R4 ;  /* 0x029850040f0075a7 */ /* 0x0022a4000800017f */
[----:B--2---:R-:W-:Y:S05]  /*34310*/  @!P0 NANOSLEEP.SYNCS 0x989680 ;  /* 0x009896800000895d */ /* 0x004fea0003900000 */
[----:B------:R-:W2:Y:S02]  /*34320*/  @!P0 SYNCS.PHASECHK.TRANS64 P0, [R15+URZ+0x29850], R4 ;  /* 0x029850040f0085a7 */ /* 0x000ea4000800007f */
[----:B--2---:R-:W-:Y:S05]  /*34330*/  @!P0 BRA `(.L_x_1666) ;  /* 0xfffffffc00f08947 */ /* 0x004fea000383ffff */
[----:B------:R-:W-:Y:S05]  /*34340*/  BRA `(.L_x_1665) ;  /* 0xffffff5000707947 */ /* 0x000fea000383ffff */
.L_x_1670:
        /* <DEDUP_REMOVED lines=10> */
.L_x_1864:
        /* <DEDUP_REMOVED lines=19> */
.L_x_1865:
        /* <DEDUP_REMOVED lines=19> */
.L_x_1866:
[----:B------:R-:W-:Y:S02]  /*34650*/  SEL R4, R6, R3, P0 ;  /* 0x0000000306047207 */ /* 0x000fe40000000000 */
[----:B------:R-:W-:Y:S01]  /*34660*/  SEL R6, R3, R6, P0 ;  /* 0x0000000603067207 */ /* 0x000fe20000000000 */
[----:B------:R-:W-:Y:S02]  /*34670*/  IMAD.MOV.U32 R13, RZ, RZ, R7 ;  /* 0x000000ffff0d7224 */ /* 0x000fe400078e0007 */
[----:B------:R-:W-:Y:S02]  /*34680*/  IMAD.MOV.U32 R12, RZ, RZ, R2 ;  /* 0x000000ffff0c7224 */ /* 0x000fe400078e0002 */
[----:B------:R-:W-:-:S07]  /*34690*/  IMAD.MOV.U32 R10, RZ, RZ, R14 ;  /* 0x000000ffff0a7224 */ /* 0x000fce00078e000e */
[----:B------:R-:W-:Y:S05]  /*346a0*/  WARPSYNC.COLLECTIVE R15, `(.L_x_1867) ;  /* 0x000000000f087348 */ /* 0x000fea0003c00000 */
[----:B------:R0:W1:Y:S02]  /*346b0*/  SHFL.IDX P6, R14, R13, R12, R11 ;  /* 0x0000000c0d0e7389 */ /* 0x00006400000c000b */
[----:B01----:R-:W-:Y:S01]  /*346c0*/  ENDCOLLECTIVE ;  /* 0x000000000000791b */ /* 0x003fe20003800000 */
.L_x_1867:
[----:B------:R-:W-:Y:S02]  /*346d0*/  IMAD.MOV.U32 R13, RZ, RZ, R9 ;  /* 0x000000ffff0d7224 */ /* 0x000fe400078e0009 */
[----:B------:R-:W-:Y:S02]  /*346e0*/  IMAD.MOV.U32 R12, RZ, RZ, R0 ;  /* 0x000000ffff0c7224 */ /* 0x000fe400078e0000 */
[----:B------:R-:W-:-:S07]  /*346f0*/  IMAD.MOV.U32 R7, RZ, RZ, R14 ;  /* 0x000000ffff077224 */ /* 0x000fce00078e000e */
[----:B------:R-:W-:Y:S05]  /*34700*/  WARPSYNC.COLLECTIVE R15, `(.L_x_1868) ;  /* 0x000000000f087348 */ /* 0x000fea0003c00000 */
[----:B------:R0:W1:Y:S02]  /*34710*/  SHFL.IDX P6, R14, R13, R12, R11 ;  /* 0x0000000c0d0e7389 */ /* 0x00006400000c000b */
[----:B01----:R-:W-:Y:S01]  /*34720*/  ENDCOLLECTIVE ;  /* 0x000000000000791b */ /* 0x003fe20003800000 */
.L_x_1868:
        /* <DEDUP_REMOVED lines=8> */
.L_x_1869:
[----:B------:R-:W-:Y:S02]  /*347b0*/  IMAD.MOV.U32 R13, RZ, RZ, R25 ;  /* 0x000000ffff0d7224 */ /* 0x000fe400078e0019 */
[----:B------:R-:W-:Y:S02]  /*347c0*/  IMAD.MOV.U32 R12, RZ, RZ, R0 ;  /* 0x000000ffff0c7224 */ /* 0x000fe400078e0000 */
[----:B------:R-:W-:-:S07]  /*347d0*/  IMAD.MOV.U32 R20, RZ, RZ, R14 ;  /* 0x000000ffff147224 */ /* 0x000fce00078e000e */
[----:B------:R-:W-:Y:S05]  /*347e0*/  WARPSYNC.COLLECTIVE R15, `(.L_x_1870) ;  /* 0x000000000f087348 */ /* 0x000fea0003c00000 */
[----:B------:R0:W1:Y:S02]  /*347f0*/  SHFL.IDX P6, R14, R13, R12, R11 ;  /* 0x0000000c0d0e7389 */ /* 0x00006400000c000b */
[----:B01----:R-:W-:Y:S01]  /*34800*/  ENDCOLLECTIVE ;  /* 0x000000000000791b */ /* 0x003fe20003800000 */
.L_x_1870:
[----:B------:R-:W-:Y:S02]  /*34810*/  IMAD.MOV.U32 R13, RZ, RZ, R27 ;  /* 0x000000ffff0d7224 */ /* 0x000fe400078e001b */
[----:B------:R-:W-:Y:S02]  /*34820*/  IMAD.MOV.U32 R12, RZ, RZ, R2 ;  /* 0x000000ffff0c7224 */ /* 0x000fe400078e0002 */
[----:B------:R-:W-:-:S07]  /*34830*/  IMAD.MOV.U32 R26, RZ, RZ, R14 ;  /* 0x000000ffff1a7224 */ /* 0x000fce00078e000e */
[----:B------:R-:W-:Y:S05]  /*34840*/  WARPSYNC.COLLECTIVE R15, `(.L_x_1871) ;  /* 0x000000000f087348 */ /* 0x000fea0003c00000 */
[----:B------:R0:W1:Y:S02]  /*34850*/  SHFL.IDX P6, R14, R13, R12, R11 ;  /* 0x0000000c0d0e7389 */ /* 0x00006400000c000b */
[----:B01----:R-:W-:Y:S01]  /*34860*/  ENDCOLLECTIVE ;  /* 0x000000000000791b */ /* 0x003fe20003800000 */
.L_x_1871:
[----:B------:R-:W-:Y:S02]  /*34870*/  IMAD.MOV.U32 R13, RZ, RZ, R29 ;  /* 0x000000ffff0d7224 */ /* 0x000fe400078e001d */
[----:B------:R-:W-:Y:S02]  /*34880*/  IMAD.MOV.U32 R12, RZ, RZ, R0 ;  /* 0x000000ffff0c7224 */ /* 0x000fe400078e0000 */
[----:B------:R-:W-:-:S07]  /*34890*/  IMAD.MOV.U32 R27, RZ, RZ, R14 ;  /* 0x000000ffff1b7224 */ /* 0x000fce00078e000e */
[----:B------:R-:W-:Y:S05]  /*348a0*/  WARPSYNC.COLLECTIVE R15, `(.L_x_1872) ;  /* 0x000000000f087348 */ /* 0x000fea0003c00000 */
[----:B------:R0:W1:Y:S02]  /*348b0*/  SHFL.IDX P6, R14, R13, R12, R11 ;  /* 0x0000000c0d0e7389 */ /* 0x00006400000c000b */
[----:B01----:R-:W-:Y:S01]  /*348c0*/  ENDCOLLECTIVE ;  /* 0x000000000000791b */ /* 0x003fe20003800000 */
.L_x_1872:
        /* <DEDUP_REMOVED lines=8> */
.L_x_1873:
[----:B------:R-:W-:Y:S02]  /*34950*/  IMAD.MOV.U32 R13, RZ, RZ, R33 ;  /* 0x000000ffff0d7224 */ /* 0x000fe400078e0021 */
[----:B------:R-:W-:Y:S02]  /*34960*/  IMAD.MOV.U32 R12, RZ, RZ, R0 ;  /* 0x000000ffff0c7224 */ /* 0x000fe400078e0000 */
[----:B------:R-:W-:-:S07]  /*34970*/  IMAD.MOV.U32 R31, RZ, RZ, R14 ;  /* 0x000000ffff1f7224 */ /* 0x000fce00078e000e */
[----:B------:R-:W-:Y:S05]  /*34980*/  WARPSYNC.COLLECTIVE R15, `(.L_x_1874) ;  /* 0x000000000f087348 */ /* 0x000fea0003c00000 */
[----:B------:R0:W1:Y:S02]  /*34990*/  SHFL.IDX P6, R14, R13, R12, R11 ;  /* 0x0000000c0d0e7389 */ /* 0x00006400000c000b */
[----:B01----:R-:W-:Y:S01]  /*349a0*/  ENDCOLLECTIVE ;  /* 0x000000000000791b */ /* 0x003fe20003800000 */
.L_x_1874:
        /* <DEDUP_REMOVED lines=8> */
.L_x_1875:
[----:B------:R-:W-:Y:S02]  /*34a30*/  IMAD.MOV.U32 R13, RZ, RZ, R37 ;  /* 0x000000ffff0d7224 */ /* 0x000fe400078e0025 */
[----:B------:R-:W-:Y:S02]  /*34a40*/  IMAD.MOV.U32 R12, RZ, RZ, R0 ;  /* 0x000000ffff0c7224 */ /* 0x000fe400078e0000 */
[----:B------:R-:W-:-:S07]  /*34a50*/  IMAD.MOV.U32 R35, RZ, RZ, R14 ;  /* 0x000000ffff237224 */ /* 0x000fce00078e000e */
[----:B------:R-:W-:Y:S05]  /*34a60*/  WARPSYNC.COLLECTIVE R15, `(.L_x_1876) ;  /* 0x000000000f087348 */ /* 0x000fea0003c00000 */
[----:B------:R0:W1:Y:S02]  /*34a70*/  SHFL.IDX P6, R14, R13, R12, R11 ;  /* 0x0000000c0d0e7389 */ /* 0x00006400000c000b */
[----:B01----:R-:W-:Y:S01]  /*34a80*/  ENDCOLLECTIVE ;  /* 0x000000000000791b */ /* 0x003fe20003800000 */
.L_x_1876:
        /* <DEDUP_REMOVED lines=8> */
.L_x_1877:
[----:B------:R-:W-:Y:S02]  /*34b10*/  IMAD.MOV.U32 R13, RZ, RZ, R41 ;  /* 0x000000ffff0d7224 */ /* 0x000fe400078e0029 */
[----:B------:R-:W-:Y:S02]  /*34b20*/  IMAD.MOV.U32 R12, RZ, RZ, R0 ;  /* 0x000000ffff0c7224 */ /* 0x000fe400078e0000 */
[----:B------:R-:W-:-:S07]  /*34b30*/  IMAD.MOV.U32 R39, RZ, RZ, R14 ;  /* 0x000000ffff277224 */ /* 0x000fce00078e000e */
[----:B------:R-:W-:Y:S05]  /*34b40*/  WARPSYNC.COLLECTIVE R15, `(.L_x_1878) ;  /* 0x000000000f087348 */ /* 0x000fea0003c00000 */
[----:B------:R0:W1:Y:S02]  /*34b50*/  SHFL.IDX P6, R14, R13, R12, R11 ;  /* 0x0000000c0d0e7389 */ /* 0x00006400000c000b */
[----:B01----:R-:W-:Y:S01]  /*34b60*/  ENDCOLLECTIVE ;  /* 0x000000000000791b */ /* 0x003fe20003800000 */
.L_x_1878:
        /* <DEDUP_REMOVED lines=8> */
.L_x_1879:
[----:B------:R-:W-:Y:S02]  /*34bf0*/  IMAD.MOV.U32 R13, RZ, RZ, R45 ;  /* 0x000000ffff0d7224 */ /* 0x000fe400078e002d */
[----:B------:R-:W-:Y:S02]  /*34c00*/  IMAD.MOV.U32 R12, RZ, RZ, R0 ;  /* 0x000000ffff0c7224 */ /* 0x000fe400078e0000 */
[----:B------:R-:W-:-:S07]  /*34c10*/  IMAD.MOV.U32 R43, RZ, RZ, R14 ;  /* 0x000000ffff2b7224 */ /* 0x000fce00078e000e */
[----:B------:R-:W-:Y:S05]  /*34c20*/  WARPSYNC.COLLECTIVE R15, `(.L_x_1880) ;  /* 0x000000000f087348 */ /* 0x000fea0003c00000 */
[----:B------:R0:W1:Y:S02]  /*34c30*/  SHFL.IDX P6, R14, R13, R12, R11 ;  /* 0x0000000c0d0e7389 */ /* 0x00006400000c000b */
[----:B01----:R-:W-:Y:S01]  /*34c40*/  ENDCOLLECTIVE ;  /* 0x000000000000791b */ /* 0x003fe20003800000 */
.L_x_1880:
        /* <DEDUP_REMOVED lines=8> */
.L_x_1881:
[----:B------:R-:W-:Y:S02]  /*34cd0*/  IMAD.MOV.U32 R13, RZ, RZ, R51 ;  /* 0x000000ffff0d7224 */ /* 0x000fe400078e0033 */
[----:B------:R-:W-:Y:S02]  /*34ce0*/  IMAD.MOV.U32 R12, RZ, RZ, R0 ;  /* 0x000000ffff0c7224 */ /* 0x000fe400078e0000 */
[----:B------:R-:W-:-:S07]  /*34cf0*/  IMAD.MOV.U32 R44, RZ, RZ, R14 ;  /* 0x000000ffff2c7224 */ /* 0x000fce00078e000e */
[----:B------:R-:W-:Y:S05]  /*34d00*/  WARPSYNC.COLLECTIVE R15, `(.L_x_1882) ;  /* 0x000000000f087348 */ /* 0x000fea0003c00000 */
[----:B------:R0:W1:Y:S02]  /*34d10*/  SHFL.IDX P6, R14, R13, R12, R11 ;  /* 0x0000000c0d0e7389 */ /* 0x00006400000c000b */
[----:B01----:R-:W-:Y:S01]  /*34d20*/  ENDCOLLECTIVE ;  /* 0x000000000000791b */ /* 0x003fe20003800000 */
.L_x_1882:
        /* <DEDUP_REMOVED lines=8> */
.L_x_1883:
[----:B------:R-:W-:Y:S02]  /*34db0*/  IMAD.MOV.U32 R13, RZ, RZ, R55 ;  /* 0x000000ffff0d7224 */ /* 0x000fe400078e0037 */
[----:B------:R-:W-:Y:S02]  /*34dc0*/  IMAD.MOV.U32 R12, RZ, RZ, R0 ;  /* 0x000000ffff0c7224 */ /* 0x000fe400078e0000 */
[----:B------:R-:W-:-:S07]  /*34dd0*/  IMAD.MOV.U32 R46, RZ, RZ, R14 ;  /* 0x000000ffff2e7224 */ /* 0x000fce00078e000e */
[----:B------:R-:W-:Y:S05]  /*34de0*/  WARPSYNC.COLLECTIVE R15, `(.L_x_1884) ;  /* 0x000000000f087348 */ /* 0x000fea0003c00000 */
[----:B------:R0:W1:Y:S02]  /*34df0*/  SHFL.IDX P6, R14, R13, R12, R11 ;  /* 0x0000000c0d0e7389 */ /* 0x00006400000c000b */
[----:B01----:R-:W-:Y:S01]  /*34e00*/  ENDCOLLECTIVE ;  /* 0x000000000000791b */ /* 0x003fe20003800000 */
.L_x_1884:
[----:B------:R-:W-:Y:S02]  /*34e10*/  IMAD.MOV.U32 R13, RZ, RZ, R57 ;  /* 0x000000ffff0d7224 */ /* 0x000fe400078e0039 */
[----:B------:R-:W-:Y:S02]  /*34e20*/  IMAD.MOV.U32 R12, RZ, RZ, R2 ;  /* 0x000000ffff0c7224 */ /* 0x000fe400078e0002 */
[----:B------:R-:W-:-:S07]  /*34e30*/  IMAD.MOV.U32 R55, RZ, RZ, R14 ;  /* 0x000000ffff377224 */ /* 0x000fce00078e000e */
[----:B------:R-:W-:Y:S05]  /*34e40*/  WARPSYNC.COLLECTIVE R15, `(.L_x_1885) ;  /* 0x000000000f087348 */ /* 0x000fea0003c00000 */
[----:B------:R0:W1:Y:S02]  /*34e50*/  SHFL.IDX P6, R14, R13, R12, R11 ;  /* 0x0000000c0d0e7389 */ /* 0x00006400000c000b */
[----:B01----:R-:W-:Y:S01]  /*34e60*/  ENDCOLLECTIVE ;  /* 0x000000000000791b */ /* 0x003fe20003800000 */
.L_x_1885:
[----:B------:R-:W-:Y:S02]  /*34e70*/  IMAD.MOV.U32 R13, RZ, RZ, R59 ;  /* 0x000000ffff0d7224 */ /* 0x000fe400078e003b */
[----:B------:R-:W-:Y:S02]  /*34e80*/  IMAD.MOV.U32 R12, RZ, RZ, R0 ;  /* 0x000000ffff0c7224 */ /* 0x000fe400078e0000 */
[----:B------:R-:W-:-:S07]  /*34e90*/  IMAD.MOV.U32 R50, RZ, RZ, R14 ;  /* 0x000000ffff327224 */ /* 0x000fce00078e000e */
[----:B------:R-:W-:Y:S05]  /*34ea0*/  WARPSYNC.COLLECTIVE R15, `(.L_x_1886) ;  /* 0x000000000f087348 */ /* 0x000fea0003c00000 */
[----:B------:R0:W1:Y:S02]  /*34eb0*/  SHFL.IDX P6, R14, R13, R12, R11 ;  /* 0x0000000c0d0e7389 */ /* 0x00006400000c000b */
[----:B01----:R-:W-:Y:S01]  /*34ec0*/  ENDCOLLECTIVE ;  /* 0x000000000000791b */ /* 0x003fe20003800000 */
.L_x_1886:
[----:B------:R-:W-:Y:S02]  /*34ed0*/  IMAD.MOV.U32 R13, RZ, RZ, R61 ;  /* 0x000000ffff0d7224 */ /* 0x000fe400078e003d */
[----:B------:R-:W-:Y:S02]  /*34ee0*/  IMAD.MOV.U32 R12, RZ, RZ, R2 ;  /* 0x000000ffff0c7224 */ /* 0x000fe400078e0002 */
[----:B------:R-:W-:-:S07]  /*34ef0*/  IMAD.MOV.U32 R59, RZ, RZ, R14 ;  /* 0x000000ffff3b7224 */ /* 0x000fce00078e000e */
[----:B------:R-:W-:Y:S05]  /*34f00*/  WARPSYNC.COLLECTIVE R15, `(.L_x_1887) ;  /* 0x000000000f087348 */ /* 0x000fea0003c00000 */
[----:B------:R0:W1:Y:S02]  /*34f10*/  SHFL.IDX P6, R14, R13, R12, R11 ;  /* 0x0000000c0d0e7389 */ /* 0x00006400000c000b */
[----:B01----:R-:W-:Y:S01]  /*34f20*/  ENDCOLLECTIVE ;  /* 0x000000000000791b */ /* 0x003fe20003800000 */
.L_x_1887:
[----:B------:R-:W-:Y:S02]  /*34f30*/  IMAD.MOV.U32 R13, RZ, RZ, R63 ;  /* 0x000000ffff0d7224 */ /* 0x000fe400078e003f */
[----:B------:R-:W-:Y:S02]  /*34f40*/  IMAD.MOV.U32 R12, RZ, RZ, R0 ;  /* 0x000000ffff0c7224 */ /* 0x000fe400078e0000 */
[----:B------:R-:W-:-:S07]  /*34f50*/  IMAD.MOV.U32 R52, RZ, RZ, R14 ;  /* 0x000000ffff347224 */ /* 0x000fce00078e000e */
[----:B------:R-:W-:Y:S05]  /*34f60*/  WARPSYNC.COLLECTIVE R15, `(.L_x_1888) ;  /* 0x000000000f087348 */ /* 0x000fea0003c00000 */
[----:B------:R0:W1:Y:S02]  /*34f70*/  SHFL.IDX P6, R14, R13, R12, R11 ;  /* 0x0000000c0d0e7389 */ /* 0x00006400000c000b */
[----:B01----:R-:W-:Y:S01]  /*34f80*/  ENDCOLLECTIVE ;  /* 0x000000000000791b */ /* 0x003fe20003800000 */
.L_x_1888:
        /* <DEDUP_REMOVED lines=8> */
.L_x_1889:
[----:B------:R-:W-:Y:S02]  /*35010*/  IMAD.MOV.U32 R13, RZ, RZ, R67 ;  /* 0x000000ffff0d7224 */ /* 0x000fe400078e0043 */
[----:B------:R-:W-:Y:S02]  /*35020*/  IMAD.MOV.U32 R12, RZ, RZ, R0 ;  /* 0x000000ffff0c7224 */ /* 0x000fe400078e0000 */
[----:B------:R-:W-:-:S07]  /*35030*/  IMAD.MOV.U32 R54, RZ, RZ, R14 ;  /* 0x000000ffff367224 */ /* 0x000fce00078e000e */
[----:B------:R-:W-:Y:S05]  /*35040*/  WARPSYNC.COLLECTIVE R15, `(.L_x_1890) ;  /* 0x000000000f087348 */ /* 0x000fea0003c00000 */
[----:B------:R0:W1:Y:S02]  /*35050*/  SHFL.IDX P6, R14, R13, R12, R11 ;  /* 0x0000000c0d0e7389 */ /* 0x00006400000c000b */
[----:B01----:R-:W-:Y:S01]  /*35060*/  ENDCOLLECTIVE ;  /* 0x000000000000791b */ /* 0x003fe20003800000 */
.L_x_1890:
        /* <DEDUP_REMOVED lines=8> */
.L_x_1891:
[----:B------:R-:W-:Y:S02]  /*350f0*/  IMAD.MOV.U32 R13, RZ, RZ, R71 ;  /* 0x000000ffff0d7224 */ /* 0x000fe400078e0047 */
[----:B------:R-:W-:Y:S02]  /*35100*/  IMAD.MOV.U32 R12, RZ, RZ, R0 ;  /* 0x000000ffff0c7224 */ /* 0x000fe400078e0000 */
[----:B------:R-:W-:-:S07]  /*35110*/  IMAD.MOV.U32 R56, RZ, RZ, R14 ;  /* 0x000000ffff387224 */ /* 0x000fce00078e000e */
[----:B------:R-:W-:Y:S05]  /*35120*/  WARPSYNC.COLLECTIVE R15, `(.L_x_1892) ;  /* 0x000000000f087348 */ /* 0x000fea0003c00000 */
[----:B------:R0:W1:Y:S02]  /*35130*/  SHFL.IDX P6, R14, R13, R12, R11 ;  /* 0x0000000c0d0e7389 */ /* 0x00006400000c000b */
[----:B01----:R-:W-:Y:S01]  /*35140*/  ENDCOLLECTIVE ;  /* 0x000000000000791b */ /* 0x003fe20003800000 */
.L_x_1892:
        /* <DEDUP_REMOVED lines=8> */
.L_x_1893:
[----:B------:R-:W-:Y:S02]  /*351d0*/  IMAD.MOV.U32 R13, RZ, RZ, R75 ;  /* 0x000000ffff0d7224 */ /* 0x000fe400078e004b */
[----:B------:R-:W-:Y:S02]  /*351e0*/  IMAD.MOV.U32 R12, RZ, RZ, R0 ;  /* 0x000000ffff0c7224 */ /* 0x000fe400078e0000 */
[----:B------:R-:W-:-:S07]  /*351f0*/  IMAD.MOV.U32 R58, RZ, RZ, R14 ;  /* 0x000000ffff3a7224 */ /* 0x000fce00078e000e */
[----:B------:R-:W-:Y:S05]  /*35200*/  WARPSYNC.COLLECTIVE R15, `(.L_x_1894) ;  /* 0x000000000f087348 */ /* 0x000fea0003c00000 */
[----:B------:R0:W1:Y:S02]  /*35210*/  SHFL.IDX P6, R14, R13, R12, R11 ;  /* 0x0000000c0d0e7389 */ /* 0x00006400000c000b */
[----:B01----:R-:W-:Y:S01]  /*35220*/  ENDCOLLECTIVE ;  /* 0x000000000000791b */ /* 0x003fe20003800000 */
.L_x_1894:
[----:B------:R-:W-:Y:S02]  /*35230*/  SEL R37, R71, R58, P0 ;  /* 0x0000003a47257207 */ /* 0x000fe40000000000 */
[----:B------:R-:W-:Y:S01]  /*35240*/  SEL R39, R58, R71, P0 ;  /* 0x000000473a277207 */ /* 0x000fe20000000000 */
[----:B------:R-:W-:Y:S02]  /*35250*/  IMAD.MOV.U32 R13, RZ, RZ, R77 ;  /* 0x000000ffff0d7224 */ /* 0x000fe400078e004d */
[----:B------:R-:W-:Y:S02]  /*35260*/  IMAD.MOV.U32 R12, RZ, RZ, R2 ;  /* 0x000000ffff0c7224 */ /* 0x000fe400078e0002 */
[----:B------:R-:W-:Y:S02]  /*35270*/  IMAD.MOV.U32 R2, RZ, RZ, RZ ;  /* 0x000000ffff027224 */ /* 0x000fe400078e00ff */
[----:B------:R-:W-:-:S07]  /*35280*/  IMAD.MOV.U32 R75, RZ, RZ, R14 ;  /* 0x000000ffff4b7224 */ /* 0x000fce00078e000e */
[----:B------:R-:W-:Y:S05]  /*35290*/  WARPSYNC.COLLECTIVE R15, `(.L_x_1895) ;  /* 0x000000000f087348 */ /* 0x000fea0003c00000 */
[----:B------:R0:W1:Y:S02]  /*352a0*/  SHFL.IDX P6, R14, R13, R12, R11 ;  /* 0x0000000c0d0e7389 */ /* 0x00006400000c000b */
[----:B01----:R-:W-:Y:S01]  /*352b0*/  ENDCOLLECTIVE ;  /* 0x000000000000791b */ /* 0x003fe20003800000 */
.L_x_1895:
        /* <DEDUP_REMOVED lines=8> */
.L_x_1682:
[----:B------:R-:W-:Y:S02]  /*35340*/  IMAD.MOV.U32 R13, RZ, RZ, R3 ;  /* 0x000000ffff0d7224 */ /* 0x000fe400078e0003 */
[----:B------:R-:W-:Y:S02]  /*35350*/  IMAD.MOV.U32 R12, RZ, RZ, RZ ;  /* 0x000000ffff0c7224 */ /* 0x000fe400078e00ff */
[----:B------:R-:W-:Y:S02]  /*35360*/  IMAD.MOV.U32 R11, RZ, RZ, 0x181f ;  /* 0x0000181fff0b7424 */ /* 0x000fe400078e00ff */
[----:B------:R-:W-:-:S07]  /*35370*/  IMAD.MOV.U32 R15, RZ, RZ, -0x1 ;  /* 0xffffffffff0f7424 */ /* 0x000fce00078e00ff */
[----:B-1----:R-:W-:Y:S05]  /*35380*/  WARPSYNC.COLLECTIVE R15, `(.L_x_1897) ;  /* 0x000000000f087348 */ /* 0x002fea0003c00000 */
[----:B------:R0:W2:Y:S02]  /*35390*/  SHFL.IDX P6, R14, R13, R12, R11 ;  /* 0x0000000c0d0e7389 */ /* 0x0000a400000c000b */
[----:B012---:R-:W-:Y:S01]  /*353a0*/  ENDCOLLECTIVE ;  /* 0x000000000000791b */ /* 0x007fe20003800000 */
.L_x_1897:
[----:B------:R-:W-:Y:S02]  /*353b0*/  IMAD.MOV.U32 R13, RZ, RZ, R2 ;  /* 0x000000ffff0d7224 */ /* 0x000fe400078e0002 */
[----:B------:R-:W-:-:S07]  /*353c0*/  IMAD.MOV.U32 R0, RZ, RZ, R14 ;  /* 0x000000ffff007224 */ /* 0x000fce00078e000e */
[----:B------:R-:W-:Y:S05]  /*353d0*/  WARPSYNC.COLLECTIVE R15, `(.L_x_1898) ;  /* 0x000000000f087348 */ /* 0x000fea0003c00000 */
[----:B------:R0:W1:Y:S02]  /*353e0*/  SHFL.IDX P6, R14, R13, R12, R11 ;  /* 0x0000000c0d0e7389 */ /* 0x00006400000c000b */
[----:B01----:R-:W-:Y:S01]  /*353f0*/  ENDCOLLECTIVE ;  /* 0x000000000000791b */ /* 0x003fe20003800000 */
.L_x_1898:
[----:B------:R-:W-:Y:S05]  /*35400*/  BRA `(.L_x_1899) ;  /* 0xffffff6c00807947 */ /* 0x000fea000383ffff */
.L_x_1685:
[----:B------:R-:W-:Y:S01]  /*35410*/  BSSY B1, `(.L_x_1900) ;  /* 0x0000008000017945 */ /* 0x000fe20003800000 */
[----:B------:R-:W-:Y:S02]  /*35420*/  IMAD.MOV.U32 R13, RZ, RZ, R3 ;  /* 0x000000ffff0d7224 */ /* 0x000fe400078e0003 */
[----:B------:R-:W-:Y:S02]  /*35430*/  IMAD.MOV.U32 R12, RZ, RZ, 0x1 ;  /* 0x00000001ff0c7424 */ /* 0x000fe400078e00ff */
[----:B------:R-:W-:Y:S02]  /*35440*/  IMAD.MOV.U32 R11, RZ, RZ, 0x181f ;  /* 0x0000181fff0b7424 */ /* 0x000fe400078e00ff */
[----:B----4-:R-:W-:-:S07]  /*35450*/  IMAD.MOV.U32 R15, RZ, RZ, -0x1 ;  /* 0xffffffffff0f7424 */ /* 0x010fce00078e00ff */
[----:B0123--:R-:W-:Y:S05]  /*35460*/  WARPSYNC.COLLECTIVE R15, `(.L_x_1901) ;  /* 0x000000000f087348 */ /* 0x00ffea0003c00000 */
[----:B---3--:R3:W4:Y:S02]  /*35470*/  SHFL.IDX P6, R14, R13, R12, R11 ;  /* 0x0000000c0d0e7389 */ /* 0x00872400000c000b */
[----:B01234-:R-:W-:Y:S01]  /*35480*/  ENDCOLLECTIVE ;  /* 0x000000000000791b */ /* 0x01ffe20003800000 */
.L_x_1901:
[----:B------:R-:W-:Y:S05]  /*35490*/  BSYNC B1 ;  /* 0x0000000000017941 */ /* 0x000fea0003800000 */
.L_x_1900:
[----:B------:R-:W-:Y:S02]  /*354a0*/  IMAD.MOV.U32 R13, RZ, RZ, R2 ;  /* 0x000000ffff0d7224 */ /* 0x000fe400078e0002 */
[----:B------:R-:W-:Y:S02]  /*354b0*/  IMAD.MOV.U32 R12, RZ, RZ, 0x1 ;  /* 0x00000001ff0c7424 */ /* 0x000fe400078e00ff */
[----:B------:R-:W-:Y:S02]  /*354c0*/  IMAD.MOV.U32 R11, RZ, RZ, 0x181f ;  /* 0x0000181fff0b7424 */ /* 0x000fe400078e00ff */
[----:B------:R-:W-:Y:S02]  /*354d0*/  IMAD.MOV.U32 R15, RZ, RZ, -0x1 ;  /* 0xffffffffff0f7424 */ /* 0x000fe400078e00ff */
[----:B------:R-:W-:-:S07]  /*354e0*/  IMAD.MOV.U32 R0, RZ, RZ, R14 ;  /* 0x000000ffff007224 */ /* 0x000fce00078e000e */
[----:B------:R-:W-:Y:S05]  /*354f0*/  WARPSYNC.COLLECTIVE R15, `(.L_x_1902) ;  /* 0x000000000f087348 */ /* 0x000fea0003c00000 */
[----:B------:R0:W1:Y:S02]  /*35500*/  SHFL.IDX P6, R14, R13, R12, R11 ;  /* 0x0000000c0d0e7389 */ /* 0x00006400000c000b */
[----:B01----:R-:W-:Y:S01]  /*35510*/  ENDCOLLECTIVE ;  /* 0x000000000000791b */ /* 0x003fe20003800000 */
.L_x_1902:
[----:B------:R-:W-:Y:S05]  /*35520*/  BRA `(.L_x_1903) ;  /* 0xffffff6c008c7947 */ /* 0x000fea000383ffff */
.L_x_1688:
        /* <DEDUP_REMOVED lines=8> */
.L_x_1905:
[----:B------:R-:W-:Y:S05]  /*355b0*/  BSYNC B1 ;  /* 0x0000000000017941 */ /* 0x000fea0003800000 */
.L_x_1904:
        /* <DEDUP_REMOVED lines=8> */
.L_x_1906:
[----:B------:R-:W-:Y:S05]  /*35640*/  BRA `(.L_x_1907) ;  /* 0xffffff6c00947947 */ /* 0x000fea000383ffff */
.L_x_1691:
[----:B------:R-:W-:Y:S01]  /*35650*/  BSSY B1, `(.L_x_1908) ;  /* 0x0000008000017945 */ /* 0x000fe20003800000 */
[----:B------:R-:W-:Y:S02]  /*35660*/  IMAD.MOV.U32 R13, RZ, RZ, R3 ;  /* 0x000000ffff0d7224 */ /* 0x000fe400078e0003 */
[----:B------:R-:W-:Y:S02]  /*35670*/  IMAD.MOV.U32 R12, RZ, RZ, 0x3 ;  /* 0x00000003ff0c7424 */ /* 0x000fe400078e00ff */
[----:B------:R-:W-:Y:S02]  /*35680*/  IMAD.MOV.U32 R11, RZ, RZ, 0x181f ;  /* 0x0000181fff0b7424 */ /* 0x000fe400078e00ff */
[----:B0-----:R-:W-:-:S07]  /*35690*/  IMAD.MOV.U32 R15, RZ, RZ, -0x1 ;  /* 0xffffffffff0f7424 */ /* 0x001fce00078e00ff */
[----:B-1234-:R-:W-:Y:S05]  /*356a0*/  WARPSYNC.COLLECTIVE R15, `(.L_x_1909) ;  /* 0x000000000f087348 */ /* 0x01efea0003c00000 */
[----:B----4-:R0:W4:Y:S02]  /*356b0*/  SHFL.IDX P6, R14, R13, R12, R11 ;  /* 0x0000000c0d0e7389 */ /* 0x01012400000c000b */
[----:B01234-:R-:W-:Y:S01]  /*356c0*/  ENDCOLLECTIVE ;  /* 0x000000000000791b */ /* 0x01ffe20003800000 */
.L_x_1909:
[----:B------:R-:W-:Y:S05]  /*356d0*/  BSYNC B1 ;  /* 0x0000000000017941 */ /* 0x000fea0003800000 */
.L_x_1908:
        /* <DEDUP_REMOVED lines=8> */
.L_x_1910:
[----:B------:R-:W-:Y:S05]  /*35760*/  BRA `(.L_x_1911) ;  /* 0xffffff6c009c7947 */ /* 0x000fea000383ffff */
.L_x_1716:
[----:B------:R-:W1:Y:S01]  /*35770*/  S2R R7, SR_TID.X ;  /* 0x0000000000077919 */ /* 0x000e620000002100 */
[----:B------:R-:W-:Y:S01]  /*35780*/  BSSY B1, `(.L_x_1912) ;  /* 0x000000a000017945 */ /* 0x000fe20003800000 */
[----:B------:R-:W-:Y:S02]  /*35790*/  IMAD.MOV.U32 R12, RZ, RZ, RZ ;  /* 0x000000ffff0c7224 */ /* 0x000fe400078e00ff */
[----:B0-----:R-:W-:Y:S02]  /*357a0*/  IMAD.MOV.U32 R11, RZ, RZ, 0x1f ;  /* 0x0000001fff0b7424 */ /* 0x001fe400078e00ff */
[----:B------:R-:W-:Y:S01]  /*357b0*/  IMAD.MOV.U32 R15, RZ, RZ, -0x1 ;  /* 0xffffffffff0f7424 */ /* 0x000fe200078e00ff */
[----:B-1----:R-:W-:-:S04]  /*357c0*/  SHF.R.U32.HI R7, RZ, 0x5, R7 ;  /* 0x00000005ff077819 */ /* 0x002fc80000011607 */
[----:B------:R-:W-:-:S05]  /*357d0*/  LOP3.LUT R7, R7, 0x3, RZ, 0xc0, !PT ;  /* 0x0000000307077812 */ /* 0x000fca00078ec0ff */
[----:B------:R-:W-:-:S07]  /*357e0*/  IMAD.MOV.U32 R13, RZ, RZ, R7 ;  /* 0x000000ffff0d7224 */ /* 0x000fce00078e0007 */
[----:B------:R-:W-:Y:S05]  /*357f0*/  WARPSYNC.COLLECTIVE R15, `(.L_x_1913) ;  /* 0x000000000f087348 */ /* 0x000fea0003c00000 */
[----:B------:R0:W1:Y:S02]  /*35800*/  SHFL.IDX P6, R14, R13, R12, R11 ;  /* 0x0000000c0d0e7389 */ /* 0x00006400000c000b */
[----:B01----:R-:W-:Y:S01]  /*35810*/  ENDCOLLECTIVE ;  /* 0x000000000000791b */ /* 0x003fe20003800000 */
.L_x_1913:
[----:B------:R-:W-:Y:S05]  /*35820*/  BSYNC B1 ;  /* 0x0000000000017941 */ /* 0x000fea0003800000 */
.L_x_1912:
[----:B------:R-:W-:Y:S05]  /*35830*/  BRA `(.L_x_1914) ;  /* 0xffffff8800187947 */ /* 0x000fea000383ffff */
.L_x_1718:
[----:B------:R-:W-:Y:S01]  /*35840*/  BSSY B1, `(.L_x_1915) ;  /* 0x0000006000017945 */ /* 0x000fe20003800000 */
[----:B------:R-:W-:-:S07]  /*35850*/  IMAD.MOV.U32 R15, RZ, RZ, -0x1 ;  /* 0xffffffffff0f7424 */ /* 0x000fce00078e00ff */
[----:B01----:R-:W-:Y:S05]  /*35860*/  WARPSYNC.COLLECTIVE R15, `(.L_x_1916) ;  /* 0x000000000f0c7348 */ /* 0x003fea0003c00000 */
[----:B------:R-:W-:Y:S02]  /*35870*/  ELECT P6, UR62, PT ;  /* 0x00000000003e782f */ /* 0x000fe400038c0000 */
[----:B------:R-:W-:Y:S01]  /*35880*/  MOV R14, UR62 ;  /* 0x0000003e000e7c02 */ /* 0x000fe20008000f00 */
[----:B01----:R-:W-:Y:S10]  /*35890*/  ENDCOLLECTIVE ;  /* 0x000000000000791b */ /* 0x003ff40003800000 */
.L_x_1916:
[----:B------:R-:W-:Y:S05]  /*358a0*/  BSYNC B1 ;  /* 0x0000000000017941 */ /* 0x000fea0003800000 */
.L_x_1915:
[----:B------:R-:W-:Y:S05]  /*358b0*/  BRA `(.L_x_1717) ;  /* 0xffffff8800107947 */ /* 0x000fea000383ffff */
.L_x_1720:
[----:B-1----:R-:W2:Y:S02]  /*358c0*/  LDL R5, [R1+0x4] ;  /* 0x0000040001057983 */ /* 0x002ea40000100800 */
[----:B--2---:R1:W2:Y:S02]  /*358d0*/  SYNCS.PHASECHK.TRANS64.TRYWAIT P0, [R5+URZ+0x29820], R4 ;  /* 0x02982004050075a7 */ /* 0x0042a4000800017f */
[----:B--2---:R-:W-:Y:S05]  /*358e0*/  @!P0 NANOSLEEP.SYNCS 0x989680 ;  /* 0x009896800000895d */ /* 0x004fea0003900000 */
[----:B------:R-:W2:Y:S02]  /*358f0*/  @!P0 SYNCS.PHASECHK.TRANS64 P0, [R5+URZ+0x29820], R4 ;  /* 0x02982004050085a7 */ /* 0x000ea4000800007f */
[----:B--2---:R-:W-:Y:S05]  /*35900*/  @!P0 BRA `(.L_x_1720) ;  /* 0xfffffffc00ec8947 */ /* 0x004fea000383ffff */
[----:B------:R-:W-:Y:S05]  /*35910*/  BRA `(.L_x_1917) ;  /* 0xffffff8800207947 */ /* 0x000fea000383ffff */
.L_x_1724:
[----:B-1----:R1:W2:Y:S02]  /*35920*/  SYNCS.PHASECHK.TRANS64.TRYWAIT P0, [R6+URZ+0x298a0], R10 ;  /* 0x0298a00a060075a7 */ /* 0x0022a4000800017f */
[----:B--2---:R-:W-:Y:S05]  /*35930*/  @!P0 NANOSLEEP.SYNCS 0x989680 ;  /* 0x009896800000895d */ /* 0x004fea0003900000 */
[----:B------:R-:W2:Y:S02]  /*35940*/  @!P0 SYNCS.PHASECHK.TRANS64 P0, [R6+URZ+0x298a0], R10 ;  /* 0x0298a00a060085a7 */ /* 0x000ea4000800007f */
[----:B--2---:R-:W-:Y:S05]  /*35950*/  @!P0 BRA `(.L_x_1724) ;  /* 0xfffffffc00f08947 */ /* 0x004fea000383ffff */
[----:B------:R-:W-:Y:S05]  /*35960*/  BRA `(.L_x_1918) ;  /* 0xffffff8800487947 */ /* 0x000fea000383ffff */
.L_x_1731:
[----:B0-----:R0:W2:Y:S02]  /*35970*/  SYNCS.PHASECHK.TRANS64.TRYWAIT P0, [R6+URZ+0x298c0], R10 ;  /* 0x0298c00a060075a7 */ /* 0x0010a4000800017f */
[----:B--2---:R-:W-:Y:S05]  /*35980*/  @!P0 NANOSLEEP.SYNCS 0x989680 ;  /* 0x009896800000895d */ /* 0x004fea0003900000 */
[----:B------:R-:W2:Y:S02]  /*35990*/  @!P0 SYNCS.PHASECHK.TRANS64 P0, [R6+URZ+0x298c0], R10 ;  /* 0x0298c00a060085a7 */ /* 0x000ea4000800007f */
[----:B--2---:R-:W-:Y:S05]  /*359a0*/  @!P0 BRA `(.L_x_1731) ;  /* 0xfffffffc00f08947 */ /* 0x004fea000383ffff */
[----:B------:R-:W-:Y:S05]  /*359b0*/  BRA `(.L_x_1919) ;  /* 0xffffff8c00447947 */ /* 0x000fea000383ffff */
.L_x_1738:
[----:B-1----:R1:W2:Y:S02]  /*359c0*/  SYNCS.PHASECHK.TRANS64.TRYWAIT P1, [R8+URZ+0x298a0], R7 ;  /* 0x0298a007080075a7 */ /* 0x0022a4000802017f */
[----:B--2---:R-:W-:Y:S05]  /*359d0*/  @!P1 NANOSLEEP.SYNCS 0x989680 ;  /* 0x009896800000995d */ /* 0x004fea0003900000 */
[----:B------:R-:W2:Y:S02]  /*359e0*/  @!P1 SYNCS.PHASECHK.TRANS64 P1, [R8+URZ+0x298a0], R7 ;  /* 0x0298a007080095a7 */ /* 0x000ea4000802007f */
[----:B--2---:R-:W-:Y:S05]  /*359f0*/  @!P1 BRA `(.L_x_1738) ;  /* 0xfffffffc00f09947 */ /* 0x004fea000383ffff */
[----:B------:R-:W-:Y:S05]  /*35a00*/  BRA `(.L_x_1920) ;  /* 0xffffff9000287947 */ /* 0x000fea000383ffff */
.L_x_1745:
[----:B0-----:R0:W2:Y:S02]  /*35a10*/  SYNCS.PHASECHK.TRANS64.TRYWAIT P1, [R8+URZ+0x298c0], R7 ;  /* 0x0298c007080075a7 */ /* 0x0010a4000802017f */
[----:B--2---:R-:W-:Y:S05]  /*35a20*/  @!P1 NANOSLEEP.SYNCS 0x989680 ;  /* 0x009896800000995d */ /* 0x004fea0003900000 */
[----:B------:R-:W2:Y:S02]  /*35a30*/  @!P1 SYNCS.PHASECHK.TRANS64 P1, [R8+URZ+0x298c0], R7 ;  /* 0x0298c007080095a7 */ /* 0x000ea4000802007f */
[----:B--2---:R-:W-:Y:S05]  /*35a40*/  @!P1 BRA `(.L_x_1745) ;  /* 0xfffffffc00f09947 */ /* 0x004fea000383ffff */
[----:B------:R-:W-:Y:S05]  /*35a50*/  BRA `(.L_x_1921) ;  /* 0xffffff9400207947 */ /* 0x000fea000383ffff */
.L_x_1768:
        /* <DEDUP_REMOVED lines=8> */
[----:B--2---:R-:W-:Y:S05]  /*35ae0*/  WARPSYNC.COLLECTIVE R15, `(.L_x_1923) ;  /* 0x000000000f087348 */ /* 0x004fea0003c00000 */
[----:B------:R0:W1:Y:S02]  /*35af0*/  SHFL.IDX P6, R14, R13, R12, R11 ;  /* 0x0000000c0d0e7389 */ /* 0x00006400000c000b */
[----:B012---:R-:W-:Y:S01]  /*35b00*/  ENDCOLLECTIVE ;  /* 0x000000000000791b */ /* 0x007fe20003800000 */
.L_x_1923:
[----:B------:R-:W-:Y:S05]  /*35b10*/  BSYNC B0 ;  /* 0x0000000000007941 */ /* 0x000fea0003800000 */
.L_x_1922:
[----:B------:R-:W-:Y:S05]  /*35b20*/  BRA `(.L_x_1924) ;  /* 0xffffffa000cc7947 */ /* 0x000fea000383ffff */
.L_x_1770:
[----:B------:R-:W-:Y:S01]  /*35b30*/  BSSY B0, `(.L_x_1925) ;  /* 0x0000006000007945 */ /* 0x000fe20003800000 */
[----:B------:R-:W-:-:S07]  /*35b40*/  IMAD.MOV.U32 R15, RZ, RZ, -0x1 ;  /* 0xffffffffff0f7424 */ /* 0x000fce00078e00ff */
[----:B012---:R-:W-:Y:S05]  /*35b50*/  WARPSYNC.COLLECTIVE R15, `(.L_x_1926) ;  /* 0x000000000f0c7348 */ /* 0x007fea0003c00000 */
[----:B------:R-:W-:Y:S02]  /*35b60*/  ELECT P6, UR62, PT ;  /* 0x00000000003e782f */ /* 0x000fe400038c0000 */
[----:B------:R-:W-:Y:S01]  /*35b70*/  MOV R14, UR62 ;  /* 0x0000003e000e7c02 */ /* 0x000fe20008000f00 */
[----:B012---:R-:W-:Y:S10]  /*35b80*/  ENDCOLLECTIVE ;  /* 0x000000000000791b */ /* 0x007ff40003800000 */
.L_x_1926:
[----:B------:R-:W-:Y:S05]  /*35b90*/  BSYNC B0 ;  /* 0x0000000000007941 */ /* 0x000fea0003800000 */
.L_x_1925:
[----:B------:R-:W-:Y:S05]  /*35ba0*/  BRA `(.L_x_1927) ;  /* 0xffffffa000d47947 */ /* 0x000fea000383ffff */
.L_x_1772:
[----:B-1----:R1:W2:Y:S02]  /*35bb0*/  SYNCS.PHASECHK.TRANS64.TRYWAIT P0, [R2+URZ+0x29880], R3 ;  /* 0x02988003020075a7 */ /* 0x0022a4000800017f */
[----:B--2---:R-:W-:Y:S05]  /*35bc0*/  @!P0 NANOSLEEP.SYNCS 0x989680 ;  /* 0x009896800000895d */ /* 0x004fea0003900000 */
[----:B------:R-:W2:Y:S02]  /*35bd0*/  @!P0 SYNCS.PHASECHK.TRANS64 P0, [R2+URZ+0x29880], R3 ;  /* 0x02988003020085a7 */ /* 0x000ea4000800007f */
[----:B--2---:R-:W-:Y:S05]  /*35be0*/  @!P0 BRA `(.L_x_1772) ;  /* 0xfffffffc00f08947 */ /* 0x004fea000383ffff */
[----:B------:R-:W-:Y:S05]  /*35bf0*/  BRA `(.L_x_1928) ;  /* 0xffffffa400447947 */ /* 0x000fea000383ffff */
.L_x_1774:
[----:B--2---:R2:W3:Y:S02]  /*35c00*/  SYNCS.PHASECHK.TRANS64.TRYWAIT P0, [R2+URZ+0x29840], R3 ;  /* 0x02984003020075a7 */ /* 0x0044e4000800017f */
[----:B---3--:R-:W-:Y:S05]  /*35c10*/  @!P0 NANOSLEEP.SYNCS 0x989680 ;  /* 0x009896800000895d */ /* 0x008fea0003900000 */
[----:B------:R-:W3:Y:S02]  /*35c20*/  @!P0 SYNCS.PHASECHK.TRANS64 P0, [R2+URZ+0x29840], R3 ;  /* 0x02984003020085a7 */ /* 0x000ee4000800007f */
[----:B---3--:R-:W-:Y:S05]  /*35c30*/  @!P0 BRA `(.L_x_1774) ;  /* 0xfffffffc00f08947 */ /* 0x008fea000383ffff */
[----:B------:R-:W-:Y:S05]  /*35c40*/  BRA `(.L_x_1929) ;  /* 0xffffffa400a07947 */ /* 0x000fea000383ffff */
.L_x_1778:
[----:B------:R-:W2:Y:S01]  /*35c50*/  LDL.LU R11, [R1+0x38] ;  /* 0x00003800010b7983 */ /* 0x000ea20000300800 */
[----:B------:R-:W-:Y:S02]  /*35c60*/  IMAD.MOV.U32 R5, RZ, RZ, R12 ;  /* 0x000000ffff057224 */ /* 0x000fe400078e000c */
[----:B------:R-:W-:Y:S02]  /*35c70*/  IMAD.MOV.U32 R13, RZ, RZ, R3 ;  /* 0x000000ffff0d7224 */ /* 0x000fe400078e0003 */
[----:B------:R-:W-:Y:S02]  /*35c80*/  IMAD.MOV.U32 R12, RZ, RZ, RZ ;  /* 0x000000ffff0c7224 */ /* 0x000fe400078e00ff */
[----:B------:R-:W-:Y:S02]  /*35c90*/  IMAD.MOV.U32 R15, RZ, RZ, -0x1 ;  /* 0xffffffffff0f7424 */ /* 0x000fe400078e00ff */
[----:B------:R-:W-:-:S04]  /*35ca0*/  IMAD.IADD R0, R10, 0x1, R5 ;  /* 0x000000010a007824 */ /* 0x000fc800078e0205 */
[----:B------:R-:W-:Y:S02]  /*35cb0*/  VIADD R5, R0, 0x20 ;  /* 0x0000002000057836 */ /* 0x000fe40000000000 */
[----:B--2---:R-:W-:Y:S02]  /*35cc0*/  IMAD R2, R11, R7, RZ ;  /* 0x000000070b027224 */ /* 0x004fe400078e02ff */
[----:B------:R-:W-:-:S03]  /*35cd0*/  IMAD.MOV.U32 R11, RZ, RZ, 0x1c1f ;  /* 0x00001c1fff0b7424 */ /* 0x000fc600078e00ff */
[----:B------:R-:W-:-:S13]  /*35ce0*/  ISETP.GE.AND P4, PT, R0, R2, PT ;  /* 0x000000020000720c */ /* 0x000fda0003f86270 */
[----:B-----5:R-:W-:Y:S05]  /*35cf0*/  WARPSYNC.COLLECTIVE R15, `(.L_x_1930) ;  /* 0x000000000f087348 */ /* 0x020fea0003c00000 */
[----:B------:R0:W1:Y:S02]  /*35d00*/  SHFL.IDX P6, R14, R13, R12, R11 ;  /* 0x0000000c0d0e7389 */ /* 0x00006400000c000b */
[----:B01---5:R-:W-:Y:S01]  /*35d10*/  ENDCOLLECTIVE ;  /* 0x000000000000791b */ /* 0x023fe20003800000 */
.L_x_1930:
[----:B------:R-:W-:Y:S02]  /*35d20*/  IMAD.MOV.U32 R13, RZ, RZ, R4 ;  /* 0x000000ffff0d7224 */ /* 0x000fe400078e0004 */
[----:B------:R-:W-:-:S07]  /*35d30*/  IMAD.MOV.U32 R6, RZ, RZ, R14 ;  /* 0x000000ffff067224 */ /* 0x000fce00078e000e */
[----:B------:R-:W-:Y:S05]  /*35d40*/  WARPSYNC.COLLECTIVE R15, `(.L_x_1931) ;  /* 0x000000000f087348 */ /* 0x000fea0003c00000 */
[----:B------:R0:W1:Y:S02]  /*35d50*/  SHFL.IDX P6, R14, R13, R12, R11 ;  /* 0x0000000c0d0e7389 */ /* 0x00006400000c000b */
[----:B01----:R-:W-:Y:S01]  /*35d60*/  ENDCOLLECTIVE ;  /* 0x000000000000791b */ /* 0x003fe20003800000 */
.L_x_1931:
[----:B------:R-:W-:Y:S02]  /*35d70*/  IMAD.MOV.U32 R13, RZ, RZ, R3 ;  /* 0x000000ffff0d7224 */ /* 0x000fe400078e0003 */
[----:B------:R-:W-:Y:S02]  /*35d80*/  IMAD.MOV.U32 R12, RZ, RZ, 0x1 ;  /* 0x00000001ff0c7424 */ /* 0x000fe400078e00ff */
[----:B------:R-:W-:-:S07]  /*35d90*/  IMAD.MOV.U32 R7, RZ, RZ, R14 ;  /* 0x000000ffff077224 */ /* 0x000fce00078e000e */
[----:B------:R-:W-:Y:S05]  /*35da0*/  WARPSYNC.COLLECTIVE R15, `(.L_x_1932) ;  /* 0x000000000f087348 */ /* 0x000fea0003c00000 */
[----:B------:R0:W1:Y:S02]  /*35db0*/  SHFL.IDX P6, R14, R13, R12, R11 ;  /* 0x0000000c0d0e7389 */ /* 0x00006400000c000b */
[----:B01----:R-:W-:Y:S01]  /*35dc0*/  ENDCOLLECTIVE ;  /* 0x000000000000791b */ /* 0x003fe20003800000 */
.L_x_1932:
        /* <DEDUP_REMOVED lines=17> */
.L_x_1933:
[----:B------:R-:W-:Y:S02]  /*35ee0*/  IMAD.MOV.U32 R13, RZ, RZ, R3 ;  /* 0x000000ffff0d7224 */ /* 0x000fe400078e0003 */
[----:B------:R-:W-:Y:S02]  /*35ef0*/  IMAD.MOV.U32 R12, RZ, RZ, 0x2 ;  /* 0x00000002ff0c7424 */ /* 0x000fe400078e00ff */
[----:B------:R-:W-:-:S07]  /*35f00*/  IMAD.MOV.U32 R5, RZ, RZ, R14 ;  /* 0x000000ffff057224 */ /* 0x000fce00078e000e */
[----:B------:R-:W-:Y:S05]  /*35f10*/  WARPSYNC.COLLECTIVE R15, `(.L_x_1934) ;  /* 0x000000000f087348 */ /* 0x000fea0003c00000 */
[----:B------:R0:W1:Y:S02]  /*35f20*/  SHFL.IDX P6, R14, R13, R12, R11 ;  /* 0x0000000c0d0e7389 */ /* 0x00006400000c000b */
[----:B01----:R-:W-:Y:S01]  /*35f30*/  ENDCOLLECTIVE ;  /* 0x000000000000791b */ /* 0x003fe20003800000 */
.L_x_1934:
[----:B------:R-:W-:-:S05]  /*35f40*/  @!P3 IADD3 R5, P4, R9, R5, RZ ;  /* 0x000000050905b210 */ /* 0x000fca0007f9e0ff */
[----:B------:R-:W-:-:S04]  /*35f50*/  @!P3 IMAD.X R6, RZ, RZ, R6, P4 ;  /* 0x000000ffff06b224 */ /* 0x000fc800020e0606 */
[----:B------:R-:W-:Y:S02]  /*35f60*/  @!P3 IMAD.MOV.U32 R7, RZ, RZ, R6 ;  /* 0x000000ffff07b224 */ /* 0x000fe400078e0006 */
[----:B------:R-:W-:Y:S02]  /*35f70*/  @!P3 IMAD.MOV.U32 R6, RZ, RZ, R5 ;  /* 0x000000ffff06b224 */ /* 0x000fe400078e0005 */
[----:B------:R-:W-:Y:S02]  /*35f80*/  IMAD.MOV.U32 R13, RZ, RZ, R4 ;  /* 0x000000ffff0d7224 */ /* 0x000fe400078e0004 */
[----:B------:R-:W-:Y:S01]  /*35f90*/  VIADD R5, R0, 0x40 ;  /* 0x0000004000057836 */ /* 0x000fe20000000000 */
        /* <DEDUP_REMOVED lines=11> */
.L_x_1935:
[----:B------:R-:W-:Y:S02]  /*36050*/  IMAD.MOV.U32 R13, RZ, RZ, R3 ;  /* 0x000000ffff0d7224 */ /* 0x000fe400078e0003 */
[----:B------:R-:W-:Y:S02]  /*36060*/  IMAD.MOV.U32 R12, RZ, RZ, 0x3 ;  /* 0x00000003ff0c7424 */ /* 0x000fe400078e00ff */
[----:B------:R-:W-:-:S07]  /*36070*/  IMAD.MOV.U32 R5, RZ, RZ, R14 ;  /* 0x000000ffff057224 */ /* 0x000fce00078e000e */
[----:B------:R-:W-:Y:S05]  /*36080*/  WARPSYNC.COLLECTIVE R15, `(.L_x_1936) ;  /* 0x000000000f087348 */ /* 0x000fea0003c00000 */
[----:B------:R0:W1:Y:S02]  /*36090*/  SHFL.IDX P6, R14, R13, R12, R11 ;  /* 0x0000000c0d0e7389 */ /* 0x00006400000c000b */
[----:B01----:R-:W-:Y:S01]  /*360a0*/  ENDCOLLECTIVE ;  /* 0x000000000000791b */ /* 0x003fe20003800000 */
.L_x_1936:
[----:B------:R-:W-:-:S05]  /*360b0*/  @!P3 IADD3 R5, P4, R9, R5, RZ ;  /* 0x000000050905b210 */ /* 0x000fca0007f9e0ff */
[----:B------:R-:W-:-:S04]  /*360c0*/  @!P3 IMAD.X R6, RZ, RZ, R6, P4 ;  /* 0x000000ffff06b224 */ /* 0x000fc800020e0606 */
[----:B------:R-:W-:Y:S02]  /*360d0*/  @!P3 IMAD.MOV.U32 R7, RZ, RZ, R6 ;  /* 0x000000ffff07b224 */ /* 0x000fe400078e0006 */
[----:B------:R-:W-:Y:S02]  /*360e0*/  IMAD.MOV.U32 R13, RZ, RZ, R4 ;  /* 0x000000ffff0d7224 */ /* 0x000fe400078e0004 */
[----:B------:R-:W-:-:S05]  /*360f0*/  @!P3 IMAD.MOV.U32 R6, RZ, RZ, R5 ;  /* 0x000000ffff06b224 */ /* 0x000fca00078e0005 */
[----:B------:R-:W-:Y:S01]  /*36100*/  @!PT LDS RZ, [RZ] ;  /* 0x00000000fffff984 */ /* 0x000fe20000000800 */
[----:B------:R-:W-:Y:S01]  /*36110*/  @!PT LDS RZ, [RZ] ;  /* 0x00000000fffff984 */ /* 0x000fe20000000800 */
[----:B------:R-:W-:Y:S01]  /*36120*/  @!PT LDS RZ, [RZ] ;  /* 0x00000000fffff984 */ /* 0x000fe20000000800 */
[----:B------:R0:W-:Y:S01]  /*36130*/  @!P3 LDGSTS.E.BYPASS.LTC128B.128 [R8+0x15400], desc[UR60][R6.64], !P0 ;  /* 0x154000000608bfae */ /* 0x0001e2000c101d7c */
[----:B------:R-:W-:-:S03]  /*36140*/  IMAD.MOV.U32 R5, RZ, RZ, R14 ;  /* 0x000000ffff057224 */ /* 0x000fc600078e000e */
[----:B------:R0:W-:Y:S04]  /*36150*/  @!P3 LDGSTS.E.BYPASS.LTC128B.128 [R8+0x17400], desc[UR60][R6.64+0x40], !P1 ;  /* 0x174000400608bfae */ /* 0x0001e8000c901d7c */
[----:B0-----:R-:W-:Y:S05]  /*36160*/  WARPSYNC.COLLECTIVE R15, `(.L_x_1937) ;  /* 0x000000000f087348 */ /* 0x001fea0003c00000 */
[----:B------:R1:W2:Y:S02]  /*36170*/  SHFL.IDX P6, R14, R13, R12, R11 ;  /* 0x0000000c0d0e7389 */ /* 0x0002a400000c000b */
[----:B012---:R-:W-:Y:S01]  /*36180*/  ENDCOLLECTIVE ;  /* 0x000000000000791b */ /* 0x007fe20003800000 */
.L_x_1937:
[----:B------:R-:W-:Y:S01]  /*36190*/  @!PT LDS RZ, [RZ] ;  /* 0x00000000fffff984 */ /* 0x000fe20000000800 */
[----:B------:R-:W-:Y:S01]  /*361a0*/  @!PT LDS RZ, [RZ] ;  /* 0x00000000fffff984 */ /* 0x000fe20000000800 */
[----:B------:R-:W-:Y:S01]  /*361b0*/  @!PT LDS RZ, [RZ] ;  /* 0x00000000fffff984 */ /* 0x000fe20000000800 */
[----:B------:R3:W-:Y:S01]  /*361c0*/  @!P3 LDGSTS.E.BYPASS.LTC128B.128 [R8+0x19400], desc[UR60][R6.64+0x80], !P2 ;  /* 0x194000800608bfae */ /* 0x0007e2000d101d7c */
[----:B------:R-:W-:Y:S01]  /*361d0*/  IMAD.MOV.U32 R3, RZ, RZ, R14 ;  /* 0x000000ffff037224 */ /* 0x000fe200078e000e */
[----:B------:R-:W-:Y:S06]  /*361e0*/  BRA `(.L_x_1938) ;  /* 0xffffffac000c7947 */ /* 0x000fec000383ffff */
.L_x_1783:
[----:B--2---:R-:W2:Y:S02]  /*361f0*/  LDL R2, [R1+0x4] ;  /* 0x0000040001027983 */ /* 0x004ea40000100800 */
[----:B--2---:R2:W3:Y:S02]  /*36200*/  SYNCS.PHASECHK.TRANS64.TRYWAIT P0, [R2+URZ+0x29820], R0 ;  /* 0x02982000020075a7 */ /* 0x0044e4000800017f */
[----:B---3--:R-:W-:Y:S05]  /*36210*/  @!P0 NANOSLEEP.SYNCS 0x989680 ;  /* 0x009896800000895d */ /* 0x008fea0003900000 */
[----:B------:R-:W3:Y:S02]  /*36220*/  @!P0 SYNCS.PHASECHK.TRANS64 P0, [R2+URZ+0x29820], R0 ;  /* 0x02982000020085a7 */ /* 0x000ee4000800007f */
[----:B---3--:R-:W-:Y:S05]  /*36230*/  @!P0 BRA `(.L_x_1783) ;  /* 0xfffffffc00ec8947 */ /* 0x008fea000383ffff */
[----:B------:R-:W-:Y:S05]  /*36240*/  BRA `(.L_x_1939) ;  /* 0xffffffac00807947 */ /* 0x000fea000383ffff */
.L_x_1789:
[----:B---3--:R3:W4:Y:S02]  /*36250*/  SYNCS.PHASECHK.TRANS64.TRYWAIT P0, [R5+URZ+0x29880], R4 ;  /* 0x02988004050075a7 */ /* 0x008724000800017f */
[----:B----4-:R-:W-:Y:S05]  /*36260*/  @!P0 NANOSLEEP.SYNCS 0x989680 ;  /* 0x009896800000895d */ /* 0x010fea0003900000 */
[----:B------:R-:W4:Y:S02]  /*36270*/  @!P0 SYNCS.PHASECHK.TRANS64 P0, [R5+URZ+0x29880], R4 ;  /* 0x02988004050085a7 */ /* 0x000f24000800007f */
[----:B----4-:R-:W-:Y:S05]  /*36280*/  @!P0 BRA `(.L_x_1789) ;  /* 0xfffffffc00f08947 */ /* 0x010fea000383ffff */
[----:B------:R-:W-:Y:S05]  /*36290*/  BRA `(.L_x_1940) ;  /* 0xffffffb000407947 */ /* 0x000fea000383ffff */
.L_x_1794:
[----:B-1----:R1:W2:Y:S02]  /*362a0*/  SYNCS.PHASECHK.TRANS64.TRYWAIT P0, [R5+URZ+0x29840], R4 ;  /* 0x02984004050075a7 */ /* 0x0022a4000800017f */
[----:B--2---:R-:W-:Y:S05]  /*362b0*/  @!P0 NANOSLEEP.SYNCS 0x989680 ;  /* 0x009896800000895d */ /* 0x004fea0003900000 */
[----:B------:R-:W2:Y:S02]  /*362c0*/  @!P0 SYNCS.PHASECHK.TRANS64 P0, [R5+URZ+0x29840], R4 ;  /* 0x02984004050085a7 */ /* 0x000ea4000800007f */
[----:B--2---:R-:W-:Y:S05]  /*362d0*/  @!P0 BRA `(.L_x_1794) ;  /* 0xfffffffc00f08947 */ /* 0x004fea000383ffff */
[----:B------:R-:W-:Y:S05]  /*362e0*/  BRA `(.L_x_1941) ;  /* 0xffffffb000c47947 */ /* 0x000fea000383ffff */
.L_x_1802:
[----:B---3--:R3:W4:Y:S02]  /*362f0*/  SYNCS.PHASECHK.TRANS64.TRYWAIT P0, [R20+URZ+0x29870], R4 ;  /* 0x02987004140075a7 */ /* 0x008724000800017f */
[----:B----4-:R-:W-:Y:S05]  /*36300*/  @!P0 NANOSLEEP.SYNCS 0x989680 ;  /* 0x009896800000895d */ /* 0x010fea0003900000 */
[----:B------:R-:W4:Y:S02]  /*36310*/  @!P0 SYNCS.PHASECHK.TRANS64 P0, [R20+URZ+0x29870], R4 ;  /* 0x02987004140085a7 */ /* 0x000f24000800007f */
[----:B----4-:R-:W-:Y:S05]  /*36320*/  @!P0 BRA `(.L_x_1802) ;  /* 0xfffffffc00f08947 */ /* 0x010fea000383ffff */
[----:B------:R-:W-:Y:S05]  /*36330*/  BRA `(.L_x_1942) ;  /* 0xffffffb400e87947 */ /* 0x000fea000383ffff */
.L_x_1804:
[----:B----4-:R4:W0:Y:S02]  /*36340*/  SYNCS.PHASECHK.TRANS64.TRYWAIT P0, [R20+URZ+0x29860], R3 ;  /* 0x02986003140075a7 */ /* 0x010824000800017f */
[----:B0-----:R-:W-:Y:S05]  /*36350*/  @!P0 NANOSLEEP.SYNCS 0x989680 ;  /* 0x009896800000895d */ /* 0x001fea0003900000 */
[----:B------:R-:W0:Y:S02]  /*36360*/  @!P0 SYNCS.PHASECHK.TRANS64 P0, [R20+URZ+0x29860], R3 ;  /* 0x02986003140085a7 */ /* 0x000e24000800007f */
[----:B0-----:R-:W-:Y:S05]  /*36370*/  @!P0 BRA `(.L_x_1804) ;  /* 0xfffffffc00f08947 */ /* 0x001fea000383ffff */
[----:B------:R-:W-:Y:S05]  /*36380*/  BRA `(.L_x_1943) ;  /* 0xffffffb400f07947 */ /* 0x000fea000383ffff */
.L_x_1811:
[----:B---3--:R3:W4:Y:S02]  /*36390*/  SYNCS.PHASECHK.TRANS64.TRYWAIT P1, [R17+URZ+0x29870], R0 ;  /* 0x02987000110075a7 */ /* 0x008724000802017f */
[----:B----4-:R-:W-:Y:S05]  /*363a0*/  @!P1 NANOSLEEP.SYNCS 0x989680 ;  /* 0x009896800000995d */ /* 0x010fea0003900000 */
[----:B------:R-:W4:Y:S02]  /*363b0*/  @!P1 SYNCS.PHASECHK.TRANS64 P1, [R17+URZ+0x29870], R0 ;  /* 0x02987000110095a7 */ /* 0x000f24000802007f */
[----:B----4-:R-:W-:Y:S05]  /*363c0*/  @!P1 BRA `(.L_x_1811) ;  /* 0xfffffffc00f09947 */ /* 0x010fea000383ffff */
[----:B------:R-:W-:Y:S05]  /*363d0*/  BRA `(.L_x_1944) ;  /* 0xffffffbc00dc7947 */ /* 0x000fea000383ffff */
.L_x_1813:
[----:B---3--:R3:W4:Y:S02]  /*363e0*/  SYNCS.PHASECHK.TRANS64.TRYWAIT P1, [R17+URZ+0x29860], R0 ;  /* 0x02986000110075a7 */ /* 0x008724000802017f */
[----:B----4-:R-:W-:Y:S05]  /*363f0*/  @!P1 NANOSLEEP.SYNCS 0x989680 ;  /* 0x009896800000995d */ /* 0x010fea0003900000 */
[----:B------:R-:W4:Y:S02]  /*36400*/  @!P1 SYNCS.PHASECHK.TRANS64 P1, [R17+URZ+0x29860], R0 ;  /* 0x02986000110095a7 */ /* 0x000f24000802007f */
[----:B----4-:R-:W-:Y:S05]  /*36410*/  @!P1 BRA `(.L_x_1813) ;  /* 0xfffffffc00f09947 */ /* 0x010fea000383ffff */
[----:B------:R-:W-:Y:S05]  /*36420*/  BRA `(.L_x_1945) ;  /* 0xffffffbc00e47947 */ /* 0x000fea000383ffff */
.L_x_1817:
[----:B------:R-:W-:Y:S01]  /*36430*/  BSSY B0, `(.L_x_1946) ;  /* 0x0000008000007945 */ /* 0x000fe20003800000 */
[----:B------:R-:W-:Y:S02]  /*36440*/  IMAD.MOV.U32 R13, RZ, RZ, R16 ;  /* 0x000000ffff0d7224 */ /* 0x000fe400078e0010 */
[----:B------:R-:W-:Y:S02]  /*36450*/  IMAD.MOV.U32 R12, RZ, RZ, RZ ;  /* 0x000000ffff0c7224 */ /* 0x000fe400078e00ff */
[----:B0-----:R-:W-:Y:S02]  /*36460*/  IMAD.MOV.U32 R11, RZ, RZ, 0x1f ;  /* 0x0000001fff0b7424 */ /* 0x001fe400078e00ff */
[----:B------:R-:W-:-:S07]  /*36470*/  IMAD.MOV.U32 R15, RZ, RZ, -0x1 ;  /* 0xffffffffff0f7424 */ /* 0x000fce00078e00ff */
[----:B------:R-:W-:Y:S05]  /*36480*/  WARPSYNC.COLLECTIVE R15, `(.L_x_1947) ;  /* 0x000000000f087348 */ /* 0x000fea0003c00000 */
[----:B------:R0:W1:Y:S02]  /*36490*/  SHFL.IDX P6, R14, R13, R12, R11 ;  /* 0x0000000c0d0e7389 */ /* 0x00006400000c000b */
[----:B01----:R-:W-:Y:S01]  /*364a0*/  ENDCOLLECTIVE ;  /* 0x000000000000791b */ /* 0x003fe20003800000 */
.L_x_1947:
[----:B------:R-:W-:Y:S05]  /*364b0*/  BSYNC B0 ;  /* 0x0000000000007941 */ /* 0x000fea0003800000 */
.L_x_1946:
[----:B------:R-:W-:Y:S02]  /*364c0*/  IMAD.MOV.U32 R13, RZ, RZ, R16 ;  /* 0x000000ffff0d7224 */ /* 0x000fe400078e0010 */
[----:B------:R-:W-:Y:S02]  /*364d0*/  IMAD.MOV.U32 R12, RZ, RZ, 0x1 ;  /* 0x00000001ff0c7424 */ /* 0x000fe400078e00ff */
[----:B------:R-:W-:Y:S02]  /*364e0*/  IMAD.MOV.U32 R11, RZ, RZ, 0x1f ;  /* 0x0000001fff0b7424 */ /* 0x000fe400078e00ff */
[----:B------:R-:W-:Y:S02]  /*364f0*/  IMAD.MOV.U32 R15, RZ, RZ, -0x1 ;  /* 0xffffffffff0f7424 */ /* 0x000fe400078e00ff */
[----:B------:R-:W-:Y:S02]  /*36500*/  IMAD.IADD R4, R19, 0x1, R7 ;  /* 0x0000000113047824 */ /* 0x000fe400078e0207 */
[----:B------:R-:W-:-:S07]  /*36510*/  IMAD.MOV.U32 R0, RZ, RZ, R14 ;  /* 0x000000ffff007224 */ /* 0x000fce00078e000e */
[----:B------:R-:W-:Y:S05]  /*36520*/  WARPSYNC.COLLECTIVE R15, `(.L_x_1948) ;  /* 0x000000000f087348 */ /* 0x000fea0003c00000 */
[----:B------:R0:W1:Y:S02]  /*36530*/  SHFL.IDX P6, R14, R13, R12, R11 ;  /* 0x0000000c0d0e7389 */ /* 0x00006400000c000b */
[----:B01----:R-:W-:Y:S01]  /*36540*/  ENDCOLLECTIVE ;  /* 0x000000000000791b */ /* 0x003fe20003800000 */
.L_x_1948:
[----:B------:R-:W-:Y:S02]  /*36550*/  ULDC UR4, c[0x0][0xc3c] ;  /* 0x00030f0000047ab9 */ /* 0x000fe40000000800 */
[----:B------:R-:W-:-:S13]  /*36560*/  ISETP.GE.OR P1, PT, R4, UR4, !P0 ;  /* 0x0000000404007c0c */ /* 0x000fda000c726670 */
[----:B------:R-:W0:Y:S01]  /*36570*/  @!P1 LDC.64 R2, c[0x0][0xc80] ;  /* 0x00032000ff029b82 */ /* 0x000e220000000a00 */
[----:B------:R-:W-:Y:S02]  /*36580*/  IMAD.MOV.U32 R11, RZ, RZ, RZ ;  /* 0x000000ffff0b7224 */ /* 0x000fe400078e00ff */
        /* <DEDUP_REMOVED lines=14> */
.L_x_1949:
[----:B------:R-:W-:Y:S02]  /*36670*/  IMAD.MOV.U32 R12, RZ, RZ, 0x2 ;  /* 0x00000002ff0c7424 */ /* 0x000fe400078e00ff */
[----:B------:R-:W-:-:S05]  /*36680*/  IMAD.MOV.U32 R3, RZ, RZ, R14 ;  /* 0x000000ffff037224 */ /* 0x000fca00078e000e */
[----:B------:R-:W-:-:S05]  /*36690*/  SEL R3, R3, RZ, P1 ;  /* 0x000000ff03037207 */ /* 0x000fca0000800000 */
[----:B------:R-:W-:-:S04]  /*366a0*/  IMAD.IADD R3, R2, 0x1, R3 ;  /* 0x0000000102037824 */ /* 0x000fc800078e0203 */
[----:B------:R-:W-:-:S07]  /*366b0*/  IMAD.MOV.U32 R13, RZ, RZ, R3 ;  /* 0x000000ffff0d7224 */ /* 0x000fce00078e0003 */
[----:B------:R-:W-:Y:S05]  /*366c0*/  WARPSYNC.COLLECTIVE R15, `(.L_x_1950) ;  /* 0x000000000f087348 */ /* 0x000fea0003c00000 */
[----:B------:R0:W1:Y:S02]  /*366d0*/  SHFL.UP P6, R14, R13, R12, R11 ;  /* 0x0400000c0d0e7389 */ /* 0x00006400000c000b */
[----:B01----:R-:W-:Y:S01]  /*366e0*/  ENDCOLLECTIVE ;  /* 0x000000000000791b */ /* 0x003fe20003800000 */
.L_x_1950:
        /* <DEDUP_REMOVED lines=8> */
.L_x_1951:
        /* <DEDUP_REMOVED lines=8> */
.L_x_1952:
        /* <DEDUP_REMOVED lines=8> */
.L_x_1953:
[----:B------:R-:W-:Y:S02]  /*36870*/  IMAD.MOV.U32 R12, RZ, RZ, 0x1f ;  /* 0x0000001fff0c7424 */ /* 0x000fe400078e00ff */
        /* <DEDUP_REMOVED lines=8> */
.L_x_1954:
[----:B------:R-:W-:Y:S01]  /*36900*/  IMAD.MOV.U32 R8, RZ, RZ, R14 ;  /* 0x000000ffff087224 */ /* 0x000fe200078e000e */
[----:B------:R-:W-:Y:S06]  /*36910*/  BRA `(.L_x_1955) ;  /* 0xffffffc000ec7947 */ /* 0x000fec000383ffff */
.L_x_1822:
[----:B------:R-:W-:Y:S01]  /*36920*/  BSSY B0, `(.L_x_1956) ;  /* 0x0000008000007945 */ /* 0x000fe20003800000 */
[----:B-----5:R-:W-:Y:S02]  /*36930*/  IMAD.MOV.U32 R13, RZ, RZ, R2 ;  /* 0x000000ffff0d7224 */ /* 0x020fe400078e0002 */
[----:B------:R-:W-:Y:S02]  /*36940*/  IMAD.MOV.U32 R12, RZ, RZ, 0x1 ;  /* 0x00000001ff0c7424 */ /* 0x000fe400078e00ff */
[----:B0-----:R-:W-:Y:S02]  /*36950*/  IMAD.MOV.U32 R11, RZ, RZ, RZ ;  /* 0x000000ffff0b7224 */ /* 0x001fe400078e00ff */
[----:B------:R-:W-:-:S07]  /*36960*/  IMAD.MOV.U32 R15, RZ, RZ, -0x1 ;  /* 0xffffffffff0f7424 */ /* 0x000fce00078e00ff */
[----:B-12---:R-:W-:Y:S05]  /*36970*/  WARPSYNC.COLLECTIVE R15, `(.L_x_1957) ;  /* 0x000000000f087348 */ /* 0x006fea0003c00000 */
[----:B------:R0:W3:Y:S02]  /*36980*/  SHFL.UP P6, R14, R13, R12, R11 ;  /* 0x0400000c0d0e7389 */ /* 0x0000e400000c000b */
[----:B0123--:R-:W-:Y:S01]  /*36990*/  ENDCOLLECTIVE ;  /* 0x000000000000791b */ /* 0x00ffe20003800000 */
.L_x_1957:
[----:B------:R-:W-:Y:S05]  /*369a0*/  BSYNC B0 ;  /* 0x0000000000007941 */ /* 0x000fea0003800000 */
.L_x_1956:
[----:B------:R-:W-:Y:S02]  /*369b0*/  IMAD.MOV.U32 R3, RZ, RZ, R14 ;  /* 0x000000ffff037224 */ /* 0x000fe400078e000e */
[----:B------:R-:W-:Y:S02]  /*369c0*/  IMAD.MOV.U32 R12, RZ, RZ, 0x2 ;  /* 0x00000002ff0c7424 */ /* 0x000fe400078e00ff */
[----:B------:R-:W-:Y:S01]  /*369d0*/  IMAD.MOV.U32 R11, RZ, RZ, RZ ;  /* 0x000000ffff0b7224 */ /* 0x000fe200078e00ff */
[----:B------:R-:W-:Y:S01]  /*369e0*/  SEL R3, R3, RZ, P1 ;  /* 0x000000ff03037207 */ /* 0x000fe20000800000 */
[----:B------:R-:W-:-:S04]  /*369f0*/  IMAD.MOV.U32 R15, RZ, RZ, -0x1 ;  /* 0xffffffffff0f7424 */ /* 0x000fc800078e00ff */
[----:B------:R-:W-:-:S04]  /*36a00*/  IMAD.IADD R3, R2, 0x1, R3 ;  /* 0x0000000102037824 */ /* 0x000fc800078e0203 */
[----:B------:R-:W-:-:S07]  /*36a10*/  IMAD.MOV.U32 R13, RZ, RZ, R3 ;  /* 0x000000ffff0d7224 */ /* 0x000fce00078e0003 */
[----:B------:R-:W-:Y:S05]  /*36a20*/  WARPSYNC.COLLECTIVE R15, `(.L_x_1958) ;  /* 0x000000000f087348 */ /* 0x000fea0003c00000 */
[----:B------:R0:W1:Y:S02]  /*36a30*/  SHFL.UP P6, R14, R13, R12, R11 ;  /* 0x0400000c0d0e7389 */ /* 0x00006400000c000b */
[----:B01----:R-:W-:Y:S01]  /*36a40*/  ENDCOLLECTIVE ;  /* 0x000000000000791b */ /* 0x003fe20003800000 */
.L_x_1958:
        /* <DEDUP_REMOVED lines=8> */
.L_x_1959:
        /* <DEDUP_REMOVED lines=8> */
.L_x_1960:
        /* <DEDUP_REMOVED lines=8> */
.L_x_1961:
        /* <DEDUP_REMOVED lines=9> */
.L_x_1962:
[----:B------:R-:W-:Y:S01]  /*36c60*/  IMAD.MOV.U32 R8, RZ, RZ, R14 ;  /* 0x000000ffff087224 */ /* 0x000fe200078e000e */
[----:B------:R-:W-:Y:S06]  /*36c70*/  BRA `(.L_x_1963) ;  /* 0xffffffc000b07947 */ /* 0x000fec000383ffff */
.L_x_1824:
[----:B------:R-:W-:Y:S01]  /*36c80*/  BSSY B0, `(.L_x_1964) ;  /* 0x0000006000007945 */ /* 0x000fe20003800000 */
[----:B------:R-:W-:Y:S01]  /*36c90*/  PLOP3.LUT P6, PT, P6, PT, PT, 0x8, 0x0 ;  /* 0x000000000000781c */ /* 0x000fe200037ce170 */
[----:B------:R-:W-:-:S12]  /*36ca0*/  IMAD.MOV.U32 R15, RZ, RZ, -0x1 ;  /* 0xffffffffff0f7424 */ /* 0x000fd800078e00ff */
[----:B01----:R-:W-:Y:S05]  /*36cb0*/  WARPSYNC.COLLECTIVE R15, `(.L_x_1965) ;  /* 0x000000000f087348 */ /* 0x003fea0003c00000 */
[----:B------:R-:W-:Y:S01]  /*36cc0*/  VOTE.ANY R14, PT, P6 ;  /* 0x00000000000e7806 */ /* 0x000fe200030e0100 */
[----:B01----:R-:W-:Y:S06]  /*36cd0*/  ENDCOLLECTIVE ;  /* 0x000000000000791b */ /* 0x003fec0003800000 */
.L_x_1965:
[----:B------:R-:W-:Y:S05]  /*36ce0*/  BSYNC B0 ;  /* 0x0000000000007941 */ /* 0x000fea0003800000 */
.L_x_1964:
[----:B------:R-:W-:Y:S02]  /*36cf0*/  IMAD.MOV.U32 R3, RZ, RZ, R14 ;  /* 0x000000ffff037224 */ /* 0x000fe400078e000e */
[----:B------:R-:W-:Y:S02]  /*36d00*/  IMAD.MOV.U32 R13, RZ, RZ, R2 ;  /* 0x000000ffff0d7224 */ /* 0x000fe400078e0002 */
[----:B------:R-:W0:Y:S01]  /*36d10*/  POPC R5, R3 ;  /* 0x0000000300057309 */ /* 0x000e220000000000 */
[----:B------:R-:W-:Y:S02]  /*36d20*/  IMAD.MOV.U32 R11, RZ, RZ, 0x1f ;  /* 0x0000001fff0b7424 */ /* 0x000fe400078e00ff */
[----:B------:R-:W-:Y:S02]  /*36d30*/  IMAD.MOV.U32 R15, RZ, RZ, -0x1 ;  /* 0xffffffffff0f7424 */ /* 0x000fe400078e00ff */
[----:B0-----:R-:W-:-:S07]  /*36d40*/  IMAD.MOV.U32 R12, RZ, RZ, R5 ;  /* 0x000000ffff0c7224 */ /* 0x001fce00078e0005 */
[----:B------:R-:W-:Y:S05]  /*36d50*/  WARPSYNC.COLLECTIVE R15, `(.L_x_1966) ;  /* 0x000000000f087348 */ /* 0x000fea0003c00000 */
[----:B------:R0:W1:Y:S02]  /*36d60*/  SHFL.IDX P6, R14, R13, R12, R11 ;  /* 0x0000000c0d0e7389 */ /* 0x00006400000c000b */
[----:B01----:R-:W-:Y:S01]  /*36d70*/  ENDCOLLECTIVE ;  /* 0x000000000000791b */ /* 0x003fe20003800000 */
.L_x_1966:
[----:B------:R-:W-:Y:S01]  /*36d80*/  IMAD.MOV.U32 R17, RZ, RZ, R14 ;  /* 0x000000ffff117224 */ /* 0x000fe200078e000e */
[----:B------:R-:W-:Y:S06]  /*36d90*/  BRA `(.L_x_1967) ;  /* 0xffffffc000a07947 */ /* 0x000fec000383ffff */
.L_x_1826:
[----:B------:R-:W-:Y:S01]  /*36da0*/  BSSY B0, `(.L_x_1968) ;  /* 0x0000007000007945 */ /* 0x000fe20003800000 */
[----:B------:R-:W-:Y:S02]  /*36db0*/  IMAD.MOV.U32 R13, RZ, RZ, R6 ;  /* 0x000000ffff0d7224 */ /* 0x000fe400078e0006 */
[----:B0-----:R-:W-:Y:S02]  /*36dc0*/  IMAD.MOV.U32 R11, RZ, RZ, 0x1f ;  /* 0x0000001fff0b7424 */ /* 0x001fe400078e00ff */
[----:B------:R-:W-:-:S07]  /*36dd0*/  IMAD.MOV.U32 R15, RZ, RZ, -0x1 ;  /* 0xffffffffff0f7424 */ /* 0x000fce00078e00ff */
[----:B-123--:R-:W-:Y:S05]  /*36de0*/  WARPSYNC.COLLECTIVE R15, `(.L_x_1969) ;  /* 0x000000000f087348 */ /* 0x00efea0003c00000 */
[----:B------:R0:W4:Y:S02]  /*36df0*/  SHFL.IDX P6, R14, R13, R12, R11 ;  /* 0x0000000c0d0e7389 */ /* 0x00012400000c000b */
[----:B01234-:R-:W-:Y:S01]  /*36e00*/  ENDCOLLECTIVE ;  /* 0x000000000000791b */ /* 0x01ffe20003800000 */
.L_x_1969:
[----:B------:R-:W-:Y:S05]  /*36e10*/  BSYNC B0 ;  /* 0x0000000000007941 */ /* 0x000fea0003800000 */
.L_x_1968:
[----:B------:R-:W-:Y:S01]  /*36e20*/  IMAD.MOV.U32 R6, RZ, RZ, R14 ;  /* 0x000000ffff067224 */ /* 0x000fe200078e000e */
[----:B------:R-:W-:Y:S06]  /*36e30*/  BRA `(.L_x_1970) ;  /* 0xffffffc000947947 */ /* 0x000fec000383ffff */
.L_x_1830:
[----:B0-----:R0:W2:Y:S02]  /*36e40*/  SYNCS.PHASECHK.TRANS64.TRYWAIT P0, [R0+URZ+0x29820], R3 ;  /* 0x02982003000075a7 */ /* 0x0010a4000800017f */
[----:B--2---:R-:W-:Y:S05]  /*36e50*/  @!P0 NANOSLEEP.SYNCS 0x989680 ;  /* 0x009896800000895d */ /* 0x004fea0003900000 */
[----:B------:R-:W2:Y:S02]  /*36e60*/  @!P0 SYNCS.PHASECHK.TRANS64 P0, [R0+URZ+0x29820], R3 ;  /* 0x02982003000085a7 */ /* 0x000ea4000800007f */
[----:B--2---:R-:W-:Y:S05]  /*36e70*/  @!P0 BRA `(.L_x_1830) ;  /* 0xfffffffc00f08947 */ /* 0x004fea000383ffff */
[----:B------:R-:W-:Y:S05]  /*36e80*/  BRA `(.L_x_1971) ;  /* 0xffffffc8001c7947 */ /* 0x000fea000383ffff */
.L_x_1831:
[----:B------:R-:W2:Y:S01]  /*36e90*/  S2R R2, SR_TID.X ;  /* 0x0000000000027919 */ /* 0x000ea20000002100 */
[----:B------:R-:W-:Y:S01]  /*36ea0*/  BSSY B0, `(.L_x_1972) ;  /* 0x000000a000007945 */ /* 0x000fe20003800000 */
[----:B------:R-:W-:Y:S02]  /*36eb0*/  IMAD.MOV.U32 R12, RZ, RZ, RZ ;  /* 0x000000ffff0c7224 */ /* 0x000fe400078e00ff */
[----:B------:R-:W-:Y:S02]  /*36ec0*/  IMAD.MOV.U32 R11, RZ, RZ, 0x1f ;  /* 0x0000001fff0b7424 */ /* 0x000fe400078e00ff */
[----:B------:R-:W-:Y:S01]  /*36ed0*/  IMAD.MOV.U32 R15, RZ, RZ, -0x1 ;  /* 0xffffffffff0f7424 */ /* 0x000fe200078e00ff */
[----:B--2---:R-:W-:-:S04]  /*36ee0*/  SHF.R.U32.HI R2, RZ, 0x5, R2 ;  /* 0x00000005ff027819 */ /* 0x004fc80000011602 */
[----:B------:R-:W-:-:S05]  /*36ef0*/  LOP3.LUT R2, R2, 0x3, RZ, 0xc0, !PT ;  /* 0x0000000302027812 */ /* 0x000fca00078ec0ff */
[----:B------:R-:W-:-:S07]  /*36f00*/  IMAD.MOV.U32 R13, RZ, RZ, R2 ;  /* 0x000000ffff0d7224 */ /* 0x000fce00078e0002 */
[----:B01----:R-:W-:Y:S05]  /*36f10*/  WARPSYNC.COLLECTIVE R15, `(.L_x_1973) ;  /* 0x000000000f087348 */ /* 0x003fea0003c00000 */
[----:B------:R2:W3:Y:S02]  /*36f20*/  SHFL.IDX P6, R14, R13, R12, R11 ;  /* 0x0000000c0d0e7389 */ /* 0x0004e400000c000b */
[----:B0123--:R-:W-:Y:S01]  /*36f30*/  ENDCOLLECTIVE ;  /* 0x000000000000791b */ /* 0x00ffe20003800000 */
.L_x_1973:
[----:B------:R-:W-:Y:S05]  /*36f40*/  BSYNC B0 ;  /* 0x0000000000007941 */ /* 0x000fea0003800000 */
.L_x_1972:
[----:B------:R-:W-:Y:S05]  /*36f50*/  BRA `(.L_x_1974) ;  /* 0xffffffc800047947 */ /* 0x000fea000383ffff */
.L_x_1832:
[----:B------:R-:W-:Y:S01]  /*36f60*/  BSSY B0, `(.L_x_1975) ;  /* 0x0000006000007945 */ /* 0x000fe20003800000 */
[----:B------:R-:W-:-:S07]  /*36f70*/  IMAD.MOV.U32 R15, RZ, RZ, -0x1 ;  /* 0xffffffffff0f7424 */ /* 0x000fce00078e00ff */
[----:B012---:R-:W-:Y:S05]  /*36f80*/  WARPSYNC.COLLECTIVE R15, `(.L_x_1976) ;  /* 0x000000000f0c7348 */ /* 0x007fea0003c00000 */
[----:B------:R-:W-:Y:S02]  /*36f90*/  ELECT P6, UR62, PT ;  /* 0x00000000003e782f */ /* 0x000fe400038c0000 */
[----:B------:R-:W-:Y:S01]  /*36fa0*/  MOV R14, UR62 ;  /* 0x0000003e000e7c02 */ /* 0x000fe20008000f00 */
[----:B012---:R-:W-:Y:S10]  /*36fb0*/  ENDCOLLECTIVE ;  /* 0x000000000000791b */ /* 0x007ff40003800000 */
.L_x_1976:
[----:B------:R-:W-:Y:S05]  /*36fc0*/  BSYNC B0 ;  /* 0x0000000000007941 */ /* 0x000fea0003800000 */
.L_x_1975:
[----:B------:R-:W-:Y:S05]  /*36fd0*/  BRA `(.L_x_1977) ;  /* 0xffffffc400f87947 */ /* 0x000fea000383ffff */
.L_x_1834:
[----:B0-----:R0:W1:Y:S02]  /*36fe0*/  SYNCS.PHASECHK.TRANS64.TRYWAIT P1, [R6+URZ], R5 ;  /* 0x00000005060075a7 */ /* 0x001064000802017f */
[----:B-1----:R-:W-:Y:S05]  /*36ff0*/  @!P1 NANOSLEEP.SYNCS 0x989680 ;  /* 0x009896800000995d */ /* 0x002fea0003900000 */
[----:B------:R-:W1:Y:S02]  /*37000*/  @!P1 SYNCS.PHASECHK.TRANS64 P1, [R6+URZ], R5 ;  /* 0x00000005060095a7 */ /* 0x000e64000802007f */
[----:B-1----:R-:W-:Y:S05]  /*37010*/  @!P1 BRA `(.L_x_1834) ;  /* 0xfffffffc00f09947 */ /* 0x002fea000383ffff */
[----:B------:R-:W-:Y:S05]  /*37020*/  BRA `(.L_x_1978) ;  /* 0xffffffc800347947 */ /* 0x000fea000383ffff */
.L_x_1835:
[----:B-1----:R1:W2:Y:S02]  /*37030*/  SYNCS.PHASECHK.TRANS64.TRYWAIT P1, [R7+URZ], R2 ;  /* 0x00000002070075a7 */ /* 0x0022a4000802017f */
[----:B--2---:R-:W-:Y:S05]  /*37040*/  @!P1 NANOSLEEP.SYNCS 0x989680 ;  /* 0x009896800000995d */ /* 0x004fea0003900000 */
[----:B------:R-:W2:Y:S02]  /*37050*/  @!P1 SYNCS.PHASECHK.TRANS64 P1, [R7+URZ], R2 ;  /* 0x00000002070095a7 */ /* 0x000ea4000802007f */
[----:B--2---:R-:W-:Y:S05]  /*37060*/  @!P1 BRA `(.L_x_1835) ;  /* 0xfffffffc00f09947 */ /* 0x004fea000383ffff */
[----:B------:R-:W-:Y:S05]  /*37070*/  BRA `(.L_x_1979) ;  /* 0xffffffc800287947 */ /* 0x000fea000383ffff */
.L_x_1837:
[----:B--2---:R2:W3:Y:S02]  /*37080*/  SYNCS.PHASECHK.TRANS64.TRYWAIT P1, [R4+URZ+0x29860], R5 ;  /* 0x02986005040075a7 */ /* 0x0044e4000802017f */
[----:B---3--:R-:W-:Y:S05]  /*37090*/  @!P1 NANOSLEEP.SYNCS 0x989680 ;  /* 0x009896800000995d */ /* 0x008fea0003900000 */
[----:B------:R-:W3:Y:S02]  /*370a0*/  @!P1 SYNCS.PHASECHK.TRANS64 P1, [R4+URZ+0x29860], R5 ;  /* 0x02986005040095a7 */ /* 0x000ee4000802007f */
[----:B---3--:R-:W-:Y:S05]  /*370b0*/  @!P1 BRA `(.L_x_1837) ;  /* 0xfffffffc00f09947 */ /* 0x008fea000383ffff */
[----:B------:R-:W-:Y:S05]  /*370c0*/  BRA `(.L_x_1980) ;  /* 0xffffffc8002c7947 */ /* 0x000fea000383ffff */
.L_x_1839:
[----:B---3--:R3:W4:Y:S02]  /*370d0*/  SYNCS.PHASECHK.TRANS64.TRYWAIT P1, [R3+URZ+0x29860], R2 ;  /* 0x02986002030075a7 */ /* 0x008724000802017f */
[----:B----4-:R-:W-:Y:S05]  /*370e0*/  @!P1 NANOSLEEP.SYNCS 0x989680 ;  /* 0x009896800000995d */ /* 0x010fea0003900000 */
[----:B------:R-:W4:Y:S02]  /*370f0*/  @!P1 SYNCS.PHASECHK.TRANS64 P1, [R3+URZ+0x29860], R2 ;  /* 0x02986002030095a7 */ /* 0x000f24000802007f */
[----:B----4-:R-:W-:Y:S05]  /*37100*/  @!P1 BRA `(.L_x_1839) ;  /* 0xfffffffc00f09947 */ /* 0x010fea000383ffff */
[----:B------:R-:W-:Y:S05]  /*37110*/  BRA `(.L_x_1981) ;  /* 0xffffffc8002c7947 */ /* 0x000fea000383ffff */
.L_x_1841:
[----:B----4-:R4:W0:Y:S02]  /*37120*/  SYNCS.PHASECHK.TRANS64.TRYWAIT P0, [R4+URZ+0x29880], R5 ;  /* 0x02988005040075a7 */ /* 0x010824000800017f */
[----:B0-----:R-:W-:Y:S05]  /*37130*/  @!P0 NANOSLEEP.SYNCS 0x989680 ;  /* 0x009896800000895d */ /* 0x001fea0003900000 */
[----:B------:R-:W0:Y:S02]  /*37140*/  @!P0 SYNCS.PHASECHK.TRANS64 P0, [R4+URZ+0x29880], R5 ;  /* 0x02988005040085a7 */ /* 0x000e24000800007f */
[----:B0-----:R-:W-:Y:S05]  /*37150*/  @!P0 BRA `(.L_x_1841) ;  /* 0xfffffffc00f08947 */ /* 0x001fea000383ffff */
[----:B------:R-:W-:Y:S05]  /*37160*/  BRA `(.L_x_1842) ;  /* 0xffffffc800287947 */ /* 0x000fea000383ffff */
.L_x_1982:
        /* <DEDUP_REMOVED lines=9> */
.L_x_2855:


//--------------------- .text._ZN7cutlass13device_kernelIN5flash11enable_sm90INS1_16FlashAttnFwdSm90INS1_25CollectiveMainloopFwdSm90ILi2EN4cute5tupleIJNS5_1CILi1EEES8_S8_EEENS6_IJNS7_ILi128EEENS7_ILi160EEENS7_ILi192EEEEEELi128ENS_12float_e4m3_tEfNS_4arch4Sm90ELb1ELb0ELb0ELb0ELb0ELb0ELb0ELb1ELb1ELb1ELb0ELb0EEENS1_21CollectiveEpilogueFwdINS6_IJSA_SA_SB_EEES9_NS_10bfloat16_tESG_Li256ELb0ELb1ELb0ELb1EEENS1_30DynamicPersistentTileSchedulerILi256ELi128ELb0ELb1ELb1EEEEEEEEEvNT_6ParamsE --------------------------
	.section	.text._ZN7cutlass13device_kernelIN5flash11enable_sm90INS1_16FlashAttnFwdSm90INS1_25CollectiveMainloopFwdSm90ILi2EN4cute5tupleIJNS5_1CILi1EEES8_S8_EEENS6_IJNS7_ILi128EEENS7_ILi160EEENS7_ILi192EEEEEELi128ENS_12float_e4m3_tEfNS_4arch4Sm90ELb1ELb0ELb0ELb0ELb0ELb0ELb0ELb1ELb1ELb1ELb0ELb0EEENS1_21CollectiveEpilogueFwdINS6_IJSA_SA_SB_EEES9_NS_10bfloat16_tESG_Li256ELb0ELb1ELb0ELb1EEENS1_30DynamicPersistentTileSchedulerILi256ELi128ELb0ELb1ELb1EEEEEEEEEvNT_6ParamsE,"ax",@progbits
	.align	128
.text._ZN7cutlass13device_kernelIN5flash11enable_sm90INS1_16FlashAttnFwdSm90INS1_25CollectiveMainloopFwdSm90ILi2EN4cute5tupleIJNS5_1CILi1EEES8_S8_EEENS6_IJNS7_ILi128EEENS7_ILi160EEENS7_ILi192EEEEEELi128ENS_12float_e4m3_tEfNS_4arch4Sm90ELb1ELb0ELb0ELb0ELb0ELb0ELb0ELb1ELb1ELb1ELb0ELb0EEENS1_21CollectiveEpilogueFwdINS6_IJSA_SA_SB_EEES9_NS_10bfloat16_tESG_Li256ELb0ELb1ELb0ELb1EEENS1_30DynamicPersistentTileSchedulerILi256ELi128ELb0ELb1ELb1EEEEEEEEEvNT_6ParamsE:
        .type           _ZN7cutlass13device_kernelIN5flash11enable_sm90INS1_16FlashAttnFwdSm90INS1_25CollectiveMainloopFwdSm90ILi2EN4cute5tupleIJNS5_1CILi1EEES8_S8_EEENS6_IJNS7_ILi128EEENS7_ILi160EEENS7_ILi192EEEEEELi128ENS_12float_e4m3_tEfNS_4arch4Sm90ELb1ELb0ELb0ELb0ELb0ELb0ELb0ELb1ELb1ELb1ELb0ELb0EEENS1_21CollectiveEpilogueFwdINS6_IJSA_SA_SB_EEES9_NS_10bfloat16_tESG_Li256ELb0ELb1ELb0ELb1EEENS1_30DynamicPersistentTileSchedulerILi256ELi128ELb0ELb1ELb1EEEEEEEEEvNT_6ParamsE,@function
        .size           _ZN7cutlass13device_kernelIN5flash11enable_sm90INS1_16FlashAttnFwdSm90INS1_25CollectiveMainloopFwdSm90ILi2EN4cute5tupleIJNS5_1CILi1EEES8_S8_EEENS6_IJNS7_ILi128EEENS7_ILi160EEENS7_ILi192EEEEEELi128ENS_12float_e4m3_tEfNS_4arch4Sm90ELb1ELb0ELb0ELb0ELb0ELb0ELb0ELb1ELb1ELb1ELb0ELb0EEENS1_21CollectiveEpilogueFwdINS6_IJSA_SA_SB_EEES9_NS_10bfloat16_tESG_Li256ELb0ELb1ELb0ELb1EEENS1_30DynamicPersistentTileSchedulerILi256ELi128ELb0ELb1ELb1EEEEEEEEEvNT_6ParamsE,(.L_x_2856 - _ZN7cutlass13device_kernelIN5flash11enable_sm90INS1_16FlashAttnFwdSm90INS1_25CollectiveMainloopFwdSm90ILi2EN4cute5tupleIJNS5_1CILi1EEES8_S8_EEENS6_IJNS7_ILi128EEENS7_ILi160EEENS7_ILi192EEEEEELi128ENS_12float_e4m3_tEfNS_4arch4Sm90ELb1ELb0ELb0ELb0ELb0ELb0ELb0ELb1ELb1ELb1ELb0ELb0EEENS1_21CollectiveEpilogueFwdINS6_IJSA_SA_SB_EEES9_NS_10bfloat16_tESG_Li256ELb0ELb1ELb0ELb1EEENS1_30DynamicPersistentTileSchedulerILi256ELi128ELb0ELb1ELb1EEEEEEEEEvNT_6ParamsE)
        .other          _ZN7cutlass13device_kernelIN5flash11enable_sm90INS1_16FlashAttnFwdSm90INS1_25CollectiveMainloopFwdSm90ILi2EN4cute5tupleIJNS5_1CILi1EEES8_S8_EEENS6_IJNS7_ILi128EEENS7_ILi160EEENS7_ILi192EEEEEELi128ENS_12float_e4m3_tEfNS_4arch4Sm90ELb1ELb0ELb0ELb0ELb0ELb0ELb0ELb1ELb1ELb1ELb0ELb0EEENS1_21CollectiveEpilogueFwdINS6_IJSA_SA_SB_EEES9_NS_10bfloat16_tESG_Li256ELb0ELb1ELb0ELb1EEENS1_30DynamicPersistentTileSchedulerILi256ELi128ELb0ELb1ELb1EEEEEEEEEvNT_6ParamsE,@"STO_CUDA_ENTRY STV_DEFAULT"
_ZN7cutlass13device_kernelIN5flash11enable_sm90INS1_16FlashAttnFwdSm90INS1_25CollectiveMainloopFwdSm90ILi2EN4cute5tupleIJNS5_1CILi1EEES8_S8_EEENS6_IJNS7_ILi128EEENS7_ILi160EEENS7_ILi192EEEEEELi128ENS_12float_e4m3_tEfNS_4arch4Sm90ELb1ELb0ELb0ELb0ELb0ELb0ELb0ELb1ELb1ELb1ELb0ELb0EEENS1_21CollectiveEpilogueFwdINS6_IJSA_SA_SB_EEES9_NS_10bfloat16_tESG_Li256ELb0ELb1ELb0ELb1EEENS1_30DynamicPersistentTileSchedulerILi256ELi128ELb0ELb1ELb1EEEEEEEEEvNT_6ParamsE:
        /* <DEDUP_REMOVED lines=18> */
.L_x_1984:
[----:B------:R-:W-:Y:S05]  /*0120*/  BSYNC B0 ;  /* 0x0000000000007941 */ /* 0x000fea0003800000 */
.L_x_1983:
        /* <DEDUP_REMOVED lines=41> */
.L_x_1985:
        /* <DEDUP_REMOVED lines=22> */
.L_x_1986:
        /* <DEDUP_REMOVED lines=18> */
.L_x_1987:
        /* <DEDUP_REMOVED lines=22> */
.L_x_1988:
        /* <DEDUP_REMOVED lines=22> */
.L_x_1989:
[----:B------:R-:W-:Y:S01]  /*0900*/  PLOP3.LUT P0, PT, PT, PT, UP0, 0x80, 0x0 ;  /* 0x000000000000781c */ /* 0x000fe20003f0f008 */
[----:B------:R-:W-:Y:S01]  /*0910*/  UMOV UR38, 0x1 ;  /* 0x0000000100267882 */ /* 0x000fe20000000000 */
[----:B------:R-:W-:Y:S01]  /*0920*/  NOP ;  /* 0x0000000000007918 */ /* 0x000fe20000000000 */
[----:B------:R-:W-:Y:S01]  /*0930*/  USEL UR38, UR38, 0x2, !UP0 ;  /* 0x0000000226267887 */ /* 0x000fe2000c000000 */
[----:B------:R-:W-:Y:S01]  /*0940*/  ULDC.64 UR50, c[0x0][0x208] ;  /* 0x0000820000327ab9 */ /* 0x000fe20000000a00 */
[----:B012-4-:R-:W-:Y:S08]  /*0950*/  BAR.SYNC.DEFER_BLOCKING 0x0 ;  /* 0x0000000000007b1d */ /* 0x017ff00000010000 */
[----:B------:R-:W-:Y:S05]  /*0960*/  @!P0 BRA `(.L_x_1990) ;  /* 0x000000d400a08947 */ /* 0x000fea0003800000 */
.L_x_1991:
        /* <DEDUP_REMOVED lines=23> */
[----:B------:R-:W-:Y:S01]  /*0ae0*/  LEA.HI R2, R3, R194, RZ, 0x4 ;  /* 0x000000c203027211 */ /* 0x000fe200078f20ff */
[----:B------:R-:W-:Y:S01]  /*0af0*/  IMAD.SHL.U32 R4, R4, 0x20, RZ ;  /* 0x0000002004047824 */ /* 0x000fe200078e00ff */
[----:B------:R-:W-:Y:S01]  /*0b00*/  SHF.R.S32.HI R189, RZ, 0x7, R0 ;  /* 0x00000007ffbd7819 */ /* 0x000fe20000011400 */
[----:B------:R-:W-:Y:S01]  /*0b10*/  IMAD.IADD R188, R194, 0x1, -R5 ;  /* 0x00000001c2bc7824 */ /* 0x000fe200078e0a05 */
[----:B------:R-:W-:-:S02]  /*0b20*/  SHF.R.S32.HI R7, RZ, 0x4, R2 ;  /* 0x00000004ff077819 */ /* 0x000fc40000011402 */
[----:B------:R-:W-:Y:S02]  /*0b30*/  LOP3.LUT R5, R2, 0x3fffff0, RZ, 0xc0, !PT ;  /* 0x03fffff002057812 */ /* 0x000fe400078ec0ff */
[----:B------:R-:W-:Y:S02]  /*0b40*/  SHF.R.S32.HI R9, RZ, 0x1f, R188 ;  /* 0x0000001fff097819 */ /* 0x000fe400000114bc */
[----:B------:R-:W-:Y:S01]  /*0b50*/  LOP3.LUT R4, R4, 0xfffffc00, RZ, 0xc0, !PT ;  /* 0xfffffc0004047812 */ /* 0x000fe200078ec0ff */
[----:B------:R-:W-:Y:S01]  /*0b60*/  IMAD.IADD R5, R194, 0x1, -R5 ;  /* 0x00000001c2057824 */ /* 0x000fe200078e0a05 */
[----:B------:R-:W-:Y:S02]  /*0b70*/  LEA.HI R2, R2, R7, RZ, 0x1 ;  /* 0x0000000702027211 */ /* 0x000fe400078f08ff */
[----:B------:R-:W-:Y:S01]  /*0b80*/  LEA.HI R6, R9, R188, RZ, 0x2 ;  /* 0x000000bc09067211 */ /* 0x000fe200078f10ff */
[----:B------:R-:W-:Y:S01]  /*0b90*/  IMAD R5, R5, 0x40, R4 ;  /* 0x0000004005057824 */ /* 0x000fe200078e0204 */
[----:B------:R-:W-:-:S02]  /*0ba0*/  LOP3.LUT R2, R2, 0x1ffffffe, RZ, 0xc0, !PT ;  /* 0x1ffffffe02027812 */ /* 0x000fc400078ec0ff */
[-C--:B------:R-:W-:Y:S02]  /*0bb0*/  LEA.HI R4, R3, R194.reuse, RZ, 0x2 ;  /* 0x000000c203047211 */ /* 0x080fe400078f10ff */
[----:B------:R-:W-:Y:S01]  /*0bc0*/  SHF.R.S32.HI R8, RZ, 0x2, R6 ;  /* 0x00000002ff087819 */ /* 0x000fe20000011406 */
        /* <DEDUP_REMOVED lines=29> */
.L_x_2045:
        /* <DEDUP_REMOVED lines=21> */
.L_x_1992:
[----:B------:R-:W-:Y:S01]  /*0ef0*/  ULDC UR6, c[0x0][0xc54] ;  /* 0x0003150000067ab9 */ /* 0x000fe20000000800 */
[----:B------:R-:W-:Y:S01]  /*0f00*/  UMOV UR8, UR7 ;  /* 0x0000000700087c82 */ /* 0x000fe20008000000 */
[----:B------:R-:W-:-:S11]  /*0f10*/  UISETP.NE.AND UP0, UPT, UR6, 0x1, UPT ;  /* 0x000000010600788c */ /* 0x000fd6000bf05270 */
[----:B------:R-:W-:Y:S02]  /*0f20*/  @UP0 ULDC.64 UR10, c[0x0][0xc58] ;  /* 0x00031600000a0ab9 */ /* 0x000fe40000000a00 */
[----:B------:R-:W-:-:S04]  /*0f30*/  UIMAD.WIDE.U32 UR4, UR7, UR10, URZ ;  /* 0x0000000a070472a5 */ /* 0x000fc8000f8e003f */
[----:B------:R-:W-:-:S04]  /*0f40*/  @UP0 USHF.R.U32.HI UR8, URZ, UR11, UR5 ;  /* 0x0000000b3f080299 */ /* 0x000fc80008011605 */
[----:B------:R-:W-:-:S12]  /*0f50*/  UIMAD UR4, UR8, UR6, URZ ;  /* 0x00000006080472a4 */ /* 0x000fd8000f8e023f */
.L_x_1993:
[----:B------:R-:W-:Y:S01]  /*0f60*/  ULDC UR36, c[0x0][0xc48] ;  /* 0x0003120000247ab9 */ /* 0x000fe20000000800 */
[----:B------:R-:W-:Y:S01]  /*0f70*/  UIADD3 UR6, UR7, -UR4, URZ ;  /* 0x8000000407067290 */ /* 0x000fe2000fffe03f */
[----:B------:R-:W-:Y:S01]  /*0f80*/  IMAD.MOV.U32 R7, RZ, RZ, 0x3f800000 ;  /* 0x3f800000ff077424 */ /* 0x000fe200078e00ff */
[----:B------:R-:W-:Y:S01]  /*0f90*/  UISETP.NE.AND UP2, UPT, UR36, 0x1, UPT ;  /* 0x000000012400788c */ /* 0x000fe2000bf45270 */
[----:B------:R-:W-:Y:S01]  /*0fa0*/  IMAD.MOV.U32 R0, RZ, RZ, 0x3f800000 ;  /* 0x3f800000ff007424 */ /* 0x000fe200078e00ff */
[----:B------:R-:W-:Y:S01]  /*0fb0*/  ULDC.64 UR4, c[0x0][0x990] ;  /* 0x0002640000047ab9 */ /* 0x000fe20000000a00 */
[----:B------:R-:W-:Y:S01]  /*0fc0*/  ULDC UR18, c[0x0][0xc54] ;  /* 0x0003150000127ab9 */ /* 0x000fe20000000800 */
[----:B------:R-:W-:Y:S02]  /*0fd0*/  UISETP.NE.U32.AND UP0, UPT, UR4, URZ, UPT ;  /* 0x0000003f0400728c */ /* 0x000fe4000bf05070 */
[----:B------:R-:W-:Y:S02]  /*0fe0*/  UIMAD UR18, UR9, UR18, UR6 ;  /* 0x00000012091272a4 */ /* 0x000fe4000f8e0206 */
[----:B------:R-:W-:Y:S01]  /*0ff0*/  UISETP.NE.AND.EX UP0, UPT, UR5, URZ, UPT, UP0 ;  /* 0x0000003f0500728c */ /* 0x000fe2000bf05300 */
[----:B------:R-:W-:-:S02]  /*1000*/  ULDC.64 UR6, c[0x0][0x998] ;  /* 0x0002660000067ab9 */ /* 0x000fc40000000a00 */
[----:B------:R-:W-:Y:S01]  /*1010*/  @UP2 ULDC UR10, c[0x0][0xc4c] ;  /* 0x00031300000a2ab9 */ /* 0x000fe20000000800 */
[----:B------:R-:W-:Y:S02]  /*1020*/  UISETP.NE.U32.AND UP1, UPT, UR6, URZ, UPT ;  /* 0x0000003f0600728c */ /* 0x000fe4000bf25070 */
[----:B------:R-:W-:Y:S01]  /*1030*/  UIMAD.WIDE.U32 UR10, UR18, UR10, URZ ;  /* 0x0000000a120a72a5 */ /* 0x000fe2000f8e003f */
[----:B------:R-:W-:Y:S01]  /*1040*/  PLOP3.LUT P0, PT, PT, PT, UP0, 0x80, 0x0 ;  /* 0x000000000000781c */ /* 0x000fe20003f0f008 */
[----:B------:R-:W-:Y:S01]  /*1050*/  @UP2 ULDC UR9, c[0x0][0xc50] ;  /* 0x0003140000092ab9 */ /* 0x000fe20000000800 */
[----:B------:R-:W-:Y:S01]  /*1060*/  UISETP.NE.AND.EX UP1, UPT, UR7, URZ, UPT, UP1 ;  /* 0x0000003f0700728c */ /* 0x000fe2000bf25310 */
[----:B------:R-:W-:Y:S01]  /*1070*/  UMOV UR43, UR18 ;  /* 0x00000012002b7c82 */ /* 0x000fe20008000000 */
[----:B------:R-:W-:Y:S02]  /*1080*/  @UP2 USHF.R.U32.HI UR43, URZ, UR9, UR11 ;  /* 0x000000093f2b2299 */ /* 0x000fe4000801160b */
[----:B------:R-:W-:-:S02]  /*1090*/  ULOP3.LUT UR8, UR8, 0x1ffffff, URZ, 0x3c, !UPT ;  /* 0x01ffffff08087892 */ /* 0x000fc4000f8e3c3f */
[----:B------:R-:W-:Y:S01]  /*10a0*/  PLOP3.LUT P1, PT, PT, PT, UP1, 0x80, 0x0 ;  /* 0x000000000000781c */ /* 0x000fe20003f2f018 */
[----:B------:R-:W-:Y:S01]  /*10b0*/  @UP0 USHF.R.S32.HI UR9, URZ, 0x1f, UR43 ;  /* 0x0000001f3f090899 */ /* 0x000fe2000801142b */
[----:B------:R-:W-:Y:S01]  /*10c0*/  @UP0 ULDC.64 UR10, c[0x0][0x9a8] ;  /* 0x00026a00000a0ab9 */ /* 0x000fe20000000a00 */
[----:B------:R-:W-:Y:S02]  /*10d0*/  UIADD3 UR15, -UR43, URZ, URZ ;  /* 0x0000003f2b0f7290 */ /* 0x000fe4000fffe13f */
[----:B------:R-:W-:Y:S02]  /*10e0*/  @UP0 UIMAD UR9, UR9, UR10, URZ ;  /* 0x0000000a090902a4 */ /* 0x000fe4000f8e023f */
[----:B------:R-:W-:Y:S02]  /*10f0*/  @UP0 UIMAD.WIDE.U32 UR12, UR43, UR10, URZ ;  /* 0x0000000a2b0c02a5 */ /* 0x000fe4000f8e003f */
[----:B------:R-:W-:Y:S01]  /*1100*/  @UP1 USHF.R.S32.HI UR10, URZ, 0x1f, UR43 ;  /* 0x0000001f3f0a1899 */ /* 0x000fe2000801142b */
[----:B------:R-:W-:Y:S01]  /*1110*/  @UP1 ULDC.64 UR16, c[0x0][0x9b8] ;  /* 0x00026e0000101ab9 */ /* 0x000fe20000000a00 */
[----:B------:R-:W-:-:S02]  /*1120*/  @UP0 UIMAD UR14, UR43, UR11, UR9 ;  /* 0x0000000b2b0e02a4 */ /* 0x000fc4000f8e0209 */
[----:B------:R-:W-:Y:S02]  /*1130*/  @UP1 UIMAD UR9, UR10, UR16, URZ ;  /* 0x000000100a0912a4 */ /* 0x000fe4000f8e023f */
[----:B------:R-:W-:Y:S02]  /*1140*/  UIMAD UR36, UR36, UR15, UR18 ;  /* 0x0000000f242472a4 */ /* 0x000fe4000f8e0212 */
[----:B------:R-:W-:Y:S02]  /*1150*/  @UP1 UIMAD UR15, UR43, UR17, UR9 ;  /* 0x000000112b0f12a4 */ /* 0x000fe4000f8e0209 */
[----:B------:R-:W-:Y:S02]  /*1160*/  @UP0 USHF.R.S32.HI UR9, URZ, 0x1f, UR36 ;  /* 0x0000001f3f090899 */ /* 0x000fe40008011424 */
[----:B------:R-:W-:Y:S02]  /*1170*/  @UP1 UIMAD.WIDE.U32 UR10, UR43, UR16, URZ ;  /* 0x000000102b0a12a5 */ /* 0x000fe4000f8e003f */
[----:B------:R-:W-:Y:S01]  /*1180*/  @UP1 USHF.R.S32.HI UR20, URZ, 0x1f, UR36 ;  /* 0x0000001f3f141899 */ /* 0x000fe20008011424 */
[----:B------:R-:W-:Y:S01]  /*1190*/  @UP0 ULDC.64 UR16, c[0x0][0x9b0] ;  /* 0x00026c0000100ab9 */ /* 0x000fe20000000a00 */
[----:B------:R-:W-:Y:S01]  /*11a0*/  @UP1 ULDC.64 UR18, c[0x0][0x9c0] ;  /* 0x0002700000121ab9 */ /* 0x000fe20000000a00 */
[----:B------:R-:W-:-:S02]  /*11b0*/  @UP0 UIADD3 UR13, UR13, UR14, URZ ;  /* 0x0000000e0d0d0290 */ /* 0x000fc4000fffe03f */
[----:B------:R-:W-:Y:S02]  /*11c0*/  @UP0 UIMAD UR9, UR9, UR16, URZ ;  /* 0x00000010090902a4 */ /* 0x000fe4000f8e023f */
[----:B------:R-:W-:Y:S02]  /*11d0*/  @UP1 UIADD3 UR11, UR11, UR15, URZ ;  /* 0x0000000f0b0b1290 */ /* 0x000fe4000fffe03f */
[----:B------:R-:W-:Y:S02]  /*11e0*/  @UP1 UIMAD UR14, UR20, UR18, URZ ;  /* 0x00000012140e12a4 */ /* 0x000fe4000f8e023f */
[----:B------:R-:W-:Y:S02]  /*11f0*/  @UP0 UIMAD UR9, UR36, UR17, UR9 ;  /* 0x00000011240902a4 */ /* 0x000fe4000f8e0209 */
[----:B------:R-:W-:Y:S02]  /*1200*/  @UP0 UIMAD.WIDE.U32 UR12, UR36, UR16, UR12 ;  /* 0x00000010240c02a5 */ /* 0x000fe4000f8e000c */
[----:B------:R-:W-:-:S02]  /*1210*/  @UP1 UIMAD UR14, UR36, UR19, UR14 ;  /* 0x00000013240e12a4 */ /* 0x000fc4000f8e020e */
[----:B------:R-:W-:Y:S02]  /*1220*/  @UP1 UIMAD.WIDE.U32 UR10, UR36, UR18, UR10 ;  /* 0x00000012240a12a5 */ /* 0x000fe4000f8e000a */
        /* <DEDUP_REMOVED lines=8> */
[----:B------:R-:W-:Y:S01]  /*12b0*/  ULDC UR4, c[0x0][0x988] ;  /* 0x0002620000047ab9 */ /* 0x000fe20000000800 */
[----:B------:R-:W-:Y:S01]  /*12c0*/  IMAD.U32 R3, RZ, RZ, UR5 ;  /* 0x00000005ff037e24 */ /* 0x000fe2000f8e00ff */
[----:B------:R-:W-:Y:S01]  /*12d0*/  ULDC UR5, c[0x0][0x448] ;  /* 0x0001120000057ab9 */ /* 0x000fe20000000800 */
[----:B------:R-:W-:Y:S01]  /*12e0*/  IMAD.U32 R5, RZ, RZ, UR7 ;  /* 0x00000007ff057e24 */ /* 0x000fe2000f8e00ff */
[----:B------:R-:W-:Y:S01]  /*12f0*/  ULDC UR48, c[0x0][0x424] ;  /* 0x0001090000307ab9 */ /* 0x000fe20000000800 */
[----:B------:R-:W-:Y:S01]  /*1300*/  ULDC UR9, c[0x0][0x2f0] ;  /* 0x0000bc0000097ab9 */ /* 0x000fe20000000800 */
[----:B------:R0:W2:Y:S01]  /*1310*/  @P0 LDG.E R7, desc[UR50][R2.64] ;  /* 0x0000003202070981 */ /* 0x0000a2000c1e1900 */
[----:B------:R-:W-:Y:S01]  /*1320*/  UISETP.NE.AND UP1, UPT, UR5, 0x1, UPT ;  /* 0x000000010500788c */ /* 0x000fe2000bf25270 */
[----:B------:R-:W-:Y:S02]  /*1330*/  ULDC.64 UR6, c[0x0][0x418] ;  /* 0x0001060000067ab9 */ /* 0x000fe40000000a00 */
[----:B------:R1:W2:Y:S01]  /*1340*/  @P1 LDG.E R0, desc[UR50][R4.64] ;  /* 0x0000003204001981 */ /* 0x0002a2000c1e1900 */
[----:B------:R-:W-:Y:S01]  /*1350*/  UISETP.NE.U32.AND UP0, UPT, UR6, URZ, UPT ;  /* 0x0000003f0600728c */ /* 0x000fe2000bf05070 */
[----:B------:R-:W-:-:S02]  /*1360*/  PLOP3.LUT P0, PT, PT, PT, PT, 0x80, 0x0 ;  /* 0x000000000000781c */ /* 0x000fc40003f0f070 */
[----:B------:R-:W-:Y:S02]  /*1370*/  CS2R R86, SRZ ;  /* 0x0000000000567805 */ /* 0x000fe4000001ff00 */
[----:B------:R-:W-:Y:S01]  /*1380*/  CS2R R84, SRZ ;  /* 0x0000000000547805 */ /* 0x000fe2000001ff00 */
[----:B------:R-:W-:Y:S01]  /*1390*/  UISETP.NE.AND.EX UP0, UPT, UR7, URZ, UPT, UP0 ;  /* 0x0000003f0700728c */ /* 0x000fe2000bf05300 */
[----:B0-----:R-:W-:Y:S02]  /*13a0*/  CS2R R2, SRZ ;  /* 0x0000000000027805 */ /* 0x001fe4000001ff00 */
[----:B------:R-:W-:Y:S01]  /*13b0*/  CS2R R78, SRZ ;  /* 0x00000000004e7805 */ /* 0x000fe2000001ff00 */
[----:B------:R-:W-:Y:S01]  /*13c0*/  ULDC UR7, c[0x0][0x288] ;  /* 0x0000a20000077ab9 */ /* 0x000fe20000000800 */
[----:B------:R-:W-:Y:S01]  /*13d0*/  USEL UR48, UR48, 0x1, UP0 ;  /* 0x0000000130307887 */ /* 0x000fe20008000000 */
[----:B-1----:R-:W-:Y:S01]  /*13e0*/  CS2R R4, SRZ ;  /* 0x0000000000047805 */ /* 0x002fe2000001ff00 */
[----:B------:R-:W-:Y:S01]  /*13f0*/  UIADD3 UR7, -UR7, 0xa0, URZ ;  /* 0x000000a007077890 */ /* 0x000fe2000fffe13f */
[----:B------:R-:W-:-:S02]  /*1400*/  CS2R R8, SRZ ;  /* 0x0000000000087805 */ /* 0x000fc4000001ff00 */
[----:B------:R-:W-:Y:S02]  /*1410*/  CS2R R76, SRZ ;  /* 0x00000000004c7805 */ /* 0x000fe4000001ff00 */
[----:B------:R-:W-:Y:S01]  /*1420*/  CS2R R10, SRZ ;  /* 0x00000000000a7805 */ /* 0x000fe2000001ff00 */
[----:B------:R-:W-:Y:S01]  /*1430*/  UIMAD UR7, UR48, UR9, UR7 ;  /* 0x00000009300772a4 */ /* 0x000fe2000f8e0207 */
        /* <DEDUP_REMOVED lines=25> */
[----:B--2---:R-:W-:Y:S01]  /*15d0*/  FMUL.FTZ R0, R7, R0 ;  /* 0x0000000007007220 */ /* 0x004fe20000410000 */
[----:B------:R-:W-:-:S03]  /*15e0*/  CS2R R6, SRZ ;  /* 0x0000000000067805 */ /* 0x000fc6000001ff00 */
[----:B------:R-:W-:Y:S01]  /*15f0*/  FMUL.FTZ R0, R0, UR4 ;  /* 0x0000000400007c20 */ /* 0x000fe20008410000 */
[----:B------:R-:W-:Y:S02]  /*1600*/  ULDC UR4, c[0x0][0xc3c] ;  /* 0x00030f0000047ab9 */ /* 0x000fe40000000800 */
[----:B------:R-:W-:Y:S02]  /*1610*/  UIADD3 UR4, UR8, UR4, URZ ;  /* 0x0000000408047290 */ /* 0x000fe4000fffe03f */
[----:B------:R-:W-:Y:S01]  /*1620*/  R2UR UR37, R0 ;  /* 0x00000000002572ca */ /* 0x000fe200000e0000 */
[----:B------:R-:W-:Y:S01]  /*1630*/  @UP1 ULDC UR8, c[0x0][0x450] ;  /* 0x0001140000081ab9 */ /* 0x000fe20000000800 */
[----:B------:R-:W-:-:S03]  /*1640*/  USHF.L.U32 UR39, UR4, 0x7, URZ ;  /* 0x0000000704277899 */ /* 0x000fc6000800063f */
[----:B------:R-:W-:Y:S01]  /*1650*/  @UP1 ULDC UR4, c[0x0][0x44c] ;  /* 0x0001130000041ab9 */ /* 0x000fe20000000800 */
[----:B------:R-:W-:-:S04]  /*1660*/  UIADD3 UR6, UR39, 0x7f, URZ ;  /* 0x0000007f27067890 */ /* 0x000fc8000fffe03f */
[----:B------:R-:W-:Y:S02]  /*1670*/  UIMAD.WIDE.U32 UR4, UR6, UR4, URZ ;  /* 0x00000004060472a5 */ /* 0x000fe4000f8e003f */
[----:B------:R-:W-:Y:S02]  /*1680*/  UIMAD UR4, UR48, UR9, 0x9f ;  /* 0x0000009f300474a4 */ /* 0x000fe4000f8e0209 */
[----:B------:R-:W-:Y:S02]  /*1690*/  @UP1 USHF.R.U32.HI UR6, URZ, UR8, UR5 ;  /* 0x000000083f061299 */ /* 0x000fe40008011605 */
[----:B------:R-:W-:Y:S02]  /*16a0*/  UIMAD.WIDE UR4, UR4, 0x66666667, URZ ;  /* 0x66666667040478a5 */ /* 0x000fe4000f8e023f */
[----:B------:R-:W-:Y:S02]  /*16b0*/  UIADD3 UR6, UR7, UR6, URZ ;  /* 0x0000000607067290 */ /* 0x000fe4000fffe03f */
[----:B------:R-:W-:-:S02]  /*16c0*/  USHF.R.U32.HI UR4, URZ, 0x1f, UR5 ;  /* 0x0000001f3f047899 */ /* 0x000fc40008011605 */
[----:B------:R-:W-:Y:S02]  /*16d0*/  UIMAD.WIDE UR6, UR6, 0x66666667, URZ ;  /* 0x66666667060678a5 */ /* 0x000fe4000f8e023f */
[----:B------:R-:W-:Y:S02]  /*16e0*/  ULEA.HI.SX32 UR4, UR5, UR4, 0x1a ;  /* 0x0000000405047291 */ /* 0x000fe4000f8fd23f */
[----:B------:R-:W-:-:S04]  /*16f0*/  USHF.R.U32.HI UR6, URZ, 0x1f, UR7 ;  /* 0x0000001f3f067899 */ /* 0x000fc80008011607 */
[----:B------:R-:W-:-:S04]  /*1700*/  ULEA.HI.SX32 UR6, UR7, UR6, 0x1a ;  /* 0x0000000607067291 */ /* 0x000fc8000f8fd23f */
[----:B------:R-:W-:-:S04]  /*1710*/  UISETP.LT.AND UP0, UPT, UR4, UR6, UPT ;  /* 0x000000060400728c */ /* 0x000fc8000bf01270 */
[----:B------:R-:W-:-:S04]  /*1720*/  USEL UR52, UR4, UR6, UP0 ;  /* 0x0000000604347287 */ /* 0x000fc80008000000 */
[----:B------:R-:W-:-:S06]  /*1730*/  UISETP.GE.AND UP0, UPT, UR52, 0x1, UPT ;  /* 0x000000013400788c */ /* 0x000fcc000bf06270 */
[----:B------:R-:W-:-:S13]  /*1740*/  PLOP3.LUT P1, PT, PT, PT, UP0, 0x80, 0x0 ;  /* 0x000000000000781c */ /* 0x000fda0003f2f008 */
[----:B------:R-:W-:Y:S05]  /*1750*/  @!P1 BRA `(.L_x_1994) ;  /* 0x000000a400449947 */ /* 0x000fea0003800000 */
        /* <DEDUP_REMOVED lines=31> */
.L_x_1995:
        /* <DEDUP_REMOVED lines=9> */
.L_x_2126:
[----:B------:R-:W-:Y:S05]  /*19e0*/  @!P0 BRA `(.L_x_1997) ;  /* 0x0000000000048947 */ /* 0x000fea0003800000 */
[----:B------:R-:W-:Y:S01]  /*19f0*/  BPT.TRAP 0x1 ;  /* 0x000000040000795c */ /* 0x000fe20000300000 */
.L_x_1997:
[----:B------:R-:W-:Y:S02]  /*1a00*/  IMAD.U32 R2, RZ, RZ, UR49 ;  /* 0x00000031ff027e24 */ /* 0x000fe4000f8e00ff */
[----:B0-----:R-:W-:-:S03]  /*1a10*/  IMAD.U32 R3, RZ, RZ, UR44 ;  /* 0x0000002cff037e24 */ /* 0x001fc6000f8e00ff */
[----:B------:R-:W-:Y:S02]  /*1a20*/  LEA R2, R2, UR41, 0x3 ;  /* 0x0000002902027c11 */ /* 0x000fe4000f8e18ff */
[----:B------:R-:W-:-:S04]  /*1a30*/  SHF.L.U32 R3, R3, 0x1f, RZ ;  /* 0x0000001f03037819 */ /* 0x000fc800000006ff */
[----:B------:R0:W1:Y:S01]  /*1a40*/  SYNCS.PHASECHK.TRANS64.TRYWAIT P2, [R2+URZ+0x29830], R3 ;  /* 0x02983003020075a7 */ /* 0x000062000804017f */
[----:B------:R-:W-:Y:S05]  /*1a50*/  @!P0 BRA `(.L_x_1998) ;  /* 0x0000000000048947 */ /* 0x000fea0003800000 */
[----:B------:R-:W-:Y:S01]  /*1a60*/  BPT.TRAP 0x1 ;  /* 0x000000040000795c */ /* 0x000fe20000300000 */
.L_x_1998:
[----:B------:R-:W2:Y:S02]  /*1a70*/  S2R R0, SR_TID.X ;  /* 0x0000000000007919 */ /* 0x000ea40000002100 */
[----:B--2---:R-:W-:Y:S01]  /*1a80*/  LOP3.LUT P1, RZ, R0, 0x7f, RZ, 0xc0, !PT ;  /* 0x0000007f00ff7812 */ /* 0x004fe2000782c0ff */
[----:B-1----:R-:W-:-:S12]  /*1a90*/  @P2 BRA `(.L_x_1999) ;  /* 0x0000000000082947 */ /* 0x002fd80003800000 */
[----:B------:R-:W1:Y:S02]  /*1aa0*/  SYNCS.PHASECHK.TRANS64.TRYWAIT P2, [R2+URZ+0x29830], R3 ;  /* 0x02983003020075a7 */ /* 0x000e64000804017f */
[----:B-1----:R-:W-:Y:S05]  /*1ab0*/  @!P2 BRA `(.L_x_2000) ;  /* 0x000001040054a947 */ /* 0x002fea0003800000 */
.L_x_1999:
[----:B------:R-:W-:Y:S05]  /*1ac0*/  WARPSYNC.ALL ;  /* 0x0000000000007948 */ /* 0x000fea0003800000 */
[----:B------:R-:W-:Y:S01]  /*1ad0*/  UIADD3 UR4, UR41, 0x1a400, URZ ;  /* 0x0001a40029047890 */ /* 0x000fe2000fffe03f */
[----:B------:R-:W-:Y:S01]  /*1ae0*/  WARPGROUP.ARRIVE ;  /* 0x00000000000079c5 */ /* 0x000fe20000000000 */
[----:B------:R-:W-:Y:S01]  /*1af0*/  ULOP3.LUT UR20, UR53, 0x10000, URZ, 0xfc, !UPT ;  /* 0x0001000035147892 */ /* 0x000fe2000f8efc3f */
[----:B------:R-:W-:Y:S01]  /*1b00*/  VIADD R0, R18, UR39 ;  /* 0x0000002712007c36 */ /* 0x000fe20008000000 */
[----:B------:R-:W-:Y:S01]  /*1b10*/  USHF.R.U32.HI UR4, URZ, 0x4, UR4 ;  /* 0x000000043f047899 */ /* 0x000fe20008011604 */
[----:B01----:R-:W-:Y:S01]  /*1b20*/  @!P1 VIADD R2, R2, 0x29840 ;  /* 0x0002984002029836 */ /* 0x003fe20000000000 */
[----:B------:R-:W-:Y:S01]  /*1b30*/  UMOV UR25, 0x80000020 ;  /* 0x8000002000197882 */ /* 0x000fe20000000000 */
[----:B------:R-:W-:Y:S01]  /*1b40*/  UMOV UR27, 0x80000020 ;  /* 0x80000020001b7882 */ /* 0x000fe20000000000 */
[----:B------:R-:W-:Y:S01]  /*1b50*/  ULOP3.LUT UR4, UR4, 0x3fff, URZ, 0xc0, !UPT ;  /* 0x00003fff04047892 */ /* 0x000fe2000f8ec03f */
[----:B------:R-:W-:Y:S01]  /*1b60*/  IMAD.MOV.U32 R9, RZ, RZ, R0 ;  /* 0x000000ffff097224 */ /* 0x000fe200078e0000 */
[----:B------:R-:W-:Y:S01]  /*1b70*/  UMOV UR24, UR20 ;  /* 0x0000001400187c82 */ /* 0x000fe20008000000 */
[----:B------:R-:W-:Y:S01]  /*1b80*/  UIADD3 UR6, UR20, 0x2, URZ ;  /* 0x0000000214067890 */ /* 0x000fe2000fffe03f */
[----:B------:R-:W-:Y:S01]  /*1b90*/  @!P1 PRMT R2, RZ, 0x654, R2 ;  /* 0x00000654ff029816 */ /* 0x000fe20000000002 */
        /* <DEDUP_REMOVED lines=11> */
[----:B------:R-:W-:Y:S01]  /*1c50*/  UIADD3 UR26, UR28, 0x80, URZ ;  /* 0x000000801c1a7890 */ /* 0x000fe2000fffe03f */
[----:B------:R-:W-:Y:S01]  /*1c60*/  UMOV UR27, 0x80000020 ;  /* 0x80000020001b7882 */ /* 0x000fe20000000000 */
[----:B------:R-:W-:-:S02]  /*1c70*/  UIADD3 UR9, UR28, 0x202, URZ ;  /* 0x000002021c097890 */ /* 0x000fc4000fffe03f */
[----:B------:R-:W-:Y:S02]  /*1c80*/  UIADD3 UR12, UR28, 0x280, URZ ;  /* 0x000002801c0c7890 */ /* 0x000fe4000fffe03f */
[----:B------:R-:W-:Y:S01]  /*1c90*/  UIADD3 UR14, UR28, 0x282, URZ ;  /* 0x000002821c0e7890 */ /* 0x000fe2000fffe03f */
[----:B------:R-:W-:Y:S01]  /*1ca0*/  UMOV UR15, 0x80000020 ;  /* 0x80000020000f7882 */ /* 0x000fe20000000000 */
[----:B------:R-:W-:Y:S02]  /*1cb0*/  UIADD3 UR16, UR20, 0x400, URZ ;  /* 0x0000040014107890 */ /* 0x000fe4000fffe03f */
[----:B------:R-:W-:Y:S01]  /*1cc0*/  UIADD3 UR18, UR28, 0x500, URZ ;  /* 0x000005001c127890 */ /* 0x000fe2000fffe03f */
[----:B------:R-:W-:Y:S01]  /*1cd0*/  UMOV UR17, 0x80000020 ;  /* 0x8000002000117882 */ /* 0x000fe20000000000 */
[----:B------:R-:W-:Y:S01]  /*1ce0*/  UMOV UR19, 0x80000020 ;  /* 0x8000002000137882 */ /* 0x000fe20000000000 */
[----:B------:R-:W-:Y:S01]  /*1cf0*/  UIADD3 UR22, UR28, 0x502, URZ ;  /* 0x000005021c167890 */ /* 0x000fe2000fffe03f */
[----:B------:R-:W-:Y:S01]  /*1d00*/  UMOV UR21, 0x80000020 ;  /* 0x8000002000157882 */ /* 0x000fe20000000000 */
[----:B------:R-:W-:Y:S01]  /*1d10*/  UMOV UR23, 0x80000020 ;  /* 0x8000002000177882 */ /* 0x000fe20000000000 */
[----:B------:R-:W-:Y:S01]  /*1d20*/  UIADD3 UR53, UR52, -0x2, URZ ;  /* 0xfffffffe34357890 */ /* 0x000fe2000fffe03f */
        /* <DEDUP_REMOVED lines=10> */
[----:B------:R-:W-:Y:S01]  /*1dd0*/  UMOV UR4, UR6 ;  /* 0x0000000600047c82 */ /* 0x000fe20008000000 */
[----:B------:R-:W-:Y:S01]  /*1de0*/  UMOV UR6, UR8 ;  /* 0x0000000800067c82 */ /* 0x000fe20008000000 */
        /* <DEDUP_REMOVED lines=25> */
[----:B------:R-:W-:Y:S01]  /*1f80*/  UMOV UR8, UR10 ;  /* 0x0000000a00087c82 */ /* 0x000fe20008000000 */
[----:B------:R-:W-:Y:S01]  /*1f90*/  UMOV UR10, UR12 ;  /* 0x0000000c000a7c82 */ /* 0x000fe20008000000 */
        /* <DEDUP_REMOVED lines=38> */
[----:B------:R-:W-:Y:S01]  /*2200*/  ULDC UR10, c[0x0][0x448] ;  /* 0x00011200000a7ab9 */ /* 0x000fe20000000800 */
[----:B------:R-:W-:Y:S01]  /*2210*/  ULDC UR11, c[0x0][0x2f0] ;  /* 0x0000bc00000b7ab9 */ /* 0x000fe20000000800 */
[----:B------:R-:W-:Y:S01]  /*2220*/  UISETP.NE.AND UP0, UPT, UR10, 0x1, UPT ;  /* 0x000000010a00788c */ /* 0x000fe2000bf05270 */
[----:B------:R-:W-:Y:S02]  /*2230*/  IMAD.U32 R11, RZ, RZ, UR11 ;  /* 0x0000000bff0b7e24 */ /* 0x000fe4000f8e00ff */
[----:B------:R-:W-:-:S03]  /*2240*/  UMOV UR10, UR39 ;  /* 0x00000027000a7c82 */ /* 0x000fc60008000000 */
[----:B------:R-:W-:Y:S01]  /*2250*/  PLOP3.LUT P2, PT, PT, PT, UP0, 0x80, 0x0 ;  /* 0x000000000000781c */ /* 0x000fe20003f4f008 */
        /* <DEDUP_REMOVED lines=43> */
[----:B------:R-:W-:Y:S01]  /*2510*/  UIMAD UR6, UR52, -0xa0, URZ ;  /* 0xffffff60340678a4 */ /* 0x000fe2000f8e023f */
[----:B------:R-:W-:Y:S02]  /*2520*/  WARPGROUP.DEPBAR.LE gsb0, 0x0 ;  /* 0x00008000000079c5 */ /* 0x000fe40000010000 */
[----:B------:R-:W-:-:S06]  /*2530*/  WARPGROUP.ARRIVE ;  /* 0x00000000000079c5 */ /* 0x000fcc0000000000 */
[----:B------:R-:W-:Y:S01]  /*2540*/  QGMMA.64x32x32.F32.E4M3.E4M3 R40, gdesc[UR16], R40, gsb0 ;  /* 0x00600000102879f3 */ /* 0x000fe20008000828 */
[----:B------:R-:W-:Y:S01]  /*2550*/  UMOV UR18, UR7 ;  /* 0x0000000700127c82 */ /* 0x000fe20008000000 */
[----:B------:R-:W-:Y:S01]  /*2560*/  UMOV UR19, 0x80000020 ;  /* 0x8000002000137882 */ /* 0x000fe20000000000 */
[----:B------:R-:W-:Y:S02]  /*2570*/  @UP0 ULDC UR7, c[0x0][0x450] ;  /* 0x0001140000070ab9 */ /* 0x000fe40000000800 */
[----:B------:R-:W-:Y:S01]  /*2580*/  @P2 SHF.R.U32.HI R9, RZ, UR7, R3 ;  /* 0x00000007ff092c19 */ /* 0x000fe20008011603 */
[----:B------:R-:W-:Y:S02]  /*2590*/  UIADD3 UR7, UR6, 0xa1, URZ ;  /* 0x000000a106077890 */ /* 0x000fe4000fffe03f */
[----:B------:R-:W-:Y:S02]  /*25a0*/  UIMAD UR6, UR48, UR11, UR6 ;  /* 0x0000000b300672a4 */ /* 0x000fe4000f8e0206 */
[----:B------:R-:W0:Y:S01]  /*25b0*/  SHFL.IDX PT, R4, R9, RZ, 0x1c1f ;  /* 0x001c1fff09047589 */ /* 0x000e2200000e0000 */
[----:B------:R-:W-:Y:S01]  /*25c0*/  UIMAD UR11, UR48, UR11, -UR14 ;  /* 0x0000000b300b72a4 */ /* 0x000fe2000f8e0a0e */
[----:B------:R-:W-:Y:S01]  /*25d0*/  IMAD.U32 R0, RZ, RZ, UR7 ;  /* 0x00000007ff007e24 */ /* 0x000fe2000f8e00ff */
[----:B------:R-:W-:-:S03]  /*25e0*/  UIADD3 UR6, UR6, 0xa0, URZ ;  /* 0x000000a006067890 */ /* 0x000fc6000fffe03f */
[----:B------:R-:W-:-:S03]  /*25f0*/  IMAD R0, R17, -0x2, R0 ;  /* 0xfffffffe11007824 */ /* 0x000fc600078e0200 */
[----:B------:R-:W-:Y:S01]  /*2600*/  IMAD.U32 R10, RZ, RZ, UR6 ;  /* 0x00000006ff0a7e24 */ /* 0x000fe2000f8e00ff */
[----:B------:R-:W-:Y:S01]  /*2610*/  @UP0 ULDC UR6, c[0x0][0x44c] ;  /* 0x0001130000060ab9 */ /* 0x000fe20000000800 */
[----:B------:R-:W-:Y:S01]  /*2620*/  IMAD R11, R11, UR48, R0 ;  /* 0x000000300b0b7c24 */ /* 0x000fe2000f8e0200 */
[----:B------:R-:W-:Y:S01]  /*2630*/  UIMAD.WIDE.U32 UR6, UR39, UR6, URZ ;  /* 0x00000006270672a5 */ /* 0x000fe2000f8e003f */
[----:B------:R-:W-:Y:S02]  /*2640*/  IMAD R10, R17, -0x2, R10 ;  /* 0xfffffffe110a7824 */ /* 0x000fe400078e020a */
[----:B------:R-:W-:-:S05]  /*2650*/  VIADD R3, R11, -UR14 ;  /* 0x8000000e0b037c36 */ /* 0x000fca0008000000 */
[----:B0-----:R-:W-:-:S04]  /*2660*/  VIADDMNMX R3, R4, R3, R10, PT ;  /* 0x0000000304037246 */ /* 0x001fc8000380010a */
[C---:B------:R-:W-:Y:S02]  /*2670*/  ISETP.GT.AND P3, PT, R3.reuse, RZ, PT ;  /* 0x000000ff0300720c */ /* 0x040fe40003f64270 */
[C---:B------:R-:W-:Y:S02]  /*2680*/  ISETP.GT.AND P4, PT, R3.reuse, 0x1, PT ;  /* 0x000000010300780c */ /* 0x040fe40003f84270 */
[----:B------:R-:W-:Y:S01]  /*2690*/  ISETP.GT.AND P5, PT, R3, 0x8, PT ;  /* 0x000000080300780c */ /* 0x000fe20003fa4270 */
        /* <DEDUP_REMOVED lines=12> */
[----:B------:R-:W-:Y:S01]  /*2760*/  ISETP.GT.AND P3, PT, R3, 0x9, PT ;  /* 0x000000090300780c */ /* 0x000fe20003f64270 */
[----:B------:R-:W-:Y:S01]  /*2770*/  QGMMA.64x32x32.F32.E4M3.E4M3 R72, gdesc[UR20], R72, gsb0 ;  /* 0x00600000144879f3 */ /* 0x000fe20008000848 */
[----:B------:R-:W-:Y:S01]  /*2780*/  UIADD3 UR22, UR28, 0x602, URZ ;  /* 0x000006021c167890 */ /* 0x000fe2000fffe03f */
[----:B------:R-:W-:Y:S01]  /*2790*/  FSEL R92, R92, -INF , P5 ;  /* 0xff8000005c5c7808 */ /* 0x000fe20002800000 */
[----:B------:R-:W-:Y:S01]  /*27a0*/  UMOV UR23, 0x80000020 ;  /* 0x8000002000177882 */ /* 0x000fe20000000000 */
[----:B------:R-:W-:-:S02]  /*27b0*/  FMNMX.FTZ R5, R88, R8, !PT ;  /* 0x0000000858057209 */ /* 0x000fc40007810000 */
[----:B------:R-:W-:Y:S02]  /*27c0*/  ISETP.GT.AND P4, PT, R3, 0x10, PT ;  /* 0x000000100300780c */ /* 0x000fe40003f84270 */
[----:B------:R-:W-:Y:S02]  /*27d0*/  FSEL R12, R93, -INF , P3 ;  /* 0xff8000005d0c7808 */ /* 0x000fe40001800000 */
[----:B------:R-:W-:Y:S02]  /*27e0*/  FMNMX.FTZ R5, R92, R5, !PT ;  /* 0x000000055c057209 */ /* 0x000fe40007810000 */
[----:B------:R-:W-:Y:S02]  /*27f0*/  ISETP.GT.AND P3, PT, R3, 0x11, PT ;  /* 0x000000110300780c */ /* 0x000fe40003f64270 */
[----:B------:R-:W-:Y:S02]  /*2800*/  FSEL R96, R96, -INF , P4 ;  /* 0xff80000060607808 */ /* 0x000fe40002000000 */
        /* <DEDUP_REMOVED lines=11> */
[----:B------:R-:W-:Y:S01]  /*28c0*/  FMNMX.FTZ R5, R20, R5, !PT ;  /* 0x0000000514057209 */ /* 0x000fe20007810000 */
[----:B------:R-:W-:Y:S02]  /*28d0*/  WARPGROUP.DEPBAR.LE gsb0, 0x0 ;  /* 0x00008000000079c5 */ /* 0x000fe40000010000 */
[----:B------:R-:W-:Y:S01]  /*28e0*/  WARPGROUP.ARRIVE ;  /* 0x00000000000079c5 */ /* 0x000fe20000000000 */
[----:B------:R-:W-:-:S02]  /*28f0*/  FSEL R72, R72, -INF , P4 ;  /* 0xff80000048487808 */ /* 0x000fc40002000000 */
[----:B------:R-:W-:Y:S02]  /*2900*/  ISETP.GT.AND P4, PT, R3, 0x28, PT ;  /* 0x000000280300780c */ /* 0x000fe40003f84270 */
[----:B------:R-:W-:Y:S01]  /*2910*/  FSEL R104, R73, -INF , P3 ;  /* 0xff80000049687808 */ /* 0x000fe20001800000 */
[----:B------:R-:W-:Y:S01]  /*2920*/  QGMMA.64x32x32.F32.E4M3.E4M3 R56, gdesc[UR20], R56, gsb0 ;  /* 0x00600000143879f3 */ /* 0x000fe20008000838 */
[----:B------:R-:W-:Y:S01]  /*2930*/  UIADD3 UR22, UR28, 0x682, URZ ;  /* 0x000006821c167890 */ /* 0x000fe2000fffe03f */
[----:B------:R-:W-:Y:S01]  /*2940*/  FMNMX.FTZ R5, R72, R5, !PT ;  /* 0x0000000548057209 */ /* 0x000fe20007810000 */
[----:B------:R-:W-:Y:S01]  /*2950*/  UMOV UR23, 0x80000020 ;  /* 0x8000002000177882 */ /* 0x000fe20000000000 */
        /* <DEDUP_REMOVED lines=23> */
[----:B------:R-:W-:Y:S01]  /*2ad0*/  ISETP.GT.AND P4, PT, R3, 0x48, PT ;  /* 0x000000480300780c */ /* 0x000fe20003f84270 */
[----:B------:R-:W0:Y:S01]  /*2ae0*/  SHFL.IDX PT, R56, R9, 0x1, 0x1c1f ;  /* 0x003c1f0009387f89 */ /* 0x000e2200000e0000 */
        /* <DEDUP_REMOVED lines=24> */
[----:B------:R-:W-:Y:S02]  /*2c70*/  FMNMX.FTZ R5, R69, R0, !PT ;  /* 0x0000000045057209 */ /* 0x000fe40007810000 */
[----:B0-----:R-:W-:Y:S01]  /*2c80*/  IADD3 R11, R56, -UR14, R11 ;  /* 0x8000000e380b7c10 */ /* 0x001fe2000fffe00b */
[----:B------:R-:W-:-:S02]  /*2c90*/  @UP0 ULDC UR14, c[0x0][0x450] ;  /* 0x00011400000e0ab9 */ /* 0x000fc40000000800 */
[----:B------:R-:W-:Y:S01]  /*2ca0*/  @UP0 USHF.R.U32.HI UR10, URZ, UR14, UR7 ;  /* 0x0000000e3f0a0299 */ /* 0x000fe20008011607 */
[----:B------:R-:W-:-:S03]  /*2cb0*/  VIMNMX R73, R10, R11, PT ;  /* 0x0000000b0a497248 */ /* 0x000fc60003fe0100 */
[----:B------:R-:W-:Y:S01]  /*2cc0*/  UIADD3 UR6, UR11, UR10, URZ ;  /* 0x0000000a0b067290 */ /* 0x000fe2000fffe03f */
[----:B------:R-:W-:-:S03]  /*2cd0*/  ISETP.GT.AND P5, PT, R73, 0x8, PT ;  /* 0x000000084900780c */ /* 0x000fc60003fa4270 */
[----:B------:R-:W-:Y:S01]  /*2ce0*/  UIMAD.WIDE UR6, UR6, 0x66666667, URZ ;  /* 0x66666667060678a5 */ /* 0x000fe2000f8e023f */
[----:B------:R-:W-:-:S03]  /*2cf0*/  FSEL R94, R94, -INF , P5 ;  /* 0xff8000005e5e7808 */ /* 0x000fc60002800000 */
[----:B------:R-:W-:Y:S01]  /*2d00*/  USHF.R.U32.HI UR6, URZ, 0x1f, UR7 ;  /* 0x0000001f3f067899 */ /* 0x000fe20008011607 */
[----:B------:R-:W-:Y:S02]  /*2d10*/  WARPGROUP.DEPBAR.LE gsb0, 0x0 ;  /* 0x00008000000079c5 */ /* 0x000fe40000010000 */
[----:B------:R-:W-:Y:S01]  /*2d20*/  WARPGROUP.ARRIVE ;  /* 0x00000000000079c5 */ /* 0x000fe20000000000 */
[----:B------:R-:W-:Y:S01]  /*2d30*/  FSEL R40, R40, -INF , P4 ;  /* 0xff80000028287808 */ /* 0x000fe20002000000 */
[----:B------:R-:W-:Y:S01]  /*2d40*/  ULEA.HI.SX32 UR6, UR7, UR6, 0x1a ;  /* 0x0000000607067291 */ /* 0x000fe2000f8fd23f */
[----:B------:R-:W-:Y:S02]  /*2d50*/  ISETP.GT.AND P4, PT, R3, 0x68, PT ;  /* 0x000000680300780c */ /* 0x000fe40003f84270 */
[----:B------:R-:W-:Y:S01]  /*2d60*/  FSEL R41, R41, -INF , P3 ;  /* 0xff80000029297808 */ /* 0x000fe20001800000 */
[----:B------:R-:W-:Y:S01]  /*2d70*/  QGMMA.64x32x32.F32.E4M3.E4M3 R24, gdesc[UR20], R24, gsb0 ;  /* 0x00600000141879f3 */ /* 0x000fe20008000818 */
[----:B------:R-:W-:Y:S01]  /*2d80*/  FMNMX.FTZ R0, R40, R5, !PT ;  /* 0x0000000528007209 */ /* 0x000fe20007810000 */
[----:B------:R-:W-:Y:S01]  /*2d90*/  UISETP.LT.AND UP1, UPT, URZ, UR6, UPT ;  /* 0x000000063f00728c */ /* 0x000fe2000bf21270 */
[----:B------:R-:W-:-:S02]  /*2da0*/  ISETP.GT.AND P3, PT, R3, 0x69, PT ;  /* 0x000000690300780c */ /* 0x000fc40003f64270 */
[----:B------:R-:W-:Y:S01]  /*2db0*/  FSEL R44, R44, -INF , P4 ;  /* 0xff8000002c2c7808 */ /* 0x000fe20002000000 */
[----:B------:R-:W-:Y:S01]  /*2dc0*/  USEL UR52, URZ, UR6, !UP1 ;  /* 0x000000063f347287 */ /* 0x000fe2000c800000 */
[----:B------:R-:W-:Y:S02]  /*2dd0*/  FMNMX.FTZ R5, R41, R0, !PT ;  /* 0x0000000029057209 */ /* 0x000fe40007810000 */
[----:B------:R-:W-:Y:S01]  /*2de0*/  ISETP.GT.AND P4, PT, R3, 0x70, PT ;  /* 0x000000700300780c */ /* 0x000fe20003f84270 */
[----:B------:R-:W-:Y:S01]  /*2df0*/  UISETP.GE.AND UP1, UPT, UR53, UR52, UPT ;  /* 0x000000343500728c */ /* 0x000fe2000bf26270 */
[----:B------:R-:W-:Y:S02]  /*2e00*/  FSEL R45, R45, -INF , P3 ;  /* 0xff8000002d2d7808 */ /* 0x000fe40001800000 */
[----:B------:R-:W-:Y:S02]  /*2e10*/  FMNMX.FTZ R0, R44, R5, !PT ;  /* 0x000000052c007209 */ /* 0x000fe40007810000 */
[----:B------:R-:W-:-:S02]  /*2e20*/  ISETP.GT.AND P3, PT, R3, 0x71, PT ;  /* 0x000000710300780c */ /* 0x000fc40003f64270 */
[----:B------:R-:W-:Y:S02]  /*2e30*/  FSEL R48, R48, -INF , P4 ;  /* 0xff80000030307808 */ /* 0x000fe40002000000 */
[----:B------:R-:W-:Y:S02]  /*2e40*/  FMNMX.FTZ R5, R45, R0, !PT ;  /* 0x000000002d057209 */ /* 0x000fe40007810000 */
[----:B------:R-:W-:Y:S02]  /*2e50*/  ISETP.GT.AND P4, PT, R3, 0x78, PT ;  /* 0x000000780300780c */ /* 0x000fe40003f84270 */
        /* <DEDUP_REMOVED lines=9> */
[----:B------:R-:W-:Y:S01]  /*2ef0*/  FMNMX.FTZ R5, R53, R0, !PT ;  /* 0x0000000035057209 */ /* 0x000fe20007810000 */
[----:B------:R-:W-:Y:S02]  /*2f00*/  WARPGROUP.DEPBAR.LE gsb0, 0x0 ;  /* 0x00008000000079c5 */ /* 0x000fe40000010000 */
[----:B------:R-:W-:Y:S01]  /*2f10*/  FSEL R24, R24, -INF , P4 ;  /* 0xff80000018187808 */ /* 0x000fe20002000000 */
[----:B------:R0:W-:Y:S01]  /*2f20*/  @!P1 SYNCS.ARRIVE.TRANS64.RED.A1T0 RZ, [R2+URZ], RZ ;  /* 0x000000ff02ff99a7 */ /* 0x0001e2000810043f */
        /* <DEDUP_REMOVED lines=18> */
[----:B------:R-:W-:Y:S02]  /*3050*/  FSEL R37, R37, -INF , P3 ;  /* 0xff80000025257808 */ /* 0x000fe40001800000 */
[----:B------:R-:W-:Y:S01]  /*3060*/  FMNMX.FTZ R0, R36, R3, !PT ;  /* 0x0000000324007209 */ /* 0x000fe20007810000 */
[----:B------:R-:W-:Y:S01]  /*3070*/  IMAD.U32 R3, RZ, RZ, UR37 ;  /* 0x00000025ff037e24 */ /* 0x000fe2000f8e00ff */
[----:B------:R-:W-:Y:S02]  /*3080*/  ISETP.GT.AND P4, PT, R73, 0x1, PT ;  /* 0x000000014900780c */ /* 0x000fe40003f84270 */
[----:B------:R-:W-:-:S02]  /*3090*/  FMNMX.FTZ R5, R37, R0, !PT ;  /* 0x0000000025057209 */ /* 0x000fc40007810000 */
[----:B------:R-:W-:Y:S02]  /*30a0*/  FSEL R91, R91, -INF , P4 ;  /* 0xff8000005b5b7808 */ /* 0x000fe40002000000 */
[C---:B------:R-:W-:Y:S01]  /*30b0*/  ISETP.GT.AND P4, PT, R73.reuse, 0x10, PT ;  /* 0x000000104900780c */ /* 0x040fe20003f84270 */
[----:B------:R-:W1:Y:S03]  /*30c0*/  SHFL.BFLY PT, R0, R5, 0x2, 0x1f ;  /* 0x0c401f0005007f89 */ /* 0x000e6600000e0000 */
[----:B------:R-:W-:Y:S02]  /*30d0*/  FSEL R98, R98, -INF , P4 ;  /* 0xff80000062627808 */ /* 0x000fe40002000000 */
[----:B------:R-:W-:-:S04]  /*30e0*/  ISETP.GT.AND P4, PT, R73, 0x18, PT ;  /* 0x000000184900780c */ /* 0x000fc80003f84270 */
[----:B------:R-:W-:Y:S02]  /*30f0*/  FSEL R102, R102, -INF , P4 ;  /* 0xff80000066667808 */ /* 0x000fe40002000000 */
[----:B------:R-:W-:-:S04]  /*3100*/  ISETP.GT.AND P4, PT, R73, 0x21, PT ;  /* 0x000000214900780c */ /* 0x000fc80003f84270 */
[----:B------:R-:W-:Y:S02]  /*3110*/  FSEL R75, R75, -INF , P4 ;  /* 0xff8000004b4b7808 */ /* 0x000fe40002000000 */
[----:B------:R-:W-:-:S04]  /*3120*/  ISETP.GT.AND P4, PT, R73, 0x29, PT ;  /* 0x000000294900780c */ /* 0x000fc80003f84270 */
[----:B------:R-:W-:Y:S02]  /*3130*/  FSEL R79, R79, -INF , P4 ;  /* 0xff8000004f4f7808 */ /* 0x000fe40002000000 */
[----:B------:R-:W-:Y:S02]  /*3140*/  ISETP.GT.AND P4, PT, R73, 0x31, PT ;  /* 0x000000314900780c */ /* 0x000fe40003f84270 */
[----:B-1----:R-:W-:Y:S02]  /*3150*/  FMNMX.FTZ R7, R5, R0, !PT ;  /* 0x0000000005077209 */ /* 0x002fe40007810000 */
[----:B------:R-:W-:Y:S02]  /*3160*/  FSEL R83, R83, -INF , P4 ;  /* 0xff80000053537808 */ /* 0x000fe40002000000 */
[----:B------:R-:W-:Y:S01]  /*3170*/  ISETP.GT.AND P4, PT, R73, 0x39, PT ;  /* 0x000000394900780c */ /* 0x000fe20003f84270 */
[----:B------:R-:W1:Y:S03]  /*3180*/  SHFL.BFLY PT, R0, R7, 0x1, 0x1f ;  /* 0x0c201f0007007f89 */ /* 0x000e6600000e0000 */
[----:B------:R-:W-:-:S02]  /*3190*/  FSEL R87, R87, -INF , P4 ;  /* 0xff80000057577808 */ /* 0x000fc40002000000 */
[----:B------:R-:W-:-:S04]  /*31a0*/  ISETP.GT.AND P4, PT, R73, 0x41, PT ;  /* 0x000000414900780c */ /* 0x000fc80003f84270 */
[----:B------:R-:W-:Y:S02]  /*31b0*/  FSEL R59, R59, -INF , P4 ;  /* 0xff8000003b3b7808 */ /* 0x000fe40002000000 */
[----:B------:R-:W-:Y:S02]  /*31c0*/  ISETP.GT.AND P4, PT, R73, 0x49, PT ;  /* 0x000000494900780c */ /* 0x000fe40003f84270 */
[----:B-1----:R-:W-:-:S04]  /*31d0*/  FMNMX.FTZ R0, R7, R0, !PT ;  /* 0x0000000007007209 */ /* 0x002fc80007810000 */
[C---:B------:R-:W-:Y:S01]  /*31e0*/  FSETP.NEU.FTZ.AND P3, PT, R0.reuse, -INF , PT ;  /* 0xff8000000000780b */ /* 0x040fe20003f7d000 */
[----:B------:R-:W-:-:S05]  /*31f0*/  FFMA.FTZ R3, R0, R3, -8 ;  /* 0xc100000000037423 */ /* 0x000fca0000010003 */
[----:B------:R-:W-:Y:S02]  /*3200*/  FSEL R3, R3, RZ, P3 ;  /* 0x000000ff03037208 */ /* 0x000fe40001800000 */
[----:B------:R-:W-:-:S03]  /*3210*/  ISETP.GT.AND P3, PT, R73, RZ, PT ;  /* 0x000000ff4900720c */ /* 0x000fc60003f64270 */
[--C-:B------:R-:W-:Y:S01]  /*3220*/  FFMA.FTZ R10, R14, UR37, -R3.reuse ;  /* 0x000000250e0a7c23 */ /* 0x100fe20008010803 */
[----:B------:R-:W-:Y:S01]  /*3230*/  FSEL R90, R90, -INF , P3 ;  /* 0xff8000005a5a7808 */ /* 0x000fe20001800000 */
[--C-:B------:R-:W-:Y:S01]  /*3240*/  FFMA.FTZ R5, R8, UR37, -R3.reuse ;  /* 0x0000002508057c23 */ /* 0x100fe20008010803 */
[----:B------:R-:W-:Y:S01]  /*3250*/  ISETP.GT.AND P3, PT, R73, 0x9, PT ;  /* 0x000000094900780c */ /* 0x000fe20003f64270 */
[--C-:B------:R-:W-:Y:S01]  /*3260*/  FFMA.FTZ R8, R12, UR37, -R3.reuse ;  /* 0x000000250c087c23 */ /* 0x100fe20008010803 */
[----:B------:R-:W-:Y:S01]  /*3270*/  FMNMX.FTZ R13, R90, R91, !PT ;  /* 0x0000005b5a0d7209 */ /* 0x000fe20007810000 */
[--C-:B------:R-:W-:Y:S01]  /*3280*/  FFMA.FTZ R12, R20, UR37, -R3.reuse ;  /* 0x00000025140c7c23 */ /* 0x100fe20008010803 */
[----:B------:R-:W-:Y:S01]  /*3290*/  FSEL R95, R95, -INF , P3 ;  /* 0xff8000005f5f7808 */ /* 0x000fe20001800000 */
[--C-:B------:R-:W-:Y:S01]  /*32a0*/  FFMA.FTZ R72, R72, UR37, -R3.reuse ;  /* 0x0000002548487c23 */ /* 0x100fe20008010803 */
[----:B------:R-:W-:Y:S01]  /*32b0*/  FMNMX.FTZ R14, R94, R13, !PT ;  /* 0x0000000d5e0e7209 */ /* 0x000fe20007810000 */
        /* <DEDUP_REMOVED lines=10> */
[----:B------:R1:W-:Y:S01]  /*3360*/  MUFU.EX2 R13, R72 ;  /* 0x00000048000d7308 */ /* 0x0003e20000000800 */
[----:B------:R-:W-:Y:S01]  /*3370*/  FMNMX.FTZ R15, R99, R14, !PT ;  /* 0x0000000e630f7209 */ /* 0x000fe20007810000 */
[--C-:B------:R-:W-:Y:S01]  /*3380*/  FFMA.FTZ R7, R92, UR37, -R3.reuse ;  /* 0x000000255c077c23 */ /* 0x100fe20008010803 */
[----:B------:R-:W-:Y:S01]  /*3390*/  FSEL R103, R103, -INF , P3 ;  /* 0xff80000067677808 */ /* 0x000fe20001800000 */
[--C-:B------:R-:W-:Y:S01]  /*33a0*/  FFMA.FTZ R96, R96, UR37, -R3.reuse ;  /* 0x0000002560607c23 */ /* 0x100fe20008010803 */
[----:B------:R-:W-:Y:S01]  /*33b0*/  ISETP.GT.AND P3, PT, R73, 0x20, PT ;  /* 0x000000204900780c */ /* 0x000fe20003f64270 */
[--C-:B------:R-:W-:Y:S01]  /*33c0*/  FFMA.FTZ R11, R100, UR37, -R3.reuse ;  /* 0x00000025640b7c23 */ /* 0x100fe20008010803 */
[----:B------:R-:W-:Y:S01]  /*33d0*/  FMNMX.FTZ R20, R102, R15, !PT ;  /* 0x0000000f66147209 */ /* 0x000fe20007810000 */
[----:B------:R-:W-:Y:S01]  /*33e0*/  MUFU.EX2 R4, R4 ;  /* 0x0000000400047308 */ /* 0x000fe20000000800 */
[----:B------:R-:W-:Y:S01]  /*33f0*/  FSEL R74, R74, -INF , P3 ;  /* 0xff8000004a4a7808 */ /* 0x000fe20001800000 */
[--C-:B------:R-:W-:Y:S01]  /*3400*/  FFMA.FTZ R14, R104, UR37, -R3.reuse ;  /* 0x00000025680e7c23 */ /* 0x100fe20008010803 */
[----:B------:R-:W-:Y:S01]  /*3410*/  FMNMX.FTZ R15, R103, R20, !PT ;  /* 0x00000014670f7209 */ /* 0x000fe20007810000 */
[--C-:B------:R-:W-:Y:S01]  /*3420*/  FFMA.FTZ R114, R114, UR37, -R3.reuse ;  /* 0x0000002572727c23 */ /* 0x100fe20008010803 */
[----:B------:R-:W-:Y:S01]  /*3430*/  ISETP.GT.AND P3, PT, R73, 0x28, PT ;  /* 0x000000284900780c */ /* 0x000fe20003f64270 */
[--C-:B------:R-:W-:Y:S01]  /*3440*/  FFMA.FTZ R24, R24, UR37, -R3.reuse ;  /* 0x0000002518187c23 */ /* 0x100fe20008010803 */
[----:B------:R-:W-:Y:S01]  /*3450*/  FMNMX.FTZ R20, R74, R15, !PT ;  /* 0x0000000f4a147209 */ /* 0x000fe20007810000 */
[----:B------:R-:W2:Y:S01]  /*3460*/  MUFU.EX2 R5, R5 ;  /* 0x0000000500057308 */ /* 0x000ea20000000800 */
[----:B------:R-:W-:Y:S01]  /*3470*/  FSEL R78, R78, -INF , P3 ;  /* 0xff8000004e4e7808 */ /* 0x000fe20001800000 */
[--C-:B------:R-:W-:Y:S01]  /*3480*/  FFMA.FTZ R25, R25, UR37, -R3.reuse ;  /* 0x0000002519197c23 */ /* 0x100fe20008010803 */
[----:B------:R-:W-:Y:S01]  /*3490*/  FMNMX.FTZ R21, R75, R20, !PT ;  /* 0x000000144b157209 */ /* 0x000fe20007810000 */
[--C-:B------:R-:W-:Y:S01]  /*34a0*/  FFMA.FTZ R20, R106, UR37, -R3.reuse ;  /* 0x000000256a147c23 */ /* 0x100fe20008010803 */
[----:B------:R-:W-:Y:S01]  /*34b0*/  ISETP.GT.AND P3, PT, R73, 0x30, PT ;  /* 0x000000304900780c */ /* 0x000fe20003f64270 */
[--C-:B------:R-:W-:Y:S01]  /*34c0*/  FFMA.FTZ R28, R28, UR37, -R3.reuse ;  /* 0x000000251c1c7c23 */ /* 0x100fe20008010803 */
[----:B------:R-:W-:Y:S01]  /*34d0*/  FMNMX.FTZ R56, R78, R21, !PT ;  /* 0x000000154e387209 */ /* 0x000fe20007810000 */
[----:B------:R3:W-:Y:S01]  /*34e0*/  MUFU.EX2 R15, R76 ;  /* 0x0000004c000f7308 */ /* 0x0007e20000000800 */
[----:B------:R-:W-:Y:S01]  /*34f0*/  FSEL R82, R82, -INF , P3 ;  /* 0xff80000052527808 */ /* 0x000fe20001800000 */
[--C-:B------:R-:W-:Y:S01]  /*3500*/  FFMA.FTZ R29, R29, UR37, -R3.reuse ;  /* 0x000000251d1d7c23 */ /* 0x100fe20008010803 */
[----:B------:R-:W-:Y:S01]  /*3510*/  FMNMX.FTZ R21, R79, R56, !PT ;  /* 0x000000384f157209 */ /* 0x000fe20007810000 */
[--C-:B------:R-:W-:Y:S01]  /*3520*/  FFMA.FTZ R32, R32, UR37, -R3.reuse ;  /* 0x0000002520207c23 */ /* 0x100fe20008010803 */
[----:B------:R-:W-:Y:S01]  /*3530*/  ISETP.GT.AND P3, PT, R73, 0x38, PT ;  /* 0x000000384900780c */ /* 0x000fe20003f64270 */
[--C-:B------:R-:W-:Y:S01]  /*3540*/  FFMA.FTZ R33, R33, UR37, -R3.reuse ;  /* 0x0000002521217c23 */ /* 0x100fe20008010803 */
[----:B------:R-:W-:Y:S01]  /*3550*/  FMNMX.FTZ R56, R82, R21, !PT ;  /* 0x0000001552387209 */ /* 0x000fe20007810000 */
[----:B------:R-:W4:Y:S01]  /*3560*/  MUFU.EX2 R7, R7 ;  /* 0x0000000700077308 */ /* 0x000f220000000800 */
[----:B------:R-:W-:Y:S01]  /*3570*/  FSEL R86, R86, -INF , P3 ;  /* 0xff80000056567808 */ /* 0x000fe20001800000 */
[--C-:B------:R-:W-:Y:S01]  /*3580*/  FFMA.FTZ R36, R36, UR37, -R3.reuse ;  /* 0x0000002524247c23 */ /* 0x100fe20008010803 */
[----:B------:R-:W-:Y:S01]  /*3590*/  FMNMX.FTZ R57, R83, R56, !PT ;  /* 0x0000003853397209 */ /* 0x000fe20007810000 */
[----:B------:R-:W-:Y:S01]  /*35a0*/  FFMA.FTZ R56, R108, UR37, -R3 ;  /* 0x000000256c387c23 */ /* 0x000fe20008010803 */
[----:B------:R-:W-:-:S02]  /*35b0*/  ISETP.GT.AND P3, PT, R73, 0x40, PT ;  /* 0x000000404900780c */ /* 0x000fc40003f64270 */
[----:B-1----:R-:W-:Y:S01]  /*35c0*/  FMNMX.FTZ R72, R86, R57, !PT ;  /* 0x0000003956487209 */ /* 0x002fe20007810000 */
[----:B------:R1:W-:Y:S01]  /*35d0*/  MUFU.EX2 R21, R80 ;  /* 0x0000005000157308 */ /* 0x0003e20000000800 */
[----:B------:R-:W-:Y:S02]  /*35e0*/  FSEL R58, R58, -INF , P3 ;  /* 0xff8000003a3a7808 */ /* 0x000fe40001800000 */
[----:B------:R-:W-:Y:S02]  /*35f0*/  FMNMX.FTZ R57, R87, R72, !PT ;  /* 0x0000004857397209 */ /* 0x000fe40007810000 */
[----:B------:R-:W-:Y:S02]  /*3600*/  ISETP.GT.AND P3, PT, R73, 0x48, PT ;  /* 0x000000484900780c */ /* 0x000fe40003f64270 */
[----:B---3--:R-:W-:Y:S01]  /*3610*/  FMNMX.FTZ R76, R58, R57, !PT ;  /* 0x000000393a4c7209 */ /* 0x008fe20007810000 */
[----:B------:R-:W-:Y:S01]  /*3620*/  MUFU.EX2 R8, R8 ;  /* 0x0000000800087308 */ /* 0x000fe20000000800 */
[----:B------:R-:W-:Y:S01]  /*3630*/  FSEL R72, R62, -INF , P3 ;  /* 0xff8000003e487808 */ /* 0x000fe20001800000 */
[----:B------:R-:W-:Y:S01]  /*3640*/  FFMA.FTZ R62, R110, UR37, -R3 ;  /* 0x000000256e3e7c23 */ /* 0x000fe20008010803 */
[----:B------:R-:W-:-:S02]  /*3650*/  FMNMX.FTZ R61, R59, R76, !PT ;  /* 0x0000004c3b3d7209 */ /* 0x000fc40007810000 */
[----:B------:R-:W-:Y:S02]  /*3660*/  ISETP.GT.AND P3, PT, R73, 0x50, PT ;  /* 0x000000504900780c */ /* 0x000fe40003f64270 */
[----:B------:R-:W-:Y:S01]  /*3670*/  FSEL R76, R63, -INF , P4 ;  /* 0xff8000003f4c7808 */ /* 0x000fe20002000000 */
[----:B------:R3:W-:Y:S01]  /*3680*/  MUFU.EX2 R57, R84 ;  /* 0x0000005400397308 */ /* 0x0007e20000000800 */
[----:B------:R-:W-:Y:S02]  /*3690*/  FMNMX.FTZ R61, R72, R61, !PT ;  /* 0x0000003d483d7209 */ /* 0x000fe40007810000 */
[----:B------:R-:W-:Y:S02]  /*36a0*/  FSEL R77, R66, -INF , P3 ;  /* 0xff800000424d7808 */ /* 0x000fe40001800000 */
[C---:B------:R-:W-:Y:S02]  /*36b0*/  ISETP.GT.AND P4, PT, R73.reuse, 0x51, PT ;  /* 0x000000514900780c */ /* 0x040fe40003f84270 */
[----:B------:R-:W-:Y:S01]  /*36c0*/  FMNMX.FTZ R66, R76, R61, !PT ;  /* 0x0000003d4c427209 */ /* 0x000fe20007810000 */
[----:B------:R-:W-:Y:S01]  /*36d0*/  MUFU.EX2 R9, R96 ;  /* 0x0000006000097308 */ /* 0x000fe20000000800 */
[----:B------:R-:W-:Y:S01]  /*36e0*/  ISETP.GT.AND P3, PT, R73, 0x58, PT ;  /* 0x000000584900780c */ /* 0x000fe20003f64270 */
[----:B------:R-:W-:Y:S01]  /*36f0*/  FFMA.FTZ R61, R112, UR37, -R3 ;  /* 0x00000025703d7c23 */ /* 0x000fe20008010803 */
[----:B-1----:R-:W-:-:S02]  /*3700*/  FSEL R80, R67, -INF , P4 ;  /* 0xff80000043507808 */ /* 0x002fc40002000000 */
[----:B------:R-:W-:Y:S02]  /*3710*/  FMNMX.FTZ R63, R77, R66, !PT ;  /* 0x000000424d3f7209 */ /* 0x000fe40007810000 */
[----:B------:R-:W-:Y:S01]  /*3720*/  ISETP.GT.AND P4, PT, R73, 0x59, PT ;  /* 0x000000594900780c */ /* 0x000fe20003f84270 */
[----:B------:R-:W-:Y:S01]  /*3730*/  MUFU.EX2 R10, R10 ;  /* 0x0000000a000a7308 */ /* 0x000fe20000000800 */
[----:B------:R-:W-:Y:S02]  /*3740*/  FSEL R81, R70, -INF , P3 ;  /* 0xff80000046517808 */ /* 0x000fe40001800000 */
[----:B------:R-:W-:Y:S02]  /*3750*/  FMNMX.FTZ R66, R80, R63, !PT ;  /* 0x0000003f50427209 */ /* 0x000fe40007810000 */
[----:B------:R-:W-:Y:S02]  /*3760*/  FSEL R71, R71, -INF , P4 ;  /* 0xff80000047477808 */ /* 0x000fe40002000000 */
[----:B------:R-:W-:Y:S01]  /*3770*/  ISETP.GT.AND P3, PT, R73, 0x60, PT ;  /* 0x000000604900780c */ /* 0x000fe20003f64270 */
[----:B------:R-:W-:Y:S01]  /*3780*/  MUFU.EX2 R11, R11 ;  /* 0x0000000b000b7308 */ /* 0x000fe20000000800 */
[----:B------:R-:W-:-:S02]  /*3790*/  FMNMX.FTZ R66, R81, R66, !PT ;  /* 0x0000004251427209 */ /* 0x000fc40007810000 */
[----:B------:R-:W-:Y:S02]  /*37a0*/  ISETP.GT.AND P4, PT, R73, 0x61, PT ;  /* 0x000000614900780c */ /* 0x000fe40003f84270 */
[----:B---3--:R-:W-:Y:S02]  /*37b0*/  FSEL R84, R42, -INF , P3 ;  /* 0xff8000002a547808 */ /* 0x008fe40001800000 */
[----:B------:R-:W-:Y:S01]  /*37c0*/  FMNMX.FTZ R67, R71, R66, !PT ;  /* 0x0000004247437209 */ /* 0x000fe20007810000 */
[----:B------:R-:W-:Y:S01]  /*37d0*/  MUFU.EX2 R12, R12 ;  /* 0x0000000c000c7308 */ /* 0x000fe20000000800 */
[----:B------:R-:W-:Y:S02]  /*37e0*/  ISETP.GT.AND P3, PT, R73, 0x68, PT ;  /* 0x000000684900780c */ /* 0x000fe40003f64270 */
[----:B------:R-:W-:Y:S01]  /*37f0*/  FSEL R63, R43, -INF , P4 ;  /* 0xff8000002b3f7808 */ /* 0x000fe20002000000 */
[----:B------:R-:W-:-:S01]  /*3800*/  FFMA.FTZ R43, R60, UR37, -R3 ;  /* 0x000000253c2b7c23 */ /* 0x000fc20008010803 */
[----:B------:R-:W-:-:S02]  /*3810*/  FMNMX.FTZ R66, R84, R67, !PT ;  /* 0x0000004354427209 */ /* 0x000fc40007810000 */
[----:B------:R-:W-:Y:S01]  /*3820*/  ISETP.GT.AND P4, PT, R73, 0x69, PT ;  /* 0x000000694900780c */ /* 0x000fe20003f84270 */
[----:B------:R-:W-:Y:S01]  /*3830*/  MUFU.EX2 R14, R14 ;  /* 0x0000000e000e7308 */ /* 0x000fe20000000800 */
[----:B------:R-:W-:Y:S01]  /*3840*/  FSEL R60, R46, -INF , P3 ;  /* 0xff8000002e3c7808 */ /* 0x000fe20001800000 */
[--C-:B------:R-:W-:Y:S01]  /*3850*/  FFMA.FTZ R46, R6, UR37, -R3.reuse ;  /* 0x00000025062e7c23 */ /* 0x100fe20008010803 */
[----:B------:R-:W-:Y:S02]  /*3860*/  FMNMX.FTZ R67, R63, R66, !PT ;  /* 0x000000423f437209 */ /* 0x000fe40007810000 */
[----:B------:R-:W-:Y:S02]  /*3870*/  ISETP.GT.AND P3, PT, R73, 0x70, PT ;  /* 0x000000704900780c */ /* 0x000fe40003f64270 */
[----:B------:R-:W-:Y:S01]  /*3880*/  FSEL R66, R47, -INF , P4 ;  /* 0xff8000002f427808 */ /* 0x000fe20002000000 */
[----:B------:R-:W-:Y:S01]  /*3890*/  FFMA.FTZ R47, R64, UR37, -R3 ;  /* 0x00000025402f7c23 */ /* 0x000fe20008010803 */
[----:B------:R-:W-:Y:S01]  /*38a0*/  FMNMX.FTZ R67, R60, R67, !PT ;  /* 0x000000433c437209 */ /* 0x000fe20007810000 */
[----:B------:R-:W-:Y:S01]  /*38b0*/  MUFU.EX2 R20, R20 ;  /* 0x0000001400147308 */ /* 0x000fe20000000800 */
[----:B------:R-:W-:-:S02]  /*38c0*/  ISETP.GT.AND P4, PT, R73, 0x71, PT ;  /* 0x000000714900780c */ /* 0x000fc40003f84270 */
[----:B------:R-:W-:Y:S02]  /*38d0*/  FSEL R50, R50, -INF , P3 ;  /* 0xff80000032327808 */ /* 0x000fe40001800000 */
[----:B------:R-:W-:Y:S02]  /*38e0*/  FMNMX.FTZ R67, R66, R67, !PT ;  /* 0x0000004342437209 */ /* 0x000fe40007810000 */
[----:B------:R-:W-:Y:S01]  /*38f0*/  ISETP.GT.AND P3, PT, R73, 0x78, PT ;  /* 0x000000784900780c */ /* 0x000fe20003f64270 */
[----:B------:R-:W-:Y:S01]  /*3900*/  MUFU.EX2 R56, R56 ;  /* 0x0000003800387308 */ /* 0x000fe20000000800 */
[----:B------:R-:W-:Y:S02]  /*3910*/  FSEL R51, R51, -INF , P4 ;  /* 0xff80000033337808 */ /* 0x000fe40002000000 */
[----:B------:R-:W-:Y:S02]  /*3920*/  FMNMX.FTZ R6, R50, R67, !PT ;  /* 0x0000004332067209 */ /* 0x000fe40007810000 */
[----:B------:R-:W-:-:S02]  /*3930*/  ISETP.GT.AND P4, PT, R73, 0x79, PT ;  /* 0x000000794900780c */ /* 0x000fc40003f84270 */
[----:B------:R-:W-:Y:S01]  /*3940*/  FSEL R54, R54, -INF , P3 ;  /* 0xff80000036367808 */ /* 0x000fe20001800000 */
[----:B------:R-:W-:Y:S01]  /*3950*/  MUFU.EX2 R62, R62 ;  /* 0x0000003e003e7308 */ /* 0x000fe20000000800 */
[----:B------:R-:W-:Y:S02]  /*3960*/  FMNMX.FTZ R67, R51, R6, !PT ;  /* 0x0000000633437209 */ /* 0x000fe40007810000 */
[----:B------:R-:W-:Y:S02]  /*3970*/  FSEL R55, R55, -INF , P4 ;  /* 0xff80000037377808 */ /* 0x000fe40002000000 */
[C---:B------:R-:W-:Y:S02]  /*3980*/  ISETP.GT.AND P3, PT, R73.reuse, 0x80, PT ;  /* 0x000000804900780c */ /* 0x040fe40003f64270 */
[----:B------:R-:W-:Y:S01]  /*3990*/  FMNMX.FTZ R6, R54, R67, !PT ;  /* 0x0000004336067209 */ /* 0x000fe20007810000 */
[----:B------:R-:W-:Y:S01]  /*39a0*/  MUFU.EX2 R61, R61 ;  /* 0x0000003d003d7308 */ /* 0x000fe20000000800 */
[----:B------:R-:W-:-:S02]  /*39b0*/  ISETP.GT.AND P4, PT, R73, 0x81, PT ;  /* 0x000000814900780c */ /* 0x000fc40003f84270 */
[----:B------:R-:W-:Y:S02]  /*39c0*/  FSEL R70, R26, -INF , P3 ;  /* 0xff8000001a467808 */ /* 0x000fe40001800000 */
[----:B------:R-:W-:Y:S02]  /*39d0*/  FMNMX.FTZ R65, R55, R6, !PT ;  /* 0x0000000637417209 */ /* 0x000fe40007810000 */
[----:B------:R-:W-:Y:S01]  /*39e0*/  ISETP.GT.AND P3, PT, R73, 0x88, PT ;  /* 0x000000884900780c */ /* 0x000fe20003f64270 */
[----:B------:R1:W-:Y:S01]  /*39f0*/  MUFU.EX2 R26, R85 ;  /* 0x00000055001a7308 */ /* 0x0003e20000000800 */
[----:B------:R-:W-:Y:S01]  /*3a00*/  FSEL R64, R27, -INF , P4 ;  /* 0xff8000001b407808 */ /* 0x000fe20002000000 */
[----:B------:R-:W-:Y:S01]  /*3a10*/  FFMA.FTZ R27, R68, UR37, -R3 ;  /* 0x00000025441b7c23 */ /* 0x000fe20008010803 */
[----:B------:R-:W-:Y:S02]  /*3a20*/  FMNMX.FTZ R67, R70, R65, !PT ;  /* 0x0000004146437209 */ /* 0x000fe40007810000 */
[----:B------:R-:W-:-:S02]  /*3a30*/  ISETP.GT.AND P4, PT, R73, 0x89, PT ;  /* 0x000000894900780c */ /* 0x000fc40003f84270 */
[----:B------:R-:W-:Y:S01]  /*3a40*/  FSEL R65, R30, -INF , P3 ;  /* 0xff8000001e417808 */ /* 0x000fe20001800000 */
[--C-:B------:R-:W-:Y:S01]  /*3a50*/  FFMA.FTZ R30, R69, UR37, -R3.reuse ;  /* 0x00000025451e7c23 */ /* 0x100fe20008010803 */
[----:B------:R-:W-:Y:S01]  /*3a60*/  FMNMX.FTZ R6, R64, R67, !PT ;  /* 0x0000004340067209 */ /* 0x000fe20007810000 */
[----:B------:R-:W-:Y:S01]  /*3a70*/  MUFU.EX2 R42, R114 ;  /* 0x00000072002a7308 */ /* 0x000fe20000000800 */
[----:B------:R-:W-:Y:S02]  /*3a80*/  FSEL R68, R31, -INF , P4 ;  /* 0xff8000001f447808 */ /* 0x000fe40002000000 */
[----:B------:R-:W-:Y:S02]  /*3a90*/  ISETP.GT.AND P3, PT, R73, 0x90, PT ;  /* 0x000000904900780c */ /* 0x000fe40003f64270 */
[----:B------:R-:W-:Y:S02]  /*3aa0*/  FMNMX.FTZ R31, R65, R6, !PT ;  /* 0x00000006411f7209 */ /* 0x000fe40007810000 */
[----:B------:R-:W-:Y:S01]  /*3ab0*/  ISETP.GT.AND P4, PT, R73, 0x91, PT ;  /* 0x000000914900780c */ /* 0x000fe20003f84270 */
[----:B------:R-:W-:Y:S01]  /*3ac0*/  MUFU.EX2 R43, R43 ;  /* 0x0000002b002b7308 */ /* 0x000fe20000000800 */
[----:B------:R-:W-:Y:S01]  /*3ad0*/  FSEL R67, R34, -INF , P3 ;  /* 0xff80000022437808 */ /* 0x000fe20001800000 */
[--C-:B------:R-:W-:Y:S01]  /*3ae0*/  FFMA.FTZ R34, R41, UR37, -R3.reuse ;  /* 0x0000002529227c23 */ /* 0x100fe20008010803 */
[----:B------:R-:W-:Y:S01]  /*3af0*/  FMNMX.FTZ R6, R68, R31, !PT ;  /* 0x0000001f44067209 */ /* 0x000fe20007810000 */
[--C-:B------:R-:W-:Y:S01]  /*3b00*/  FFMA.FTZ R31, R40, UR37, -R3.reuse ;  /* 0x00000025281f7c23 */ /* 0x100fe20008010803 */
[----:B------:R-:W-:Y:S01]  /*3b10*/  ISETP.GT.AND P3, PT, R73, 0x98, PT ;  /* 0x000000984900780c */ /* 0x000fe20003f64270 */
[--C-:B------:R-:W-:Y:S01]  /*3b20*/  FFMA.FTZ R40, R45, UR37, -R3.reuse ;  /* 0x000000252d287c23 */ /* 0x100fe20008010803 */
[----:B------:R-:W-:Y:S01]  /*3b30*/  FSEL R69, R35, -INF , P4 ;  /* 0xff80000023457808 */ /* 0x000fe20002000000 */
[----:B------:R-:W-:Y:S01]  /*3b40*/  IMAD.U32 R45, RZ, RZ, UR37 ;  /* 0x00000025ff2d7e24 */ /* 0x000fe2000f8e00ff */
[----:B------:R-:W-:Y:S01]  /*3b50*/  FMNMX.FTZ R6, R67, R6, !PT ;  /* 0x0000000643067209 */ /* 0x000fe20007810000 */
[----:B------:R-:W-:Y:S01]  /*3b60*/  FFMA.FTZ R41, R52, UR37, -R3 ;  /* 0x0000002534297c23 */ /* 0x000fe20008010803 */
[----:B------:R-:W-:Y:S01]  /*3b70*/  ISETP.GT.AND P4, PT, R73, 0x99, PT ;  /* 0x000000994900780c */ /* 0x000fe20003f84270 */
[----:B--2---:R-:W-:Y:S01]  /*3b80*/  FADD.FTZ R52, R4, R5 ;  /* 0x0000000504347221 */ /* 0x004fe20000010000 */
[----:B------:R-:W-:Y:S01]  /*3b90*/  FSEL R73, R38, -INF , P3 ;  /* 0xff80000026497808 */ /* 0x000fe20001800000 */
[--C-:B------:R-:W-:Y:S01]  /*3ba0*/  FFMA.FTZ R35, R44, UR37, -R3.reuse ;  /* 0x000000252c237c23 */ /* 0x100fe20008010803 */
[----:B------:R-:W-:Y:S01]  /*3bb0*/  FMNMX.FTZ R6, R69, R6, !PT ;  /* 0x0000000645067209 */ /* 0x000fe20007810000 */
[--C-:B------:R-:W-:Y:S01]  /*3bc0*/  FFMA.FTZ R44, R53, UR37, -R3.reuse ;  /* 0x00000025352c7c23 */ /* 0x100fe20008010803 */
[----:B-1----:R-:W-:Y:S01]  /*3bd0*/  FSEL R85, R39, -INF , P4 ;  /* 0xff80000027557808 */ /* 0x002fe20002000000 */
[--C-:B------:R-:W-:Y:S01]  /*3be0*/  FFMA.FTZ R39, R49, UR37, -R3.reuse ;  /* 0x0000002531277c23 */ /* 0x100fe20008010803 */
[----:B------:R-:W-:Y:S01]  /*3bf0*/  FMNMX.FTZ R6, R73, R6, !PT ;  /* 0x0000000649067209 */ /* 0x000fe20007810000 */
[----:B----4-:R-:W-:Y:S01]  /*3c00*/  FADD.FTZ R53, R7, R52 ;  /* 0x0000003407357221 */ /* 0x010fe20000010000 */
[----:B------:R-:W-:-:S01]  /*3c10*/  FFMA.FTZ R38, R48, UR37, -R3 ;  /* 0x0000002530267c23 */ /* 0x000fc20008010803 */
[----:B------:R-:W-:Y:S01]  /*3c20*/  FFMA.FTZ R3, R37, UR37, -R3 ;  /* 0x0000002525037c23 */ /* 0x000fe20008010803 */
[----:B------:R-:W-:Y:S01]  /*3c30*/  FMNMX.FTZ R6, R85, R6, !PT ;  /* 0x0000000655067209 */ /* 0x000fe20007810000 */
[----:B------:R-:W-:Y:S04]  /*3c40*/  MUFU.EX2 R46, R46 ;  /* 0x0000002e002e7308 */ /* 0x000fe80000000800 */
[----:B------:R-:W1:Y:S04]  /*3c50*/  SHFL.BFLY PT, R89, R6, 0x2, 0x1f ;  /* 0x0c401f0006597f89 */ /* 0x000e6800000e0000 */
[----:B------:R-:W-:Y:S08]  /*3c60*/  MUFU.EX2 R47, R47 ;  /* 0x0000002f002f7308 */ /* 0x000ff00000000800 */
[----:B------:R-:W-:Y:S08]  /*3c70*/  MUFU.EX2 R27, R27 ;  /* 0x0000001b001b7308 */ /* 0x000ff00000000800 */
[----:B------:R-:W-:Y:S01]  /*3c80*/  MUFU.EX2 R30, R30 ;  /* 0x0000001e001e7308 */ /* 0x000fe20000000800 */
[----:B-1----:R-:W-:-:S07]  /*3c90*/  FMNMX.FTZ R89, R6, R89, !PT ;  /* 0x0000005906597209 */ /* 0x002fce0007810000 */
[----:B------:R-:W-:Y:S01]  /*3ca0*/  MUFU.EX2 R31, R31 ;  /* 0x0000001f001f7308 */ /* 0x000fe20000000800 */
[----:B------:R-:W1:Y:S07]  /*3cb0*/  SHFL.BFLY PT, R6, R89, 0x1, 0x1f ;  /* 0x0c201f0059067f89 */ /* 0x000e6e00000e0000 */
[----:B------:R-:W-:Y:S08]  /*3cc0*/  MUFU.EX2 R34, R34 ;  /* 0x0000002200227308 */ /* 0x000ff00000000800 */
[----:B------:R-:W-:Y:S08]  /*3cd0*/  MUFU.EX2 R35, R35 ;  /* 0x0000002300237308 */ /* 0x000ff00000000800 */
[----:B------:R-:W-:Y:S01]  /*3ce0*/  MUFU.EX2 R40, R40 ;  /* 0x0000002800287308 */ /* 0x000fe20000000800 */
[----:B-1----:R-:W-:-:S04]  /*3cf0*/  FMNMX.FTZ R6, R89, R6, !PT ;  /* 0x0000000659067209 */ /* 0x002fc80007810000 */
        /* <DEDUP_REMOVED lines=28> */
[----:B------:R-:W-:-:S01]  /*3ec0*/  FFMA.FTZ R72, R72, UR37, -R45 ;  /* 0x0000002548487c23 */ /* 0x000fc2000801082d */
[--C-:B------:R-:W-:Y:S01]  /*3ed0*/  FFMA.FTZ R77, R77, UR37, -R45.reuse ;  /* 0x000000254d4d7c23 */ /* 0x100fe2000801082d */
[----:B------:R-:W-:-:S01]  /*3ee0*/  FFMA.FTZ R80, R80, UR37, -R45 ;  /* 0x0000002550507c23 */ /* 0x000fc2000801082d */
[--C-:B------:R-:W-:Y:S01]  /*3ef0*/  FFMA.FTZ R81, R81, UR37, -R45.reuse ;  /* 0x0000002551517c23 */ /* 0x100fe2000801082d */
[----:B------:R-:W-:-:S01]  /*3f00*/  FFMA.FTZ R84, R84, UR37, -R45 ;  /* 0x0000002554547c23 */ /* 0x000fc2000801082d */
[--C-:B------:R-:W-:Y:S01]  /*3f10*/  FFMA.FTZ R63, R63, UR37, -R45.reuse ;  /* 0x000000253f3f7c23 */ /* 0x100fe2000801082d */
[----:B------:R-:W-:-:S01]  /*3f20*/  FFMA.FTZ R60, R60, UR37, -R45 ;  /* 0x000000253c3c7c23 */ /* 0x000fc2000801082d */
[----:B------:R-:W3:Y:S01]  /*3f30*/  MUFU.EX2 R95, R95 ;  /* 0x0000005f005f7308 */ /* 0x000ee20000000800 */
        /* <DEDUP_REMOVED lines=9> */
[--C-:B------:R-:W-:Y:S01]  /*3fd0*/  FFMA.FTZ R64, R64, UR37, -R45.reuse ;  /* 0x0000002540407c23 */ /* 0x100fe2000801082d */
[----:B------:R-:W-:-:S01]  /*3fe0*/  FFMA.FTZ R65, R65, UR37, -R45 ;  /* 0x0000002541417c23 */ /* 0x000fc2000801082d */
[--C-:B------:R-:W-:Y:S01]  /*3ff0*/  FFMA.FTZ R68, R68, UR37, -R45.reuse ;  /* 0x0000002544447c23 */ /* 0x100fe2000801082d */
[----:B------:R-:W-:-:S01]  /*4000*/  FFMA.FTZ R67, R67, UR37, -R45 ;  /* 0x0000002543437c23 */ /* 0x000fc2000801082d */
[--C-:B------:R-:W-:Y:S01]  /*4010*/  FFMA.FTZ R69, R69, UR37, -R45.reuse ;  /* 0x0000002545457c23 */ /* 0x100fe2000801082d */
[----:B------:R-:W-:-:S01]  /*4020*/  FFMA.FTZ R73, R73, UR37, -R45 ;  /* 0x0000002549497c23 */ /* 0x000fc2000801082d */
[----:B------:R-:W1:Y:S01]  /*4030*/  MUFU.EX2 R99, R99 ;  /* 0x0000006300637308 */ /* 0x000e620000000800 */
[----:B---3--:R-:W-:-:S01]  /*4040*/  FADD.FTZ R49, R95, R52 ;  /* 0x000000345f317221 */ /* 0x008fc20000010000 */
[----:B------:R-:W-:Y:S01]  /*4050*/  FFMA.FTZ R45, R85, UR37, -R45 ;  /* 0x00000025552d7c23 */ /* 0x000fe2000801082d */
[----:B------:R-:W-:-:S04]  /*4060*/  F2FP.SATFINITE.E4M3.F32.PACK_AB_MERGE_C R94, R95, R94, RZ ;  /* 0x0000005e5f5e723e */ /* 0x000fc800048070ff */
[----:B------:R-:W-:Y:S01]  /*4070*/  F2FP.SATFINITE.E4M3.F32.PACK_AB_MERGE_C R185, R91, R90, R94 ;  /* 0x0000005a5bb9723e */ /* 0x000fe2000480705e */
[----:B------:R-:W2:Y:S01]  /*4080*/  MUFU.EX2 R102, R102 ;  /* 0x0000006600667308 */ /* 0x000ea20000000800 */
[----:B0-----:R-:W-:-:S07]  /*4090*/  FADD.FTZ R2, R98, R49 ;  /* 0x0000003162027221 */ /* 0x001fce0000010000 */
[----:B------:R0:W-:Y:S01]  /*40a0*/  MUFU.EX2 R37, R76 ;  /* 0x0000004c00257308 */ /* 0x0001e20000000800 */
[----:B-1----:R-:W-:-:S07]  /*40b0*/  FADD.FTZ R49, R99, R2 ;  /* 0x0000000263317221 */ /* 0x002fce0000010000 */
[----:B------:R-:W1:Y:S01]  /*40c0*/  MUFU.EX2 R103, R103 ;  /* 0x0000006700677308 */ /* 0x000e620000000800 */
[----:B0-----:R-:W-:-:S01]  /*40d0*/  FADD.FTZ R76, R8, R53 ;  /* 0x00000035084c7221 */ /* 0x001fc20000010000 */
[----:B--2---:R-:W-:-:S03]  /*40e0*/  FADD.FTZ R2, R102, R49 ;  /* 0x0000003166027221 */ /* 0x004fc60000010000 */
[----:B------:R-:W-:-:S03]  /*40f0*/  FADD.FTZ R53, R9, R76 ;  /* 0x0000004c09357221 */ /* 0x000fc60000010000 */
[----:B------:R-:W0:Y:S01]  /*4100*/  MUFU.EX2 R74, R74 ;  /* 0x0000004a004a7308 */ /* 0x000e220000000800 */
[----:B------:R-:W-:-:S04]  /*4110*/  FADD.FTZ R52, R10, R53 ;  /* 0x000000350a347221 */ /* 0x000fc80000010000 */
[----:B------:R-:W-:-:S03]  /*4120*/  FADD.FTZ R53, R11, R52 ;  /* 0x000000340b357221 */ /* 0x000fc60000010000 */
[----:B------:R-:W2:Y:S01]  /*4130*/  MUFU.EX2 R75, R75 ;  /* 0x0000004b004b7308 */ /* 0x000ea20000000800 */
[----:B------:R-:W-:-:S01]  /*4140*/  FADD.FTZ R52, R12, R53 ;  /* 0x000000350c347221 */ /* 0x000fc20000010000 */
[----:B-1----:R-:W-:Y:S01]  /*4150*/  FADD.FTZ R49, R103, R2 ;  /* 0x0000000267317221 */ /* 0x002fe20000010000 */
[----:B------:R-:W-:Y:S02]  /*4160*/  F2FP.SATFINITE.E4M3.F32.PACK_AB_MERGE_C R12, R12, R11, RZ ;  /* 0x0000000b0c0c723e */ /* 0x000fe400048070ff */
[----:B------:R-:W-:Y:S01]  /*4170*/  FADD.FTZ R53, R13, R52 ;  /* 0x000000340d357221 */ /* 0x000fe20000010000 */
[----:B------:R-:W-:Y:S02]  /*4180*/  F2FP.SATFINITE.E4M3.F32.PACK_AB_MERGE_C R102, R103, R102, RZ ;  /* 0x000000666766723e */ /* 0x000fe400048070ff */
[----:B------:R-:W1:Y:S01]  /*4190*/  MUFU.EX2 R78, R78 ;  /* 0x0000004e004e7308 */ /* 0x000e620000000800 */
[----:B0-----:R-:W-:-:S01]  /*41a0*/  FADD.FTZ R2, R74, R49 ;  /* 0x000000314a027221 */ /* 0x001fc20000010000 */
[----:B------:R-:W-:Y:S01]  /*41b0*/  FADD.FTZ R52, R14, R53 ;  /* 0x000000350e347221 */ /* 0x000fe20000010000 */
[----:B------:R-:W-:-:S02]  /*41c0*/  F2FP.SATFINITE.E4M3.F32.PACK_AB_MERGE_C R186, R10, R9, R12 ;  /* 0x000000090aba723e */ /* 0x000fc4000480700c */
[----:B------:R-:W-:-:S03]  /*41d0*/  F2FP.SATFINITE.E4M3.F32.PACK_AB_MERGE_C R187, R99, R98, R102 ;  /* 0x0000006263bb723e */ /* 0x000fc60004807066 */
[----:B------:R-:W0:Y:S01]  /*41e0*/  MUFU.EX2 R79, R79 ;  /* 0x0000004f004f7308 */ /* 0x000e220000000800 */
[----:B--2---:R-:W-:-:S07]  /*41f0*/  FADD.FTZ R53, R75, R2 ;  /* 0x000000024b357221 */ /* 0x004fce0000010000 */
[----:B------:R-:W2:Y:S01]  /*4200*/  MUFU.EX2 R82, R82 ;  /* 0x0000005200527308 */ /* 0x000ea20000000800 */
[----:B-1----:R-:W-:-:S07]  /*4210*/  FADD.FTZ R2, R78, R53 ;  /* 0x000000354e027221 */ /* 0x002fce0000010000 */
[----:B------:R-:W1:Y:S01]  /*4220*/  MUFU.EX2 R83, R83 ;  /* 0x0000005300537308 */ /* 0x000e620000000800 */
[----:B0-----:R-:W-:-:S01]  /*4230*/  FADD.FTZ R53, R79, R2 ;  /* 0x000000024f357221 */ /* 0x001fc20000010000 */
[----:B------:R-:W-:-:S04]  /*4240*/  F2FP.SATFINITE.E4M3.F32.PACK_AB_MERGE_C R78, R79, R78, RZ ;  /* 0x0000004e4f4e723e */ /* 0x000fc800048070ff */
[----:B------:R-:W-:Y:S02]  /*4250*/  F2FP.SATFINITE.E4M3.F32.PACK_AB_MERGE_C R181, R75, R74, R78 ;  /* 0x0000004a4bb5723e */ /* 0x000fe4000480704e */
[----:B------:R-:W-:Y:S01]  /*4260*/  CS2R R78, SRZ ;  /* 0x00000000004e7805 */ /* 0x000fe2000001ff00 */
[----:B------:R0:W-:Y:S01]  /*4270*/  MUFU.EX2 R48, R71 ;  /* 0x0000004700307308 */ /* 0x0001e20000000800 */
[----:B--2---:R-:W-:-:S01]  /*4280*/  FADD.FTZ R2, R82, R53 ;  /* 0x0000003552027221 */ /* 0x004fc20000010000 */
[----:B------:R-:W-:-:S06]  /*4290*/  CS2R R74, SRZ ;  /* 0x00000000004a7805 */ /* 0x000fcc000001ff00 */
[----:B------:R-:W2:Y:S01]  /*42a0*/  MUFU.EX2 R86, R86 ;  /* 0x0000005600567308 */ /* 0x000ea20000000800 */
[----:B0-----:R-:W-:-:S01]  /*42b0*/  FADD.FTZ R71, R15, R52 ;  /* 0x000000340f477221 */ /* 0x001fc20000010000 */
[----:B-1----:R-:W-:Y:S01]  /*42c0*/  FADD.FTZ R53, R83, R2 ;  /* 0x0000000253357221 */ /* 0x002fe20000010000 */
[C---:B------:R-:W-:Y:S02]  /*42d0*/  F2FP.SATFINITE.E4M3.F32.PACK_AB_MERGE_C R15, R20.reuse, R15, RZ ;  /* 0x0000000f140f723e */ /* 0x040fe400048070ff */
[----:B------:R-:W-:Y:S02]  /*42e0*/  FADD.FTZ R52, R20, R71 ;  /* 0x0000004714347221 */ /* 0x000fe40000010000 */
[----:B------:R-:W-:Y:S01]  /*42f0*/  F2FP.SATFINITE.E4M3.F32.PACK_AB_MERGE_C R180, R14, R13, R15 ;  /* 0x0000000d0eb4723e */ /* 0x000fe2000480700f */
[----:B------:R-:W0:Y:S01]  /*4300*/  MUFU.EX2 R87, R87 ;  /* 0x0000005700577308 */ /* 0x000e220000000800 */
[----:B------:R-:W-:-:S04]  /*4310*/  FADD.FTZ R71, R21, R52 ;  /* 0x0000003415477221 */ /* 0x000fc80000010000 */
[----:B------:R-:W-:-:S03]  /*4320*/  FADD.FTZ R52, R56, R71 ;  /* 0x0000004738347221 */ /* 0x000fc60000010000 */
[----:B------:R-:W1:Y:S01]  /*4330*/  MUFU.EX2 R58, R58 ;  /* 0x0000003a003a7308 */ /* 0x000e620000000800 */
[----:B------:R-:W-:-:S01]  /*4340*/  FADD.FTZ R71, R57, R52 ;  /* 0x0000003439477221 */ /* 0x000fc20000010000 */
[----:B--2---:R-:W-:Y:S01]  /*4350*/  FADD.FTZ R2, R86, R53 ;  /* 0x0000003556027221 */ /* 0x004fe20000010000 */
[----:B------:R-:W-:Y:S02]  /*4360*/  F2FP.SATFINITE.E4M3.F32.PACK_AB_MERGE_C R52, R8, R7, RZ ;  /* 0x000000070834723e */ /* 0x000fe400048070ff */
[C---:B------:R-:W-:Y:S01]  /*4370*/  FADD.FTZ R8, R62.reuse, R71 ;  /* 0x000000473e087221 */ /* 0x040fe20000010000 */
[----:B------:R-:W-:Y:S02]  /*4380*/  F2FP.SATFINITE.E4M3.F32.PACK_AB_MERGE_C R57, R62, R57, RZ ;  /* 0x000000393e39723e */ /* 0x000fe400048070ff */
[----:B------:R-:W2:Y:S01]  /*4390*/  MUFU.EX2 R59, R59 ;  /* 0x0000003b003b7308 */ /* 0x000ea20000000800 */
[----:B0-----:R-:W-:-:S01]  /*43a0*/  FADD.FTZ R7, R87, R2 ;  /* 0x0000000257077221 */ /* 0x001fc20000010000 */
[----:B------:R-:W-:Y:S01]  /*43b0*/  FADD.FTZ R53, R61, R8 ;  /* 0x000000083d357221 */ /* 0x000fe20000010000 */
[----:B------:R-:W-:-:S02]  /*43c0*/  F2FP.SATFINITE.E4M3.F32.PACK_AB_MERGE_C R184, R5, R4, R52 ;  /* 0x0000000405b8723e */ /* 0x000fc40004807034 */
[----:B------:R-:W-:Y:S01]  /*43d0*/  F2FP.SATFINITE.E4M3.F32.PACK_AB_MERGE_C R86, R87, R86, RZ ;  /* 0x000000565756723e */ /* 0x000fe200048070ff */
[----:B------:R-:W-:-:S01]  /*43e0*/  FADD.FTZ R8, R42, R53 ;  /* 0x000000352a087221 */ /* 0x000fc20000010000 */
[----:B------:R-:W-:Y:S01]  /*43f0*/  F2FP.SATFINITE.E4M3.F32.PACK_AB_MERGE_C R182, R56, R21, R57 ;  /* 0x0000001538b6723e */ /* 0x000fe20004807039 */
[----:B------:R-:W0:Y:S01]  /*4400*/  MUFU.EX2 R72, R72 ;  /* 0x0000004800487308 */ /* 0x000e220000000800 */
[----:B-1----:R-:W-:-:S01]  /*4410*/  FADD.FTZ R2, R58, R7 ;  /* 0x000000073a027221 */ /* 0x002fc20000010000 */
[----:B------:R-:W-:Y:S01]  /*4420*/  FADD.FTZ R11, R43, R8 ;  /* 0x000000082b0b7221 */ /* 0x000fe20000010000 */
[C---:B------:R-:W-:Y:S02]  /*4430*/  F2FP.SATFINITE.E4M3.F32.PACK_AB_MERGE_C R43, R46.reuse, R43, RZ ;  /* 0x0000002b2e2b723e */ /* 0x040fe400048070ff */
[----:B------:R-:W-:Y:S02]  /*4440*/  CS2R R56, SRZ ;  /* 0x0000000000387805 */ /* 0x000fe4000001ff00 */
[----:B------:R-:W-:Y:S01]  /*4450*/  F2FP.SATFINITE.E4M3.F32.PACK_AB_MERGE_C R183, R83, R82, R86 ;  /* 0x0000005253b7723e */ /* 0x000fe20004807056 */
[----:B------:R-:W-:Y:S01]  /*4460*/  FADD.FTZ R8, R46, R11 ;  /* 0x0000000b2e087221 */ /* 0x000fe20000010000 */
[----:B------:R-:W-:Y:S01]  /*4470*/  F2FP.SATFINITE.E4M3.F32.PACK_AB_MERGE_C R176, R42, R61, R43 ;  /* 0x0000003d2ab0723e */ /* 0x000fe2000480702b */
[----:B------:R-:W1:Y:S01]  /*4480*/  MUFU.EX2 R77, R77 ;  /* 0x0000004d004d7308 */ /* 0x000e620000000800 */
[----:B--2---:R-:W-:-:S01]  /*4490*/  FADD.FTZ R7, R59, R2 ;  /* 0x000000023b077221 */ /* 0x004fc20000010000 */
[----:B------:R-:W-:-:S02]  /*44a0*/  CS2R R86, SRZ ;  /* 0x0000000000567805 */ /* 0x000fc4000001ff00 */
[----:B------:R-:W-:Y:S02]  /*44b0*/  CS2R R82, SRZ ;  /* 0x0000000000527805 */ /* 0x000fe4000001ff00 */
[----:B------:R-:W-:Y:S02]  /*44c0*/  CS2R R52, SRZ ;  /* 0x0000000000347805 */ /* 0x000fe4000001ff00 */
[----:B------:R-:W-:Y:S01]  /*44d0*/  CS2R R42, SRZ ;  /* 0x00000000002a7805 */ /* 0x000fe2000001ff00 */
[----:B------:R-:W2:Y:S01]  /*44e0*/  MUFU.EX2 R80, R80 ;  /* 0x0000005000507308 */ /* 0x000ea20000000800 */
[----:B0-----:R-:W-:-:S01]  /*44f0*/  FADD.FTZ R2, R72, R7 ;  /* 0x0000000748027221 */ /* 0x001fc20000010000 */
[----:B------:R-:W-:-:S03]  /*4500*/  FADD.FTZ R7, R47, R8 ;  /* 0x000000082f077221 */ /* 0x000fc60000010000 */
[C---:B------:R-:W-:Y:S01]  /*4510*/  FADD.FTZ R2, R37.reuse, R2 ;  /* 0x0000000225027221 */ /* 0x040fe20000010000 */
[----:B------:R-:W-:Y:S02]  /*4520*/  F2FP.SATFINITE.E4M3.F32.PACK_AB_MERGE_C R37, R37, R72, RZ ;  /* 0x000000482525723e */ /* 0x000fe400048070ff */
[----:B------:R-:W0:Y:S01]  /*4530*/  MUFU.EX2 R81, R81 ;  /* 0x0000005100517308 */ /* 0x000e220000000800 */
[----:B-1----:R-:W-:-:S01]  /*4540*/  FADD.FTZ R11, R77, R2 ;  /* 0x000000024d0b7221 */ /* 0x002fc20000010000 */
[----:B------:R-:W-:Y:S01]  /*4550*/  FADD.FTZ R2, R26, R7 ;  /* 0x000000071a027221 */ /* 0x000fe20000010000 */
[----:B------:R-:W-:Y:S02]  /*4560*/  F2FP.SATFINITE.E4M3.F32.PACK_AB_MERGE_C R177, R59, R58, R37 ;  /* 0x0000003a3bb1723e */ /* 0x000fe40004807025 */
[----:B------:R-:W-:Y:S01]  /*4570*/  CS2R R58, SRZ ;  /* 0x00000000003a7805 */ /* 0x000fe2000001ff00 */
[----:B------:R-:W-:-:S01]  /*4580*/  FADD.FTZ R7, R27, R2 ;  /* 0x000000021b077221 */ /* 0x000fc20000010000 */
[----:B------:R-:W-:Y:S01]  /*4590*/  F2FP.SATFINITE.E4M3.F32.PACK_AB_MERGE_C R27, R30, R27, RZ ;  /* 0x0000001b1e1b723e */ /* 0x000fe200048070ff */
[----:B------:R-:W1:Y:S01]  /*45a0*/  MUFU.EX2 R84, R84 ;  /* 0x0000005400547308 */ /* 0x000e620000000800 */
[----:B--2---:R-:W-:-:S01]  /*45b0*/  FADD.FTZ R4, R80, R11 ;  /* 0x0000000b50047221 */ /* 0x004fc20000010000 */
[----:B------:R-:W-:Y:S01]  /*45c0*/  FADD.FTZ R30, R30, R7 ;  /* 0x000000071e1e7221 */ /* 0x000fe20000010000 */
[----:B------:R-:W-:-:S02]  /*45d0*/  F2FP.SATFINITE.E4M3.F32.PACK_AB_MERGE_C R178, R26, R47, R27 ;  /* 0x0000002f1ab2723e */ /* 0x000fc4000480701b */
[----:B------:R-:W-:Y:S02]  /*45e0*/  CS2R R46, SRZ ;  /* 0x00000000002e7805 */ /* 0x000fe4000001ff00 */
[----:B------:R-:W-:Y:S01]  /*45f0*/  CS2R R26, SRZ ;  /* 0x00000000001a7805 */ /* 0x000fe2000001ff00 */
[----:B------:R-:W-:Y:S01]  /*4600*/  FADD.FTZ R7, R31, R30 ;  /* 0x0000001e1f077221 */ /* 0x000fe20000010000 */
[----:B------:R-:W2:Y:S01]  /*4610*/  MUFU.EX2 R63, R63 ;  /* 0x0000003f003f7308 */ /* 0x000ea20000000800 */
[----:B0-----:R-:W-:-:S02]  /*4620*/  FADD.FTZ R11, R81, R4 ;  /* 0x00000004510b7221 */ /* 0x001fc40000010000 */
[----:B------:R-:W-:Y:S01]  /*4630*/  FADD.FTZ R4, R34, R7 ;  /* 0x0000000722047221 */ /* 0x000fe20000010000 */
[C---:B------:R-:W-:Y:S01]  /*4640*/  F2FP.SATFINITE.E4M3.F32.PACK_AB_MERGE_C R81, R48.reuse, R81, RZ ;  /* 0x000000513051723e */ /* 0x040fe200048070ff */
[----:B------:R-:W-:Y:S02]  /*4650*/  FADD.FTZ R11, R48, R11 ;  /* 0x0000000b300b7221 */ /* 0x000fe40000010000 */
[----:B------:R-:W-:-:S01]  /*4660*/  FADD.FTZ R9, R35, R4 ;  /* 0x0000000423097221 */ /* 0x000fc20000010000 */
[----:B------:R-:W-:Y:S01]  /*4670*/  F2FP.SATFINITE.E4M3.F32.PACK_AB_MERGE_C R35, R40, R35, RZ ;  /* 0x000000232823723e */ /* 0x000fe200048070ff */
[----:B------:R-:W0:Y:S01]  /*4680*/  MUFU.EX2 R60, R60 ;  /* 0x0000003c003c7308 */ /* 0x000e220000000800 */
[----:B-1----:R-:W-:-:S01]  /*4690*/  FADD.FTZ R2, R84, R11 ;  /* 0x0000000b54027221 */ /* 0x002fc20000010000 */
[----:B------:R-:W-:Y:S01]  /*46a0*/  FADD.FTZ R9, R40, R9 ;  /* 0x0000000928097221 */ /* 0x000fe20000010000 */
[----:B------:R-:W-:-:S02]  /*46b0*/  F2FP.SATFINITE.E4M3.F32.PACK_AB_MERGE_C R179, R80, R77, R81 ;  /* 0x0000004d50b3723e */ /* 0x000fc40004807051 */
[----:B------:R-:W-:Y:S02]  /*46c0*/  CS2R R80, SRZ ;  /* 0x0000000000507805 */ /* 0x000fe4000001ff00 */
[----:B------:R-:W-:Y:S02]  /*46d0*/  F2FP.SATFINITE.E4M3.F32.PACK_AB_MERGE_C R172, R34, R31, R35 ;  /* 0x0000001f22ac723e */ /* 0x000fe40004807023 */
[----:B------:R-:W-:Y:S02]  /*46e0*/  CS2R R76, SRZ ;  /* 0x00000000004c7805 */ /* 0x000fe4000001ff00 */
[----:B------:R-:W-:Y:S01]  /*46f0*/  CS2R R34, SRZ ;  /* 0x0000000000227805 */ /* 0x000fe2000001ff00 */
[----:B------:R-:W1:Y:S01]  /*4700*/  MUFU.EX2 R49, R66 ;  /* 0x0000004200317308 */ /* 0x000e620000000800 */
[----:B--2---:R-:W-:-:S01]  /*4710*/  FADD.FTZ R7, R63, R2 ;  /* 0x000000023f077221 */ /* 0x004fc20000010000 */
[----:B------:R-:W-:-:S06]  /*4720*/  CS2R R30, SRZ ;  /* 0x00000000001e7805 */ /* 0x000fcc000001ff00 */
[----:B------:R-:W2:Y:S01]  /*4730*/  MUFU.EX2 R50, R50 ;  /* 0x0000003200327308 */ /* 0x000ea20000000800 */
[----:B0-----:R-:W-:-:S07]  /*4740*/  FADD.FTZ R2, R60, R7 ;  /* 0x000000073c027221 */ /* 0x001fce0000010000 */
[----:B------:R-:W0:Y:S01]  /*4750*/  MUFU.EX2 R39, R39 ;  /* 0x0000002700277308 */ /* 0x000e220000000800 */
[C---:B-1----:R-:W-:Y:S01]  /*4760*/  F2FP.SATFINITE.E4M3.F32.PACK_AB_MERGE_C R60, R49.reuse, R60, RZ ;  /* 0x0000003c313c723e */ /* 0x042fe200048070ff */
[----:B------:R-:W-:Y:S01]  /*4770*/  FADD.FTZ R49, R49, R2 ;  /* 0x0000000231317221 */ /* 0x000fe20000010000 */
[----:B------:R-:W-:-:S02]  /*4780*/  FADD.FTZ R2, R38, R9 ;  /* 0x0000000926027221 */ /* 0x000fc40000010000 */
[----:B------:R-:W-:Y:S02]  /*4790*/  F2FP.SATFINITE.E4M3.F32.PACK_AB_MERGE_C R173, R63, R84, R60 ;  /* 0x000000543fad723e */ /* 0x000fe4000480703c */
[----:B------:R-:W-:Y:S02]  /*47a0*/  CS2R R84, SRZ ;  /* 0x0000000000547805 */ /* 0x000fe4000001ff00 */
[----:B------:R-:W-:Y:S01]  /*47b0*/  CS2R R62, SRZ ;  /* 0x00000000003e7805 */ /* 0x000fe2000001ff00 */
[----:B------:R-:W1:Y:S01]  /*47c0*/  MUFU.EX2 R51, R51 ;  /* 0x0000003300337308 */ /* 0x000e620000000800 */
[----:B--2---:R-:W-:-:S01]  /*47d0*/  FADD.FTZ R4, R50, R49 ;  /* 0x0000003132047221 */ /* 0x004fc20000010000 */
[----:B------:R-:W-:-:S02]  /*47e0*/  CS2R R60, SRZ ;  /* 0x00000000003c7805 */ /* 0x000fc4000001ff00 */
[----:B------:R-:W-:-:S04]  /*47f0*/  CS2R R48, SRZ ;  /* 0x0000000000307805 */ /* 0x000fc8000001ff00 */
        /* <DEDUP_REMOVED lines=12> */
[----:B------:R-:W-:Y:S01]  /*48c0*/  CS2R R40, SRZ ;  /* 0x0000000000287805 */ /* 0x000fe2000001ff00 */
[----:B------:R-:W1:Y:S01]  /*48d0*/  MUFU.EX2 R70, R70 ;  /* 0x0000004600467308 */ /* 0x000e620000000800 */
[C---:B--2---:R-:W-:Y:S01]  /*48e0*/  F2FP.SATFINITE.E4M3.F32.PACK_AB_MERGE_C R54, R55.reuse, R54, RZ ;  /* 0x000000363736723e */ /* 0x044fe200048070ff */
[----:B------:R-:W-:Y:S01]  /*48f0*/  FADD.FTZ R55, R55, R4 ;  /* 0x0000000437377221 */ /* 0x000fe20000010000 */
[----:B------:R-:W-:Y:S02]  /*4900*/  CS2R R38, SRZ ;  /* 0x0000000000267805 */ /* 0x000fe4000001ff00 */
[----:B------:R-:W-:Y:S02]  /*4910*/  F2FP.SATFINITE.E4M3.F32.PACK_AB_MERGE_C R175, R51, R50, R54 ;  /* 0x0000003233af723e */ /* 0x000fe40004807036 */
[----:B------:R-:W-:Y:S01]  /*4920*/  CS2R R50, SRZ ;  /* 0x0000000000327805 */ /* 0x000fe2000001ff00 */
[----:B------:R-:W2:Y:S01]  /*4930*/  MUFU.EX2 R25, R25 ;  /* 0x0000001900197308 */ /* 0x000ea20000000800 */
[----:B0-----:R-:W-:-:S07]  /*4940*/  FADD.FTZ R4, R24, R9 ;  /* 0x0000000918047221 */ /* 0x001fce0000010000 */
        /* <DEDUP_REMOVED lines=14> */
[----:B------:R-:W-:Y:S02]  /*4a30*/  F2FP.SATFINITE.E4M3.F32.PACK_AB_MERGE_C R168, R25, R24, R28 ;  /* 0x0000001819a8723e */ /* 0x000fe4000480701c */
[----:B------:R-:W-:Y:S01]  /*4a40*/  CS2R R24, SRZ ;  /* 0x0000000000187805 */ /* 0x000fe2000001ff00 */
[----:B------:R-:W0:Y:S01]  /*4a50*/  MUFU.EX2 R67, R67 ;  /* 0x0000004300437308 */ /* 0x000e220000000800 */
[C---:B-1----:R-:W-:Y:S01]  /*4a60*/  F2FP.SATFINITE.E4M3.F32.PACK_AB_MERGE_C R65, R68.reuse, R65, RZ ;  /* 0x000000414441723e */ /* 0x042fe200048070ff */
[----:B------:R-:W-:-:S03]  /*4a70*/  FADD.FTZ R68, R68, R7 ;  /* 0x0000000744447221 */ /* 0x000fc60000010000 */
[----:B------:R-:W-:Y:S02]  /*4a80*/  F2FP.SATFINITE.E4M3.F32.PACK_AB_MERGE_C R169, R5, R70, R65 ;  /* 0x0000004605a9723e */ /* 0x000fe40004807041 */
[----:B------:R-:W-:Y:S02]  /*4a90*/  CS2R R70, SRZ ;  /* 0x0000000000467805 */ /* 0x000fe4000001ff00 */
[----:B------:R-:W-:Y:S01]  /*4aa0*/  CS2R R64, SRZ ;  /* 0x0000000000407805 */ /* 0x000fe2000001ff00 */
[----:B------:R-:W1:Y:S01]  /*4ab0*/  MUFU.EX2 R33, R33 ;  /* 0x0000002100217308 */ /* 0x000e620000000800 */
[----:B--2---:R-:W-:-:S01]  /*4ac0*/  FADD.FTZ R8, R32, R29 ;  /* 0x0000001d20087221 */ /* 0x004fc20000010000 */
[----:B------:R-:W-:-:S06]  /*4ad0*/  CS2R R28, SRZ ;  /* 0x00000000001c7805 */ /* 0x000fcc000001ff00 */
[----:B------:R2:W3:Y:S01]  /*4ae0*/  MUFU.EX2 R2, R69 ;  /* 0x0000004500027308 */ /* 0x0004e20000000800 */
[----:B0-----:R-:W-:-:S07]  /*4af0*/  FADD.FTZ R7, R67, R68 ;  /* 0x0000004443077221 */ /* 0x001fce0000010000 */
[----:B------:R-:W-:Y:S01]  /*4b00*/  MUFU.EX2 R36, R36 ;  /* 0x0000002400247308 */ /* 0x000fe20000000800 */
[----:B-1----:R-:W-:-:S01]  /*4b10*/  FADD.FTZ R5, R33, R8 ;  /* 0x0000000821057221 */ /* 0x002fc20000010000 */
[----:B--2---:R-:W-:-:S06]  /*4b20*/  CS2R R68, SRZ ;  /* 0x0000000000447805 */ /* 0x004fcc000001ff00 */
[----:B------:R-:W0:Y:S01]  /*4b30*/  MUFU.EX2 R3, R3 ;  /* 0x0000000300037308 */ /* 0x000e220000000800 */
[----:B---3--:R-:W-:-:S07]  /*4b40*/  FADD.FTZ R8, R2, R7 ;  /* 0x0000000702087221 */ /* 0x008fce0000010000 */
[----:B------:R-:W-:Y:S08]  /*4b50*/  MUFU.EX2 R73, R73 ;  /* 0x0000004900497308 */ /* 0x000ff00000000800 */
[----:B------:R1:W2:Y:S01]  /*4b60*/  MUFU.EX2 R4, R45 ;  /* 0x0000002d00047308 */ /* 0x0002a20000000800 */
[----:B0-----:R-:W-:Y:S01]  /*4b70*/  F2FP.SATFINITE.E4M3.F32.PACK_AB_MERGE_C R7, R3, R36, RZ ;  /* 0x000000240307723e */ /* 0x001fe200048070ff */
[----:B------:R-:W-:-:S03]  /*4b80*/  FADD.FTZ R36, R36, R5 ;  /* 0x0000000524247221 */ /* 0x000fc60000010000 */
[----:B------:R-:W-:Y:S01]  /*4b90*/  F2FP.SATFINITE.E4M3.F32.PACK_AB_MERGE_C R170, R33, R32, R7 ;  /* 0x0000002021aa723e */ /* 0x000fe20004807007 */
[----:B------:R-:W-:-:S01]  /*4ba0*/  FADD.FTZ R3, R3, R36 ;  /* 0x0000002403037221 */ /* 0x000fc20000010000 */
[----:B------:R-:W-:Y:S02]  /*4bb0*/  CS2R R36, SRZ ;  /* 0x0000000000247805 */ /* 0x000fe4000001ff00 */
[----:B------:R-:W-:Y:S02]  /*4bc0*/  CS2R R32, SRZ ;  /* 0x0000000000207805 */ /* 0x000fe4000001ff00 */
[----:B-1----:R-:W-:Y:S02]  /*4bd0*/  CS2R R44, SRZ ;  /* 0x00000000002c7805 */ /* 0x002fe4000001ff00 */
[----:B--2---:R-:W-:Y:S01]  /*4be0*/  F2FP.SATFINITE.E4M3.F32.PACK_AB_MERGE_C R9, R4, R73, RZ ;  /* 0x000000490409723e */ /* 0x004fe200048070ff */
[----:B------:R-:W-:-:S03]  /*4bf0*/  FADD.FTZ R73, R73, R8 ;  /* 0x0000000849497221 */ /* 0x000fc60000010000 */
[----:B------:R-:W-:Y:S01]  /*4c00*/  F2FP.SATFINITE.E4M3.F32.PACK_AB_MERGE_C R171, R2, R67, R9 ;  /* 0x0000004302ab723e */ /* 0x000fe20004807009 */
[----:B------:R-:W-:-:S01]  /*4c10*/  FADD.FTZ R2, R4, R73 ;  /* 0x0000004904027221 */ /* 0x000fc20000010000 */
[----:B------:R-:W-:Y:S02]  /*4c20*/  CS2R R72, SRZ ;  /* 0x0000000000487805 */ /* 0x000fe4000001ff00 */
[----:B------:R-:W-:Y:S01]  /*4c30*/  CS2R R66, SRZ ;  /* 0x0000000000427805 */ /* 0x000fe2000001ff00 */
[----:B------:R-:W-:Y:S06]  /*4c40*/  @!P3 BRA `(.L_x_2001) ;  /* 0x000000380018b947 */ /* 0x000fec0003800000 */
[----:B------:R-:W-:Y:S01]  /*4c50*/  IMAD.MOV.U32 R5, RZ, RZ, R6 ;  /* 0x000000ffff057224 */ /* 0x000fe200078e0006 */
[----:B------:R-:W-:Y:S01]  /*4c60*/  UMOV UR55, UR49 ;  /* 0x0000003100377c82 */ /* 0x000fe20008000000 */
[----:B------:R-:W-:Y:S01]  /*4c70*/  IMAD.MOV.U32 R4, RZ, RZ, R0 ;  /* 0x000000ffff047224 */ /* 0x000fe200078e0000 */
[----:B------:R-:W-:Y:S01]  /*4c80*/  UMOV UR56, UR44 ;  /* 0x0000002c00387c82 */ /* 0x000fe20008000000 */
[----:B------:R-:W-:Y:S01]  /*4c90*/  IMAD.MOV.U32 R87, RZ, RZ, RZ ;  /* 0x000000ffff577224 */ /* 0x000fe200078e00ff */
[----:B------:R-:W-:-:S06]  /*4ca0*/  ULDC UR49, c[0x0][0x288] ;  /* 0x0000a20000317ab9 */ /* 0x000fcc0000000800 */
.L_x_2011:
[----:B------:R-:W-:Y:S01]  /*4cb0*/  ISETP.NE.AND P4, PT, RZ, UR42, PT ;  /* 0x0000002aff007c0c */ /* 0x000fe2000bf85270 */
[----:B------:R-:W-:-:S04]  /*4cc0*/  UISETP.NE.AND UP1, UPT, UR55, 0x1, UPT ;  /* 0x000000013700788c */ /* 0x000fc8000bf25270 */
[----:B------:R-:W-:-:S04]  /*4cd0*/  USEL UR44, URZ, 0x1, UP1 ;  /* 0x000000013f2c7887 */ /* 0x000fc80008800000 */
[----:B------:R-:W-:-:S04]  /*4ce0*/  ULOP3.LUT UR44, UR56, UR44, URZ, 0x3c, !UPT ;  /* 0x0000002c382c7292 */ /* 0x000fc8000f8e3c3f */
[----:B------:R-:W-:Y:S08]  /*4cf0*/  @P4 BRA `(.L_x_2002) ;  /* 0x0000000000384947 */ /* 0x000ff00003800000 */
[----:B------:R-:W-:Y:S05]  /*4d00*/  @!P0 BRA `(.L_x_2003) ;  /* 0x0000000000048947 */ /* 0x000fea0003800000 */
[----:B------:R-:W-:Y:S01]  /*4d10*/  BPT.TRAP 0x1 ;  /* 0x000000040000795c */ /* 0x000fe20000300000 */
.L_x_2003:
        /* <DEDUP_REMOVED lines=9> */
.L_x_2004:
[----:B-1----:R-:W-:Y:S05]  /*4db0*/  @P3 BRA `(.L_x_2002) ;  /* 0x0000000000083947 */ /* 0x002fea0003800000 */
[----:B------:R-:W1:Y:S02]  /*4dc0*/  SYNCS.PHASECHK.TRANS64.TRYWAIT P3, [UR6+0x29830], R0 ;  /* 0x02983000ff0075a7 */ /* 0x000e640008060146 */
[----:B-1----:R-:W-:Y:S05]  /*4dd0*/  @!P3 BRA `(.L_x_2005) ;  /* 0x000000d000a0b947 */ /* 0x002fea0003800000 */
.L_x_2002:
        /* <DEDUP_REMOVED lines=191> */
.L_x_2007:
[----:B------:R-:W-:Y:S01]  /*59d0*/  ULEA UR6, UR55, UR41, 0x3 ;  /* 0x0000002937067291 */ /* 0x000fe2000f8e183f */
[----:B------:R-:W-:-:S05]  /*59e0*/  IMAD.U32 R0, RZ, RZ, UR56 ;  /* 0x00000038ff007e24 */ /* 0x000fca000f8e00ff */
[----:B------:R-:W-:-:S04]  /*59f0*/  SHF.L.U32 R0, R0, 0x1f, RZ ;  /* 0x0000001f00007819 */ /* 0x000fc800000006ff */
[----:B------:R0:W1:Y:S01]  /*5a00*/  SYNCS.PHASECHK.TRANS64.TRYWAIT P3, [UR6+0x29850], R0 ;  /* 0x02985000ff0075a7 */ /* 0x0000620008060146 */
[----:B------:R-:W-:Y:S05]  /*5a10*/  @!P0 BRA `(.L_x_2008) ;  /* 0x0000000000048947 */ /* 0x000fea0003800000 */
[----:B------:R-:W-:Y:S01]  /*5a20*/  BPT.TRAP 0x1 ;  /* 0x000000040000795c */ /* 0x000fe20000300000 */
.L_x_2008:
[----:B-1----:R-:W-:Y:S05]  /*5a30*/  @P3 BRA `(.L_x_2006) ;  /* 0x0000000000083947 */ /* 0x002fea0003800000 */
[----:B------:R-:W1:Y:S02]  /*5a40*/  SYNCS.PHASECHK.TRANS64.TRYWAIT P3, [UR6+0x29850], R0 ;  /* 0x02985000ff0075a7 */ /* 0x000e640008060146 */
[----:B-1----:R-:W-:Y:S05]  /*5a50*/  @!P3 BRA `(.L_x_2009) ;  /* 0x000000c40098b947 */ /* 0x002fea0003800000 */
.L_x_2006:
[----:B------:R-:W-:Y:S01]  /*5a60*/  VIADD R15, R18, UR39 ;  /* 0x00000027120f7c36 */ /* 0x000fe20008000000 */
[----:B------:R-:W-:Y:S01]  /*5a70*/  @UP0 ULDC UR6, c[0x0][0x44c] ;  /* 0x0001130000060ab9 */ /* 0x000fe20000000800 */
[----:B------:R-:W2:Y:S01]  /*5a80*/  LDC R9, c[0x0][0x2f0] ;  /* 0x0000bc00ff097b82 */ /* 0x000ea20000000800 */
[----:B------:R-:W-:Y:S01]  /*5a90*/  WARPGROUP.ARRIVE ;  /* 0x00000000000079c5 */ /* 0x000fe20000000000 */
[----:B01----:R-:W-:Y:S01]  /*5aa0*/  @P2 IMAD.HI.U32 R0, R15, UR6, RZ ;  /* 0x000000060f002c27 */ /* 0x003fe2000f8e00ff */
[----:B------:R-:W-:Y:S01]  /*5ab0*/  @UP0 ULDC UR6, c[0x0][0x450] ;  /* 0x0001140000060ab9 */ /* 0x000fe20000000800 */
[----:B------:R-:W-:-:S03]  /*5ac0*/  UMOV UR7, 0xc0000010 ;  /* 0xc000001000077882 */ /* 0x000fc60000000000 */
[----:B------:R-:W0:Y:S01]  /*5ad0*/  S2R R196, SR_TID.X ;  /* 0x0000000000c47919 */ /* 0x000e220000002100 */
[----:B------:R-:W-:Y:S01]  /*5ae0*/  @P2 SHF.R.U32.HI R15, RZ, UR6, R0 ;  /* 0x00000006ff0f2c19 */ /* 0x000fe20008011600 */
[----:B------:R-:W-:Y:S02]  /*5af0*/  UMOV UR6, 0x1 ;  /* 0x0000000100067882 */ /* 0x000fe40000000000 */
[----:B------:R-:W-:Y:S02]  /*5b00*/  UIMAD UR6, UR53, -0xa0, UR6 ;  /* 0xffffff60350678a4 */ /* 0x000fe4000f8e0206 */
[----:B------:R-:W1:Y:S04]  /*5b10*/  SHFL.IDX PT, R7, R15, RZ, 0x1c1f ;  /* 0x001c1fff0f077589 */ /* 0x000e6800000e0000 */
[----:B------:R-:W-:Y:S01]  /*5b20*/  IMAD.U32 R6, RZ, RZ, UR6 ;  /* 0x00000006ff067e24 */ /* 0x000fe2000f8e00ff */
[----:B------:R-:W-:Y:S01]  /*5b30*/  UIADD3 UR6, UR41, 0x400, URZ ;  /* 0x0000040029067890 */ /* 0x000fe2000fffe03f */
[----:B------:R-:W3:Y:S02]  /*5b40*/  SHFL.IDX PT, R15, R15, 0x1, 0x1c1f ;  /* 0x003c1f000f0f7f89 */ /* 0x000ee400000e0000 */
[----:B------:R-:W-:Y:S01]  /*5b50*/  IMAD R6, R17, -0x2, R6 ;  /* 0xfffffffe11067824 */ /* 0x000fe200078e0206 */
[----:B------:R-:W-:-:S03]  /*5b60*/  USHF.R.U32.HI UR6, URZ, 0x4, UR6 ;  /* 0x000000043f067899 */ /* 0x000fc60008011606 */
[----:B--2---:R-:W-:Y:S01]  /*5b70*/  IMAD R6, R9, UR48, R6 ;  /* 0x0000003009067c24 */ /* 0x004fe2000f8e0206 */
[----:B------:R-:W-:-:S04]  /*5b80*/  ULOP3.LUT UR6, UR6, 0x3fff, URZ, 0xc0, !UPT ;  /* 0x00003fff06067892 */ /* 0x000fc8000f8ec03f */
[----:B------:R-:W-:-:S04]  /*5b90*/  ULOP3.LUT UR6, UR6, 0x10000, URZ, 0xfc, !UPT ;  /* 0x0001000006067892 */ /* 0x000fc8000f8efc3f */
[----:B------:R-:W-:Y:S01]  /*5ba0*/  UIMAD UR10, UR55, 0x500, UR6 ;  /* 0x00000500370a78a4 */ /* 0x000fe2000f8e0206 */
[----:B-1----:R-:W-:Y:S02]  /*5bb0*/  IADD3 R0, R7, -UR49, R6 ;  /* 0x8000003107007c10 */ /* 0x002fe4000fffe006 */
[----:B0-----:R-:W-:Y:S02]  /*5bc0*/  SHF.R.U32.HI R196, RZ, 0x7, R196 ;  /* 0x00000007ffc47819 */ /* 0x001fe400000116c4 */
[C---:B------:R-:W-:Y:S02]  /*5bd0*/  ISETP.GT.AND P3, PT, R0.reuse, RZ, PT ;  /* 0x000000ff0000720c */ /* 0x040fe40003f64270 */
[----:B------:R-:W-:Y:S01]  /*5be0*/  UMOV UR6, UR10 ;  /* 0x0000000a00067c82 */ /* 0x000fe20008000000 */
[----:B------:R-:W-:Y:S01]  /*5bf0*/  ISETP.GT.AND P4, PT, R0, 0x1, PT ;  /* 0x000000010000780c */ /* 0x000fe20003f84270 */
[----:B------:R-:W-:Y:S01]  /*5c00*/  QGMMA.64x128x32.F32.E4M3.E4M3 R24, R184, gdesc[UR4], R24, gsb0 ;  /* 0x01e00004b8187df3 */ /* 0x000fe20008000818 */
[----:B------:R-:W-:Y:S01]  /*5c10*/  FSEL R21, R152, -INF , P3 ;  /* 0xff80000098157808 */ /* 0x000fe20001800000 */
[----:B------:R-:W-:Y:S01]  /*5c20*/  UIADD3 UR6, UR10, 0x100, URZ ;  /* 0x000001000a067890 */ /* 0x000fe2000fffe03f */
[----:B------:R-:W-:Y:S01]  /*5c30*/  ISETP.GT.AND P3, PT, R0, 0x8, PT ;  /* 0x000000080000780c */ /* 0x000fe20003f64270 */
[----:B------:R-:W-:Y:S01]  /*5c40*/  UMOV UR7, 0xc0000010 ;  /* 0xc000001000077882 */ /* 0x000fe20000000000 */
[----:B------:R-:W-:-:S02]  /*5c50*/  FSEL R9, R153, -INF , P4 ;  /* 0xff80000099097808 */ /* 0x000fc40002000000 */
[----:B------:R-:W-:Y:S02]  /*5c60*/  FMNMX.FTZ R8, R21, R4, !PT ;  /* 0x0000000415087209 */ /* 0x000fe40007810000 */
[----:B------:R-:W-:Y:S02]  /*5c70*/  ISETP.GT.AND P4, PT, R0, 0x9, PT ;  /* 0x000000090000780c */ /* 0x000fe40003f84270 */
[----:B------:R-:W-:Y:S02]  /*5c80*/  FSEL R11, R156, -INF , P3 ;  /* 0xff8000009c0b7808 */ /* 0x000fe40001800000 */
[----:B------:R-:W-:Y:S02]  /*5c90*/  FMNMX.FTZ R8, R9, R8, !PT ;  /* 0x0000000809087209 */ /* 0x000fe40007810000 */
[----:B------:R-:W-:Y:S02]  /*5ca0*/  ISETP.GT.AND P3, PT, R0, 0x10, PT ;  /* 0x000000100000780c */ /* 0x000fe40003f64270 */
        /* <DEDUP_REMOVED lines=62> */
[----:B------:R-:W-:Y:S01]  /*6090*/  ISETP.GT.AND P4, PT, R0, 0x61, PT ;  /* 0x000000610000780c */ /* 0x000fe20003f84270 */
[----:B------:R-:W-:Y:S02]  /*60a0*/  WARPGROUP.DEPBAR.LE gsb0, 0x0 ;  /* 0x00008000000079c5 */ /* 0x000fe40000010000 */
[----:B------:R-:W-:Y:S01]  /*60b0*/  FSEL R104, R104, -INF , P3 ;  /* 0xff80000068687808 */ /* 0x000fe20001800000 */
[----:B------:R-:W-:Y:S01]  /*60c0*/  WARPGROUP.ARRIVE ;  /* 0x00000000000079c5 */ /* 0x000fe20000000000 */
[----:B------:R-:W-:Y:S01]  /*60d0*/  FMNMX.FTZ R201, R133, R8, !PT ;  /* 0x0000000885c97209 */ /* 0x000fe20007810000 */
[----:B------:R-:W-:Y:S01]  /*60e0*/  IMAD.U32 R185, RZ, RZ, UR37 ;  /* 0x00000025ffb97e24 */ /* 0x000fe2000f8e00ff */
[----:B------:R-:W-:Y:S02]  /*60f0*/  ISETP.GT.AND P3, PT, R0, 0x68, PT ;  /* 0x000000680000780c */ /* 0x000fe40003f64270 */
[----:B------:R-:W-:Y:S01]  /*6100*/  FSEL R105, R105, -INF , P4 ;  /* 0xff80000069697808 */ /* 0x000fe20002000000 */
[----:B------:R-:W-:Y:S01]  /*6110*/  QGMMA.64x128x32.F32.E4M3.E4M3 R24, R180, gdesc[UR4], R24, gsb0 ;  /* 0x01e00004b4187df3 */ /* 0x000fe20008000818 */
[----:B------:R-:W-:Y:S01]  /*6120*/  FMNMX.FTZ R8, R104, R201, !PT ;  /* 0x000000c968087209 */ /* 0x000fe20007810000 */
        /* <DEDUP_REMOVED lines=41> */
[----:B------:R-:W-:Y:S02]  /*63c0*/  FSEL R101, R101, -INF , P4 ;  /* 0xff80000065657808 */ /* 0x000fe40002000000 */
[----:B------:R-:W-:Y:S02]  /*63d0*/  FMNMX.FTZ R0, R100, R201, !PT ;  /* 0x000000c964007209 */ /* 0x000fe40007810000 */
[----:B---3--:R-:W-:Y:S02]  /*63e0*/  IADD3 R6, R15, -UR49, R6 ;  /* 0x800000310f067c10 */ /* 0x008fe4000fffe006 */
[----:B------:R-:W-:Y:S02]  /*63f0*/  FMNMX.FTZ R10, R101, R0, !PT ;  /* 0x00000000650a7209 */ /* 0x000fe40007810000 */
[----:B------:R-:W-:-:S02]  /*6400*/  ISETP.GT.AND P4, PT, R6, RZ, PT ;  /* 0x000000ff0600720c */ /* 0x000fc40003f84270 */
[----:B------:R-:W-:Y:S01]  /*6410*/  ISETP.GT.AND P5, PT, R6, 0x1, PT ;  /* 0x000000010600780c */ /* 0x000fe20003fa4270 */
[----:B------:R-:W0:Y:S01]  /*6420*/  SHFL.BFLY PT, R201, R10, 0x2, 0x1f ;  /* 0x0c401f000ac97f89 */ /* 0x000e2200000e0000 */
[----:B------:R-:W-:Y:S02]  /*6430*/  FSEL R154, R154, -INF , P4 ;  /* 0xff8000009a9a7808 */ /* 0x000fe40002000000 */
[----:B------:R-:W-:Y:S02]  /*6440*/  ISETP.GT.AND P4, PT, R6, 0x8, PT ;  /* 0x000000080600780c */ /* 0x000fe40003f84270 */
[----:B------:R-:W-:Y:S02]  /*6450*/  FSEL R155, R155, -INF , P5 ;  /* 0xff8000009b9b7808 */ /* 0x000fe40002800000 */
[----:B------:R-:W-:Y:S02]  /*6460*/  FMNMX.FTZ R136, R154, R5, !PT ;  /* 0x000000059a887209 */ /* 0x000fe40007810000 */
[----:B------:R-:W-:-:S02]  /*6470*/  ISETP.GT.AND P5, PT, R6, 0x9, PT ;  /* 0x000000090600780c */ /* 0x000fc40003fa4270 */
[----:B------:R-:W-:Y:S02]  /*6480*/  FSEL R158, R158, -INF , P4 ;  /* 0xff8000009e9e7808 */ /* 0x000fe40002000000 */
[C---:B------:R-:W-:Y:S02]  /*6490*/  ISETP.GT.AND P4, PT, R6.reuse, 0x10, PT ;  /* 0x000000100600780c */ /* 0x040fe40003f84270 */
[----:B------:R-:W-:Y:S02]  /*64a0*/  FSEL R159, R159, -INF , P5 ;  /* 0xff8000009f9f7808 */ /* 0x000fe40002800000 */
[----:B------:R-:W-:Y:S02]  /*64b0*/  ISETP.GT.AND P5, PT, R6, 0x11, PT ;  /* 0x000000110600780c */ /* 0x000fe40003fa4270 */
[----:B------:R-:W-:Y:S02]  /*64c0*/  FSEL R162, R162, -INF , P4 ;  /* 0xff800000a2a27808 */ /* 0x000fe40002000000 */
[----:B------:R-:W-:-:S02]  /*64d0*/  ISETP.GT.AND P4, PT, R6, 0x18, PT ;  /* 0x000000180600780c */ /* 0x000fc40003f84270 */
[----:B------:R-:W-:Y:S02]  /*64e0*/  FSEL R163, R163, -INF , P5 ;  /* 0xff800000a3a37808 */ /* 0x000fe40002800000 */
[----:B0-----:R-:W-:Y:S02]  /*64f0*/  FMNMX.FTZ R201, R10, R201, !PT ;  /* 0x000000c90ac97209 */ /* 0x001fe40007810000 */
[----:B------:R-:W-:Y:S02]  /*6500*/  ISETP.GT.AND P5, PT, R6, 0x19, PT ;  /* 0x000000190600780c */ /* 0x000fe40003fa4270 */
[----:B------:R-:W-:Y:S01]  /*6510*/  FSEL R166, R166, -INF , P4 ;  /* 0xff800000a6a67808 */ /* 0x000fe20002000000 */
[----:B------:R-:W0:Y:S01]  /*6520*/  SHFL.BFLY PT, R0, R201, 0x1, 0x1f ;  /* 0x0c201f00c9007f89 */ /* 0x000e2200000e0000 */
[----:B------:R-:W-:Y:S02]  /*6530*/  FSEL R167, R167, -INF , P5 ;  /* 0xff800000a7a77808 */ /* 0x000fe40002800000 */
[----:B------:R-:W-:-:S02]  /*6540*/  ISETP.GT.AND P4, PT, R6, 0x20, PT ;  /* 0x000000200600780c */ /* 0x000fc40003f84270 */
[----:B------:R-:W-:-:S04]  /*6550*/  ISETP.GT.AND P5, PT, R6, 0x21, PT ;  /* 0x000000210600780c */ /* 0x000fc80003fa4270 */
[----:B------:R-:W-:Y:S02]  /*6560*/  FSEL R139, R139, -INF , P5 ;  /* 0xff8000008b8b7808 */ /* 0x000fe40002800000 */
[----:B------:R-:W-:-:S04]  /*6570*/  ISETP.GT.AND P5, PT, R6, 0x29, PT ;  /* 0x000000290600780c */ /* 0x000fc80003fa4270 */
[----:B------:R-:W-:Y:S02]  /*6580*/  FSEL R143, R143, -INF , P5 ;  /* 0xff8000008f8f7808 */ /* 0x000fe40002800000 */
[----:B------:R-:W-:Y:S01]  /*6590*/  ISETP.GT.AND P5, PT, R6, 0x31, PT ;  /* 0x000000310600780c */ /* 0x000fe20003fa4270 */
[----:B------:R-:W-:-:S03]  /*65a0*/  WARPGROUP.DEPBAR.LE gsb0, 0x0 ;  /* 0x00008000000079c5 */ /* 0x000fc60000010000 */
[----:B------:R-:W-:Y:S01]  /*65b0*/  FSEL R147, R147, -INF , P5 ;  /* 0xff80000093937808 */ /* 0x000fe20002800000 */
[----:B------:R-:W-:Y:S01]  /*65c0*/  WARPGROUP.ARRIVE ;  /* 0x00000000000079c5 */ /* 0x000fe20000000000 */
[----:B0-----:R-:W-:Y:S02]  /*65d0*/  FMNMX.FTZ R0, R201, R0, !PT ;  /* 0x00000000c9007209 */ /* 0x001fe40007810000 */
[----:B------:R-:W-:Y:S02]  /*65e0*/  ISETP.GT.AND P5, PT, R6, 0x39, PT ;  /* 0x000000390600780c */ /* 0x000fe40003fa4270 */
[C---:B------:R-:W-:Y:S01]  /*65f0*/  FSETP.NEU.FTZ.AND P3, PT, R0.reuse, -INF , PT ;  /* 0xff8000000000780b */ /* 0x040fe20003f7d000 */
[----:B------:R-:W-:-:S01]  /*6600*/  FFMA.FTZ R8, R0, R185, -8 ;  /* 0xc100000000087423 */ /* 0x000fc200000100b9 */
[----:B------:R-:W-:Y:S01]  /*6610*/  FSEL R151, R151, -INF , P5 ;  /* 0xff80000097977808 */ /* 0x000fe20002800000 */
[----:B------:R-:W-:Y:S01]  /*6620*/  QGMMA.64x128x32.F32.E4M3.E4M3 R24, R176, gdesc[UR4], R24, gsb0 ;  /* 0x01e00004b0187df3 */ /* 0x000fe20008000818 */
[----:B------:R-:W-:Y:S01]  /*6630*/  ISETP.GT.AND P5, PT, R6, 0x41, PT ;  /* 0x000000410600780c */ /* 0x000fe20003fa4270 */
[----:B------:R-:W-:Y:S01]  /*6640*/  UIADD3 UR6, UR10, 0x300, URZ ;  /* 0x000003000a067890 */ /* 0x000fe2000fffe03f */
[----:B------:R-:W-:Y:S01]  /*6650*/  FSEL R8, R8, RZ, P3 ;  /* 0x000000ff08087208 */ /* 0x000fe20001800000 */
[----:B------:R-:W-:Y:S01]  /*6660*/  UMOV UR7, 0xc0000010 ;  /* 0xc000001000077882 */ /* 0x000fe20000000000 */
[----:B------:R-:W-:-:S02]  /*6670*/  FSEL R123, R123, -INF , P5 ;  /* 0xff8000007b7b7808 */ /* 0x000fc40002800000 */
[----:B------:R-:W-:Y:S01]  /*6680*/  ISETP.GT.AND P5, PT, R6, 0x49, PT ;  /* 0x000000490600780c */ /* 0x000fe20003fa4270 */
[----:B------:R-:W-:-:S01]  /*6690*/  FFMA.FTZ R15, R161, UR37, -R8 ;  /* 0x00000025a10f7c23 */ /* 0x000fc20008010808 */
[----:B------:R-:W-:Y:S01]  /*66a0*/  FMNMX.FTZ R161, R155, R136, !PT ;  /* 0x000000889ba17209 */ /* 0x000fe20007810000 */
[----:B------:R-:W-:-:S01]  /*66b0*/  FFMA.FTZ R136, R157, UR37, -R8 ;  /* 0x000000259d887c23 */ /* 0x000fc20008010808 */
        /* <DEDUP_REMOVED lines=18> */
[--C-:B0-----:R-:W-:Y:S01]  /*67e0*/  FFMA.FTZ R21, R165, UR37, -R8.reuse ;  /* 0x00000025a5157c23 */ /* 0x101fe20008010808 */
[----:B------:R-:W-:Y:S01]  /*67f0*/  FMNMX.FTZ R144, R166, R157, !PT ;  /* 0x0000009da6907209 */ /* 0x000fe20007810000 */
[----:B------:R0:W-:Y:S01]  /*6800*/  MUFU.EX2 R138, R148 ;  /* 0x00000094008a7308 */ /* 0x0001e20000000800 */
        /* <DEDUP_REMOVED lines=22> */
[----:B0-----:R-:W-:Y:S01]  /*6970*/  FMNMX.FTZ R148, R146, R153, !PT ;  /* 0x0000009992947209 */ /* 0x001fe20007810000 */
        /* <DEDUP_REMOVED lines=17> */
[----:B------:R-:W-:Y:S01]  /*6a90*/  FSEL R145, R126, -INF , P4 ;  /* 0xff8000007e917808 */ /* 0x000fe20002000000 */
[--C-:B------:R-:W-:Y:S01]  /*6aa0*/  FFMA.FTZ R97, R97, UR37, -R8.reuse ;  /* 0x0000002561617c23 */ /* 0x100fe20008010808 */
[----:B------:R-:W-:Y:S01]  /*6ab0*/  FMNMX.FTZ R148, R123, R148, !PT ;  /* 0x000000947b947209 */ /* 0x000fe20007810000 */
[----:B------:R0:W-:Y:S01]  /*6ac0*/  MUFU.EX2 R126, R152 ;  /* 0x00000098007e7308 */ /* 0x0001e20000000800 */
[----:B------:R-:W-:Y:S01]  /*6ad0*/  ISETP.GT.AND P4, PT, R6, 0x50, PT ;  /* 0x000000500600780c */ /* 0x000fe20003f84270 */
[--C-:B------:R-:W-:Y:S01]  /*6ae0*/  FFMA.FTZ R100, R100, UR37, -R8.reuse ;  /* 0x0000002564647c23 */ /* 0x100fe20008010808 */
[----:B------:R-:W-:Y:S01]  /*6af0*/  FMNMX.FTZ R148, R145, R148, !PT ;  /* 0x0000009491947209 */ /* 0x000fe20007810000 */
[----:B------:R-:W-:Y:S01]  /*6b00*/  FFMA.FTZ R101, R101, UR37, -R8 ;  /* 0x0000002565657c23 */ /* 0x000fe20008010808 */
[----:B------:R-:W-:-:S02]  /*6b10*/  FSEL R130, R130, -INF , P4 ;  /* 0xff80000082827808 */ /* 0x000fc40002000000 */
[----:B------:R-:W-:Y:S01]  /*6b20*/  FMNMX.FTZ R149, R127, R148, !PT ;  /* 0x000000947f957209 */ /* 0x000fe20007810000 */
[----:B------:R-:W-:Y:S01]  /*6b30*/  MUFU.EX2 R9, R9 ;  /* 0x0000000900097308 */ /* 0x000fe20000000800 */
[----:B------:R-:W-:Y:S01]  /*6b40*/  ISETP.GT.AND P4, PT, R6, 0x58, PT ;  /* 0x000000580600780c */ /* 0x000fe20003f84270 */
[----:B0-----:R-:W-:Y:S01]  /*6b50*/  FFMA.FTZ R152, R124, UR37, -R8 ;  /* 0x000000257c987c23 */ /* 0x001fe20008010808 */
[----:B------:R-:W-:Y:S02]  /*6b60*/  FMNMX.FTZ R148, R130, R149, !PT ;  /* 0x0000009582947209 */ /* 0x000fe40007810000 */
[----:B------:R-:W-:Y:S02]  /*6b70*/  FSEL R134, R134, -INF , P4 ;  /* 0xff80000086867808 */ /* 0x000fe40002000000 */
[----:B------:R-:W-:Y:S01]  /*6b80*/  FMNMX.FTZ R149, R131, R148, !PT ;  /* 0x0000009483957209 */ /* 0x000fe20007810000 */
[----:B------:R-:W-:Y:S01]  /*6b90*/  MUFU.EX2 R11, R11 ;  /* 0x0000000b000b7308 */ /* 0x000fe20000000800 */
[----:B------:R-:W-:-:S02]  /*6ba0*/  ISETP.GT.AND P4, PT, R6, 0x60, PT ;  /* 0x000000600600780c */ /* 0x000fc40003f84270 */
[----:B------:R-:W-:Y:S02]  /*6bb0*/  FMNMX.FTZ R148, R134, R149, !PT ;  /* 0x0000009586947209 */ /* 0x000fe40007810000 */
[----:B------:R-:W-:Y:S02]  /*6bc0*/  ISETP.GT.AND P5, PT, R6, 0x61, PT ;  /* 0x000000610600780c */ /* 0x000fe40003fa4270 */
[----:B------:R-:W-:Y:S01]  /*6bd0*/  FSEL R124, R106, -INF , P4 ;  /* 0xff8000006a7c7808 */ /* 0x000fe20002000000 */
[----:B------:R-:W-:Y:S01]  /*6be0*/  MUFU.EX2 R12, R12 ;  /* 0x0000000c000c7308 */ /* 0x000fe20000000800 */
[----:B------:R-:W-:Y:S02]  /*6bf0*/  FMNMX.FTZ R149, R135, R148, !PT ;  /* 0x0000009487957209 */ /* 0x000fe40007810000 */
[----:B------:R-:W-:Y:S02]  /*6c00*/  ISETP.GT.AND P4, PT, R6, 0x68, PT ;  /* 0x000000680600780c */ /* 0x000fe40003f84270 */
[----:B------:R-:W-:-:S02]  /*6c10*/  FSEL R107, R107, -INF , P5 ;  /* 0xff8000006b6b7808 */ /* 0x000fc40002800000 */
[----:B------:R-:W-:Y:S01]  /*6c20*/  FMNMX.FTZ R148, R124, R149, !PT ;  /* 0x000000957c947209 */ /* 0x000fe20007810000 */
[----:B------:R0:W-:Y:S01]  /*6c30*/  MUFU.EX2 R106, R152 ;  /* 0x00000098006a7308 */ /* 0x0001e20000000800 */
[----:B------:R-:W-:Y:S02]  /*6c40*/  ISETP.GT.AND P5, PT, R6, 0x69, PT ;  /* 0x000000690600780c */ /* 0x000fe40003fa4270 */
[----:B------:R-:W-:Y:S02]  /*6c50*/  FSEL R110, R110, -INF , P4 ;  /* 0xff8000006e6e7808 */ /* 0x000fe40002000000 */
[----:B------:R-:W-:Y:S02]  /*6c60*/  FMNMX.FTZ R149, R107, R148, !PT ;  /* 0x000000946b957209 */ /* 0x000fe40007810000 */
[----:B------:R-:W-:Y:S01]  /*6c70*/  ISETP.GT.AND P4, PT, R6, 0x70, PT ;  /* 0x000000700600780c */ /* 0x000fe20003f84270 */
[----:B------:R-:W-:Y:S01]  /*6c80*/  MUFU.EX2 R14, R14 ;  /* 0x0000000e000e7308 */ /* 0x000fe20000000800 */
[----:B------:R-:W-:Y:S01]  /*6c90*/  FSEL R111, R111, -INF , P5 ;  /* 0xff8000006f6f7808 */ /* 0x000fe20002800000 */
[----:B0-----:R-:W-:Y:S01]  /*6ca0*/  FFMA.FTZ R152, R128, UR37, -R8 ;  /* 0x0000002580987c23 */ /* 0x001fe20008010808 */
[----:B------:R-:W-:-:S02]  /*6cb0*/  FMNMX.FTZ R148, R110, R149, !PT ;  /* 0x000000956e947209 */ /* 0x000fc40007810000 */
[----:B------:R-:W-:Y:S02]  /*6cc0*/  ISETP.GT.AND P5, PT, R6, 0x71, PT ;  /* 0x000000710600780c */ /* 0x000fe40003fa4270 */
[----:B------:R-:W-:Y:S01]  /*6cd0*/  FSEL R128, R114, -INF , P4 ;  /* 0xff80000072807808 */ /* 0x000fe20002000000 */
[----:B------:R-:W-:Y:S01]  /*6ce0*/  MUFU.EX2 R15, R15 ;  /* 0x0000000f000f7308 */ /* 0x000fe20000000800 */
[----:B------:R-:W-:Y:S02]  /*6cf0*/  FMNMX.FTZ R149, R111, R148, !PT ;  /* 0x000000946f957209 */ /* 0x000fe40007810000 */
[----:B------:R-:W-:Y:S02]  /*6d00*/  ISETP.GT.AND P4, PT, R6, 0x78, PT ;  /* 0x000000780600780c */ /* 0x000fe40003f84270 */
[----:B------:R-:W-:Y:S02]  /*6d10*/  FSEL R115, R115, -INF , P5 ;  /* 0xff80000073737808 */ /* 0x000fe40002800000 */
[----:B------:R-:W-:Y:S01]  /*6d20*/  FMNMX.FTZ R148, R128, R149, !PT ;  /* 0x0000009580947209 */ /* 0x000fe20007810000 */
[----:B------:R0:W-:Y:S01]  /*6d30*/  MUFU.EX2 R114, R152 ;  /* 0x0000009800727308 */ /* 0x0001e20000000800 */
[----:B------:R-:W-:-:S02]  /*6d40*/  ISETP.GT.AND P5, PT, R6, 0x79, PT ;  /* 0x000000790600780c */ /* 0x000fc40003fa4270 */
[----:B------:R-:W-:Y:S02]  /*6d50*/  FSEL R118, R118, -INF , P4 ;  /* 0xff80000076767808 */ /* 0x000fe40002000000 */
[----:B------:R-:W-:Y:S02]  /*6d60*/  FMNMX.FTZ R149, R115, R148, !PT ;  /* 0x0000009473957209 */ /* 0x000fe40007810000 */
[----:B------:R-:W-:Y:S01]  /*6d70*/  FSEL R119, R119, -INF , P5 ;  /* 0xff80000077777808 */ /* 0x000fe20002800000 */
[----:B------:R-:W-:Y:S01]  /*6d80*/  MUFU.EX2 R20, R20 ;  /* 0x0000001400147308 */ /* 0x000fe20000000800 */
[----:B------:R-:W-:Y:S02]  /*6d90*/  ISETP.GT.AND P4, PT, R6, 0x80, PT ;  /* 0x000000800600780c */ /* 0x000fe40003f84270 */
[----:B------:R-:W-:Y:S01]  /*6da0*/  FMNMX.FTZ R148, R118, R149, !PT ;  /* 0x0000009576947209 */ /* 0x000fe20007810000 */
[----:B------:R-:W-:Y:S02]  /*6db0*/  WARPGROUP.DEPBAR.LE gsb0, 0x0 ;  /* 0x00008000000079c5 */ /* 0x000fe40000010000 */
[----:B------:R-:W-:Y:S01]  /*6dc0*/  ISETP.GT.AND P5, PT, R6, 0x81, PT ;  /* 0x000000810600780c */ /* 0x000fe20003fa4270 */
[----:B------:R-:W-:Y:S01]  /*6dd0*/  WARPGROUP.ARRIVE ;  /* 0x00000000000079c5 */ /* 0x000fe20000000000 */
[----:B------:R-:W-:Y:S01]  /*6de0*/  FSEL R132, R90, -INF , P4 ;  /* 0xff8000005a847808 */ /* 0x000fe20002000000 */
[----:B------:R-:W-:Y:S01]  /*6df0*/  MUFU.EX2 R21, R21 ;  /* 0x0000001500157308 */ /* 0x000fe20000000800 */
[----:B------:R-:W-:-:S02]  /*6e00*/  FMNMX.FTZ R149, R119, R148, !PT ;  /* 0x0000009477957209 */ /* 0x000fc40007810000 */
[----:B------:R-:W-:Y:S01]  /*6e10*/  ISETP.GT.AND P4, PT, R6, 0x88, PT ;  /* 0x000000880600780c */ /* 0x000fe20003f84270 */
[----:B------:R-:W-:Y:S01]  /*6e20*/  QGMMA.64x128x32.F32.E4M3.E4M3 R24, R172, gdesc[UR4], R24, gsb0 ;  /* 0x01e00004ac187df3 */ /* 0x000fe20008000818 */
[----:B------:R-:W-:Y:S01]  /*6e30*/  FSEL R91, R91, -INF , P5 ;  /* 0xff8000005b5b7808 */ /* 0x000fe20002800000 */
[----:B------:R-:W-:Y:S01]  /*6e40*/  UIADD3 UR6, UR10, 0x400, URZ ;  /* 0x000004000a067890 */ /* 0x000fe2000fffe03f */
[----:B0-----:R-:W-:Y:S01]  /*6e50*/  FMNMX.FTZ R152, R132, R149, !PT ;  /* 0x0000009584987209 */ /* 0x001fe20007810000 */
[----:B------:R0:W-:Y:S01]  /*6e60*/  MUFU.EX2 R90, R153 ;  /* 0x00000099005a7308 */ /* 0x0001e20000000800 */
[----:B------:R-:W-:Y:S01]  /*6e70*/  ISETP.GT.AND P5, PT, R6, 0x89, PT ;  /* 0x000000890600780c */ /* 0x000fe20003fa4270 */
[----:B------:R-:W-:Y:S01]  /*6e80*/  UMOV UR7, 0xc0000010 ;  /* 0xc000001000077882 */ /* 0x000fe20000000000 */
[----:B------:R-:W-:Y:S01]  /*6e90*/  FSEL R148, R94, -INF , P4 ;  /* 0xff8000005e947808 */ /* 0x000fe20002000000 */
[----:B------:R-:W-:Y:S01]  /*6ea0*/  FFMA.FTZ R94, R104, UR37, -R8 ;  /* 0x00000025685e7c23 */ /* 0x000fe20008010808 */
[----:B------:R-:W-:-:S02]  /*6eb0*/  FMNMX.FTZ R149, R91, R152, !PT ;  /* 0x000000985b957209 */ /* 0x000fc40007810000 */
[----:B------:R-:W-:Y:S01]  /*6ec0*/  ISETP.GT.AND P4, PT, R6, 0x90, PT ;  /* 0x000000900600780c */ /* 0x000fe20003f84270 */
[----:B------:R-:W-:Y:S01]  /*6ed0*/  MUFU.EX2 R136, R136 ;  /* 0x0000008800887308 */ /* 0x000fe20000000800 */
[----:B------:R-:W-:Y:S02]  /*6ee0*/  FSEL R95, R95, -INF , P5 ;  /* 0xff8000005f5f7808 */ /* 0x000fe40002800000 */
[----:B------:R-:W-:Y:S02]  /*6ef0*/  FMNMX.FTZ R104, R148, R149, !PT ;  /* 0x0000009594687209 */ /* 0x000fe40007810000 */
[----:B------:R-:W-:Y:S02]  /*6f00*/  ISETP.GT.AND P5, PT, R6, 0x91, PT ;  /* 0x000000910600780c */ /* 0x000fe40003fa4270 */
[----:B------:R-:W-:Y:S01]  /*6f10*/  FSEL R98, R98, -INF , P4 ;  /* 0xff80000062627808 */ /* 0x000fe20002000000 */
[----:B------:R-:W-:Y:S01]  /*6f20*/  MUFU.EX2 R137, R137 ;  /* 0x0000008900897308 */ /* 0x000fe20000000800 */
[----:B------:R-:W-:-:S02]  /*6f30*/  FMNMX.FTZ R149, R95, R104, !PT ;  /* 0x000000685f957209 */ /* 0x000fc40007810000 */
[----:B------:R-:W-:Y:S02]  /*6f40*/  ISETP.GT.AND P4, PT, R6, 0x98, PT ;  /* 0x000000980600780c */ /* 0x000fe40003f84270 */
[----:B------:R-:W-:Y:S02]  /*6f50*/  FSEL R99, R99, -INF , P5 ;  /* 0xff80000063637808 */ /* 0x000fe40002800000 */
[----:B------:R-:W-:Y:S01]  /*6f60*/  FMNMX.FTZ R104, R98, R149, !PT ;  /* 0x0000009562687209 */ /* 0x000fe20007810000 */
[----:B------:R-:W-:Y:S01]  /*6f70*/  MUFU.EX2 R141, R141 ;  /* 0x0000008d008d7308 */ /* 0x000fe20000000800 */
[----:B------:R-:W-:Y:S02]  /*6f80*/  ISETP.GT.AND P5, PT, R6, 0x99, PT ;  /* 0x000000990600780c */ /* 0x000fe40003fa4270 */
[----:B------:R-:W-:Y:S02]  /*6f90*/  FSEL R102, R102, -INF , P4 ;  /* 0xff80000066667808 */ /* 0x000fe40002000000 */
[----:B------:R-:W-:Y:S01]  /*6fa0*/  FMNMX.FTZ R149, R99, R104, !PT ;  /* 0x0000006863957209 */ /* 0x000fe20007810000 */
[--C-:B------:R-:W-:Y:S01]  /*6fb0*/  FFMA.FTZ R104, R108, UR37, -R8.reuse ;  /* 0x000000256c687c23 */ /* 0x100fe20008010808 */
[----:B------:R-:W-:Y:S01]  /*6fc0*/  FSEL R103, R103, -INF , P5 ;  /* 0xff80000067677808 */ /* 0x000fe20002800000 */
[--C-:B------:R-:W-:Y:S01]  /*6fd0*/  FFMA.FTZ R108, R112, UR37, -R8.reuse ;  /* 0x00000025706c7c23 */ /* 0x100fe20008010808 */
[----:B------:R-:W-:Y:S01]  /*6fe0*/  FMNMX.FTZ R6, R102, R149, !PT ;  /* 0x0000009566067209 */ /* 0x000fe20007810000 */
[----:B------:R-:W-:Y:S01]  /*6ff0*/  FFMA.FTZ R112, R116, UR37, -R8 ;  /* 0x0000002574707c23 */ /* 0x000fe20008010808 */
[----:B------:R-:W-:Y:S02]  /*7000*/  MUFU.EX2 R13, R13 ;  /* 0x0000000d000d7308 */ /* 0x000fe40000000800 */
[----:B------:R-:W-:-:S05]  /*7010*/  FMNMX.FTZ R6, R103, R6, !PT ;  /* 0x0000000667067209 */ /* 0x000fca0007810000 */
[----:B------:R-:W1:Y:S01]  /*7020*/  SHFL.BFLY PT, R149, R6, 0x2, 0x1f ;  /* 0x0c401f0006957f89 */ /* 0x000e6200000e0000 */
        /* <DEDUP_REMOVED lines=9> */
[----:B-1----:R-:W-:Y:S01]  /*70c0*/  FMNMX.FTZ R6, R149, R6, !PT ;  /* 0x0000000695067209 */ /* 0x002fe20007810000 */
[----:B------:R-:W-:-:S03]  /*70d0*/  IMAD.U32 R149, RZ, RZ, UR37 ;  /* 0x00000025ff957e24 */ /* 0x000fc6000f8e00ff */
[C---:B------:R-:W-:Y:S01]  /*70e0*/  FSETP.NEU.FTZ.AND P4, PT, R6.reuse, -INF , PT ;  /* 0xff8000000600780b */ /* 0x040fe20003f9d000 */
[----:B------:R-:W-:-:S02]  /*70f0*/  FFMA.FTZ R116, R6, R149, -8 ;  /* 0xc100000006747423 */ /* 0x000fc40000010095 */
[----:B------:R-:W-:Y:S03]  /*7100*/  MUFU.EX2 R94, R94 ;  /* 0x0000005e005e7308 */ /* 0x000fe60000000800 */
[----:B------:R-:W-:-:S05]  /*7110*/  FSEL R8, R116, RZ, P4 ;  /* 0x000000ff74087208 */ /* 0x000fca0002000000 */
[----:B------:R-:W-:Y:S01]  /*7120*/  MUFU.EX2 R105, R105 ;  /* 0x0000006900697308 */ /* 0x000fe20000000800 */
[----:B------:R-:W-:-:S01]  /*7130*/  FFMA.FTZ R152, R158, UR37, -R8 ;  /* 0x000000259e987c23 */ /* 0x000fc20008010808 */
[--C-:B0-----:R-:W-:Y:S01]  /*7140*/  FFMA.FTZ R153, R159, UR37, -R8.reuse ;  /* 0x000000259f997c23 */ /* 0x101fe20008010808 */
[----:B------:R-:W-:Y:S01]  /*7150*/  FSEL R158, R6, RZ, P4 ;  /* 0x000000ff069e7208 */ /* 0x000fe20002000000 */
[--C-:B------:R-:W-:Y:S01]  /*7160*/  FFMA.FTZ R149, R154, UR37, -R8.reuse ;  /* 0x000000259a957c23 */ /* 0x100fe20008010808 */
[----:B------:R-:W-:Y:S01]  /*7170*/  FSEL R159, R0, RZ, P3 ;  /* 0x000000ff009f7208 */ /* 0x000fe20001800000 */
[--C-:B------:R-:W-:Y:S01]  /*7180*/  FFMA.FTZ R116, R155, UR37, -R8.reuse ;  /* 0x000000259b747c23 */ /* 0x100fe20008010808 */
[----:B------:R-:W-:-:S01]  /*7190*/  FFMA.FTZ R154, R162, UR37, -R8 ;  /* 0x00000025a29a7c23 */ /* 0x000fc20008010808 */
[----:B------:R-:W-:Y:S01]  /*71a0*/  FADD.FTZ R158, -R158, R5 ;  /* 0x000000059e9e7221 */ /* 0x000fe20000010100 */
[----:B------:R-:W-:Y:S01]  /*71b0*/  MUFU.EX2 R152, R152 ;  /* 0x0000009800987308 */ /* 0x000fe20000000800 */
[----:B------:R-:W-:-:S01]  /*71c0*/  FADD.FTZ R159, -R159, R4 ;  /* 0x000000049f9f7221 */ /* 0x000fc20000010100 */
[--C-:B------:R-:W-:Y:S01]  /*71d0*/  FFMA.FTZ R155, R163, UR37, -R8.reuse ;  /* 0x00000025a39b7c23 */ /* 0x100fe20008010808 */
[----:B------:R-:W-:Y:S01]  /*71e0*/  FMUL.FTZ R158, R158, UR37 ;  /* 0x000000259e9e7c20 */ /* 0x000fe20008410000 */
[--C-:B------:R-:W-:Y:S01]  /*71f0*/  FFMA.FTZ R156, R166, UR37, -R8.reuse ;  /* 0x00000025a69c7c23 */ /* 0x100fe20008010808 */
[----:B------:R-:W-:Y:S01]  /*7200*/  FMUL.FTZ R159, R159, UR37 ;  /* 0x000000259f9f7c20 */ /* 0x000fe20008410000 */
        /* <DEDUP_REMOVED lines=14> */
[----:B------:R-:W-:-:S02]  /*72f0*/  WARPGROUP.DEPBAR.LE gsb0, 0x0 ;  /* 0x00008000000079c5 */ /* 0x000fc40000010000 */
[----:B------:R-:W-:Y:S01]  /*7300*/  WARPGROUP.ARRIVE ;  /* 0x00000000000079c5 */ /* 0x000fe20000000000 */
[--C-:B------:R-:W-:Y:S01]  /*7310*/  FFMA.FTZ R127, R127, UR37, -R8.reuse ;  /* 0x000000257f7f7c23 */ /* 0x100fe20008010808 */
[----:B------:R-:W1:Y:S01]  /*7320*/  MUFU.EX2 R158, R158 ;  /* 0x0000009e009e7308 */ /* 0x000e620000000800 */
[----:B------:R-:W-:-:S01]  /*7330*/  FFMA.FTZ R130, R130, UR37, -R8 ;  /* 0x0000002582827c23 */ /* 0x000fc20008010808 */
[--C-:B------:R-:W-:Y:S01]  /*7340*/  FFMA.FTZ R131, R131, UR37, -R8.reuse ;  /* 0x0000002583837c23 */ /* 0x100fe20008010808 */
[----:B------:R-:W-:-:S01]  /*7350*/  FFMA.FTZ R134, R134, UR37, -R8 ;  /* 0x0000002586867c23 */ /* 0x000fc20008010808 */
[----:B------:R-:W-:Y:S01]  /*7360*/  QGMMA.64x128x32.F32.E4M3.E4M3 R24, R168, gdesc[UR4], R24, gsb0 ;  /* 0x01e00004a8187df3 */ /* 0x000fe20008000818 */
[----:B------:R-:W-:-:S01]  /*7370*/  FFMA.FTZ R135, R135, UR37, -R8 ;  /* 0x0000002587877c23 */ /* 0x000fc20008010808 */
[--C-:B------:R-:W-:Y:S01]  /*7380*/  FFMA.FTZ R124, R124, UR37, -R8.reuse ;  /* 0x000000257c7c7c23 */ /* 0x100fe20008010808 */
[----:B------:R-:W-:-:S01]  /*7390*/  FFMA.FTZ R107, R107, UR37, -R8 ;  /* 0x000000256b6b7c23 */ /* 0x000fc20008010808 */
[----:B------:R-:W2:Y:S01]  /*73a0*/  MUFU.EX2 R116, R116 ;  /* 0x0000007400747308 */ /* 0x000ea20000000800 */
        /* <DEDUP_REMOVED lines=8> */
[----:B-1----:R-:W-:-:S01]  /*7430*/  FFMA.FTZ R3, R158, R2, R149 ;  /* 0x000000029e037223 */ /* 0x002fc20000010095 */
[--C-:B------:R-:W-:Y:S01]  /*7440*/  FFMA.FTZ R148, R148, UR37, -R8.reuse ;  /* 0x0000002594947c23 */ /* 0x100fe20008010808 */
[----:B------:R-:W-:-:S01]  /*7450*/  FFMA.FTZ R95, R95, UR37, -R8 ;  /* 0x000000255f5f7c23 */ /* 0x000fc20008010808 */
[--C-:B------:R-:W-:Y:S01]  /*7460*/  FFMA.FTZ R99, R99, UR37, -R8.reuse ;  /* 0x0000002563637c23 */ /* 0x100fe20008010808 */
[----:B------:R-:W-:-:S03]  /*7470*/  FFMA.FTZ R102, R102, UR37, -R8 ;  /* 0x0000002566667c23 */ /* 0x000fc60008010808 */
[----:B------:R-:W1:Y:S01]  /*7480*/  MUFU.EX2 R154, R154 ;  /* 0x0000009a009a7308 */ /* 0x000e620000000800 */
[----:B--2---:R-:W-:-:S04]  /*7490*/  FADD.FTZ R3, R116, R3 ;  /* 0x0000000374037221 */ /* 0x004fc80000010000 */
[----:B------:R-:W-:-:S03]  /*74a0*/  FADD.FTZ R2, R152, R3 ;  /* 0x0000000398027221 */ /* 0x000fc60000010000 */
[----:B------:R-:W2:Y:S01]  /*74b0*/  MUFU.EX2 R155, R155 ;  /* 0x0000009b009b7308 */ /* 0x000ea20000000800 */
[----:B0-----:R-:W-:-:S07]  /*74c0*/  FADD.FTZ R3, R153, R2 ;  /* 0x0000000299037221 */ /* 0x001fce0000010000 */
[----:B------:R0:W-:Y:S08]  /*74d0*/  MUFU.EX2 R4, R145 ;  /* 0x0000009100047308 */ /* 0x0001f00000000800 */
[----:B------:R-:W3:Y:S01]  /*74e0*/  MUFU.EX2 R156, R156 ;  /* 0x0000009c009c7308 */ /* 0x000ee20000000800 */
        /* <DEDUP_REMOVED lines=8> */
[----:B------:R-:W-:-:S01]  /*7570*/  FADD.FTZ R2, R20, R3 ;  /* 0x0000000314027221 */ /* 0x000fc20000010000 */
[----:B---3--:R-:W-:-:S03]  /*7580*/  FADD.FTZ R160, R156, R145 ;  /* 0x000000919ca07221 */ /* 0x008fc60000010000 */
[----:B------:R-:W-:-:S03]  /*7590*/  FADD.FTZ R3, R21, R2 ;  /* 0x0000000215037221 */ /* 0x000fc60000010000 */
        /* <DEDUP_REMOVED lines=25> */
[----:B--2---:R-:W-:-:S01]  /*7730*/  FADD.FTZ R3, R151, R2 ;  /* 0x0000000297037221 */ /* 0x004fc20000010000 */
[----:B------:R-:W-:Y:S01]  /*7740*/  FADD.FTZ R2, R120, R145 ;  /* 0x0000009178027221 */ /* 0x000fe20000010000 */
[----:B------:R-:W-:-:S01]  /*7750*/  FFMA.FTZ R145, R119, UR37, -R8 ;  /* 0x0000002577917c23 */ /* 0x000fc20008010808 */
[----:B------:R-:W-:-:S04]  /*7760*/  FFMA.FTZ R119, R132, UR37, -R8 ;  /* 0x0000002584777c23 */ /* 0x000fc80008010808 */
[----:B------:R-:W2:Y:S01]  /*7770*/  MUFU.EX2 R127, R127 ;  /* 0x0000007f007f7308 */ /* 0x000ea20000000800 */
[----:B0-----:R-:W-:-:S01]  /*7780*/  FADD.FTZ R160, R122, R3 ;  /* 0x000000037aa07221 */ /* 0x001fc20000010000 */
[----:B------:R-:W-:Y:S01]  /*7790*/  FADD.FTZ R3, R121, R2 ;  /* 0x0000000279037221 */ /* 0x000fe20000010000 */
[----:B------:R-:W-:-:S03]  /*77a0*/  WARPGROUP.DEPBAR.LE gsb0, 0x0 ;  /* 0x00008000000079c5 */ /* 0x000fc60000010000 */
[----:B------:R-:W-:Y:S02]  /*77b0*/  FADD.FTZ R2, R106, R3 ;  /* 0x000000036a027221 */ /* 0x000fe40000010000 */
[----:B------:R-:W0:Y:S01]  /*77c0*/  MUFU.EX2 R130, R130 ;  /* 0x0000008200827308 */ /* 0x000e220000000800 */
[----:B-1----:R-:W-:-:S01]  /*77d0*/  FADD.FTZ R159, R123, R160 ;  /* 0x000000a07b9f7221 */ /* 0x002fc20000010000 */
[----:B------:R-:W-:-:S03]  /*77e0*/  FADD.FTZ R3, R125, R2 ;  /* 0x000000027d037221 */ /* 0x000fc60000010000 */
[----:B------:R-:W-:Y:S01]  /*77f0*/  FADD.FTZ R160, R4, R159 ;  /* 0x0000009f04a07221 */ /* 0x000fe20000010000 */
        /* <DEDUP_REMOVED lines=11> */
[----:B------:R-:W-:Y:S01]  /*78b0*/  FFMA.FTZ R132, R91, UR37, -R8 ;  /* 0x000000255b847c23 */ /* 0x000fe20008010808 */
[----:B------:R-:W-:-:S05]  /*78c0*/  FADD.FTZ R3, R105, R2 ;  /* 0x0000000269037221 */ /* 0x000fca0000010000 */
        /* <DEDUP_REMOVED lines=12> */
[--C-:B------:R-:W-:Y:S01]  /*7990*/  FFMA.FTZ R91, R98, UR37, -R8.reuse ;  /* 0x00000025625b7c23 */ /* 0x100fe20008010808 */
[----:B------:R-:W-:-:S05]  /*79a0*/  FFMA.FTZ R8, R103, UR37, -R8 ;  /* 0x0000002567087c23 */ /* 0x000fca0008010808 */
[----:B------:R-:W1:Y:S01]  /*79b0*/  MUFU.EX2 R108, R108 ;  /* 0x0000006c006c7308 */ /* 0x000e620000000800 */
[----:B--2---:R-:W-:-:S01]  /*79c0*/  FADD.FTZ R3, R109, R2 ;  /* 0x000000026d037221 */ /* 0x004fc20000010000 */
[----:B------:R-:W-:-:S06]  /*79d0*/  IADD3 R2, -R196, 0xb, RZ ;  /* 0x0000000bc4027810 */ /* 0x000fcc0007ffe1ff */
[----:B------:R-:W-:Y:S01]  /*79e0*/  MUFU.EX2 R128, R128 ;  /* 0x0000008000807308 */ /* 0x000fe20000000800 */
[----:B0-----:R-:W-:-:S07]  /*79f0*/  FADD.FTZ R159, R111, R160 ;  /* 0x000000a06f9f7221 */ /* 0x001fce0000010000 */
[----:B------:R-:W0:Y:S01]  /*7a00*/  MUFU.EX2 R113, R113 ;  /* 0x0000007100717308 */ /* 0x000e220000000800 */
[----:B-1----:R-:W-:-:S07]  /*7a10*/  FADD.FTZ R98, R108, R3 ;  /* 0x000000036c627221 */ /* 0x002fce0000010000 */
        /* <DEDUP_REMOVED lines=11> */
[----:B-1----:R-:W-:-:S07]  /*7ad0*/  FADD.FTZ R98, R88, R3 ;  /* 0x0000000358627221 */ /* 0x002fce0000010000 */
[----:B------:R-:W-:Y:S01]  /*7ae0*/  MUFU.EX2 R89, R89 ;  /* 0x0000005900597308 */ /* 0x000fe20000000800 */
[----:B--2---:R-:W-:-:S04]  /*7af0*/  FADD.FTZ R148, R128, R159 ;  /* 0x0000009f80947221 */ /* 0x004fc80000010000 */
[----:B------:R-:W-:-:S03]  /*7b00*/  FADD.FTZ R159, R115, R148 ;  /* 0x00000094739f7221 */ /* 0x000fc60000010000 */
[----:B------:R-:W1:Y:S01]  /*7b10*/  MUFU.EX2 R132, R132 ;  /* 0x0000008400847308 */ /* 0x000e620000000800 */
[----:B------:R-:W-:-:S04]  /*7b20*/  FADD.FTZ R148, R118, R159 ;  /* 0x0000009f76947221 */ /* 0x000fc80000010000 */
[----:B------:R-:W-:-:S03]  /*7b30*/  FADD.FTZ R148, R145, R148 ;  /* 0x0000009491947221 */ /* 0x000fc60000010000 */
[----:B------:R-:W2:Y:S01]  /*7b40*/  MUFU.EX2 R92, R92 ;  /* 0x0000005c005c7308 */ /* 0x000ea20000000800 */
[----:B0-----:R-:W-:-:S07]  /*7b50*/  FADD.FTZ R3, R119, R148 ;  /* 0x0000009477037221 */ /* 0x001fce0000010000 */
[----:B------:R0:W-:Y:S01]  /*7b60*/  MUFU.EX2 R161, R95 ;  /* 0x0000005f00a17308 */ /* 0x0001e20000000800 */
[----:B-1----:R-:W-:-:S04]  /*7b70*/  FADD.FTZ R3, R132, R3 ;  /* 0x0000000384037221 */ /* 0x002fc80000010000 */
[----:B------:R-:W-:-:S03]  /*7b80*/  FADD.FTZ R3, R162, R3 ;  /* 0x00000003a2037221 */ /* 0x000fc60000010000 */
[----:B------:R-:W1:Y:S01]  /*7b90*/  MUFU.EX2 R93, R93 ;  /* 0x0000005d005d7308 */ /* 0x000e620000000800 */
[----:B0-----:R-:W-:-:S05]  /*7ba0*/  IMAD.U32 R95, RZ, RZ, UR54 ;  /* 0x00000036ff5f7e24 */ /* 0x001fca000f8e00ff */
[----:B------:R-:W-:Y:S01]  /*7bb0*/  @!P1 LEA R95, R95, UR41, 0x3 ;  /* 0x000000295f5f9c11 */ /* 0x000fe2000f8e18ff */
[----:B------:R0:W-:Y:S06]  /*7bc0*/  BAR.ARV R2, 0x100 ;  /* 0x000400020000751d */ /* 0x0001ec0000002000 */
[----:B------:R-:W3:Y:S01]  /*7bd0*/  MUFU.EX2 R96, R96 ;  /* 0x0000006000607308 */ /* 0x000ee20000000800 */
[----:B0-----:R-:W-:Y:S02]  /*7be0*/  @!P1 VIADD R2, R95, 0x29840 ;  /* 0x000298405f029836 */ /* 0x001fe40000000000 */
[----:B------:R-:W-:-:S03]  /*7bf0*/  FADD.FTZ R95, R89, R98 ;  /* 0x00000062595f7221 */ /* 0x000fc60000010000 */
[----:B------:R-:W-:Y:S02]  /*7c00*/  @!P1 PRMT R2, RZ, 0x654, R2 ;  /* 0x00000654ff029816 */ /* 0x000fe40000000002 */
[----:B------:R-:W0:Y:S01]  /*7c10*/  MUFU.EX2 R91, R91 ;  /* 0x0000005b005b7308 */ /* 0x000e220000000800 */
[----:B--2---:R-:W-:-:S01]  /*7c20*/  FADD.FTZ R98, R92, R95 ;  /* 0x0000005f5c627221 */ /* 0x004fc20000010000 */
[----:B------:R2:W-:Y:S03]  /*7c30*/  @!P1 SYNCS.ARRIVE.TRANS64.RED.A1T0 RZ, [R2+URZ], RZ ;  /* 0x000000ff02ff99a7 */ /* 0x0005e6000810043f */
[----:B-1----:R-:W-:-:S03]  /*7c40*/  FADD.FTZ R95, R93, R98 ;  /* 0x000000625d5f7221 */ /* 0x002fc60000010000 */
[----:B------:R-:W1:Y:S01]  /*7c50*/  MUFU.EX2 R97, R97 ;  /* 0x0000006100617308 */ /* 0x000e620000000800 */
[----:B---3--:R-:W-:-:S01]  /*7c60*/  FADD.FTZ R98, R96, R95 ;  /* 0x0000005f60627221 */ /* 0x008fc20000010000 */
[----:B--2---:R-:W-:-:S06]  /*7c70*/  FADD.FTZ R2, R161, R3 ;  /* 0x00000003a1027221 */ /* 0x004fcc0000010000 */
        /* <DEDUP_REMOVED lines=14> */
.L_x_2010:
[----:B------:R-:W-:Y:S01]  /*7d60*/  UISETP.GT.AND UP1, UPT, UR53, UR52, UPT ;  /* 0x000000343500728c */ /* 0x000fe2000bf24270 */
[----:B------:R-:W-:Y:S01]  /*7d70*/  F2FP.SATFINITE.E4M3.F32.PACK_AB_MERGE_C R11, R12, R11, RZ ;  /* 0x0000000b0c0b723e */ /* 0x000fe200048070ff */
[----:B------:R-:W-:Y:S01]  /*7d80*/  ULEA UR6, UR55, UR41, 0x3 ;  /* 0x0000002937067291 */ /* 0x000fe2000f8e183f */
[----:B------:R-:W-:Y:S01]  /*7d90*/  F2FP.SATFINITE.E4M3.F32.PACK_AB_MERGE_C R4, R127, R4, RZ ;  /* 0x000000047f04723e */ /* 0x000fe200048070ff */
[----:B------:R-:W-:Y:S01]  /*7da0*/  UIADD3 UR53, UR53, -0x1, URZ ;  /* 0xffffffff35357890 */ /* 0x000fe2000fffe03f */
[----:B------:R-:W-:Y:S01]  /*7db0*/  F2FP.SATFINITE.E4M3.F32.PACK_AB_MERGE_C R152, R153, R152, RZ ;  /* 0x000000989998723e */ /* 0x000fe200048070ff */
[----:B------:R-:W-:Y:S01]  /*7dc0*/  UIADD3 UR6, UR6, 0x29860, URZ ;  /* 0x0002986006067890 */ /* 0x000fe2000fffe03f */
[----:B------:R-:W-:Y:S01]  /*7dd0*/  PLOP3.LUT P3, PT, PT, PT, UP1, 0x80, 0x0 ;  /* 0x000000000000781c */ /* 0x000fe20003f6f018 */
[----:B------:R-:W-:Y:S01]  /*7de0*/  UMOV UR56, UR44 ;  /* 0x0000002c00387c82 */ /* 0x000fe20008000000 */
[----:B------:R-:W-:Y:S01]  /*7df0*/  F2FP.SATFINITE.E4M3.F32.PACK_AB_MERGE_C R20, R21, R20, RZ ;  /* 0x000000141514723e */ /* 0x000fe200048070ff */
[----:B------:R-:W-:Y:S01]  /*7e00*/  UPRMT UR6, UR40, 0x654, UR6 ;  /* 0x0000065428067896 */ /* 0x000fe20008000006 */
[----:B------:R-:W-:Y:S01]  /*7e10*/  F2FP.SATFINITE.E4M3.F32.PACK_AB_MERGE_C R156, R157, R156, RZ ;  /* 0x0000009c9d9c723e */ /* 0x000fe200048070ff */
[----:B------:R-:W-:Y:S01]  /*7e20*/  UMOV UR55, UR54 ;  /* 0x0000003600377c82 */ /* 0x000fe20008000000 */
[----:B------:R-:W-:Y:S01]  /*7e30*/  F2FP.SATFINITE.E4M3.F32.PACK_AB_MERGE_C R138, R141, R138, RZ ;  /* 0x0000008a8d8a723e */ /* 0x000fe200048070ff */
[-C--:B------:R-:W-:Y:S01]  /*7e40*/  FMUL.FTZ R24, R24, R5.reuse ;  /* 0x0000000518187220 */ /* 0x080fe20000410000 */
[----:B------:R-:W-:Y:S01]  /*7e50*/  F2FP.SATFINITE.E4M3.F32.PACK_AB_MERGE_C R142, R143, R142, RZ ;  /* 0x0000008e8f8e723e */ /* 0x000fe200048070ff */
[----:B------:R-:W-:Y:S01]  /*7e60*/  FMUL.FTZ R25, R25, R5 ;  /* 0x0000000519197220 */ /* 0x000fe20000410000 */
        /* <DEDUP_REMOVED lines=100> */
.L_x_2001:
[----:B------:R-:W-:-:S13]  /*84b0*/  ISETP.LE.AND P2, PT, RZ, UR53, PT ;  /* 0x00000035ff007c0c */ /* 0x000fda000bf43270 */
[----:B------:R-:W-:Y:S05]  /*84c0*/  @!P2 BRA `(.L_x_2012) ;  /* 0x0000002c0028a947 */ /* 0x000fea0003800000 */
[----:B------:R-:W-:Y:S01]  /*84d0*/  IMAD.MOV.U32 R7, RZ, RZ, R6 ;  /* 0x000000ffff077224 */ /* 0x000fe200078e0006 */
[----:B------:R-:W-:Y:S01]  /*84e0*/  UMOV UR52, UR44 ;  /* 0x0000002c00347c82 */ /* 0x000fe20008000000 */
[----:B------:R-:W-:Y:S01]  /*84f0*/  IMAD.MOV.U32 R5, RZ, RZ, R0 ;  /* 0x000000ffff057224 */ /* 0x000fe200078e0000 */
[----:B------:R-:W-:-:S06]  /*8500*/  UMOV UR48, UR49 ;  /* 0x0000003100307c82 */ /* 0x000fcc0008000000 */
.L_x_2022:
        /* <DEDUP_REMOVED lines=9> */
.L_x_2014:
[----:B------:R-:W-:Y:S01]  /*85a0*/  ULEA UR6, UR49, UR41, 0x3 ;  /* 0x0000002931067291 */ /* 0x000fe2000f8e183f */
[----:B------:R-:W-:-:S05]  /*85b0*/  IMAD.U32 R0, RZ, RZ, UR44 ;  /* 0x0000002cff007e24 */ /* 0x000fca000f8e00ff */
[----:B------:R-:W-:-:S04]  /*85c0*/  SHF.L.U32 R0, R0, 0x1f, RZ ;  /* 0x0000001f00007819 */ /* 0x000fc800000006ff */
[----:B------:R0:W1:Y:S01]  /*85d0*/  SYNCS.PHASECHK.TRANS64.TRYWAIT P2, [UR6+0x29830], R0 ;  /* 0x02983000ff0075a7 */ /* 0x0000620008040146 */
[----:B------:R-:W-:Y:S05]  /*85e0*/  @!P0 BRA `(.L_x_2015) ;  /* 0x0000000000048947 */ /* 0x000fea0003800000 */
[----:B------:R-:W-:Y:S01]  /*85f0*/  BPT.TRAP 0x1 ;  /* 0x000000040000795c */ /* 0x000fe20000300000 */
.L_x_2015:
[----:B-1----:R-:W-:Y:S05]  /*8600*/  @P2 BRA `(.L_x_2013) ;  /* 0x0000000000082947 */ /* 0x002fea0003800000 */
[----:B------:R-:W1:Y:S02]  /*8610*/  SYNCS.PHASECHK.TRANS64.TRYWAIT P2, [UR6+0x29830], R0 ;  /* 0x02983000ff0075a7 */ /* 0x000e640008040146 */
[----:B-1----:R-:W-:Y:S05]  /*8620*/  @!P2 BRA `(.L_x_2016) ;  /* 0x0000009800bca947 */ /* 0x002fea0003800000 */
.L_x_2013:
[----:B------:R-:W2:Y:S01]  /*8630*/  S2R R4, SR_TID.X ;  /* 0x0000000000047919 */ /* 0x000ea20000002100 */
        /* <DEDUP_REMOVED lines=21> */
[----:B--2---:R-:W-:-:S05]  /*8790*/  SHF.R.U32.HI R4, RZ, 0x7, R4 ;  /* 0x00000007ff047819 */ /* 0x004fca0000011604 */
        /* <DEDUP_REMOVED lines=165> */
.L_x_2018:
[----:B------:R-:W-:Y:S01]  /*91f0*/  ULEA UR6, UR48, UR41, 0x3 ;  /* 0x0000002930067291 */ /* 0x000fe2000f8e183f */
[----:B------:R-:W-:-:S05]  /*9200*/  IMAD.U32 R0, RZ, RZ, UR52 ;  /* 0x00000034ff007e24 */ /* 0x000fca000f8e00ff */
[----:B------:R-:W-:-:S04]  /*9210*/  SHF.L.U32 R0, R0, 0x1f, RZ ;  /* 0x0000001f00007819 */ /* 0x000fc800000006ff */
[----:B------:R0:W1:Y:S01]  /*9220*/  SYNCS.PHASECHK.TRANS64.TRYWAIT P2, [UR6+0x29850], R0 ;  /* 0x02985000ff0075a7 */ /* 0x0000620008040146 */
[----:B------:R-:W-:Y:S05]  /*9230*/  @!P0 BRA `(.L_x_2019) ;  /* 0x0000000000048947 */ /* 0x000fea0003800000 */
[----:B------:R-:W-:Y:S01]  /*9240*/  BPT.TRAP 0x1 ;  /* 0x000000040000795c */ /* 0x000fe20000300000 */
.L_x_2019:
[----:B-1----:R-:W-:Y:S05]  /*9250*/  @P2 BRA `(.L_x_2017) ;  /* 0x0000000000082947 */ /* 0x002fea0003800000 */
[----:B------:R-:W1:Y:S02]  /*9260*/  SYNCS.PHASECHK.TRANS64.TRYWAIT P2, [UR6+0x29850], R0 ;  /* 0x02985000ff0075a7 */ /* 0x000e640008040146 */
[----:B-1----:R-:W-:Y:S05]  /*9270*/  @!P2 BRA `(.L_x_2020) ;  /* 0x0000008c00c0a947 */ /* 0x002fea0003800000 */
.L_x_2017:
        /* <DEDUP_REMOVED lines=118> */
[----:B------:R-:W-:Y:S01]  /*99e0*/  FFMA.FTZ R101, R6, R149, -8 ;  /* 0xc100000006657423 */ /* 0x000fe20000010095 */
[----:B------:R-:W-:-:S01]  /*99f0*/  FFMA.FTZ R15, R136, UR37, -R195 ;  /* 0x00000025880f7c23 */ /* 0x000fc200080108c3 */
[--C-:B------:R-:W-:Y:S01]  /*9a00*/  FFMA.FTZ R136, R141, UR37, -R195.reuse ;  /* 0x000000258d887c23 */ /* 0x100fe200080108c3 */
[----:B------:R-:W-:-:S01]  /*9a10*/  FFMA.FTZ R7, R152, UR37, -R195 ;  /* 0x0000002598077c23 */ /* 0x000fc200080108c3 */
[----:B------:R-:W-:Y:S01]  /*9a20*/  FFMA.FTZ R141, R148, UR37, -R195 ;  /* 0x00000025948d7c23 */ /* 0x000fe200080108c3 */
[----:B------:R-:W-:Y:S01]  /*9a30*/  FMUL.FTZ R5, R5, UR37 ;  /* 0x0000002505057c20 */ /* 0x000fe20008410000 */
        /* <DEDUP_REMOVED lines=76> */
[----:B0-----:R-:W-:-:S01]  /*9f00*/  FADD.FTZ R2, R152, R3 ;  /* 0x0000000398027221 */ /* 0x001fc20000010000 */
[----:B------:R-:W-:Y:S01]  /*9f10*/  FFMA.FTZ R92, R92, UR37, -R195 ;  /* 0x000000255c5c7c23 */ /* 0x000fe200080108c3 */
[----:B------:R-:W-:-:S01]  /*9f20*/  FFMA.FTZ R94, R94, UR37, -R101 ;  /* 0x000000255e5e7c23 */ /* 0x000fc20008010865 */
[----:B------:R-:W-:Y:S01]  /*9f30*/  FFMA.FTZ R93, R93, UR37, -R195 ;  /* 0x000000255d5d7c23 */ /* 0x000fe200080108c3 */
[----:B------:R-:W-:Y:S01]  /*9f40*/  QGMMA.64x128x32.F32.E4M3.E4M3 R24, R176, gdesc[UR4], R24, gsb0 ;  /* 0x01e00004b0187df3 */ /* 0x000fe20008000818 */
[----:B------:R-:W-:Y:S01]  /*9f50*/  UIADD3 UR6, UR10, 0x300, URZ ;  /* 0x000003000a067890 */ /* 0x000fe2000fffe03f */
[----:B------:R-:W-:Y:S01]  /*9f60*/  FFMA.FTZ R95, R95, UR37, -R101 ;  /* 0x000000255f5f7c23 */ /* 0x000fe20008010865 */
[----:B------:R-:W-:Y:S01]  /*9f70*/  UMOV UR7, 0xc0000010 ;  /* 0xc000001000077882 */ /* 0x000fe20000000000 */
        /* <DEDUP_REMOVED lines=11> */
[----:B------:R-:W-:-:S05]  /*a030*/  IADD3 R163, -R196, 0xb, RZ ;  /* 0x0000000bc4a37810 */ /* 0x000fca0007ffe1ff */
        /* <DEDUP_REMOVED lines=32> */
[----:B------:R-:W-:Y:S02]  /*a240*/  WARPGROUP.DEPBAR.LE gsb0, 0x0 ;  /* 0x00008000000079c5 */ /* 0x000fe40000010000 */
[----:B------:R-:W-:-:S04]  /*a250*/  WARPGROUP.ARRIVE ;  /* 0x00000000000079c5 */ /* 0x000fc80000000000 */
[----:B------:R-:W0:Y:S01]  /*a260*/  MUFU.EX2 R140, R140 ;  /* 0x0000008c008c7308 */ /* 0x000e220000000800 */
[----:B--2---:R-:W-:-:S01]  /*a270*/  FADD.FTZ R159, R137, R158 ;  /* 0x0000009e899f7221 */ /* 0x004fc20000010000 */
[----:B------:R-:W-:Y:S01]  /*a280*/  QGMMA.64x128x32.F32.E4M3.E4M3 R24, R172, gdesc[UR4], R24, gsb0 ;  /* 0x01e00004ac187df3 */ /* 0x000fe20008000818 */
[----:B------:R-:W-:Y:S01]  /*a290*/  UIADD3 UR6, UR10, 0x400, URZ ;  /* 0x000004000a067890 */ /* 0x000fe2000fffe03f */
[----:B------:R-:W-:-:S04]  /*a2a0*/  UMOV UR7, 0xc0000010 ;  /* 0xc000001000077882 */ /* 0x000fc80000000000 */
        /* <DEDUP_REMOVED lines=39> */
[----:B-1----:R-:W-:-:S05]  /*a520*/  FADD.FTZ R159, R131, R158 ;  /* 0x0000009e839f7221 */ /* 0x002fca0000010000 */
        /* <DEDUP_REMOVED lines=35> */
[----:B------:R-:W-:-:S06]  /*a760*/  WARPGROUP.DEPBAR.LE gsb0, 0x0 ;  /* 0x00008000000079c5 */ /* 0x000fcc0000010000 */
[----:B------:R-:W1:Y:S01]  /*a770*/  MUFU.EX2 R119, R119 ;  /* 0x0000007700777308 */ /* 0x000e620000000800 */
[----:B--2---:R-:W-:-:S01]  /*a780*/  FADD.FTZ R158, R118, R159 ;  /* 0x0000009f769e7221 */ /* 0x004fc20000010000 */
[----:B------:R-:W-:-:S06]  /*a790*/  IMAD.U32 R159, RZ, RZ, UR49 ;  /* 0x00000031ff9f7e24 */ /* 0x000fcc000f8e00ff */
[----:B------:R-:W-:Y:S01]  /*a7a0*/  MUFU.EX2 R88, R88 ;  /* 0x0000005800587308 */ /* 0x000fe20000000800 */
[----:B0-----:R-:W-:-:S01]  /*a7b0*/  FADD.FTZ R3, R117, R2 ;  /* 0x0000000275037221 */ /* 0x001fc20000010000 */
        /* <DEDUP_REMOVED lines=13> */
[----:B-1----:R-:W-:-:S04]  /*a890*/  FADD.FTZ R95, R119, R158 ;  /* 0x0000009e775f7221 */ /* 0x002fc80000010000 */
[----:B0-----:R-:W-:-:S03]  /*a8a0*/  FADD.FTZ R158, R90, R95 ;  /* 0x0000005f5a9e7221 */ /* 0x001fc60000010000 */
        /* <DEDUP_REMOVED lines=24> */
.L_x_2021:
        /* <DEDUP_REMOVED lines=16> */
[----:B------:R-:W-:Y:S01]  /*ab30*/  FMUL.FTZ R27, R27, R5 ;  /* 0x000000051b1b7220 */ /* 0x000fe20000410000 */
        /* <DEDUP_REMOVED lines=99> */
.L_x_2012:
[----:B------:R-:W-:Y:S06]  /*b170*/  BAR.ARV 0x8, 0x180 ;  /* 0x0206000000007b1d */ /* 0x000fec0000002000 */
[----:B------:R-:W-:Y:S05]  /*b180*/  @!P0 BRA `(.L_x_2023) ;  /* 0x0000000000048947 */ /* 0x000fea0003800000 */
[----:B------:R-:W-:Y:S01]  /*b190*/  BPT.TRAP 0x1 ;  /* 0x000000040000795c */ /* 0x000fe20000300000 */
.L_x_2023:
[----:B------:R-:W-:Y:S01]  /*b1a0*/  ULEA UR9, UR49, UR41, 0x3 ;  /* 0x0000002931097291 */ /* 0x000fe2000f8e183f */
[----:B------:R-:W-:-:S05]  /*b1b0*/  IMAD.U32 R4, RZ, RZ, UR44 ;  /* 0x0000002cff047e24 */ /* 0x000fca000f8e00ff */
[----:B------:R-:W-:-:S04]  /*b1c0*/  SHF.L.U32 R4, R4, 0x1f, RZ ;  /* 0x0000001f04047819 */ /* 0x000fc800000006ff */
[----:B------:R0:W1:Y:S01]  /*b1d0*/  SYNCS.PHASECHK.TRANS64.TRYWAIT P1, [UR9+0x29850], R4 ;  /* 0x02985004ff0075a7 */ /* 0x0000620008020149 */
[----:B------:R-:W-:Y:S05]  /*b1e0*/  @!P0 BRA `(.L_x_2024) ;  /* 0x0000000000048947 */ /* 0x000fea0003800000 */
[----:B------:R-:W-:Y:S01]  /*b1f0*/  BPT.TRAP 0x1 ;  /* 0x000000040000795c */ /* 0x000fe20000300000 */
.L_x_2024:
[----:B-1----:R-:W-:Y:S05]  /*b200*/  @P1 BRA `(.L_x_2025) ;  /* 0x0000000000081947 */ /* 0x002fea0003800000 */
[----:B------:R-:W1:Y:S02]  /*b210*/  SYNCS.PHASECHK.TRANS64.TRYWAIT P1, [UR9+0x29850], R4 ;  /* 0x02985004ff0075a7 */ /* 0x000e640008020149 */
[----:B-1----:R-:W-:Y:S05]  /*b220*/  @!P1 BRA `(.L_x_2026) ;  /* 0x0000006c00ec9947 */ /* 0x002fea0003800000 */
.L_x_2025:
        /* <DEDUP_REMOVED lines=35> */
[----:B01----:R-:W-:-:S03]  /*b460*/  IMAD.U32 R4, RZ, RZ, UR6 ;  /* 0x00000006ff047e24 */ /* 0x003fc6000f8e00ff */
        /* <DEDUP_REMOVED lines=11> */
[----:B------:R-:W1:Y:S04]  /*b520*/  SHFL.BFLY PT, R8, R3, 0x2, 0x1f ;  /* 0x0c401f0003087f89 */ /* 0x000e6800000e0000 */
[----:B------:R-:W3:Y:S01]  /*b530*/  SHFL.BFLY PT, R9, R2, 0x2, 0x1f ;  /* 0x0c401f0002097f89 */ /* 0x000ee200000e0000 */
[----:B------:R-:W-:Y:S02]  /*b540*/  WARPGROUP.DEPBAR.LE gsb0, 0x0 ;  /* 0x00008000000079c5 */ /* 0x000fe40000010000 */
[----:B------:R-:W-:-:S06]  /*b550*/  WARPGROUP.ARRIVE ;  /* 0x00000000000079c5 */ /* 0x000fcc0000000000 */
[----:B------:R-:W-:Y:S01]  /*b560*/  QGMMA.64x128x32.F32.E4M3.E4M3 R24, R172, gdesc[UR4], R24, gsb0 ;  /* 0x01e00004ac187df3 */ /* 0x000fe20008000818 */
[----:B------:R-:W-:Y:S01]  /*b570*/  UMOV UR6, UR8 ;  /* 0x0000000800067c82 */ /* 0x000fe20008000000 */
        /* <DEDUP_REMOVED lines=37> */
.L_x_2027:
        /* <DEDUP_REMOVED lines=74> */
.L_x_1994:
        /* <DEDUP_REMOVED lines=45> */
[----:B------:R-:W-:Y:S01]  /*bf40*/  USHF.R.S32.HI UR12, URZ, 0x1f, UR36 ;  /* 0x0000001f3f0c7899 */ /* 0x000fe20008011424 */
[----:B------:R-:W-:Y:S01]  /*bf50*/  LOP3.LUT R24, R24, 0xc, RZ, 0xc0, !PT ;  /* 0x0000000c18187812 */ /* 0x000fe200078ec0ff */
[----:B------:R-:W-:Y:S01]  /*bf60*/  ULDC.64 UR8, c[0x0][0xb90] ;  /* 0x0002e40000087ab9 */ /* 0x000fe20000000a00 */
[----:B------:R-:W-:Y:S01]  /*bf70*/  USHF.R.S32.HI UR13, URZ, 0x1f, UR43 ;  /* 0x0000001f3f0d7899 */ /* 0x000fe2000801142b */
[----:B------:R-:W-:Y:S01]  /*bf80*/  BAR.SYNC.DEFER_BLOCKING 0x1, 0x100 ;  /* 0x0044000000007b1d */ /* 0x000fe20000010000 */
[----:B------:R-:W-:-:S05]  /*bf90*/  IADD3 R24, P0, R24, UR6, RZ ;  /* 0x0000000618187c10 */ /* 0x000fca000ff1e0ff */
[----:B------:R-:W-:Y:S01]  /*bfa0*/  IMAD.X R25, RZ, RZ, UR7, P0 ;  /* 0x00000007ff197e24 */ /* 0x000fe200080e06ff */
[----:B------:R-:W-:-:S04]  /*bfb0*/  ULDC.64 UR10, c[0x0][0xb98] ;  /* 0x0002e600000a7ab9 */ /* 0x000fc80000000a00 */
[----:B------:R0:W2:Y:S01]  /*bfc0*/  LDG.E.CONSTANT R24, desc[UR50][R24.64] ;  /* 0x0000003218187981 */ /* 0x0000a2000c1e9900 */
[----:B------:R-:W-:Y:S02]  /*bfd0*/  MOV R4, R0 ;  /* 0x0000000000047202 */ /* 0x000fe40000000f00 */
[----:B-1----:R-:W-:Y:S01]  /*bfe0*/  MOV R5, R35 ;  /* 0x0000002300057202 */ /* 0x002fe20000000f00 */
[----:B------:R-:W-:Y:S02]  /*bff0*/  UIMAD UR5, UR12, UR8, URZ ;  /* 0x000000080c0572a4 */ /* 0x000fe4000f8e023f */
[----:B------:R-:W-:Y:S02]  /*c000*/  UIMAD.WIDE.U32 UR6, UR36, UR8, URZ ;  /* 0x00000008240672a5 */ /* 0x000fe4000f8e003f */
[----:B------:R-:W-:Y:S02]  /*c010*/  UIMAD UR5, UR36, UR9, UR5 ;  /* 0x00000009240572a4 */ /* 0x000fe4000f8e0205 */
[----:B------:R-:W-:Y:S01]  /*c020*/  UIMAD UR8, UR13, UR10, URZ ;  /* 0x0000000a0d0872a4 */ /* 0x000fe2000f8e023f */
[----:B0-----:R-:W-:Y:S01]  /*c030*/  LOP3.LUT P0, R25, R42, 0x3, RZ, 0xc0, !PT ;  /* 0x000000032a197812 */ /* 0x001fe2000780c0ff */
[----:B------:R-:W-:-:S02]  /*c040*/  UIADD3 UR7, UR7, UR5, URZ ;  /* 0x0000000507077290 */ /* 0x000fc4000fffe03f */
[----:B------:R-:W-:Y:S01]  /*c050*/  UIMAD UR8, UR43, UR11, UR8 ;  /* 0x0000000b2b0872a4 */ /* 0x000fe2000f8e0208 */
[----:B------:R-:W-:Y:S01]  /*c060*/  ISETP.EQ.OR P0, PT, R25, 0x3, !P0 ;  /* 0x000000031900780c */ /* 0x000fe20004702670 */
[----:B------:R-:W-:Y:S01]  /*c070*/  UIMAD.WIDE.U32 UR6, UR43, UR10, UR6 ;  /* 0x0000000a2b0672a5 */ /* 0x000fe2000f8e0006 */
[----:B------:R-:W-:Y:S02]  /*c080*/  ULDC UR5, c[0x0][0xa88] ;  /* 0x0002a20000057ab9 */ /* 0x000fe40000000800 */
[----:B------:R-:W-:Y:S01]  /*c090*/  SEL R61, R7, R6, P0 ;  /* 0x00000006073d7207 */ /* 0x000fe20000000000 */
[----:B------:R-:W-:Y:S01]  /*c0a0*/  ULDC.64 UR10, c[0x0][0xaf0] ;  /* 0x0002bc00000a7ab9 */ /* 0x000fe20000000a00 */
[----:B------:R-:W-:Y:S01]  /*c0b0*/  SEL R58, R6, R7, P0 ;  /* 0x00000007063a7207 */ /* 0x000fe20000000000 */
[----:B------:R-:W-:Y:S01]  /*c0c0*/  IMAD.WIDE R6, R191, 0x2, R4 ;  /* 0x00000002bf067825 */ /* 0x000fe200078e0204 */
[----:B------:R-:W-:Y:S02]  /*c0d0*/  SEL R53, R33, R32, P0 ;  /* 0x0000002021357207 */ /* 0x000fe40000000000 */
[----:B------:R-:W-:-:S02]  /*c0e0*/  SEL R50, R32, R33, P0 ;  /* 0x0000002120327207 */ /* 0x000fc40000000000 */
[----:B------:R-:W-:Y:S02]  /*c0f0*/  IADD3 R33, P6, R6, 0x4060, RZ ;  /* 0x0000406006217810 */ /* 0x000fe40007fde0ff */
[----:B------:R-:W-:Y:S02]  /*c100*/  SEL R55, R29, R28, P0 ;  /* 0x0000001c1d377207 */ /* 0x000fe40000000000 */
[----:B------:R-:W-:Y:S02]  /*c110*/  LOP3.LUT R32, R33, 0x380, RZ, 0xc0, !PT ;  /* 0x0000038021207812 */ /* 0x000fe400078ec0ff */
[----:B------:R-:W-:Y:S01]  /*c120*/  SEL R52, R28, R29, P0 ;  /* 0x0000001d1c347207 */ /* 0x000fe20000000000 */
[----:B------:R-:W-:Y:S01]  /*c130*/  IMAD R29, R23, 0x40, R16 ;  /* 0x00000040171d7824 */ /* 0x000fe200078e0210 */
[----:B------:R-:W-:Y:S02]  /*c140*/  SHF.R.U64 R32, R32, 0x3, RZ ;  /* 0x0000000320207819 */ /* 0x000fe400000012ff */
[----:B------:R-:W-:Y:S01]  /*c150*/  SEL R65, R31, R30, P0 ;  /* 0x0000001e1f417207 */ /* 0x000fe20000000000 */
[----:B------:R-:W-:Y:S01]  /*c160*/  IMAD.WIDE R28, R29, 0x2, R4 ;  /* 0x000000021d1c7825 */ /* 0x000fe200078e0204 */
[----:B------:R-:W-:-:S02]  /*c170*/  SEL R62, R30, R31, P0 ;  /* 0x0000001f1e3e7207 */ /* 0x000fc40000000000 */
[----:B------:R-:W0:Y:S01]  /*c180*/  LDC R30, c[0x0][0xbe8] ;  /* 0x0002fa00ff1e7b82 */ /* 0x000e220000000800 */
[----:B------:R-:W-:Y:S01]  /*c190*/  LOP3.LUT R32, R32, R33, RZ, 0x3c, !PT ;  /* 0x0000002120207212 */ /* 0x000fe200078e3cff */
[--C-:B------:R-:W-:Y:S01]  /*c1a0*/  IMAD.X R33, RZ, RZ, R7.reuse, P6 ;  /* 0x000000ffff217224 */ /* 0x100fe200030e0607 */
[----:B------:R-:W-:Y:S02]  /*c1b0*/  SEL R73, R9, R8, P0 ;  /* 0x0000000809497207 */ /* 0x000fe40000000000 */
[----:B------:R-:W-:Y:S02]  /*c1c0*/  SEL R72, R8, R9, P0 ;  /* 0x0000000908487207 */ /* 0x000fe40000000000 */
[C---:B------:R-:W-:Y:S02]  /*c1d0*/  IADD3 R5, P2, R6.reuse, 0x20, RZ ;  /* 0x0000002006057810 */ /* 0x040fe40007f5e0ff */
[----:B------:R-:W-:Y:S02]  /*c1e0*/  IADD3 R9, P6, R6, 0x40, RZ ;  /* 0x0000004006097810 */ /* 0x000fe40007fde0ff */
[----:B------:R-:W-:Y:S01]  /*c1f0*/  SEL R67, R27, R26, P0 ;  /* 0x0000001a1b437207 */ /* 0x000fe20000000000 */
[--C-:B------:R-:W-:Y:S01]  /*c200*/  IMAD.X R43, RZ, RZ, R7.reuse, P2 ;  /* 0x000000ffff2b7224 */ /* 0x100fe200010e0607 */
[----:B------:R-:W-:Y:S01]  /*c210*/  SEL R64, R26, R27, P0 ;  /* 0x0000001b1a407207 */ /* 0x000fe20000000000 */
[----:B------:R-:W-:Y:S01]  /*c220*/  IMAD.X R27, RZ, RZ, R7, P6 ;  /* 0x000000ffff1b7224 */ /* 0x000fe200030e0607 */
[----:B------:R-:W-:-:S02]  /*c230*/  SEL R57, R15, R14, P0 ;  /* 0x0000000e0f397207 */ /* 0x000fc40000000000 */
[----:B------:R-:W-:Y:S02]  /*c240*/  SEL R54, R14, R15, P0 ;  /* 0x0000000f0e367207 */ /* 0x000fe40000000000 */
[----:B------:R-:W-:Y:S02]  /*c250*/  SEL R69, R21, R20, P0 ;  /* 0x0000001415457207 */ /* 0x000fe40000000000 */
[----:B------:R-:W-:Y:S02]  /*c260*/  SEL R66, R20, R21, P0 ;  /* 0x0000001514427207 */ /* 0x000fe40000000000 */
[----:B------:R-:W-:Y:S02]  /*c270*/  LOP3.LUT R4, R5, 0x380, RZ, 0xc0, !PT ;  /* 0x0000038005047812 */ /* 0x000fe400078ec0ff */
[C---:B------:R-:W-:Y:S02]  /*c280*/  IADD3 R21, P6, R28.reuse, 0x1000, RZ ;  /* 0x000010001c157810 */ /* 0x040fe40007fde0ff */
[----:B------:R-:W-:-:S02]  /*c290*/  IADD3 R15, P2, R28, 0x2000, RZ ;  /* 0x000020001c0f7810 */ /* 0x000fc40007f5e0ff */
[----:B------:R-:W-:Y:S02]  /*c2a0*/  SHF.R.U64 R4, R4, 0x3, RZ ;  /* 0x0000000304047819 */ /* 0x000fe400000012ff */
[----:B------:R-:W-:Y:S02]  /*c2b0*/  LOP3.LUT R20, R21, 0x380, RZ, 0xc0, !PT ;  /* 0x0000038015147812 */ /* 0x000fe400078ec0ff */
[----:B------:R-:W-:Y:S02]  /*c2c0*/  LOP3.LUT R14, R15, 0x380, RZ, 0xc0, !PT ;  /* 0x000003800f0e7812 */ /* 0x000fe400078ec0ff */
[----:B------:R-:W-:Y:S02]  /*c2d0*/  LOP3.LUT R42, R4, R5, RZ, 0x3c, !PT ;  /* 0x00000005042a7212 */ /* 0x000fe400078e3cff */
[----:B------:R-:W-:Y:S02]  /*c2e0*/  SHF.R.U64 R20, R20, 0x3, RZ ;  /* 0x0000000314147819 */ /* 0x000fe400000012ff */
[----:B------:R-:W-:-:S02]  /*c2f0*/  SHF.R.U64 R14, R14, 0x3, RZ ;  /* 0x000000030e0e7819 */ /* 0x000fc400000012ff */
[----:B------:R-:W-:Y:S02]  /*c300*/  LOP3.LUT R4, R9, 0x380, RZ, 0xc0, !PT ;  /* 0x0000038009047812 */ /* 0x000fe400078ec0ff */
[----:B------:R-:W-:Y:S01]  /*c310*/  LOP3.LUT R20, R20, R21, RZ, 0x3c, !PT ;  /* 0x0000001514147212 */ /* 0x000fe200078e3cff */
[--C-:B------:R-:W-:Y:S01]  /*c320*/  IMAD.X R21, RZ, RZ, R29.reuse, P6 ;  /* 0x000000ffff157224 */ /* 0x100fe200030e061d */
[----:B------:R-:W-:Y:S01]  /*c330*/  LOP3.LUT R14, R14, R15, RZ, 0x3c, !PT ;  /* 0x0000000f0e0e7212 */ /* 0x000fe200078e3cff */
[----:B------:R-:W-:Y:S01]  /*c340*/  IMAD.X R15, RZ, RZ, R29, P2 ;  /* 0x000000ffff0f7224 */ /* 0x000fe200010e061d */
[----:B------:R-:W-:Y:S02]  /*c350*/  SHF.R.U64 R4, R4, 0x3, RZ ;  /* 0x0000000304047819 */ /* 0x000fe400000012ff */
[----:B------:R-:W-:Y:S02]  /*c360*/  IADD3 R31, P6, R28, 0x7000, RZ ;  /* 0x000070001c1f7810 */ /* 0x000fe40007fde0ff */
[----:B0-----:R-:W-:-:S02]  /*c370*/  ISETP.NE.AND P2, PT, R30, 0x1, PT ;  /* 0x000000011e00780c */ /* 0x001fc40003f45270 */
[----:B------:R-:W-:Y:S02]  /*c380*/  LOP3.LUT R26, R4, R9, RZ, 0x3c, !PT ;  /* 0x00000009041a7212 */ /* 0x000fe400078e3cff */
[----:B------:R-:W-:Y:S02]  /*c390*/  LOP3.LUT R4, R31, 0x380, RZ, 0xc0, !PT ;  /* 0x000003801f047812 */ /* 0x000fe400078ec0ff */
[----:B------:R-:W-:Y:S02]  /*c3a0*/  SEL R71, R13, R12, P0 ;  /* 0x0000000c0d477207 */ /* 0x000fe40000000000 */
[----:B------:R-:W-:Y:S02]  /*c3b0*/  SHF.R.U64 R4, R4, 0x3, RZ ;  /* 0x0000000304047819 */ /* 0x000fe400000012ff */
[----:B------:R-:W-:Y:S02]  /*c3c0*/  SEL R70, R12, R13, P0 ;  /* 0x0000000d0c467207 */ /* 0x000fe40000000000 */
[----:B------:R-:W-:-:S02]  /*c3d0*/  LOP3.LUT R4, R4, R31, RZ, 0x3c, !PT ;  /* 0x0000001f04047212 */ /* 0x000fc400078e3cff */
[----:B------:R-:W0:Y:S01]  /*c3e0*/  @P2 LDC R31, c[0x0][0xbec] ;  /* 0x0002fb00ff1f2b82 */ /* 0x000e220000000800 */
[C---:B------:R-:W-:Y:S02]  /*c3f0*/  IADD3 R13, P5, R6.reuse, 0x4040, RZ ;  /* 0x00004040060d7810 */ /* 0x040fe40007fbe0ff */
[----:B------:R-:W-:Y:S02]  /*c400*/  MOV R74, R32 ;  /* 0x00000020004a7202 */ /* 0x000fe40000000f00 */
[----:B------:R-:W-:Y:S01]  /*c410*/  LOP3.LUT R12, R13, 0x380, RZ, 0xc0, !PT ;  /* 0x000003800d0c7812 */ /* 0x000fe200078ec0ff */
[----:B------:R-:W-:Y:S01]  /*c420*/  IMAD.X R35, RZ, RZ, R7, P5 ;  /* 0x000000ffff237224 */ /* 0x000fe200028e0607 */
[----:B------:R-:W-:Y:S01]  /*c430*/  LOP3.LUT R45, R6, 0x380, RZ, 0xc0, !PT ;  /* 0x00000380062d7812 */ /* 0x000fe200078ec0ff */
[----:B------:R-:W1:Y:S01]  /*c440*/  @P2 LDC R32, c[0x0][0xbf0] ;  /* 0x0002fc00ff202b82 */ /* 0x000e620000000800 */
[----:B------:R-:W-:Y:S02]  /*c450*/  SHF.R.U64 R12, R12, 0x3, RZ ;  /* 0x000000030c0c7819 */ /* 0x000fe400000012ff */
[----:B------:R-:W-:-:S02]  /*c460*/  SHF.R.U64 R45, R45, 0x3, RZ ;  /* 0x000000032d2d7819 */ /* 0x000fc400000012ff */
[----:B------:R-:W-:Y:S02]  /*c470*/  LOP3.LUT R34, R12, R13, RZ, 0x3c, !PT ;  /* 0x0000000d0c227212 */ /* 0x000fe400078e3cff */
[----:B------:R-:W-:Y:S01]  /*c480*/  LOP3.LUT R44, R45, R6, RZ, 0x3c, !PT ;  /* 0x000000062d2c7212 */ /* 0x000fe200078e3cff */
[----:B------:R-:W-:Y:S01]  /*c490*/  IMAD.MOV.U32 R45, RZ, RZ, R7 ;  /* 0x000000ffff2d7224 */ /* 0x000fe200078e0007 */
[----:B------:R-:W-:Y:S02]  /*c4a0*/  SEL R59, R11, R10, P0 ;  /* 0x0000000a0b3b7207 */ /* 0x000fe40000000000 */
[----:B------:R-:W-:Y:S02]  /*c4b0*/  SEL R56, R10, R11, P0 ;  /* 0x0000000b0a387207 */ /* 0x000fe40000000000 */
[C---:B------:R-:W-:Y:S02]  /*c4c0*/  IADD3 R10, P4, R6.reuse, 0x4020, RZ ;  /* 0x00004020060a7810 */ /* 0x040fe40007f9e0ff */
[----:B------:R-:W-:-:S02]  /*c4d0*/  IADD3 R11, P3, R6, 0x4000, RZ ;  /* 0x00004000060b7810 */ /* 0x000fc40007f7e0ff */
[----:B------:R-:W-:Y:S02]  /*c4e0*/  IADD3 R8, P1, R6, 0x60, RZ ;  /* 0x0000006006087810 */ /* 0x000fe40007f3e0ff */
[----:B------:R-:W-:Y:S01]  /*c4f0*/  MOV R76, R34 ;  /* 0x00000022004c7202 */ /* 0x000fe20000000f00 */
[----:B------:R-:W-:Y:S01]  /*c500*/  VIADD R34, R18, UR39 ;  /* 0x0000002712227c36 */ /* 0x000fe20008000000 */
[----:B------:R-:W-:Y:S01]  /*c510*/  SEL R63, R48, R49, P0 ;  /* 0x00000031303f7207 */ /* 0x000fe20000000000 */
[--C-:B------:R-:W-:Y:S01]  /*c520*/  IMAD.X R41, RZ, RZ, R7.reuse, P1 ;  /* 0x000000ffff297224 */ /* 0x100fe200008e0607 */
[----:B------:R-:W-:Y:S02]  /*c530*/  SEL R48, R49, R48, P0 ;  /* 0x0000003031307207 */ /* 0x000fe40000000000 */
[----:B------:R-:W-:Y:S02]  /*c540*/  SEL R51, R37, R36, P0 ;  /* 0x0000002425337207 */ /* 0x000fe40000000000 */
[----:B------:R-:W-:Y:S01]  /*c550*/  SEL R46, R36, R37, P0 ;  /* 0x00000025242e7207 */ /* 0x000fe20000000000 */
[----:B------:R-:W-:Y:S01]  /*c560*/  IMAD.X R37, RZ, RZ, R7, P4 ;  /* 0x000000ffff257224 */ /* 0x000fe200020e0607 */
[----:B------:R-:W-:-:S02]  /*c570*/  SEL R49, R38, R39, P0 ;  /* 0x0000002726317207 */ /* 0x000fc40000000000 */
[----:B------:R-:W-:Y:S01]  /*c580*/  SEL R60, R39, R38, P0 ;  /* 0x00000026273c7207 */ /* 0x000fe20000000000 */
[----:B------:R-:W-:Y:S01]  /*c590*/  IMAD.X R39, RZ, RZ, R7, P3 ;  /* 0x000000ffff277224 */ /* 0x000fe200018e0607 */
[----:B------:R-:W-:Y:S02]  /*c5a0*/  LOP3.LUT R6, R11, 0x380, RZ, 0xc0, !PT ;  /* 0x000003800b067812 */ /* 0x000fe400078ec0ff */
[----:B------:R-:W-:Y:S02]  /*c5b0*/  MOV R81, R44 ;  /* 0x0000002c00517202 */ /* 0x000fe40000000f00 */
[----:B------:R-:W-:Y:S02]  /*c5c0*/  SEL R25, R94, R93, P0 ;  /* 0x0000005d5e197207 */ /* 0x000fe40000000000 */
[----:B------:R-:W-:Y:S02]  /*c5d0*/  SEL R47, R90, R89, P0 ;  /* 0x000000595a2f7207 */ /* 0x000fe40000000000 */
[----:B------:R-:W-:Y:S01]  /*c5e0*/  MOV R45, R26 ;  /* 0x0000001a002d7202 */ /* 0x000fe20000000f00 */
[----:B0-----:R-:W-:Y:S01]  /*c5f0*/  @P2 IMAD.HI.U32 R27, R34, R31, RZ ;  /* 0x0000001f221b2227 */ /* 0x001fe200078e00ff */
[----:B------:R-:W-:-:S02]  /*c600*/  SEL R94, R93, R94, P0 ;  /* 0x0000005e5d5e7207 */ /* 0x000fc40000000000 */
[----:B------:R-:W-:Y:S01]  /*c610*/  SEL R90, R89, R90, P0 ;  /* 0x0000005a595a7207 */ /* 0x000fe20000000000 */
[----:B------:R-:W-:Y:S01]  /*c620*/  IMAD.MOV.U32 R26, RZ, RZ, R34 ;  /* 0x000000ffff1a7224 */ /* 0x000fe200078e0022 */
[----:B------:R-:W-:Y:S02]  /*c630*/  LOP3.LUT R7, R10, 0x380, RZ, 0xc0, !PT ;  /* 0x000003800a077812 */ /* 0x000fe400078ec0ff */
[----:B------:R-:W-:Y:S02]  /*c640*/  SHF.R.U64 R6, R6, 0x3, RZ ;  /* 0x0000000306067819 */ /* 0x000fe400000012ff */
[----:B------:R-:W-:Y:S02]  /*c650*/  SHF.R.U64 R7, R7, 0x3, RZ ;  /* 0x0000000307077819 */ /* 0x000fe400000012ff */
[----:B------:R-:W-:Y:S02]  /*c660*/  LOP3.LUT R38, R6, R11, RZ, 0x3c, !PT ;  /* 0x0000000b06267212 */ /* 0x000fe400078e3cff */
[----:B------:R-:W-:-:S02]  /*c670*/  IADD3 R13, P1, R28, 0x3000, RZ ;  /* 0x000030001c0d7810 */ /* 0x000fc40007f3e0ff */
[----:B------:R-:W-:Y:S02]  /*c680*/  LOP3.LUT R6, R8, 0x380, RZ, 0xc0, !PT ;  /* 0x0000038008067812 */ /* 0x000fe400078ec0ff */
[----:B------:R-:W-:Y:S02]  /*c690*/  LOP3.LUT R36, R7, R10, RZ, 0x3c, !PT ;  /* 0x0000000a07247212 */ /* 0x000fe400078e3cff */
[----:B-1----:R-:W-:Y:S01]  /*c6a0*/  @P2 SHF.R.U32.HI R26, RZ, R32, R27 ;  /* 0x00000020ff1a2219 */ /* 0x002fe2000001161b */
[----:B------:R-:W-:Y:S01]  /*c6b0*/  IMAD.U32 R27, RZ, RZ, UR8 ;  /* 0x00000008ff1b7e24 */ /* 0x000fe2000f8e00ff */
[----:B------:R-:W-:Y:S01]  /*c6c0*/  LOP3.LUT R12, R13, 0x380, RZ, 0xc0, !PT ;  /* 0x000003800d0c7812 */ /* 0x000fe200078ec0ff */
[----:B------:R-:W-:Y:S01]  /*c6d0*/  ULDC.64 UR8, c[0x0][0xae8] ;  /* 0x0002ba0000087ab9 */ /* 0x000fe20000000a00 */
[----:B------:R-:W-:Y:S02]  /*c6e0*/  SHF.R.U64 R5, R6, 0x3, RZ ;  /* 0x0000000306057819 */ /* 0x000fe400000012ff */
[----:B------:R-:W-:Y:S01]  /*c6f0*/  MOV R77, R36 ;  /* 0x00000024004d7202 */ /* 0x000fe20000000f00 */
[----:B------:R-:W-:Y:S01]  /*c700*/  IMAD.MOV R37, RZ, RZ, -R26 ;  /* 0x000000ffff257224 */ /* 0x000fe200078e0a1a */
[----:B------:R-:W-:-:S02]  /*c710*/  SEL R75, R86, R87, P0 ;  /* 0x00000057564b7207 */ /* 0x000fc40000000000 */
[----:B------:R-:W-:Y:S01]  /*c720*/  SHF.R.U64 R12, R12, 0x3, RZ ;  /* 0x000000030c0c7819 */ /* 0x000fe200000012ff */
[----:B------:R-:W-:Y:S01]  /*c730*/  IMAD R37, R30, R37, R34 ;  /* 0x000000251e257224 */ /* 0x000fe200078e0222 */
[----:B------:R-:W-:Y:S02]  /*c740*/  LOP3.LUT R40, R5, R8, RZ, 0x3c, !PT ;  /* 0x0000000805287212 */ /* 0x000fe400078e3cff */
[----:B------:R-:W-:Y:S02]  /*c750*/  SEL R86, R87, R86, P0 ;  /* 0x0000005657567207 */ /* 0x000fe40000000000 */
[----:B------:R-:W-:Y:S01]  /*c760*/  LOP3.LUT R12, R12, R13, RZ, 0x3c, !PT ;  /* 0x0000000d0c0c7212 */ /* 0x000fe200078e3cff */
[----:B------:R-:W-:Y:S01]  /*c770*/  IMAD.X R13, RZ, RZ, R29, P1 ;  /* 0x000000ffff0d7224 */ /* 0x000fe200008e061d */
[----:B------:R-:W-:Y:S02]  /*c780*/  MOV R80, R42 ;  /* 0x0000002a00507202 */ /* 0x000fe40000000f00 */
[----:B------:R-:W-:-:S02]  /*c790*/  MOV R79, R40 ;  /* 0x00000028004f7202 */ /* 0x000fc40000000f00 */
[----:B------:R-:W-:Y:S02]  /*c7a0*/  IADD3 R40, P1, R26, UR6, RZ ;  /* 0x000000061a287c10 */ /* 0x000fe4000ff3e0ff */
[----:B------:R-:W-:Y:S02]  /*c7b0*/  SHF.R.S32.HI R36, RZ, 0x1f, R37 ;  /* 0x0000001fff247819 */ /* 0x000fe40000011425 */
[C---:B------:R-:W-:Y:S02]  /*c7c0*/  IADD3 R9, P4, R28.reuse, 0x5000, RZ ;  /* 0x000050001c097810 */ /* 0x040fe40007f9e0ff */
[----:B------:R-:W-:Y:S02]  /*c7d0*/  IADD3 R11, P3, R28, 0x4000, RZ ;  /* 0x000040001c0b7810 */ /* 0x000fe40007f7e0ff */
[----:B------:R-:W-:Y:S02]  /*c7e0*/  LOP3.LUT R8, R9, 0x380, RZ, 0xc0, !PT ;  /* 0x0000038009087812 */ /* 0x000fe400078ec0ff */
[----:B------:R-:W-:-:S02]  /*c7f0*/  LOP3.LUT R10, R11, 0x380, RZ, 0xc0, !PT ;  /* 0x000003800b0a7812 */ /* 0x000fc400078ec0ff */
[----:B------:R-:W-:Y:S02]  /*c800*/  MOV R78, R38 ;  /* 0x00000026004e7202 */ /* 0x000fe40000000f00 */
[----:B------:R-:W-:Y:S02]  /*c810*/  SHF.R.U64 R8, R8, 0x3, RZ ;  /* 0x0000000308087819 */ /* 0x000fe400000012ff */
[----:B------:R-:W-:Y:S02]  /*c820*/  SHF.R.U64 R10, R10, 0x3, RZ ;  /* 0x000000030a0a7819 */ /* 0x000fe400000012ff */
[----:B------:R-:W-:Y:S01]  /*c830*/  LOP3.LUT R8, R8, R9, RZ, 0x3c, !PT ;  /* 0x0000000908087212 */ /* 0x000fe200078e3cff */
[--C-:B------:R-:W-:Y:S01]  /*c840*/  IMAD.X R9, RZ, RZ, R29.reuse, P4 ;  /* 0x000000ffff097224 */ /* 0x100fe200020e061d */
[----:B------:R-:W-:Y:S01]  /*c850*/  LOP3.LUT R10, R10, R11, RZ, 0x3c, !PT ;  /* 0x0000000b0a0a7212 */ /* 0x000fe200078e3cff */
[----:B------:R-:W-:Y:S01]  /*c860*/  IMAD.X R11, RZ, RZ, R29, P3 ;  /* 0x000000ffff0b7224 */ /* 0x000fe200018e061d */
[----:B------:R-:W-:-:S02]  /*c870*/  IADD3 R7, P5, R28, 0x6000, RZ ;  /* 0x000060001c077810 */ /* 0x000fc40007fbe0ff */
[----:B------:R-:W-:Y:S02]  /*c880*/  LOP3.LUT R5, R28, 0x380, RZ, 0xc0, !PT ;  /* 0x000003801c057812 */ /* 0x000fe400078ec0ff */
        /* <DEDUP_REMOVED lines=16> */
[----:B------:R-:W-:Y:S04]  /*c990*/  SHFL.IDX PT, R49, R49, R24, 0x1c1f ;  /* 0x001c1f1831317589 */ /* 0x000fe800000e0000 */
[----:B------:R-:W2:Y:S01]  /*c9a0*/  SHFL.IDX PT, R60, R60, R31, 0x1c1f ;  /* 0x001c1f1f3c3c7589 */ /* 0x000ea200000e0000 */
[----:B0-----:R-:W-:-:S02]  /*c9b0*/  SEL R32, R47, R90, P0 ;  /* 0x0000005a2f207207 */ /* 0x001fc40000000000 */
[----:B------:R-:W-:Y:S01]  /*c9c0*/  SEL R34, R90, R47, P0 ;  /* 0x0000002f5a227207 */ /* 0x000fe20000000000 */
[----:B------:R-:W-:Y:S04]  /*c9d0*/  SHFL.IDX PT, R65, R65, R24, 0x1c1f ;  /* 0x001c1f1841417589 */ /* 0x000fe800000e0000 */
[----:B------:R-:W0:Y:S04]  /*c9e0*/  SHFL.IDX PT, R62, R62, R31, 0x1c1f ;  /* 0x001c1f1f3e3e7589 */ /* 0x000e2800000e0000 */
[----:B------:R-:W-:Y:S04]  /*c9f0*/  SHFL.IDX PT, R53, R53, R24, 0x1c1f ;  /* 0x001c1f1835357589 */ /* 0x000fe800000e0000 */
[----:B------:R-:W-:Y:S01]  /*ca00*/  SHFL.IDX PT, R55, R55, R24, 0x1c1f ;  /* 0x001c1f1837377589 */ /* 0x000fe200000e0000 */
[----:B-1----:R-:W-:-:S03]  /*ca10*/  SEL R38, R46, R51, P0 ;  /* 0x000000332e267207 */ /* 0x002fc60000000000 */
[----:B------:R-:W-:Y:S04]  /*ca20*/  SHFL.IDX PT, R57, R57, R24, 0x1c1f ;  /* 0x001c1f1839397589 */ /* 0x000fe800000e0000 */
[----:B------:R-:W-:Y:S01]  /*ca30*/  SHFL.IDX PT, R59, R59, R24, 0x1c1f ;  /* 0x001c1f183b3b7589 */ /* 0x000fe200000e0000 */
[----:B--2---:R-:W-:Y:S02]  /*ca40*/  SEL R33, R49, R60, P0 ;  /* 0x0000003c31217207 */ /* 0x004fe40000000000 */
[----:B------:R-:W-:Y:S01]  /*ca50*/  SEL R35, R60, R49, P0 ;  /* 0x000000313c237207 */ /* 0x000fe20000000000 */
[----:B------:R-:W-:Y:S04]  /*ca60*/  SHFL.IDX PT, R42, R61, R24, 0x1c1f ;  /* 0x001c1f183d2a7589 */ /* 0x000fe800000e0000 */
[----:B------:R-:W-:Y:S01]  /*ca70*/  SHFL.IDX PT, R67, R67, R24, 0x1c1f ;  /* 0x001c1f1843437589 */ /* 0x000fe200000e0000 */
[----:B0-----:R-:W-:-:S03]  /*ca80*/  SEL R39, R62, R65, P0 ;  /* 0x000000413e277207 */ /* 0x001fc60000000000 */
[----:B------:R-:W-:Y:S04]  /*ca90*/  SHFL.IDX PT, R69, R69, R24, 0x1c1f ;  /* 0x001c1f1845457589 */ /* 0x000fe800000e0000 */
[----:B------:R-:W-:Y:S04]  /*caa0*/  SHFL.IDX PT, R71, R71, R24, 0x1c1f ;  /* 0x001c1f1847477589 */ /* 0x000fe800000e0000 */
[----:B------:R-:W-:Y:S04]  /*cab0*/  SHFL.IDX PT, R73, R73, R24, 0x1c1f ;  /* 0x001c1f1849497589 */ /* 0x000fe800000e0000 */
[----:B------:R0:W-:Y:S04]  /*cac0*/  SHFL.IDX PT, R75, R75, R24, 0x1c1f ;  /* 0x001c1f184b4b7589 */ /* 0x0001e800000e0000 */
[----:B------:R-:W-:Y:S04]  /*cad0*/  SHFL.IDX PT, R50, R50, R31, 0x1c1f ;  /* 0x001c1f1f32327589 */ /* 0x000fe800000e0000 */
[----:B------:R-:W-:Y:S01]  /*cae0*/  SHFL.IDX PT, R52, R52, R31, 0x1c1f ;  /* 0x001c1f1f34347589 */ /* 0x000fe200000e0000 */
[----:B0-----:R-:W-:-:S03]  /*caf0*/  SHF.R.S32.HI R24, RZ, 0x1f, R26 ;  /* 0x0000001fff187819 */ /* 0x001fc6000001141a */
[----:B------:R-:W-:Y:S01]  /*cb00*/  SHFL.IDX PT, R44, R64, R31, 0x1c1f ;  /* 0x001c1f1f402c7589 */ /* 0x000fe200000e0000 */
[----:B------:R-:W-:Y:S02]  /*cb10*/  SEL R26, R94, R25, P0 ;  /* 0x000000195e1a7207 */ /* 0x000fe40000000000 */
[----:B------:R-:W-:Y:S01]  /*cb20*/  IADD3.X R41, R24, UR7, R27, P1, !PT ;  /* 0x0000000718297c10 */ /* 0x000fe20008ffe41b */
[----:B------:R-:W-:Y:S01]  /*cb30*/  SHFL.IDX PT, R54, R54, R31, 0x1c1f ;  /* 0x001c1f1f36367589 */ /* 0x000fe200000e0000 */
[----:B------:R-:W-:Y:S01]  /*cb40*/  ULDC.64 UR6, c[0x0][0xb88] ;  /* 0x0002e20000067ab9 */ /* 0x000fe20000000a00 */
[----:B------:R-:W-:Y:S01]  /*cb50*/  SEL R24, R25, R94, P0 ;  /* 0x0000005e19187207 */ /* 0x000fe20000000000 */
[----:B------:R-:W-:Y:S01]  /*cb60*/  IMAD R36, R36, UR6, RZ ;  /* 0x0000000624247c24 */ /* 0x000fe2000f8e02ff */
[----:B------:R-:W-:Y:S01]  /*cb70*/  SHFL.IDX PT, R68, R66, R31, 0x1c1f ;  /* 0x001c1f1f42447589 */ /* 0x000fe200000e0000 */
[----:B------:R-:W-:Y:S01]  /*cb80*/  SEL R25, R63, R48, P0 ;  /* 0x000000303f197207 */ /* 0x000fe20000000000 */
[C---:B------:R-:W-:Y:S01]  /*cb90*/  IMAD.WIDE.U32 R40, R37.reuse, UR6, R40 ;  /* 0x0000000625287c25 */ /* 0x040fe2000f8e0028 */
[----:B------:R-:W-:Y:S01]  /*cba0*/  SEL R27, R48, R63, P0 ;  /* 0x0000003f301b7207 */ /* 0x000fe20000000000 */
[----:B------:R-:W-:Y:S01]  /*cbb0*/  SHFL.IDX PT, R70, R70, R31, 0x1c1f ;  /* 0x001c1f1f46467589 */ /* 0x000fe200000e0000 */
[----:B------:R-:W-:Y:S01]  /*cbc0*/  LOP3.LUT P1, RZ, R188, 0x3, RZ, 0xc0, !PT ;  /* 0x00000003bcff7812 */ /* 0x000fe2000782c0ff */
[----:B------:R-:W-:Y:S01]  /*cbd0*/  IMAD R47, R37, UR7, R36 ;  /* 0x00000007252f7c24 */ /* 0x000fe2000f8e0224 */
[----:B------:R-:W-:Y:S01]  /*cbe0*/  SEL R36, R51, R46, P0 ;  /* 0x0000002e33247207 */ /* 0x000fe20000000000 */
[----:B------:R-:W0:Y:S01]  /*cbf0*/  SHFL.IDX PT, R56, R56, R31, 0x1c1f ;  /* 0x001c1f1f38387589 */ /* 0x000e2200000e0000 */
[----:B------:R-:W-:Y:S01]  /*cc00*/  VIADD R46, R190, UR39 ;  /* 0x00000027be2e7c36 */ /* 0x000fe20008000000 */
[----:B------:R-:W-:Y:S01]  /*cc10*/  ULDC.64 UR6, c[0x0][0xb50] ;  /* 0x0002d40000067ab9 */ /* 0x000fe20000000a00 */
[----:B------:R-:W-:Y:S01]  /*cc20*/  SEL R37, R65, R62, P0 ;  /* 0x0000003e41257207 */ /* 0x000fe20000000000 */
[----:B------:R-:W1:Y:S04]  /*cc30*/  SHFL.IDX PT, R72, R72, R31, 0x1c1f ;  /* 0x001c1f1f48487589 */ /* 0x000e6800000e0000 */
[----:B------:R-:W2:Y:S04]  /*cc40*/  SHFL.IDX PT, R43, R58, R31, 0x1c1f ;  /* 0x001c1f1f3a2b7589 */ /* 0x000ea800000e0000 */
[----:B------:R3:W4:Y:S04]  /*cc50*/  SHFL.IDX PT, R86, R86, R31, 0x1c1f ;  /* 0x001c1f1f56567589 */ /* 0x00072800000e0000 */
[----:B------:R2:W-:Y:S04]  /*cc60*/  STSM.16.M88.4 [R81], R24 ;  /* 0x0000001851007844 */ /* 0x0005e80000000200 */
[----:B------:R4:W-:Y:S01]  /*cc70*/  STSM.16.M88.4 [R80], R32 ;  /* 0x0000002050007844 */ /* 0x0009e20000000200 */
[----:B---3--:R-:W-:Y:S01]  /*cc80*/  IMAD R31, R30, UR5, RZ ;  /* 0x000000051e1f7c24 */ /* 0x008fe2000f8e02ff */
[----:B0-----:R-:W-:-:S02]  /*cc90*/  SEL R48, R59, R56, P0 ;  /* 0x000000383b307207 */ /* 0x001fc40000000000 */
[----:B------:R-:W-:Y:S02]  /*cca0*/  STSM.16.M88.4 [R45], R36 ;  /* 0x000000242d007844 */ /* 0x000fe40000000200 */
[----:B------:R-:W-:Y:S02]  /*ccb0*/  ISETP.GE.OR P3, PT, R46, R31, P1 ;  /* 0x0000001f2e00720c */ /* 0x000fe40000f66670 */
[----:B-1----:R-:W-:Y:S02]  /*ccc0*/  SEL R49, R73, R72, P0 ;  /* 0x0000004849317207 */ /* 0x002fe40000000000 */
[----:B------:R-:W-:Y:S01]  /*ccd0*/  SEL R51, R72, R73, P0 ;  /* 0x0000004948337207 */ /* 0x000fe20000000000 */
[----:B--2---:R-:W-:Y:S01]  /*cce0*/  VIADD R24, R46, 0x8 ;  /* 0x000000082e187836 */ /* 0x004fe20000000000 */
[----:B------:R-:W-:Y:S01]  /*ccf0*/  SEL R26, R50, R53, P0 ;  /* 0x00000035321a7207 */ /* 0x000fe20000000000 */
[----:B------:R-:W-:Y:S01]  /*cd00*/  IMAD.IADD R25, R41, 0x1, R47 ;  /* 0x0000000129197824 */ /* 0x000fe200078e022f */
[----:B------:R-:W-:-:S02]  /*cd10*/  LEA R41, P4, R40, UR6, 0x2 ;  /* 0x0000000628297c11 */ /* 0x000fc4000f8810ff */
[----:B------:R-:W-:Y:S02]  /*cd20*/  ISETP.GE.OR P1, PT, R24, R31, P1 ;  /* 0x0000001f1800720c */ /* 0x000fe40000f26670 */
[----:B------:R-:W-:Y:S01]  /*cd30*/  LEA.HI.X R40, R40, UR7, R25, 0x2, P4 ;  /* 0x0000000728287c11 */ /* 0x000fe2000a0f1419 */
[----:B------:R-:W-:Y:S01]  /*cd40*/  SHFL.IDX PT, R60, R41, RZ, 0x1c1f ;  /* 0x001c1fff293c7589 */ /* 0x000fe200000e0000 */
[----:B------:R-:W-:Y:S02]  /*cd50*/  SEL R24, R53, R50, P0 ;  /* 0x0000003235187207 */ /* 0x000fe40000000000 */
[----:B----4-:R-:W-:Y:S01]  /*cd60*/  SEL R32, R55, R52, P0 ;  /* 0x0000003437207207 */ /* 0x010fe20000000000 */
[----:B------:R-:W0:Y:S01]  /*cd70*/  SHFL.IDX PT, R61, R40, RZ, 0x1c1f ;  /* 0x001c1fff283d7589 */ /* 0x000e2200000e0000 */
[----:B------:R-:W-:Y:S02]  /*cd80*/  SEL R34, R52, R55, P0 ;  /* 0x0000003734227207 */ /* 0x000fe40000000000 */
[----:B------:R-:W-:Y:S01]  /*cd90*/  SEL R25, R67, R44, P0 ;  /* 0x0000002c43197207 */ /* 0x000fe20000000000 */
[----:B------:R-:W-:Y:S01]  /*cda0*/  SHFL.IDX PT, R62, R41, 0x1, 0x1c1f ;  /* 0x003c1f00293e7f89 */ /* 0x000fe200000e0000 */
[----:B------:R-:W-:-:S02]  /*cdb0*/  SEL R27, R44, R67, P0 ;  /* 0x000000432c1b7207 */ /* 0x000fc40000000000 */
[----:B------:R-:W-:Y:S01]  /*cdc0*/  SEL R52, R57, R54, P0 ;  /* 0x0000003639347207 */ /* 0x000fe20000000000 */
[----:B------:R-:W1:Y:S01]  /*cdd0*/  SHFL.IDX PT, R63, R40, 0x1, 0x1c1f ;  /* 0x003c1f00283f7f89 */ /* 0x000e6200000e0000 */
[----:B------:R-:W-:Y:S02]  /*cde0*/  SEL R33, R69, R68, P0 ;  /* 0x0000004445217207 */ /* 0x000fe40000000000 */
[----:B------:R-:W-:Y:S01]  /*cdf0*/  SEL R35, R68, R69, P0 ;  /* 0x0000004544237207 */ /* 0x000fe20000000000 */
[----:B------:R-:W-:Y:S01]  /*ce00*/  STSM.16.M88.4 [R79], R24 ;  /* 0x000000184f007844 */ /* 0x000fe20000000200 */
[----:B------:R-:W-:Y:S02]  /*ce10*/  SEL R54, R54, R57, P0 ;  /* 0x0000003936367207 */ /* 0x000fe40000000000 */
[----:B------:R-:W-:Y:S01]  /*ce20*/  SEL R53, R71, R70, P0 ;  /* 0x0000004647357207 */ /* 0x000fe20000000000 */
[----:B------:R-:W-:Y:S01]  /*ce30*/  STSM.16.M88.4 [R78], R32 ;  /* 0x000000204e007844 */ /* 0x000fe20000000200 */
[----:B------:R-:W-:-:S02]  /*ce40*/  SEL R55, R70, R71, P0 ;  /* 0x0000004746377207 */ /* 0x000fc40000000000 */
[----:B------:R-:W-:Y:S02]  /*ce50*/  SEL R50, R56, R59, P0 ;  /* 0x0000003b38327207 */ /* 0x000fe40000000000 */
[----:B------:R-:W-:Y:S01]  /*ce60*/  SEL R64, R42, R43, P0 ;  /* 0x0000002b2a407207 */ /* 0x000fe20000000000 */
[----:B------:R-:W-:Y:S01]  /*ce70*/  STSM.16.M88.4 [R77], R52 ;  /* 0x000000344d007844 */ /* 0x000fe20000000200 */
[----:B------:R-:W-:Y:S02]  /*ce80*/  SEL R66, R43, R42, P0 ;  /* 0x0000002a2b427207 */ /* 0x000fe40000000000 */
[----:B------:R-:W-:Y:S01]  /*ce90*/  SEL R65, R75, R86, P0 ;  /* 0x000000564b417207 */ /* 0x000fe20000000000 */
[----:B------:R-:W-:Y:S01]  /*cea0*/  STSM.16.M88.4 [R76], R48 ;  /* 0x000000304c007844 */ /* 0x000fe20000000200 */
[----:B------:R-:W-:-:S05]  /*ceb0*/  SEL R67, R86, R75, P0 ;  /* 0x0000004b56437207 */ /* 0x000fca0000000000 */
[----:B------:R2:W-:Y:S01]  /*cec0*/  STSM.16.M88.4 [R74], R64 ;  /* 0x000000404a007844 */ /* 0x0005e20000000200 */
[----:B------:R-:W-:Y:S08]  /*ced0*/  BAR.SYNC.DEFER_BLOCKING 0x1, 0x100 ;  /* 0x0044000000007b1d */ /* 0x000ff00000010000 */
[----:B--2---:R-:W2:Y:S01]  /*cee0*/  @P2 LDC R65, c[0x0][0xbec] ;  /* 0x0002fb00ff412b82 */ /* 0x004ea20000000800 */
[----:B0-----:R0:W-:Y:S01]  /*cef0*/  @!P3 ST.E desc[UR50][R60.64], R3 ;  /* 0x000000033c00b985 */ /* 0x0011e2000c101932 */
[----:B------:R-:W-:-:S03]  /*cf00*/  UIMAD UR5, UR12, UR8, URZ ;  /* 0x000000080c0572a4 */ /* 0x000fc6000f8e023f */
[----:B-1----:R1:W-:Y:S03]  /*cf10*/  @!P1 ST.E desc[UR50][R62.64], R2 ;  /* 0x000000023e009985 */ /* 0x0023e6000c101932 */
[----:B0-----:R-:W0:Y:S01]  /*cf20*/  @P2 LDC R3, c[0x0][0xbf0] ;  /* 0x0002fc00ff032b82 */ /* 0x001e220000000800 */
[----:B------:R3:W5:Y:S01]  /*cf30*/  LD.E.128 R48, desc[UR50][R6.64] ;  /* 0x0000003206307980 */ /* 0x000762000c101d00 */
[----:B-1----:R-:W-:Y:S01]  /*cf40*/  IMAD R2, R22, 0x20, R23 ;  /* 0x0000002016027824 */ /* 0x002fe200078e0217 */
[----:B------:R-:W-:Y:S02]  /*cf50*/  UIMAD.WIDE.U32 UR6, UR36, UR8, URZ ;  /* 0x00000008240672a5 */ /* 0x000fe4000f8e003f */
[----:B------:R1:W5:Y:S01]  /*cf60*/  LD.E.128 R32, desc[UR50][R4.64] ;  /* 0x0000003204207980 */ /* 0x000362000c101d00 */
[----:B------:R-:W-:-:S03]  /*cf70*/  UIMAD UR5, UR36, UR9, UR5 ;  /* 0x00000009240572a4 */ /* 0x000fc6000f8e0205 */
[----:B------:R-:W5:Y:S01]  /*cf80*/  LD.E.128 R44, desc[UR50][R28.64] ;  /* 0x000000321c2c7980 */ /* 0x000f62000c101d00 */
[----:B---3--:R-:W-:Y:S01]  /*cf90*/  VIADD R6, R2, UR39 ;  /* 0x0000002702067c36 */ /* 0x008fe20008000000 */
[----:B------:R-:W-:Y:S02]  /*cfa0*/  UIMAD UR8, UR13, UR10, URZ ;  /* 0x0000000a0d0872a4 */ /* 0x000fe4000f8e023f */
[----:B------:R-:W5:Y:S01]  /*cfb0*/  LD.E.128 R40, desc[UR50][R20.64] ;  /* 0x0000003214287980 */ /* 0x000f62000c101d00 */
[----:B--2---:R-:W-:Y:S01]  /*cfc0*/  @P2 IMAD.HI.U32 R2, R6, R65, RZ ;  /* 0x0000004106022227 */ /* 0x004fe200078e00ff */
[----:B------:R-:W-:Y:S02]  /*cfd0*/  UIADD3 UR7, UR7, UR5, URZ ;  /* 0x0000000507077290 */ /* 0x000fe4000fffe03f */
[----:B------:R-:W5:Y:S01]  /*cfe0*/  LD.E.128 R36, desc[UR50][R14.64] ;  /* 0x000000320e247980 */ /* 0x000f62000c101d00 */
[----:B-1----:R-:W-:Y:S01]  /*cff0*/  IMAD.MOV.U32 R5, RZ, RZ, R6 ;  /* 0x000000ffff057224 */ /* 0x002fe200078e0006 */
[----:B------:R-:W-:-:S02]  /*d000*/  UIMAD UR5, UR43, UR11, UR8 ;  /* 0x0000000b2b0572a4 */ /* 0x000fc4000f8e0208 */
[----:B------:R-:W-:Y:S01]  /*d010*/  UIMAD.WIDE.U32 UR6, UR43, UR10, UR6 ;  /* 0x0000000a2b0672a5 */ /* 0x000fe2000f8e0006 */
[----:B------:R-:W5:Y:S01]  /*d020*/  LD.E.128 R24, desc[UR50][R12.64] ;  /* 0x000000320c187980 */ /* 0x000f62000c101d00 */
[----:B0-----:R-:W-:Y:S01]  /*d030*/  @P2 SHF.R.U32.HI R5, RZ, R3, R2 ;  /* 0x00000003ff052219 */ /* 0x001fe20000011602 */
[----:B------:R-:W-:Y:S01]  /*d040*/  ULDC.64 UR8, c[0x0][0xae0] ;  /* 0x0002b80000087ab9 */ /* 0x000fe20000000a00 */
[----:B------:R-:W-:Y:S01]  /*d050*/  UIADD3 UR5, UR7, UR5, URZ ;  /* 0x0000000507057290 */ /* 0x000fe2000fffe03f */
[----:B------:R-:W5:Y:S01]  /*d060*/  LD.E.128 R56, desc[UR50][R10.64] ;  /* 0x000000320a387980 */ /* 0x000f62000c101d00 */
[--C-:B------:R-:W-:Y:S01]  /*d070*/  SHF.R.S32.HI R4, RZ, 0x1f, R5.reuse ;  /* 0x0000001fff047819 */ /* 0x100fe20000011405 */
[----:B------:R-:W-:Y:S02]  /*d080*/  IMAD.MOV R7, RZ, RZ, -R5 ;  /* 0x000000ffff077224 */ /* 0x000fe400078e0a05 */
[----:B------:R-:W-:Y:S01]  /*d090*/  IMAD.U32 R3, RZ, RZ, UR7 ;  /* 0x00000007ff037e24 */ /* 0x000fe2000f8e00ff */
[----:B------:R0:W5:Y:S01]  /*d0a0*/  LD.E.128 R52, desc[UR50][R8.64] ;  /* 0x0000003208347980 */ /* 0x000162000c101d00 */
[----:B------:R-:W-:-:S02]  /*d0b0*/  IMAD R4, R4, UR8, RZ ;  /* 0x0000000804047c24 */ /* 0x000fc4000f8e02ff */
[----:B------:R-:W-:Y:S01]  /*d0c0*/  IMAD R7, R30, R7, R6 ;  /* 0x000000071e077224 */ /* 0x000fe200078e0206 */
[----:B------:R-:W-:Y:S01]  /*d0d0*/  @!PT LDS RZ, [RZ] ;  /* 0x00000000fffff984 */ /* 0x000fe20000000800 */
[----:B------:R-:W-:Y:S01]  /*d0e0*/  @!PT LDS RZ, [RZ] ;  /* 0x00000000fffff984 */ /* 0x000fe20000000800 */
[----:B------:R-:W-:Y:S01]  /*d0f0*/  @!PT LDS RZ, [RZ] ;  /* 0x00000000fffff984 */ /* 0x000fe20000000800 */
[----:B------:R-:W-:Y:S01]  /*d100*/  @!PT LDS RZ, [RZ] ;  /* 0x00000000fffff984 */ /* 0x000fe20000000800 */
[----:B------:R1:W-:Y:S06]  /*d110*/  MEMBAR.ALL.CTA ;  /* 0x0000000000007992 */ /* 0x0003ec0000008000 */
[----:B-1----:R-:W1:Y:S01]  /*d120*/  FENCE.VIEW.ASYNC.S ;  /* 0x00000000000073c6 */ /* 0x002e620000000000 */
[----:B------:R-:W-:Y:S01]  /*d130*/  IMAD.U32 R2, RZ, RZ, UR6 ;  /* 0x00000006ff027e24 */ /* 0x000fe2000f8e00ff */
[----:B------:R-:W-:Y:S01]  /*d140*/  ULDC.64 UR6, c[0x0][0xad8] ;  /* 0x0002b60000067ab9 */ /* 0x000fe20000000a00 */
[----:B------:R-:W-:-:S02]  /*d150*/  IMAD.U32 R3, RZ, RZ, UR5 ;  /* 0x00000005ff037e24 */ /* 0x000fc4000f8e00ff */
[C---:B0-----:R-:W-:Y:S01]  /*d160*/  IMAD R9, R5.reuse, UR9, R4 ;  /* 0x0000000905097c24 */ /* 0x041fe2000f8e0204 */
        /* <DEDUP_REMOVED lines=19> */
[----:B-1----:R0:W-:Y:S01]  /*d2a0*/  SYNCS.ARRIVE.TRANS64.RED.A1T0 RZ, [R0+URZ], RZ ;  /* 0x000000ff00ff79a7 */ /* 0x0021e2000810043f */
        /* <DEDUP_REMOVED lines=12> */
.L_x_2031:
[----:B------:R-:W-:Y:S05]  /*d370*/  BSYNC B1 ;  /* 0x0000000000017941 */ /* 0x000fea0003800000 */
.L_x_2030:
        /* <DEDUP_REMOVED lines=13> */
.L_x_2033:
[----:B------:R-:W-:Y:S05]  /*d450*/  BSYNC B1 ;  /* 0x0000000000017941 */ /* 0x000fea0003800000 */
.L_x_2032:
        /* <DEDUP_REMOVED lines=13> */
.L_x_2035:
[----:B------:R-:W-:Y:S05]  /*d530*/  BSYNC B1 ;  /* 0x0000000000017941 */ /* 0x000fea0003800000 */
.L_x_2034:
[----:B0-----:R-:W-:Y:S01]  /*d540*/  VIADD R0, R8, 0x60 ;  /* 0x0000006008007836 */ /* 0x001fe20000000000 */
[----:B-1--4-:R-:W0:Y:S04]  /*d550*/  SHFL.IDX PT, R7, R7, 0x3, 0x181f ;  /* 0x00781f0007077f89 */ /* 0x012e2800000e0000 */
[----:B------:R-:W-:Y:S01]  /*d560*/  ISETP.GE.AND P0, PT, R0, R31, PT ;  /* 0x0000001f0000720c */ /* 0x000fe20003f06270 */
[----:B------:R-:W1:-:S12]  /*d570*/  SHFL.IDX PT, R6, R6, 0x3, 0x181f ;  /* 0x00781f0006067f89 */ /* 0x000e5800000e0000 */
[----:B------:R-:W-:Y:S05]  /*d580*/  @P0 BRA `(.L_x_2036) ;  /* 0x0000000800800947 */ /* 0x000fea0003800000 */
[----:B------:R-:W-:Y:S02]  /*d590*/  ULDC UR5, c[0x0][0xac8] ;  /* 0x0002b20000057ab9 */ /* 0x000fe40000000800 */
[----:B------:R-:W-:-:S13]  /*d5a0*/  ISETP.GE.AND P1, PT, R16, UR5, PT ;  /* 0x0000000510007c0c */ /* 0x000fda000bf26270 */
[----:B-1-3--:R-:W-:-:S04]  /*d5b0*/  @!P1 LEA R2, P0, R16, R6, 0x1 ;  /* 0x0000000610029211 */ /* 0x00afc800078008ff */
[----:B0-----:R-:W-:Y:S02]  /*d5c0*/  @!P1 LEA.HI.X R3, R16, R7, R193, 0x1, P0 ;  /* 0x0000000710039211 */ /* 0x001fe400000f0cc1 */
[----:B------:R-:W-:-:S03]  /*d5d0*/  ISETP.GE.AND P0, PT, R19, UR5, PT ;  /* 0x0000000513007c0c */ /* 0x000fc6000bf06270 */
[----:B-----5:R4:W-:Y:S10]  /*d5e0*/  @!P1 ST.E.128 desc[UR50][R2.64], R24 ;  /* 0x0000001802009985 */ /* 0x0209f4000c101d32 */
[----:B------:R-:W-:Y:S05]  /*d5f0*/  @P0 BRA `(.L_x_2036) ;  /* 0x0000000800640947 */ /* 0x000fea0003800000 */
[----:B----4-:R-:W-:-:S04]  /*d600*/  LEA R2, P0, R19, R6, 0x1 ;  /* 0x0000000613027211 */ /* 0x010fc800078008ff */
[----:B------:R-:W-:-:S05]  /*d610*/  LEA.HI.X R3, R19, R7, R192, 0x1, P0 ;  /* 0x0000000713037211 */ /* 0x000fca00000f0cc0 */
[----:B------:R0:W-:Y:S01]  /*d620*/  ST.E.128 desc[UR50][R2.64], R32 ;  /* 0x0000002002007985 */ /* 0x0001e2000c101d32 */
[----:B------:R-:W-:Y:S05]  /*d630*/  BRA `(.L_x_2036) ;  /* 0x0000000800547947 */ /* 0x000fea0003800000 */
.L_x_2029:
        /* <DEDUP_REMOVED lines=50> */
.L_x_2038:
[----:B------:R-:W-:Y:S05]  /*d960*/  BSYNC B1 ;  /* 0x0000000000017941 */ /* 0x000fea0003800000 */
.L_x_2037:
        /* <DEDUP_REMOVED lines=55> */
.L_x_2040:
[----:B------:R-:W-:Y:S05]  /*dce0*/  BSYNC B1 ;  /* 0x0000000000017941 */ /* 0x000fea0003800000 */
.L_x_2039:
        /* <DEDUP_REMOVED lines=13> */
.L_x_2042:
[----:B------:R-:W-:Y:S05]  /*ddc0*/  BSYNC B1 ;  /* 0x0000000000017941 */ /* 0x000fea0003800000 */
.L_x_2041:
        /* <DEDUP_REMOVED lines=13> */
.L_x_2044:
[----:B------:R-:W-:Y:S05]  /*dea0*/  BSYNC B1 ;  /* 0x0000000000017941 */ /* 0x000fea0003800000 */
.L_x_2043:
        /* <DEDUP_REMOVED lines=14> */
.L_x_2036:
[----:B------:R-:W-:Y:S05]  /*df90*/  BSYNC B0 ;  /* 0x0000000000007941 */ /* 0x000fea0003800000 */
.L_x_2028:
[----:B------:R-:W-:Y:S02]  /*dfa0*/  ULDC UR5, c[0x0][0xc38] ;  /* 0x00030e0000057ab9 */ /* 0x000fe40000000800 */
[----:B------:R-:W-:-:S06]  /*dfb0*/  UISETP.GE.AND UP0, UPT, UR4, UR5, UPT ;  /* 0x000000050400728c */ /* 0x000fcc000bf06270 */
[----:B------:R-:W-:-:S13]  /*dfc0*/  PLOP3.LUT P0, PT, PT, PT, UP0, 0x80, 0x0 ;  /* 0x000000000000781c */ /* 0x000fda0003f0f008 */
[----:B------:R-:W-:Y:S05]  /*dfd0*/  @!P0 BRA `(.L_x_2045) ;  /* 0xffffff2c00708947 */ /* 0x000fea000383ffff */
[----:B------:R-:W-:Y:S05]  /*dfe0*/  EXIT ;  /* 0x000000000000794d */ /* 0x000fea0003800000 */
.L_x_1990:
        /* <DEDUP_REMOVED lines=44> */
[----:B------:R-:W-:-:S03]  /*e2b0*/  LOP3.LUT R5, R2, 0x80, RZ, 0xc0, !PT ;  /* 0x0000008002057812 */ /* 0x000fc600078ec0ff */
[----:B------:R-:W-:Y:S01]  /*e2c0*/  IMAD.IADD R0, R17, 0x1, R0 ;  /* 0x0000000111007824 */ /* 0x000fe200078e0200 */
[----:B------:R-:W-:-:S04]  /*e2d0*/  LOP3.LUT R5, R5, 0x10, R11, 0xf8, !PT ;  /* 0x0000001005057812 */ /* 0x000fc800078ef80b */
[----:B------:R-:W-:Y:S02]  /*e2e0*/  LOP3.LUT R7, R5, 0x10, R8, 0x78, !PT ;  /* 0x0000001005077812 */ /* 0x000fe400078e7808 */
[----:B------:R-:W-:Y:S02]  /*e2f0*/  LOP3.LUT R5, R6, 0x70, R3, 0x78, !PT ;  /* 0x0000007006057812 */ /* 0x000fe400078e7803 */
[----:B------:R-:W-:Y:S02]  /*e300*/  LOP3.LUT R6, R9, 0x100, R2, 0xf8, !PT ;  /* 0x0000010009067812 */ /* 0x000fe400078ef802 */
[----:B------:R-:W-:Y:S02]  /*e310*/  LOP3.LUT R5, R5, 0xc00, R4, 0xf8, !PT ;  /* 0x00000c0005057812 */ /* 0x000fe400078ef804 */
[----:B------:R-:W-:-:S03]  /*e320*/  LOP3.LUT R4, R6, R7, RZ, 0xfc, !PT ;  /* 0x0000000706047212 */ /* 0x000fc600078efcff */
[----:B------:R0:W-:Y:S04]  /*e330*/  STL [R1+0x14], R5 ;  /* 0x0000140501007387 */ /* 0x0001e80000100800 */
[----:B------:R1:W-:Y:S04]  /*e340*/  STL [R1+0x10], R4 ;  /* 0x0000100401007387 */ /* 0x0003e80000100800 */
[----:B------:R2:W-:Y:S01]  /*e350*/  STL [R1+0x18], R0 ;  /* 0x0000180001007387 */ /* 0x0005e20000100800 */
[----:B0-----:R-:W-:Y:S02]  /*e360*/  SHF.R.U32.HI R5, RZ, 0x2, R10 ;  /* 0x00000002ff057819 */ /* 0x001fe4000001160a */
[----:B-1----:R-:W-:Y:S01]  /*e370*/  LOP3.LUT R4, R3, 0x30, RZ, 0xc0, !PT ;  /* 0x0000003003047812 */ /* 0x002fe200078ec0ff */
[----:B------:R-:W-:-:S02]  /*e380*/  IMAD.MOV.U32 R3, RZ, RZ, 0x40 ;  /* 0x00000040ff037424 */ /* 0x000fc400078e00ff */
[----:B--2---:R-:W-:-:S03]  /*e390*/  IMAD.MOV.U32 R0, RZ, RZ, 0x1 ;  /* 0x00000001ff007424 */ /* 0x004fc600078e00ff */
[----:B------:R-:W-:Y:S02]  /*e3a0*/  SEL R6, R3, 0xffffffc0, !P0 ;  /* 0xffffffc003067807 */ /* 0x000fe40004000000 */
[----:B------:R-:W-:Y:S01]  /*e3b0*/  LOP3.LUT R3, R5, 0x60, R2, 0xf8, !PT ;  /* 0x0000006005037812 */ /* 0x000fe200078ef802 */
[----:B------:R-:W-:-:S05]  /*e3c0*/  IMAD.U32 R2, RZ, RZ, UR6 ;  /* 0x00000006ff027e24 */ /* 0x000fca000f8e00ff */
[----:B------:R0:W-:Y:S04]  /*e3d0*/  STL [R1+0x1c], R2 ;  /* 0x00001c0201007387 */ /* 0x0001e80000100800 */
[----:B------:R-:W-:Y:S04]  /*e3e0*/  STL [R1+0x20], RZ ;  /* 0x000020ff01007387 */ /* 0x000fe80000100800 */
[----:B------:R1:W-:Y:S01]  /*e3f0*/  STL [R1], R0 ;  /* 0x0000000001007387 */ /* 0x0003e20000100800 */
[C---:B0-----:R-:W-:Y:S02]  /*e400*/  LOP3.LUT R2, R4.reuse, 0x40, RZ, 0xfc, !PT ;  /* 0x0000004004027812 */ /* 0x041fe400078efcff */
[----:B-1----:R-:W-:-:S07]  /*e410*/  LOP3.LUT R0, R4, 0x80, RZ, 0xfc, !PT ;  /* 0x0000008004007812 */ /* 0x002fce00078efcff */
.L_x_2109:
[----:B------:R-:W2:Y:S01]  /*e420*/  LDL R0, [R1+0x1c] ;  /* 0x00001c0001007983 */ /* 0x000ea20000100800 */
        /* <DEDUP_REMOVED lines=22> */
.L_x_2047:
[----:B------:R-:W-:Y:S01]  /*e590*/  ULDC UR9, c[0x0][0xc54] ;  /* 0x0003150000097ab9 */ /* 0x000fe20000000800 */
[----:B------:R-:W-:Y:S01]  /*e5a0*/  UMOV UR5, UR8 ;  /* 0x0000000800057c82 */ /* 0x000fe20008000000 */
[----:B------:R-:W-:-:S11]  /*e5b0*/  UISETP.NE.AND UP0, UPT, UR9, 0x1, UPT ;  /* 0x000000010900788c */ /* 0x000fd6000bf05270 */
[----:B------:R-:W-:Y:S02]  /*e5c0*/  @UP0 ULDC.64 UR10, c[0x0][0xc58] ;  /* 0x00031600000a0ab9 */ /* 0x000fe40000000a00 */
[----:B------:R-:W-:-:S04]  /*e5d0*/  UIMAD.WIDE.U32 UR6, UR8, UR10, URZ ;  /* 0x0000000a080672a5 */ /* 0x000fc8000f8e003f */
[----:B------:R-:W-:-:S04]  /*e5e0*/  @UP0 USHF.R.U32.HI UR5, URZ, UR11, UR7 ;  /* 0x0000000b3f050299 */ /* 0x000fc80008011607 */
[----:B------:R-:W-:-:S12]  /*e5f0*/  UIMAD UR6, UR5, UR9, URZ ;  /* 0x00000009050672a4 */ /* 0x000fd8000f8e023f */
.L_x_2048:
[----:B------:R-:W-:Y:S01]  /*e600*/  ULOP3.LUT UR41, URZ, UR5, URZ, 0x33, !UPT ;  /* 0x000000053f297292 */ /* 0x000fe2000f8e333f */
[----:B------:R-:W-:Y:S01]  /*e610*/  BSSY B7, `(.L_x_2049) ;  /* 0x000033e000077945 */ /* 0x000fe20003800000 */
[----:B------:R-:W-:Y:S01]  /*e620*/  ULDC UR7, c[0x0][0x448] ;  /* 0x0001120000077ab9 */ /* 0x000fe20000000800 */
[----:B------:R-:W-:Y:S01]  /*e630*/  ULDC UR5, c[0x0][0xc3c] ;  /* 0x00030f0000057ab9 */ /* 0x000fe20000000800 */
[----:B------:R-:W-:Y:S02]  /*e640*/  UISETP.NE.AND UP1, UPT, UR7, 0x1, UPT ;  /* 0x000000010700788c */ /* 0x000fe4000bf25270 */
[----:B------:R-:W-:Y:S01]  /*e650*/  UIADD3 UR41, UR41, UR5, URZ ;  /* 0x0000000529297290 */ /* 0x000fe2000fffe03f */
[----:B------:R-:W-:Y:S01]  /*e660*/  ULDC.64 UR10, c[0x0][0x418] ;  /* 0x00010600000a7ab9 */ /* 0x000fe20000000a00 */
[----:B------:R-:W-:Y:S02]  /*e670*/  UIADD3 UR5, UR8, -UR6, URZ ;  /* 0x8000000608057290 */ /* 0x000fe4000fffe03f */
[----:B------:R-:W-:-:S02]  /*e680*/  UISETP.NE.U32.AND UP0, UPT, UR10, URZ, UPT ;  /* 0x0000003f0a00728c */ /* 0x000fc4000bf05070 */
[----:B------:R-:W-:Y:S02]  /*e690*/  USHF.L.U32 UR8, UR41, 0x7, URZ ;  /* 0x0000000729087899 */ /* 0x000fe4000800063f */
[----:B------:R-:W-:Y:S01]  /*e6a0*/  UISETP.NE.AND.EX UP0, UPT, UR11, URZ, UPT, UP0 ;  /* 0x0000003f0b00728c */ /* 0x000fe2000bf05300 */
[----:B------:R-:W-:Y:S01]  /*e6b0*/  ULDC UR7, c[0x0][0x288] ;  /* 0x0000a20000077ab9 */ /* 0x000fe20000000800 */
[----:B------:R-:W-:Y:S01]  /*e6c0*/  UIADD3 UR8, UR8, 0x7f, URZ ;  /* 0x0000007f08087890 */ /* 0x000fe2000fffe03f */
[----:B------:R-:W-:Y:S01]  /*e6d0*/  ULDC UR6, c[0x0][0x424] ;  /* 0x0001090000067ab9 */ /* 0x000fe20000000800 */
[----:B------:R-:W-:Y:S02]  /*e6e0*/  UIADD3 UR13, -UR7, 0xa0, URZ ;  /* 0x000000a0070d7890 */ /* 0x000fe4000fffe13f */
[----:B------:R-:W-:Y:S01]  /*e6f0*/  USEL UR9, UR6, 0x1, UP0 ;  /* 0x0000000106097887 */ /* 0x000fe20008000000 */
[----:B------:R-:W-:Y:S01]  /*e700*/  @UP1 ULDC UR7, c[0x0][0x44c] ;  /* 0x0001130000071ab9 */ /* 0x000fe20000000800 */
[----:B------:R-:W-:Y:S01]  /*e710*/  ULDC UR12, c[0x0][0x2f0] ;  /* 0x0000bc00000c7ab9 */ /* 0x000fe20000000800 */
[----:B------:R-:W-:Y:S01]  /*e720*/  UIMAD.WIDE.U32 UR6, UR8, UR7, URZ ;  /* 0x00000007080672a5 */ /* 0x000fe2000f8e003f */
[----:B------:R-:W-:Y:S01]  /*e730*/  @UP1 ULDC UR14, c[0x0][0x450] ;  /* 0x00011400000e1ab9 */ /* 0x000fe20000000800 */
[----:B------:R-:W-:-:S02]  /*e740*/  UIMAD UR13, UR9, UR12, UR13 ;  /* 0x0000000c090d72a4 */ /* 0x000fc4000f8e020d */
[----:B------:R-:W-:Y:S02]  /*e750*/  @UP1 USHF.R.U32.HI UR8, URZ, UR14, UR7 ;  /* 0x0000000e3f081299 */ /* 0x000fe40008011607 */
[----:B------:R-:W-:Y:S02]  /*e760*/  UIMAD UR6, UR9, UR12, 0x9f ;  /* 0x0000009f090674a4 */ /* 0x000fe4000f8e020c */
[----:B------:R-:W-:Y:S02]  /*e770*/  UIADD3 UR8, UR13, UR8, URZ ;  /* 0x000000080d087290 */ /* 0x000fe4000fffe03f */
[----:B------:R-:W-:Y:S02]  /*e780*/  UIMAD.WIDE UR6, UR6, 0x66666667, URZ ;  /* 0x66666667060678a5 */ /* 0x000fe4000f8e023f */
[----:B------:R-:W-:Y:S02]  /*e790*/  UIMAD.WIDE UR8, UR8, 0x66666667, URZ ;  /* 0x66666667080878a5 */ /* 0x000fe4000f8e023f */
[----:B------:R-:W-:-:S02]  /*e7a0*/  USHF.R.U32.HI UR12, URZ, 0x1f, UR7 ;  /* 0x0000001f3f0c7899 */ /* 0x000fc40008011607 */
[----:B------:R-:W-:Y:S01]  /*e7b0*/  USHF.R.U32.HI UR6, URZ, 0x1f, UR9 ;  /* 0x0000001f3f067899 */ /* 0x000fe20008011609 */
[----:B------:R-:W-:Y:S01]  /*e7c0*/  ULDC UR11, c[0x0][0xc48] ;  /* 0x00031200000b7ab9 */ /* 0x000fe20000000800 */
[----:B------:R-:W-:Y:S02]  /*e7d0*/  ULEA.HI.SX32 UR12, UR7, UR12, 0x1a ;  /* 0x0000000c070c7291 */ /* 0x000fe4000f8fd23f */
[----:B------:R-:W-:Y:S02]  /*e7e0*/  ULEA.HI.SX32 UR6, UR9, UR6, 0x1a ;  /* 0x0000000609067291 */ /* 0x000fe4000f8fd23f */
[----:B------:R-:W-:Y:S02]  /*e7f0*/  UISETP.NE.AND UP0, UPT, UR11, 0x1, UPT ;  /* 0x000000010b00788c */ /* 0x000fe4000bf05270 */
[----:B------:R-:W-:Y:S01]  /*e800*/  UISETP.LT.AND UP1, UPT, UR12, UR6, UPT ;  /* 0x000000060c00728c */ /* 0x000fe2000bf21270 */
[----:B------:R-:W-:-:S03]  /*e810*/  ULDC UR10, c[0x0][0xc54] ;  /* 0x00031500000a7ab9 */ /* 0x000fc60000000800 */
[----:B------:R-:W-:Y:S02]  /*e820*/  USEL UR40, UR12, UR6, UP1 ;  /* 0x000000060c287287 */ /* 0x000fe40008800000 */
[----:B------:R-:W-:-:S03]  /*e830*/  UIMAD UR10, UR4, UR10, UR5 ;  /* 0x0000000a040a72a4 */ /* 0x000fc6000f8e0205 */
[----:B------:R-:W-:Y:S01]  /*e840*/  @UP0 ULDC UR4, c[0x0][0xc4c] ;  /* 0x0003130000040ab9 */ /* 0x000fe20000000800 */
[----:B------:R-:W-:Y:S01]  /*e850*/  ISETP.LT.AND P0, PT, RZ, UR40, PT ;  /* 0x00000028ff007c0c */ /* 0x000fe2000bf01270 */
[----:B------:R-:W-:Y:S01]  /*e860*/  UIMAD.WIDE.U32 UR4, UR10, UR4, URZ ;  /* 0x000000040a0472a5 */ /* 0x000fe2000f8e003f */
[----:B------:R-:W-:Y:S01]  /*e870*/  @UP0 ULDC UR7, c[0x0][0xc50] ;  /* 0x0003140000070ab9 */ /* 0x000fe20000000800 */
[----:B------:R-:W-:Y:S02]  /*e880*/  UMOV UR43, UR10 ;  /* 0x0000000a002b7c82 */ /* 0x000fe40008000000 */
[----:B------:R-:W-:-:S04]  /*e890*/  @UP0 USHF.R.U32.HI UR43, URZ, UR7, UR5 ;  /* 0x000000073f2b0299 */ /* 0x000fc80008011605 */
[----:B------:R-:W-:-:S04]  /*e8a0*/  UIADD3 UR36, -UR43, URZ, URZ ;  /* 0x0000003f2b247290 */ /* 0x000fc8000fffe13f */
[----:B------:R-:W-:Y:S01]  /*e8b0*/  UIMAD UR36, UR11, UR36, UR10 ;  /* 0x000000240b2472a4 */ /* 0x000fe2000f8e020a */
[----:B------:R-:W-:Y:S11]  /*e8c0*/  @P0 BRA `(.L_x_2050) ;  /* 0x0000000000480947 */ /* 0x000ff60003800000 */
        /* <DEDUP_REMOVED lines=18> */
.L_x_2050:
        /* <DEDUP_REMOVED lines=20> */
.L_x_2053:
[----:B------:R-:W-:Y:S05]  /*eb30*/  BSYNC B6 ;  /* 0x0000000000067941 */ /* 0x000fea0003800000 */
.L_x_2052:
        /* <DEDUP_REMOVED lines=24> */
.L_x_2055:
[----:B------:R-:W-:Y:S05]  /*ecc0*/  BSYNC B6 ;  /* 0x0000000000067941 */ /* 0x000fea0003800000 */
.L_x_2054:
        /* <DEDUP_REMOVED lines=20> */
.L_x_2057:
[----:B------:R-:W-:Y:S05]  /*ee10*/  BSYNC B6 ;  /* 0x0000000000067941 */ /* 0x000fea0003800000 */
.L_x_2056:
        /* <DEDUP_REMOVED lines=20> */
.L_x_2059:
[----:B------:R-:W-:Y:S05]  /*ef60*/  BSYNC B6 ;  /* 0x0000000000067941 */ /* 0x000fea0003800000 */
.L_x_2058:
        /* <DEDUP_REMOVED lines=26> */
.L_x_2128:
        /* <DEDUP_REMOVED lines=12> */
.L_x_2131:
        /* <DEDUP_REMOVED lines=20> */
.L_x_2063:
        /* <DEDUP_REMOVED lines=8> */
.L_x_2132:
        /* <DEDUP_REMOVED lines=8> */
.L_x_2065:
        /* <DEDUP_REMOVED lines=16> */
.L_x_2133:
        /* <DEDUP_REMOVED lines=8> */
.L_x_2067:
        /* <DEDUP_REMOVED lines=34> */
.L_x_2061:
        /* <DEDUP_REMOVED lines=22> */
.L_x_2069:
[----:B---3--:R-:W-:Y:S05]  /*f910*/  BSYNC B6 ;  /* 0x0000000000067941 */ /* 0x008fea0003800000 */
.L_x_2068:
[----:B------:R-:W0:Y:S01]  /*f920*/  LDC R7, c[0x0][0x448] ;  /* 0x00011200ff077b82 */ /* 0x000e220000000800 */
[----:B------:R-:W2:Y:S01]  /*f930*/  S2R R2, SR_TID.X ;  /* 0x0000000000027919 */ /* 0x000ea20000002100 */
[----:B------:R-:W-:Y:S01]  /*f940*/  USHF.R.S32.HI UR4, URZ, 0x1f, UR36 ;  /* 0x0000001f3f047899 */ /* 0x000fe20008011424 */
[----:B------:R-:W-:Y:S01]  /*f950*/  ULDC.64 UR8, c[0x0][0x2d8] ;  /* 0x0000b60000087ab9 */ /* 0x000fe20000000a00 */
[----:B-1----:R-:W1:Y:S02]  /*f960*/  S2R R19, SR_TID.X ;  /* 0x0000000000137919 */ /* 0x002e640000002100 */
[----:B------:R-:W-:Y:S02]  /*f970*/  UIMAD UR6, UR4, UR8, URZ ;  /* 0x00000008040672a4 */ /* 0x000fe4000f8e023f */
[----:B------:R-:W-:Y:S01]  /*f980*/  UIMAD.WIDE.U32 UR4, UR36, UR8, URZ ;  /* 0x00000008240472a5 */ /* 0x000fe2000f8e003f */
[----:B------:R-:W3:Y:S01]  /*f990*/  S2R R8, SR_TID.X ;  /* 0x0000000000087919 */ /* 0x000ee20000002100 */
        /* <DEDUP_REMOVED lines=12> */
[----:B--2---:R-:W-:Y:S02]  /*fa60*/  LOP3.LUT R2, R2, 0x7f, RZ, 0xc0, !PT ;  /* 0x0000007f02027812 */ /* 0x004fe400078ec0ff */
[----:B------:R-:W0:Y:S01]  /*fa70*/  @P0 LDC R3, c[0x0][0x44c] ;  /* 0x00011300ff030b82 */ /* 0x000e220000000800 */
[----:B-1----:R-:W-:Y:S01]  /*fa80*/  IMAD.SHL.U32 R19, R19, 0x20, RZ ;  /* 0x0000002013137824 */ /* 0x002fe200078e00ff */
[----:B------:R-:W-:Y:S01]  /*fa90*/  SHF.R.U32.HI R2, RZ, 0x2, R2 ;  /* 0x00000002ff027819 */ /* 0x000fe20000011602 */
[----:B---3--:R-:W-:-:S03]  /*faa0*/  IMAD.SHL.U32 R10, R8, 0x10, RZ ;  /* 0x00000010080a7824 */ /* 0x008fc600078e00ff */
[----:B------:R-:W-:Y:S01]  /*fab0*/  LOP3.LUT R19, R2, 0x60, R19, 0xf8, !PT ;  /* 0x0000006002137812 */ /* 0x000fe200078ef813 */
[----:B------:R-:W-:Y:S01]  /*fac0*/  IMAD.U32 R2, RZ, RZ, UR41 ;  /* 0x00000029ff027e24 */ /* 0x000fe2000f8e00ff */
[----:B------:R-:W1:Y:S01]  /*fad0*/  @P0 LDC R0, c[0x0][0x450] ;  /* 0x00011400ff000b82 */ /* 0x000e620000000800 */
[----:B------:R-:W-:Y:S02]  /*fae0*/  LOP3.LUT R10, R10, 0x30, RZ, 0xc0, !PT ;  /* 0x000000300a0a7812 */ /* 0x000fe400078ec0ff */
[----:B------:R-:W-:Y:S02]  /*faf0*/  IMAD R2, R2, 0x80, R19 ;  /* 0x0000008002027824 */ /* 0x000fe400078e0213 */
[C---:B------:R-:W-:Y:S01]  /*fb00*/  LOP3.LUT R8, R10.reuse, 0x40, RZ, 0xfc, !PT ;  /* 0x000000400a087812 */ /* 0x040fe200078efcff */
[----:B------:R-:W2:Y:S01]  /*fb10*/  S2R R19, SR_TID.X ;  /* 0x0000000000137919 */ /* 0x000ea20000002100 */
[----:B------:R-:W-:Y:S01]  /*fb20*/  IMAD.MOV.U32 R6, RZ, RZ, R2 ;  /* 0x000000ffff067224 */ /* 0x000fe200078e0002 */
[----:B------:R-:W-:Y:S01]  /*fb30*/  LOP3.LUT R10, R10, 0x80, RZ, 0xfc, !PT ;  /* 0x000000800a0a7812 */ /* 0x000fe200078efcff */
        /* <DEDUP_REMOVED lines=31> */
[----:B------:R-:W-:Y:S01]  /*fd30*/  IMAD.U32 R0, RZ, RZ, UR41 ;  /* 0x00000029ff007e24 */ /* 0x000fe2000f8e00ff */
[----:B------:R-:W-:Y:S02]  /*fd40*/  ULDC UR4, c[0x0][0x288] ;  /* 0x0000a20000047ab9 */ /* 0x000fe40000000800 */
[----:B------:R-:W1:Y:S01]  /*fd50*/  SHFL.IDX PT, R5, R3, RZ, 0x1c1f ;  /* 0x001c1fff03057589 */ /* 0x000e6200000e0000 */
[----:B------:R-:W-:Y:S02]  /*fd60*/  IMAD R2, R7, UR4, RZ ;  /* 0x0000000407027c24 */ /* 0x000fe4000f8e02ff */
[----:B------:R-:W-:-:S05]  /*fd70*/  IMAD R0, R0, 0x80, R10 ;  /* 0x0000008000007824 */ /* 0x000fca00078e020a */
        /* <DEDUP_REMOVED lines=30> */
.L_x_2142:
        /* <DEDUP_REMOVED lines=12> */
.L_x_2072:
[----:B------:R-:W-:Y:S05]  /*10020*/  BSYNC B0 ;  /* 0x0000000000007941 */ /* 0x000fea0003800000 */
.L_x_2071:
[----:B------:R-:W-:Y:S01]  /*10030*/  NOP ;  /* 0x0000000000007918 */ /* 0x000fe20000000000 */
[----:B------:R-:W-:-:S13]  /*10040*/  PLOP3.LUT P0, PT, PT, PT, PT, 0x80, 0x0 ;  /* 0x000000000000781c */ /* 0x000fda0003f0f070 */
.L_x_2073:
        /* <DEDUP_REMOVED lines=18> */
.L_x_2143:
[----:B------:R-:W-:Y:S05]  /*10170*/  BSYNC B0 ;  /* 0x0000000000007941 */ /* 0x000fea0003800000 */
.L_x_2074:
[----:B------:R-:W-:-:S06]  /*10180*/  UISETP.GE.AND UP0, UPT, UR40, 0x2, UPT ;  /* 0x000000022800788c */ /* 0x000fcc000bf06270 */
[----:B------:R-:W-:-:S13]  /*10190*/  PLOP3.LUT P0, PT, PT, PT, UP0, 0x80, 0x0 ;  /* 0x000000000000781c */ /* 0x000fda0003f0f008 */
[----:B------:R-:W-:Y:S05]  /*101a0*/  @!P0 BRA `(.L_x_2076) ;  /* 0x0000001000008947 */ /* 0x000fea0003800000 */
[----:B-1----:R1:W5:Y:S01]  /*101b0*/  LDL.LU R0, [R1] ;  /* 0x0000000001007983 */ /* 0x0023620000300800 */
[----:B------:R-:W-:Y:S01]  /*101c0*/  UIADD3 UR4, UR40, -0x2, URZ ;  /* 0xfffffffe28047890 */ /* 0x000fe2000fffe03f */
[----:B------:R-:W-:-:S05]  /*101d0*/  IMAD.MOV.U32 R3, RZ, RZ, R18 ;  /* 0x000000ffff037224 */ /* 0x000fca00078e0012 */
[----:B------:R-:W-:-:S07]  /*101e0*/  IMAD.U32 R2, RZ, RZ, UR4 ;  /* 0x00000004ff027e24 */ /* 0x000fce000f8e00ff */
.L_x_2098:
[----:B0-----:R-:W2:Y:S01]  /*101f0*/  LDL R5, [R1+0x4] ;  /* 0x0000040001057983 */ /* 0x001ea20000100800 */
        /* <DEDUP_REMOVED lines=8> */
[----:B--2---:R-:W-:-:S13]  /*10280*/  LOP3.LUT P1, RZ, R5, 0x2, RZ, 0xc0, !PT ;  /* 0x0000000205ff7812 */ /* 0x004fda000782c0ff */
[----:B---3--:R-:W-:Y:S05]  /*10290*/  @!P1 BRA `(.L_x_2078) ;  /* 0x0000000800009947 */ /* 0x008fea0003800000 */
[----:B------:R-:W-:Y:S01]  /*102a0*/  LOP3.LUT P1, RZ, R5, 0x1, RZ, 0xc0, !PT ;  /* 0x0000000105ff7812 */ /* 0x000fe2000782c0ff */
[----:B0-----:R-:W-:-:S12]  /*102b0*/  IMAD.MOV.U32 R8, RZ, RZ, R2 ;  /* 0x000000ffff087224 */ /* 0x001fd800078e0002 */
[----:B------:R-:W-:Y:S05]  /*102c0*/  @!P1 BRA `(.L_x_2079) ;  /* 0x0000000000509947 */ /* 0x000fea0003800000 */
[----:B------:R-:W2:Y:S01]  /*102d0*/  LDL R10, [R1+0xc] ;  /* 0x00000c00010a7983 */ /* 0x000ea20000100800 */
[----:B------:R-:W0:Y:S01]  /*102e0*/  LDC R8, c[0x0][0x43c] ;  /* 0x00010f00ff087b82 */ /* 0x000e220000000800 */
[----:B------:R-:W-:Y:S02]  /*102f0*/  ULDC.64 UR4, c[0x0][0x428] ;  /* 0x00010a0000047ab9 */ /* 0x000fe40000000a00 */
[----:B------:R-:W3:Y:S01]  /*10300*/  LDL R7, [R1+0x8] ;  /* 0x0000080001077983 */ /* 0x000ee20000100800 */
        /* <DEDUP_REMOVED lines=8> */
[----:B--2---:R-:W-:-:S04]  /*10390*/  IMAD R6, R10, UR4, RZ ;  /* 0x000000040a067c24 */ /* 0x004fc8000f8e02ff */
[C---:B---3--:R-:W-:Y:S02]  /*103a0*/  IMAD R6, R7.reuse, UR5, R6 ;  /* 0x0000000507067c24 */ /* 0x048fe4000f8e0206 */
[----:B------:R-:W-:Y:S01]  /*103b0*/  IMAD.WIDE.U32 R4, R7, UR4, R4 ;  /* 0x0000000407047c25 */ /* 0x000fe2000f8e0004 */
[----:B------:R-:W-:-:S03]  /*103c0*/  ULDC.64 UR4, c[0x0][0x418] ;  /* 0x0001060000047ab9 */ /* 0x000fc60000000a00 */
[----:B------:R-:W-:Y:S01]  /*103d0*/  IMAD.IADD R5, R6, 0x1, R5 ;  /* 0x0000000106057824 */ /* 0x000fe200078e0205 */
[----:B------:R-:W-:-:S04]  /*103e0*/  LEA R6, P0, R4, UR4, 0x2 ;  /* 0x0000000404067c11 */ /* 0x000fc8000f8010ff */
[----:B------:R-:W-:-:S05]  /*103f0*/  LEA.HI.X R7, R4, UR5, R5, 0x2, P0 ;  /* 0x0000000504077c11 */ /* 0x000fca00080f1405 */
[----:B------:R0:W5:Y:S04]  /*10400*/  LDG.E R16, desc[UR50][R6.64] ;  /* 0x0000003206107981 */ /* 0x000168000c1e1900 */
.L_x_2079:
        /* <DEDUP_REMOVED lines=8> */
.L_x_2144:
[----:B------:R-:W-:Y:S05]  /*10490*/  BSYNC B1 ;  /* 0x0000000000017941 */ /* 0x000fea0003800000 */
.L_x_2080:
        /* <DEDUP_REMOVED lines=9> */
.L_x_2083:
[----:B------:R-:W-:Y:S05]  /*10530*/  BSYNC B1 ;  /* 0x0000000000017941 */ /* 0x000fea0003800000 */
.L_x_2082:
        /* <DEDUP_REMOVED lines=11> */
.L_x_2084:
        /* <DEDUP_REMOVED lines=9> */
[----:B--2---:R-:W-:Y:S05]  /*10680*/  @P0 BRA.U.ANY `(.L_x_2084) ;  /* 0xfffffffd00d80947 */ /* 0x004fea000393ffff */
[----:B------:R-:W2:Y:S01]  /*10690*/  SYNCS.PHASECHK.TRANS64.TRYWAIT P0, [R4+URZ+0x29840], R5 ;  /* 0x02984005040075a7 */ /* 0x000ea2000800017f */
[----:B------:R-:W-:Y:S04]  /*106a0*/  BSSY B1, `(.L_x_2085) ;  /* 0x0000002000017945 */ /* 0x000fe80003800000 */
[----:B--2---:R-:W-:Y:S05]  /*106b0*/  @!P0 BRA `(.L_x_2086) ;  /* 0x0000002000bc8947 */ /* 0x004fea0003800000 */
.L_x_2145:
[----:B------:R-:W-:Y:S05]  /*106c0*/  BSYNC B1 ;  /* 0x0000000000017941 */ /* 0x000fea0003800000 */
.L_x_2085:
[----:B------:R-:W-:Y:S01]  /*106d0*/  BSSY B1, `(.L_x_2087) ;  /* 0x000000b000017945 */ /* 0x000fe20003800000 */
[----:B------:R-:W-:Y:S02]  /*106e0*/  IMAD.MOV.U32 R8, RZ, RZ, 0x0 ;  /* 0x00000000ff087424 */ /* 0x000fe400078e00ff */
[----:B------:R-:W-:Y:S01]  /*106f0*/  IMAD.MOV.U32 R9, RZ, RZ, 0x14f00000 ;  /* 0x14f00000ff097424 */ /* 0x000fe200078e00ff */
[----:B------:R-:W-:Y:S06]  /*10700*/  @P1 BRA `(.L_x_2088) ;  /* 0x00000000001c1947 */ /* 0x000fec0003800000 */
[----:B------:R-:W3:Y:S01]  /*10710*/  S2R R7, SR_TID.X ;  /* 0x0000000000077919 */ /* 0x000ee20000002100 */
[----:B0-2---:R-:W-:-:S04]  /*10720*/  IMAD.MOV.U32 R5, RZ, RZ, 0x7800 ;  /* 0x00007800ff057424 */ /* 0x005fc800078e00ff */
[----:B------:R4:W-:Y:S01]  /*10730*/  SYNCS.ARRIVE.TRANS64 RZ, [R4+URZ+0x29830], R5 ;  /* 0x0298300504ff79a7 */ /* 0x0009e2000800003f */
[----:B---3--:R-:W-:-:S04]  /*10740*/  LOP3.LUT R7, R7, 0x1f, RZ, 0xc0, !PT ;  /* 0x0000001f07077812 */ /* 0x008fc800078ec0ff */
[----:B------:R-:W-:-:S13]  /*10750*/  ISETP.NE.AND P0, PT, R7, RZ, PT ;  /* 0x000000ff0700720c */ /* 0x000fda0003f05270 */
[----:B----4-:R-:W-:Y:S05]  /*10760*/  @!P0 BRA `(.L_x_2088) ;  /* 0x0000000000048947 */ /* 0x010fea0003800000 */
[----:B------:R-:W-:Y:S01]  /*10770*/  BPT.TRAP 0x1 ;  /* 0x000000040000795c */ /* 0x000fe20000300000 */
.L_x_2088:
[----:B------:R-:W-:Y:S05]  /*10780*/  BSYNC B1 ;  /* 0x0000000000017941 */ /* 0x000fea0003800000 */
.L_x_2087:
[----:B------:R-:W-:Y:S01]  /*10790*/  R2UR UR10, R10 ;  /* 0x000000000a0a72ca */ /* 0x000fe200000e0000 */
[----:B0-2---:R-:W-:Y:S01]  /*107a0*/  IMAD R5, R18, 0x7800, R17 ;  /* 0x0000780012057824 */ /* 0x005fe200078e0211 */
[----:B------:R-:W-:Y:S01]  /*107b0*/  R2UR UR6, R8 ;  /* 0x00000000080672ca */ /* 0x000fe200000e0000 */
[----:B------:R-:W-:Y:S01]  /*107c0*/  UIADD3 UR4, UP0, UR46, 0x370, URZ ;  /* 0x000003702e047890 */ /* 0x000fe2000ff1e03f */
[----:B------:R-:W-:Y:S01]  /*107d0*/  R2UR UR7, R9 ;  /* 0x00000000090772ca */ /* 0x000fe200000e0000 */
[----:B------:R-:W-:Y:S01]  /*107e0*/  VIADD R4, R4, 0x29830 ;  /* 0x0002983004047836 */ /* 0x000fe20000000000 */
[----:B------:R-:W-:Y:S01]  /*107f0*/  PLOP3.LUT P0, PT, PT, PT, PT, 0x80, 0x0 ;  /* 0x000000000000781c */ /* 0x000fe20003f0f070 */
[----:B------:R-:W-:Y:S01]  /*10800*/  VIADD R7, R5, 0x1a400 ;  /* 0x0001a40005077836 */ /* 0x000fe20000000000 */
[----:B------:R-:W-:-:S12]  /*10810*/  UIADD3.X UR5, URZ, UR47, URZ, UP0, !UPT ;  /* 0x0000002f3f057290 */ /* 0x000fd800087fe43f */
.L_x_2089:
        /* <DEDUP_REMOVED lines=15> */
.L_x_2090:
        /* <DEDUP_REMOVED lines=15> */
.L_x_2091:
        /* <DEDUP_REMOVED lines=10> */
.L_x_2078:
[----:B------:R-:W-:Y:S05]  /*10aa0*/  BSYNC B0 ;  /* 0x0000000000007941 */ /* 0x000fea0003800000 */
.L_x_2077:
[----:B------:R-:W-:-:S06]  /*10ab0*/  UISETP.NE.AND UP0, UPT, UR39, 0x3, UPT ;  /* 0x000000032700788c */ /* 0x000fcc000bf05270 */
[----:B------:R-:W-:-:S13]  /*10ac0*/  PLOP3.LUT P0, PT, PT, PT, UP0, 0x80, 0x0 ;  /* 0x000000000000781c */ /* 0x000fda0003f0f008 */
[----:B------:R-:W-:Y:S05]  /*10ad0*/  @!P0 BRA `(.L_x_2092) ;  /* 0x0000000000048947 */ /* 0x000fea0003800000 */
[----:B------:R-:W-:Y:S01]  /*10ae0*/  BPT.TRAP 0x1 ;  /* 0x000000040000795c */ /* 0x000fe20000300000 */
.L_x_2092:
[----:B------:R-:W-:Y:S01]  /*10af0*/  IMAD.U32 R4, RZ, RZ, UR44 ;  /* 0x0000002cff047e24 */ /* 0x000fe2000f8e00ff */
[----:B------:R-:W-:Y:S01]  /*10b00*/  BSSY B0, `(.L_x_2093) ;  /* 0x0000007000007945 */ /* 0x000fe20003800000 */
[----:B------:R-:W-:-:S03]  /*10b10*/  IMAD R19, R3, 0x8, R17 ;  /* 0x0000000803137824 */ /* 0x000fc600078e0211 */
[----:B------:R-:W-:Y:S02]  /*10b20*/  ISETP.NE.AND P0, PT, R4, 0x3, PT ;  /* 0x000000030400780c */ /* 0x000fe40003f05270 */
[----:B------:R-:W-:-:S04]  /*10b30*/  LOP3.LUT R4, R0, 0x1, RZ, 0x3c, !PT ;  /* 0x0000000100047812 */ /* 0x000fc800078e3cff */
[----:B------:R-:W-:-:S04]  /*10b40*/  SHF.L.U32 R4, R4, 0x1f, RZ ;  /* 0x0000001f04047819 */ /* 0x000fc800000006ff */
[----:B------:R-:W2:Y:S02]  /*10b50*/  SYNCS.PHASECHK.TRANS64.TRYWAIT P1, [R19+URZ+0x29870], R4 ;  /* 0x02987004130075a7 */ /* 0x000ea4000802017f */
[----:B--2---:R-:W-:Y:S05]  /*10b60*/  @!P1 BRA `(.L_x_2094) ;  /* 0x0000001c00a49947 */ /* 0x004fea0003800000 */
.L_x_2146:
[----:B------:R-:W-:Y:S05]  /*10b70*/  BSYNC B0 ;  /* 0x0000000000007941 */ /* 0x000fea0003800000 */
.L_x_2093:
[----:B------:R-:W-:Y:S05]  /*10b80*/  @!P0 BRA `(.L_x_2095) ;  /* 0x0000000000048947 */ /* 0x000fea0003800000 */
[----:B------:R-:W-:Y:S01]  /*10b90*/  BPT.TRAP 0x1 ;  /* 0x000000040000795c */ /* 0x000fe20000300000 */
.L_x_2095:
[----:B------:R-:W-:Y:S01]  /*10ba0*/  SHF.L.U32 R0, R0, 0x1f, RZ ;  /* 0x0000001f00007819 */ /* 0x000fe200000006ff */
[----:B------:R-:W-:-:S03]  /*10bb0*/  IMAD R12, R3, 0x5000, RZ ;  /* 0x00005000030c7824 */ /* 0x000fc600078e02ff */
[----:B------:R-:W3:Y:S02]  /*10bc0*/  SYNCS.PHASECHK.TRANS64.TRYWAIT P1, [R19+URZ+0x29860], R0 ;  /* 0x02986000130075a7 */ /* 0x000ee4000802017f */
[----:B---3--:R-:W-:Y:S05]  /*10bd0*/  @!P1 BRA `(.L_x_2096) ;  /* 0x0000001c009c9947 */ /* 0x008fea0003800000 */
.L_x_2147:
[----:B------:R-:W3:Y:S04]  /*10be0*/  LDL R3, [R1+0x14] ;  /* 0x0000140001037983 */ /* 0x000ee80000100800 */
[----:B------:R-:W4:Y:S01]  /*10bf0*/  LDL R13, [R1+0x10] ;  /* 0x00001000010d7983 */ /* 0x000f220000100800 */
[----:B------:R-:W-:Y:S05]  /*10c00*/  WARPSYNC.ALL ;  /* 0x0000000000007948 */ /* 0x000fea0003800000 */
[----:B---3--:R-:W-:-:S02]  /*10c10*/  LOP3.LUT R0, R12, R3, RZ, 0xfc, !PT ;  /* 0x000000030c007212 */ /* 0x008fc400078efcff */
[----:B------:R-:W3:Y:S01]  /*10c20*/  S2R R3, SR_TID.X ;  /* 0x0000000000037919 */ /* 0x000ee20000002100 */
[----:B----4-:R-:W-:Y:S02]  /*10c30*/  LOP3.LUT R20, R12, R13, RZ, 0xfc, !PT ;  /* 0x0000000d0c147212 */ /* 0x010fe400078efcff */
[----:B------:R-:W-:-:S03]  /*10c40*/  IMAD.IADD R0, R17, 0x1, R0 ;  /* 0x0000000111007824 */ /* 0x000fc600078e0200 */
[----:B------:R-:W-:Y:S02]  /*10c50*/  IMAD.IADD R20, R17, 0x1, R20 ;  /* 0x0000000111147824 */ /* 0x000fe400078e0214 */
[----:B0-----:R-:W2:Y:S01]  /*10c60*/  LDSM.16.MT88.4 R8, [R0+0xa400] ;  /* 0x00a400000008783b */ /* 0x001ea20000004200 */
[----:B---3--:R-:W-:Y:S01]  /*10c70*/  LOP3.LUT P1, RZ, R3, 0x4, RZ, 0xc0, !PT ;  /* 0x0000000403ff7812 */ /* 0x008fe2000782c0ff */
[----:B------:R-:W-:-:S05]  /*10c80*/  IMAD.MOV.U32 R3, RZ, RZ, 0x40 ;  /* 0x00000040ff037424 */ /* 0x000fca00078e00ff */
[----:B------:R-:W-:-:S05]  /*10c90*/  SEL R3, R3, 0xffffffc0, !P1 ;  /* 0xffffffc003037807 */ /* 0x000fca0004800000 */
[----:B------:R-:W-:Y:S01]  /*10ca0*/  IMAD.IADD R3, R3, 0x1, R0 ;  /* 0x0000000103037824 */ /* 0x000fe200078e0200 */
[C-C-:B--2---:R-:W-:Y:S02]  /*10cb0*/  PRMT R4, R8.reuse, 0x6420, R9.reuse ;  /* 0x0000642008047816 */ /* 0x144fe40000000009 */
        /* <DEDUP_REMOVED lines=66> */
.L_x_2097:
        /* <DEDUP_REMOVED lines=12> */
[----:B---3--:R-:W-:Y:S05]  /*111a0*/  @P0 BRA `(.L_x_2098) ;  /* 0xfffffff000100947 */ /* 0x008fea000383ffff */
.L_x_2076:
[----:B0-----:R-:W0:Y:S01]  /*111b0*/  S2R R4, SR_TID.X ;  /* 0x0000000000047919 */ /* 0x001e220000002100 */
[----:B------:R-:W-:Y:S01]  /*111c0*/  BSSY B0, `(.L_x_2099) ;  /* 0x0000011000007945 */ /* 0x000fe20003800000 */
[----:B0-----:R-:W-:-:S04]  /*111d0*/  LOP3.LUT R4, R4, 0x7f, RZ, 0xc0, !PT ;  /* 0x0000007f04047812 */ /* 0x001fc800078ec0ff */
[----:B------:R-:W-:-:S13]  /*111e0*/  ISETP.NE.AND P0, PT, R4, RZ, PT ;  /* 0x000000ff0400720c */ /* 0x000fda0003f05270 */
[----:B------:R-:W-:Y:S05]  /*111f0*/  @P0 BRA `(.L_x_2100) ;  /* 0x0000000000340947 */ /* 0x000fea0003800000 */
[----:B------:R-:W0:Y:S01]  /*11200*/  S2R R3, SR_LANEID ;  /* 0x0000000000037919 */ /* 0x000e220000000000 */
[----:B------:R-:W-:Y:S02]  /*11210*/  VOTEU.ANY UR4, UPT, PT ;  /* 0x0000000000047886 */ /* 0x000fe400038e0100 */
[----:B-1---5:R-:W0:Y:S08]  /*11220*/  FLO.U32 R0, UR4 ;  /* 0x0000000400007d00 */ /* 0x022e3000080e0000 */
        /* <DEDUP_REMOVED lines=9> */
[----:B------:R0:W-:Y:S02]  /*112c0*/  STL [R1+0x1c], R0 ;  /* 0x00001c0001007387 */ /* 0x0001e40000100800 */
.L_x_2100:
[----:B------:R-:W-:Y:S05]  /*112d0*/  BSYNC B0 ;  /* 0x0000000000007941 */ /* 0x000fea0003800000 */
.L_x_2099:
[----:B------:R-:W-:-:S06]  /*112e0*/  UISETP.NE.AND UP0, UPT, UR39, 0x3, UPT ;  /* 0x000000032700788c */ /* 0x000fcc000bf05270 */
[----:B------:R-:W-:-:S13]  /*112f0*/  PLOP3.LUT P1, PT, PT, PT, UP0, 0x80, 0x0 ;  /* 0x000000000000781c */ /* 0x000fda0003f2f008 */
[----:B------:R-:W-:Y:S05]  /*11300*/  @!P1 BRA `(.L_x_2101) ;  /* 0x0000000000049947 */ /* 0x000fea0003800000 */
[----:B------:R-:W-:Y:S01]  /*11310*/  BPT.TRAP 0x1 ;  /* 0x000000040000795c */ /* 0x000fe20000300000 */
.L_x_2101:
[----:B------:R-:W2:Y:S01]  /*11320*/  LDL R2, [R1] ;  /* 0x0000000001027983 */ /* 0x000ea20000100800 */
[----:B------:R-:W-:Y:S01]  /*11330*/  IMAD R16, R18, 0x8, R17 ;  /* 0x0000000812107824 */ /* 0x000fe200078e0211 */
[----:B------:R-:W-:Y:S01]  /*11340*/  BSSY B0, `(.L_x_2102) ;  /* 0x0000007000007945 */ /* 0x000fe20003800000 */
[----:B01---5:R-:W-:-:S05]  /*11350*/  IMAD.U32 R0, RZ, RZ, UR44 ;  /* 0x0000002cff007e24 */ /* 0x023fca000f8e00ff */
[----:B------:R-:W-:Y:S02]  /*11360*/  ISETP.NE.AND P2, PT, R0, 0x3, PT ;  /* 0x000000030000780c */ /* 0x000fe40003f45270 */
[----:B--2---:R-:W-:-:S04]  /*11370*/  LOP3.LUT R3, R2, 0x1, RZ, 0x3c, !PT ;  /* 0x0000000102037812 */ /* 0x004fc800078e3cff */
[----:B------:R-:W-:-:S04]  /*11380*/  SHF.L.U32 R3, R3, 0x1f, RZ ;  /* 0x0000001f03037819 */ /* 0x000fc800000006ff */
[----:B------:R-:W0:Y:S02]  /*11390*/  SYNCS.PHASECHK.TRANS64.TRYWAIT P1, [R16+URZ+0x29870], R3 ;  /* 0x02987003100075a7 */ /* 0x000e24000802017f */
[----:B0-----:R-:W-:Y:S05]  /*113a0*/  @!P1 BRA `(.L_x_2103) ;  /* 0x0000001400bc9947 */ /* 0x001fea0003800000 */
.L_x_2148:
[----:B------:R-:W-:Y:S05]  /*113b0*/  BSYNC B0 ;  /* 0x0000000000007941 */ /* 0x000fea0003800000 */
.L_x_2102:
[----:B------:R-:W-:Y:S05]  /*113c0*/  @!P2 BRA `(.L_x_2104) ;  /* 0x000000000004a947 */ /* 0x000fea0003800000 */
[----:B------:R-:W-:Y:S01]  /*113d0*/  BPT.TRAP 0x1 ;  /* 0x000000040000795c */ /* 0x000fe20000300000 */
.L_x_2104:
[----:B------:R-:W0:Y:S02]  /*113e0*/  LDL R0, [R1] ;  /* 0x0000000001007983 */ /* 0x000e240000100800 */
[----:B0-----:R-:W-:-:S04]  /*113f0*/  SHF.L.U32 R3, R0, 0x1f, RZ ;  /* 0x0000001f00037819 */ /* 0x001fc800000006ff */
[----:B------:R-:W0:Y:S02]  /*11400*/  SYNCS.PHASECHK.TRANS64.TRYWAIT P1, [R16+URZ+0x29860], R3 ;  /* 0x02986003100075a7 */ /* 0x000e24000802017f */
[----:B0-----:R-:W-:Y:S05]  /*11410*/  @!P1 BRA `(.L_x_2105) ;  /* 0x0000001400b49947 */ /* 0x001fea0003800000 */
.L_x_2149:
[----:B------:R-:W2:Y:S04]  /*11420*/  LDL R2, [R1+0x14] ;  /* 0x0000140001027983 */ /* 0x000ea80000100800 */
[----:B------:R-:W3:Y:S01]  /*11430*/  LDL R12, [R1+0x10] ;  /* 0x00001000010c7983 */ /* 0x000ee20000100800 */
[----:B------:R-:W-:Y:S01]  /*11440*/  IMAD R0, R18, 0x5000, RZ ;  /* 0x0000500012007824 */ /* 0x000fe200078e02ff */
[----:B------:R-:W-:Y:S05]  /*11450*/  WARPSYNC.ALL ;  /* 0x0000000000007948 */ /* 0x000fea0003800000 */
[----:B------:R-:W1:Y:S01]  /*11460*/  S2R R9, SR_TID.X ;  /* 0x0000000000097919 */ /* 0x000e620000002100 */
[----:B------:R-:W-:Y:S01]  /*11470*/  IMAD.MOV.U32 R13, RZ, RZ, 0x40 ;  /* 0x00000040ff0d7424 */ /* 0x000fe200078e00ff */
[----:B-1----:R-:W-:-:S04]  /*11480*/  LOP3.LUT P1, RZ, R9, 0x4, RZ, 0xc0, !PT ;  /* 0x0000000409ff7812 */ /* 0x002fc8000782c0ff */
[----:B------:R-:W-:Y:S02]  /*11490*/  SEL R13, R13, 0xffffffc0, !P1 ;  /* 0xffffffc00d0d7807 */ /* 0x000fe40004800000 */
[C---:B--2---:R-:W-:Y:S02]  /*114a0*/  LOP3.LUT R2, R0.reuse, R2, RZ, 0xfc, !PT ;  /* 0x0000000200027212 */ /* 0x044fe400078efcff */
[----:B---3--:R-:W-:-:S03]  /*114b0*/  LOP3.LUT R0, R0, R12, RZ, 0xfc, !PT ;  /* 0x0000000c00007212 */ /* 0x008fc600078efcff */
        /* <DEDUP_REMOVED lines=71> */
.L_x_2106:
[----:B------:R-:W2:Y:S01]  /*11930*/  LDL.LU R2, [R1] ;  /* 0x0000000001027983 */ /* 0x000ea20000300800 */
        /* <DEDUP_REMOVED lines=9> */
[----:B--2---:R-:W-:-:S05]  /*119d0*/  LOP3.LUT R2, R2, R0, RZ, 0x3c, !PT ;  /* 0x0000000002027212 */ /* 0x004fca00078e3cff */
[----:B------:R0:W-:Y:S02]  /*119e0*/  STL [R1], R2 ;  /* 0x0000000201007387 */ /* 0x0001e40000100800 */
.L_x_2051:
[----:B------:R-:W-:Y:S05]  /*119f0*/  BSYNC B7 ;  /* 0x0000000000077941 */ /* 0x000fea0003800000 */
.L_x_2049:
[----:B-1----:R-:W2:Y:S04]  /*11a00*/  LDL R0, [R1+0x4] ;  /* 0x0000040001007983 */ /* 0x002ea80000100800 */
[----:B0-----:R0:W5:Y:S01]  /*11a10*/  LDL R2, [R1+0x1c] ;  /* 0x00001c0001027983 */ /* 0x0011620000100800 */
[----:B--2---:R-:W-:-:S13]  /*11a20*/  LOP3.LUT P1, RZ, R0, 0x4, RZ, 0xc0, !PT ;  /* 0x0000000400ff7812 */ /* 0x004fda000782c0ff */
        /* <DEDUP_REMOVED lines=10> */
.L_x_2107:
        /* <DEDUP_REMOVED lines=8> */
.L_x_2108:
[----:B-1----:R-:W2:Y:S01]  /*11b50*/  LDL R0, [R1+0x1c] ;  /* 0x00001c0001007983 */ /* 0x002ea20000100800 */
[----:B------:R-:W-:Y:S02]  /*11b60*/  ULDC UR4, c[0x0][0xc38] ;  /* 0x00030e0000047ab9 */ /* 0x000fe40000000800 */
[----:B--2---:R-:W-:-:S13]  /*11b70*/  ISETP.GE.AND P0, PT, R0, UR4, PT ;  /* 0x0000000400007c0c */ /* 0x004fda000bf06270 */
[----:B------:R-:W-:Y:S05]  /*11b80*/  @!P0 BRA `(.L_x_2109) ;  /* 0xffffffc800248947 */ /* 0x000fea000383ffff */
.L_x_2046:
[----:B0-----:R-:W2:Y:S01]  /*11b90*/  LDL.LU R0, [R1+0x20] ;  /* 0x0000200001007983 */ /* 0x001ea20000300800 */
[----:B------:R-:W-:Y:S01]  /*11ba0*/  BSSY B0, `(.L_x_2110) ;  /* 0x000000b000007945 */ /* 0x000fe20003800000 */
[----:B------:R-:W0:Y:S01]  /*11bb0*/  S2R R4, SR_CgaCtaId ;  /* 0x0000000000047919 */ /* 0x000e220000008800 */
[----:B--2---:R-:W-:-:S05]  /*11bc0*/  VIADD R0, R0, 0x1 ;  /* 0x0000000100007836 */ /* 0x004fca0000000000 */
        /* <DEDUP_REMOVED lines=8> */
.L_x_2150:
[----:B------:R-:W-:Y:S05]  /*11c50*/  BSYNC B0 ;  /* 0x0000000000007941 */ /* 0x000fea0003800000 */
.L_x_2110:
[----:B------:R-:W-:-:S03]  /*11c60*/  UMOV UR4, 0xffffffff ;  /* 0xffffffff00047882 */ /* 0x000fc60000000000 */
[----:B------:R-:W-:Y:S05]  /*11c70*/  BRA.DIV UR4, `(.L_x_2112) ;  /* 0x0000000e04c47947 */ /* 0x000fea000b800000 */
[----:B0-----:R-:W0:Y:S02]  /*11c80*/  S2R R0, SR_TID.X ;  /* 0x0000000000007919 */ /* 0x001e240000002100 */
[----:B0-----:R-:W-:-:S04]  /*11c90*/  SHF.R.U32.HI R0, RZ, 0x5, R0 ;  /* 0x00000005ff007819 */ /* 0x001fc80000011600 */
[----:B------:R-:W-:-:S05]  /*11ca0*/  LOP3.LUT R0, R0, 0x3, RZ, 0xc0, !PT ;  /* 0x0000000300007812 */ /* 0x000fca00078ec0ff */
[----:B------:R0:W1:Y:S02]  /*11cb0*/  SHFL.IDX PT, R14, R0, RZ, 0x1f ;  /* 0x00001fff000e7589 */ /* 0x00006400000e0000 */
.L_x_2153:
[----:B-1----:R-:W-:Y:S01]  /*11cc0*/  ISETP.NE.AND P0, PT, R14, RZ, PT ;  /* 0x000000ff0e00720c */ /* 0x002fe20003f05270 */
[----:B------:R-:W-:-:S12]  /*11cd0*/  BSSY B0, `(.L_x_2113) ;  /* 0x000002c000007945 */ /* 0x000fd80003800000 */
[----:B------:R-:W-:Y:S05]  /*11ce0*/  @P0 BRA `(.L_x_2114) ;  /* 0x0000000000a80947 */ /* 0x000fea0003800000 */
[----:B------:R-:W-:-:S03]  /*11cf0*/  UMOV UR4, 0xffffffff ;  /* 0xffffffff00047882 */ /* 0x000fc60000000000 */
[----:B------:R-:W-:Y:S05]  /*11d00*/  BRA.DIV UR4, `(.L_x_2115) ;  /* 0x0000000e04d47947 */ /* 0x000fea000b800000 */
[----:B------:R-:W-:-:S13]  /*11d10*/  ELECT P6, URZ, PT ;  /* 0x00000000003f782f */ /* 0x000fda00038c0000 */
.L_x_2156:
[----:B------:R-:W-:Y:S05]  /*11d20*/  @!P6 BRA `(.L_x_2114) ;  /* 0x000000000098e947 */ /* 0x000fea0003800000 */
[----:B------:R-:W-:-:S06]  /*11d30*/  ULOP3.LUT UR4, UR38, 0x2, URZ, 0xfc, !UPT ;  /* 0x0000000226047892 */ /* 0x000fcc000f8efc3f */
[----:B0-----:R-:W-:-:S05]  /*11d40*/  IMAD.U32 R0, RZ, RZ, UR4 ;  /* 0x00000004ff007e24 */ /* 0x001fca000f8e00ff */
[----:B------:R-:W-:-:S13]  /*11d50*/  ISETP.NE.AND P0, PT, R0, 0x3, PT ;  /* 0x000000030000780c */ /* 0x000fda0003f05270 */
[----:B------:R-:W-:Y:S05]  /*11d60*/  @!P0 BRA `(.L_x_2116) ;  /* 0x0000000000048947 */ /* 0x000fea0003800000 */
[----:B------:R-:W-:Y:S01]  /*11d70*/  BPT.TRAP 0x1 ;  /* 0x000000040000795c */ /* 0x000fe20000300000 */
.L_x_2116:
        /* <DEDUP_REMOVED lines=9> */
[----:B------:R-:W-:Y:S02]  /*11e10*/  SEL R2, R0, RZ, P2 ;  /* 0x000000ff00027207 */ /* 0x000fe40001000000 */
[----:B------:R-:W-:-:S03]  /*11e20*/  SHF.L.U32 R0, R6, 0x1f, RZ ;  /* 0x0000001f06007819 */ /* 0x000fc600000006ff */
[----:B------:R-:W-:Y:S01]  /*11e30*/  IMAD R5, R2, 0x8, R5 ;  /* 0x0000000802057824 */ /* 0x000fe200078e0205 */
[----:B0-----:R-:W-:Y:S06]  /*11e40*/  @!P1 BRA `(.L_x_2117) ;  /* 0x0000000c00a49947 */ /* 0x001fec0003800000 */
.L_x_2157:
[----:B------:R-:W1:Y:S02]  /*11e50*/  SYNCS.PHASECHK.TRANS64.TRYWAIT P1, [R5+URZ], R0 ;  /* 0x00000000050075a7 */ /* 0x000e64000802017f */
[----:B-1----:R-:W-:Y:S05]  /*11e60*/  @!P1 BRA `(.L_x_2118) ;  /* 0x0000000c00b09947 */ /* 0x002fea0003800000 */
.L_x_2158:
[----:B------:R-:W-:Y:S05]  /*11e70*/  @!P0 BRA `(.L_x_2119) ;  /* 0x0000000000048947 */ /* 0x000fea0003800000 */
[----:B------:R-:W-:Y:S01]  /*11e80*/  BPT.TRAP 0x1 ;  /* 0x000000040000795c */ /* 0x000fe20000300000 */
.L_x_2119:
[----:B-1----:R-:W-:-:S04]  /*11e90*/  IMAD R5, R18, 0x8, R3 ;  /* 0x0000000812057824 */ /* 0x002fc800078e0203 */
[----:B------:R-:W1:Y:S02]  /*11ea0*/  SYNCS.PHASECHK.TRANS64.TRYWAIT P1, [R5+URZ+0x29860], R4 ;  /* 0x02986004050075a7 */ /* 0x000e64000802017f */
[----:B-1----:R-:W-:Y:S05]  /*11eb0*/  @!P1 BRA `(.L_x_2120) ;  /* 0x0000000c00b09947 */ /* 0x002fea0003800000 */
.L_x_2159:
[----:B------:R-:W-:Y:S05]  /*11ec0*/  @!P0 BRA `(.L_x_2121) ;  /* 0x0000000000048947 */ /* 0x000fea0003800000 */
[----:B------:R-:W-:Y:S01]  /*11ed0*/  BPT.TRAP 0x1 ;  /* 0x000000040000795c */ /* 0x000fe20000300000 */
.L_x_2121:
[----:B------:R-:W-:-:S04]  /*11ee0*/  IMAD R3, R2, 0x8, R3 ;  /* 0x0000000802037824 */ /* 0x000fc800078e0203 */
[----:B------:R-:W2:Y:S02]  /*11ef0*/  SYNCS.PHASECHK.TRANS64.TRYWAIT P1, [R3+URZ+0x29860], R0 ;  /* 0x02986000030075a7 */ /* 0x000ea4000802017f */
[----:B--2---:R-:W-:Y:S05]  /*11f00*/  @!P1 BRA `(.L_x_2122) ;  /* 0x0000000c00b09947 */ /* 0x004fea0003800000 */
.L_x_2160:
[----:B------:R-:W-:Y:S05]  /*11f10*/  @!P0 BRA `(.L_x_2123) ;  /* 0x0000000000048947 */ /* 0x000fea0003800000 */
[----:B------:R-:W-:Y:S01]  /*11f20*/  BPT.TRAP 0x1 ;  /* 0x000000040000795c */ /* 0x000fe20000300000 */
.L_x_2123:
[----:B------:R-:W3:Y:S02]  /*11f30*/  SYNCS.PHASECHK.TRANS64.TRYWAIT P0, [R5+URZ+0x29880], R4 ;  /* 0x02988004050075a7 */ /* 0x000ee4000800017f */
[----:B---3--:R-:W-:Y:S05]  /*11f40*/  @!P0 BRA `(.L_x_2124) ;  /* 0x0000000c00b48947 */ /* 0x008fea0003800000 */
.L_x_2125:
[----:B----4-:R4:W0:Y:S02]  /*11f50*/  SYNCS.PHASECHK.TRANS64.TRYWAIT P0, [R3+URZ+0x29880], R0 ;  /* 0x02988000030075a7 */ /* 0x010824000800017f */
[----:B0-----:R-:W-:Y:S05]  /*11f60*/  @!P0 NANOSLEEP.SYNCS 0x989680 ;  /* 0x009896800000895d */ /* 0x001fea0003900000 */
[----:B------:R-:W0:Y:S02]  /*11f70*/  @!P0 SYNCS.PHASECHK.TRANS64 P0, [R3+URZ+0x29880], R0 ;  /* 0x02988000030085a7 */ /* 0x000e24000800007f */
[----:B0-----:R-:W-:Y:S05]  /*11f80*/  @!P0 BRA `(.L_x_2125) ;  /* 0xfffffffc00f08947 */ /* 0x001fea000383ffff */
.L_x_2114:
[----:B------:R-:W-:Y:S05]  /*11f90*/  BSYNC B0 ;  /* 0x0000000000007941 */ /* 0x000fea0003800000 */
.L_x_2113:
[----:B------:R-:W-:Y:S05]  /*11fa0*/  EXIT ;  /* 0x000000000000794d */ /* 0x000fea0003800000 */
.L_x_1996:
[----:B0-----:R-:W-:-:S04]  /*11fb0*/  IMAD.U32 R3, RZ, RZ, UR41 ;  /* 0x00000029ff037e24 */ /* 0x001fc8000f8e00ff */
[----:B------:R0:W1:Y:S03]  /*11fc0*/  SYNCS.PHASECHK.TRANS64.TRYWAIT P1, [R3+URZ+0x29800], R0 ;  /* 0x02980000030075a7 */ /* 0x000066000802017f */
[----:B-1----:R-:W-:Y:S05]  /*11fd0*/  @!P1 NANOSLEEP.SYNCS 0x989680 ;  /* 0x009896800000995d */ /* 0x002fea0003900000 */
[----:B------:R-:W1:Y:S02]  /*11fe0*/  @!P1 SYNCS.PHASECHK.TRANS64 P1, [R3+URZ+0x29800], R0 ;  /* 0x02980000030095a7 */ /* 0x000e64000802007f */
[----:B-1----:R-:W-:Y:S05]  /*11ff0*/  @!P1 BRA `(.L_x_1996) ;  /* 0xfffffffc00ec9947 */ /* 0x002fea000383ffff */
[----:B------:R-:W-:Y:S05]  /*12000*/  BRA `(.L_x_2126) ;  /* 0xfffffef800747947 */ /* 0x000fea000383ffff */
.L_x_2000:
[----:B-1----:R1:W2:Y:S02]  /*12010*/  SYNCS.PHASECHK.TRANS64.TRYWAIT P2, [R2+URZ+0x29830], R3 ;  /* 0x02983003020075a7 */ /* 0x0022a4000804017f */
[----:B--2---:R-:W-:Y:S05]  /*12020*/  @!P2 NANOSLEEP.SYNCS 0x989680 ;  /* 0x009896800000a95d */ /* 0x004fea0003900000 */
[----:B------:R-:W2:Y:S02]  /*12030*/  @!P2 SYNCS.PHASECHK.TRANS64 P2, [R2+URZ+0x29830], R3 ;  /* 0x029830030200a5a7 */ /* 0x000ea4000804007f */
[----:B--2---:R-:W-:Y:S05]  /*12040*/  @!P2 BRA `(.L_x_2000) ;  /* 0xfffffffc00f0a947 */ /* 0x004fea000383ffff */
[----:B------:R-:W-:Y:S05]  /*12050*/  BRA `(.L_x_1999) ;  /* 0xfffffef800987947 */ /* 0x000fea000383ffff */
.L_x_2005:
[----:B-1----:R-:W-:-:S04]  /*12060*/  IMAD.U32 R7, RZ, RZ, UR6 ;  /* 0x00000006ff077e24 */ /* 0x002fc8000f8e00ff */
[----:B------:R1:W2:Y:S03]  /*12070*/  SYNCS.PHASECHK.TRANS64.TRYWAIT P3, [R7+URZ+0x29830], R0 ;  /* 0x02983000070075a7 */ /* 0x0002a6000806017f */
[----:B--2---:R-:W-:Y:S05]  /*12080*/  @!P3 NANOSLEEP.SYNCS 0x989680 ;  /* 0x009896800000b95d */ /* 0x004fea0003900000 */
[----:B------:R-:W2:Y:S02]  /*12090*/  @!P3 SYNCS.PHASECHK.TRANS64 P3, [R7+URZ+0x29830], R0 ;  /* 0x029830000700b5a7 */ /* 0x000ea4000806007f */
[----:B--2---:R-:W-:Y:S05]  /*120a0*/  @!P3 BRA `(.L_x_2005) ;  /* 0xfffffffc00ecb947 */ /* 0x004fea000383ffff */
[----:B------:R-:W-:Y:S05]  /*120b0*/  BRA `(.L_x_2002) ;  /* 0xffffff2c00487947 */ /* 0x000fea000383ffff */
.L_x_2009:
[----:B-1----:R-:W-:-:S04]  /*120c0*/  IMAD.U32 R7, RZ, RZ, UR6 ;  /* 0x00000006ff077e24 */ /* 0x002fc8000f8e00ff */
[----:B------:R1:W2:Y:S03]  /*120d0*/  SYNCS.PHASECHK.TRANS64.TRYWAIT P3, [R7+URZ+0x29850], R0 ;  /* 0x02985000070075a7 */ /* 0x0002a6000806017f */
[----:B--2---:R-:W-:Y:S05]  /*120e0*/  @!P3 NANOSLEEP.SYNCS 0x989680 ;  /* 0x009896800000b95d */ /* 0x004fea0003900000 */
[----:B------:R-:W2:Y:S02]  /*120f0*/  @!P3 SYNCS.PHASECHK.TRANS64 P3, [R7+URZ+0x29850], R0 ;  /* 0x029850000700b5a7 */ /* 0x000ea4000806007f */
[----:B--2---:R-:W-:Y:S05]  /*12100*/  @!P3 BRA `(.L_x_2009) ;  /* 0xfffffffc00ecb947 */ /* 0x004fea000383ffff */
[----:B------:R-:W-:Y:S05]  /*12110*/  BRA `(.L_x_2006) ;  /* 0xffffff3800507947 */ /* 0x000fea000383ffff */
.L_x_2016:
[----:B-1----:R-:W-:-:S04]  /*12120*/  IMAD.U32 R9, RZ, RZ, UR6 ;  /* 0x00000006ff097e24 */ /* 0x002fc8000f8e00ff */
[----:B------:R1:W2:Y:S03]  /*12130*/  SYNCS.PHASECHK.TRANS64.TRYWAIT P2, [R9+URZ+0x29830], R0 ;  /* 0x02983000090075a7 */ /* 0x0002a6000804017f */
[----:B--2---:R-:W-:Y:S05]  /*12140*/  @!P2 NANOSLEEP.SYNCS 0x989680 ;  /* 0x009896800000a95d */ /* 0x004fea0003900000 */
[----:B------:R-:W2:Y:S02]  /*12150*/  @!P2 SYNCS.PHASECHK.TRANS64 P2, [R9+URZ+0x29830], R0 ;  /* 0x029830000900a5a7 */ /* 0x000ea4000804007f */
[----:B--2---:R-:W-:Y:S05]  /*12160*/  @!P2 BRA `(.L_x_2016) ;  /* 0xfffffffc00eca947 */ /* 0x004fea000383ffff */
[----:B------:R-:W-:Y:S05]  /*12170*/  BRA `(.L_x_2013) ;  /* 0xffffff64002c7947 */ /* 0x000fea000383ffff */
.L_x_2020:
[----:B-1----:R-:W-:-:S04]  /*12180*/  IMAD.U32 R9, RZ, RZ, UR6 ;  /* 0x00000006ff097e24 */ /* 0x002fc8000f8e00ff */
[----:B------:R1:W2:Y:S03]  /*12190*/  SYNCS.PHASECHK.TRANS64.TRYWAIT P2, [R9+URZ+0x29850], R0 ;  /* 0x02985000090075a7 */ /* 0x0002a6000804017f */
[----:B--2---:R-:W-:Y:S05]  /*121a0*/  @!P2 NANOSLEEP.SYNCS 0x989680 ;  /* 0x009896800000a95d */ /* 0x004fea0003900000 */
[----:B------:R-:W2:Y:S02]  /*121b0*/  @!P2 SYNCS.PHASECHK.TRANS64 P2, [R9+URZ+0x29850], R0 ;  /* 0x029850000900a5a7 */ /* 0x000ea4000804007f */
[----:B--2---:R-:W-:Y:S05]  /*121c0*/  @!P2 BRA `(.L_x_2020) ;  /* 0xfffffffc00eca947 */ /* 0x004fea000383ffff */
[----:B------:R-:W-:Y:S05]  /*121d0*/  BRA `(.L_x_2017) ;  /* 0xffffff7000287947 */ /* 0x000fea000383ffff */
.L_x_2026:
[----:B-1----:R-:W-:-:S04]  /*121e0*/  IMAD.U32 R5, RZ, RZ, UR9 ;  /* 0x00000009ff057e24 */ /* 0x002fc8000f8e00ff */
[----:B------:R1:W2:Y:S03]  /*121f0*/  SYNCS.PHASECHK.TRANS64.TRYWAIT P1, [R5+URZ+0x29850], R4 ;  /* 0x02985004050075a7 */ /* 0x0002a6000802017f */
[----:B--2---:R-:W-:Y:S05]  /*12200*/  @!P1 NANOSLEEP.SYNCS 0x989680 ;  /* 0x009896800000995d */ /* 0x004fea0003900000 */
[----:B------:R-:W2:Y:S02]  /*12210*/  @!P1 SYNCS.PHASECHK.TRANS64 P1, [R5+URZ+0x29850], R4 ;  /* 0x02985004050095a7 */ /* 0x000ea4000802007f */
[----:B--2---:R-:W-:Y:S05]  /*12220*/  @!P1 BRA `(.L_x_2026) ;  /* 0xfffffffc00ec9947 */ /* 0x004fea000383ffff */
[----:B------:R-:W-:Y:S05]  /*12230*/  BRA `(.L_x_2025) ;  /* 0xffffff8c00fc7947 */ /* 0x000fea000383ffff */
.L_x_2060:
[----:B------:R-:W-:Y:S02]  /*12240*/  IMAD.MOV.U32 R13, RZ, RZ, R0 ;  /* 0x000000ffff0d7224 */ /* 0x000fe400078e0000 */
[----:B------:R-:W-:Y:S02]  /*12250*/  IMAD.MOV.U32 R12, RZ, RZ, RZ ;  /* 0x000000ffff0c7224 */ /* 0x000fe400078e00ff */
[----:B------:R-:W-:Y:S02]  /*12260*/  IMAD.MOV.U32 R11, RZ, RZ, 0x1f ;  /* 0x0000001fff0b7424 */ /* 0x000fe400078e00ff */
[----:B------:R-:W-:-:S07]  /*12270*/  IMAD.MOV.U32 R15, RZ, RZ, -0x1 ;  /* 0xffffffffff0f7424 */ /* 0x000fce00078e00ff */
[----:B-1----:R-:W-:Y:S05]  /*12280*/  WARPSYNC.COLLECTIVE R15, `(.L_x_2127) ;  /* 0x000000000f087348 */ /* 0x002fea0003c00000 */
[----:B------:R0:W2:Y:S02]  /*12290*/  SHFL.IDX P6, R14, R13, R12, R11 ;  /* 0x0000000c0d0e7389 */ /* 0x0000a400000c000b */
[----:B012---:R-:W-:Y:S01]  /*122a0*/  ENDCOLLECTIVE ;  /* 0x000000000000791b */ /* 0x007fe20003800000 */
.L_x_2127:
[----:B------:R-:W-:Y:S05]  /*122b0*/  BRA `(.L_x_2128) ;  /* 0xffffffcc00947947 */ /* 0x000fea000383ffff */
.L_x_2062:
[----:B------:R-:W-:Y:S01]  /*122c0*/  BSSY B0, `(.L_x_2129) ;  /* 0x0000006000007945 */ /* 0x000fe20003800000 */
[----:B------:R-:W-:-:S07]  /*122d0*/  IMAD.MOV.U32 R15, RZ, RZ, -0x1 ;  /* 0xffffffffff0f7424 */ /* 0x000fce00078e00ff */
[----:B-1----:R-:W-:Y:S05]  /*122e0*/  WARPSYNC.COLLECTIVE R15, `(.L_x_2130) ;  /* 0x000000000f0c7348 */ /* 0x002fea0003c00000 */
[----:B------:R-:W-:Y:S02]  /*122f0*/  ELECT P6, UR62, PT ;  /* 0x00000000003e782f */ /* 0x000fe400038c0000 */
[----:B------:R-:W-:Y:S01]  /*12300*/  MOV R14, UR62 ;  /* 0x0000003e000e7c02 */ /* 0x000fe20008000f00 */
[----:B-1----:R-:W-:Y:S10]  /*12310*/  ENDCOLLECTIVE ;  /* 0x000000000000791b */ /* 0x002ff40003800000 */
.L_x_2130:
[----:B------:R-:W-:Y:S05]  /*12320*/  BSYNC B0 ;  /* 0x0000000000007941 */ /* 0x000fea0003800000 */
.L_x_2129:
[----:B------:R-:W-:Y:S05]  /*12330*/  BRA `(.L_x_2131) ;  /* 0xffffffcc00a47947 */ /* 0x000fea000383ffff */
.L_x_2064:
[----:B0-----:R0:W2:Y:S02]  /*12340*/  SYNCS.PHASECHK.TRANS64.TRYWAIT P1, [R2+URZ+0x29880], R3 ;  /* 0x02988003020075a7 */ /* 0x0010a4000802017f */
[----:B--2---:R-:W-:Y:S05]  /*12350*/  @!P1 NANOSLEEP.SYNCS 0x989680 ;  /* 0x009896800000995d */ /* 0x004fea0003900000 */
[----:B------:R-:W2:Y:S02]  /*12360*/  @!P1 SYNCS.PHASECHK.TRANS64 P1, [R2+URZ+0x29880], R3 ;  /* 0x02988003020095a7 */ /* 0x000ea4000802007f */
[----:B--2---:R-:W-:Y:S05]  /*12370*/  @!P1 BRA `(.L_x_2064) ;  /* 0xfffffffc00f09947 */ /* 0x004fea000383ffff */
[----:B------:R-:W-:Y:S05]  /*12380*/  BRA `(.L_x_2132) ;  /* 0xffffffd000007947 */ /* 0x000fea000383ffff */
.L_x_2066:
[----:B--2---:R2:W3:Y:S02]  /*12390*/  SYNCS.PHASECHK.TRANS64.TRYWAIT P1, [R2+URZ+0x29840], R3 ;  /* 0x02984003020075a7 */ /* 0x0044e4000802017f */
[----:B---3--:R-:W-:Y:S05]  /*123a0*/  @!P1 NANOSLEEP.SYNCS 0x989680 ;  /* 0x009896800000995d */ /* 0x008fea0003900000 */
[----:B------:R-:W3:Y:S02]  /*123b0*/  @!P1 SYNCS.PHASECHK.TRANS64 P1, [R2+URZ+0x29840], R3 ;  /* 0x02984003020095a7 */ /* 0x000ee4000802007f */
[----:B---3--:R-:W-:Y:S05]  /*123c0*/  @!P1 BRA `(.L_x_2066) ;  /* 0xfffffffc00f09947 */ /* 0x008fea000383ffff */
[----:B------:R-:W-:Y:S05]  /*123d0*/  BRA `(.L_x_2133) ;  /* 0xffffffd0004c7947 */ /* 0x000fea000383ffff */
.L_x_2070:
[----:B------:R-:W-:Y:S02]  /*123e0*/  IMAD.MOV.U32 R13, RZ, RZ, R3 ;  /* 0x000000ffff0d7224 */ /* 0x000fe400078e0003 */
[----:B------:R-:W-:Y:S02]  /*123f0*/  IMAD.MOV.U32 R12, RZ, RZ, RZ ;  /* 0x000000ffff0c7224 */ /* 0x000fe400078e00ff */
[----:B------:R-:W-:Y:S02]  /*12400*/  IMAD.MOV.U32 R11, RZ, RZ, 0x1c1f ;  /* 0x00001c1fff0b7424 */ /* 0x000fe400078e00ff */
[----:B------:R-:W-:Y:S02]  /*12410*/  IMAD.MOV.U32 R15, RZ, RZ, -0x1 ;  /* 0xffffffffff0f7424 */ /* 0x000fe400078e00ff */
[----:B------:R-:W-:-:S07]  /*12420*/  IMAD.U32 R0, RZ, RZ, UR41 ;  /* 0x00000029ff007e24 */ /* 0x000fce000f8e00ff */
[----:B-----5:R-:W-:Y:S05]  /*12430*/  WARPSYNC.COLLECTIVE R15, `(.L_x_2134) ;  /* 0x000000000f087348 */ /* 0x020fea0003c00000 */
[----:B------:R0:W1:Y:S02]  /*12440*/  SHFL.IDX P6, R14, R13, R12, R11 ;  /* 0x0000000c0d0e7389 */ /* 0x00006400000c000b */
[----:B01---5:R-:W-:Y:S01]  /*12450*/  ENDCOLLECTIVE ;  /* 0x000000000000791b */ /* 0x023fe20003800000 */
.L_x_2134:
[----:B------:R-:W-:Y:S02]  /*12460*/  IMAD R0, R0, 0x80, R10 ;  /* 0x0000008000007824 */ /* 0x000fe400078e020a */
[----:B------:R-:W-:Y:S02]  /*12470*/  IMAD.MOV.U32 R13, RZ, RZ, R4 ;  /* 0x000000ffff0d7224 */ /* 0x000fe400078e0004 */
[----:B------:R-:W-:-:S07]  /*12480*/  IMAD.MOV.U32 R5, RZ, RZ, R14 ;  /* 0x000000ffff057224 */ /* 0x000fce00078e000e */
[----:B------:R-:W-:Y:S05]  /*12490*/  WARPSYNC.COLLECTIVE R15, `(.L_x_2135) ;  /* 0x000000000f087348 */ /* 0x000fea0003c00000 */
[----:B------:R0:W1:Y:S02]  /*124a0*/  SHFL.IDX P6, R14, R13, R12, R11 ;  /* 0x0000000c0d0e7389 */ /* 0x00006400000c000b */
[----:B01----:R-:W-:Y:S01]  /*124b0*/  ENDCOLLECTIVE ;  /* 0x000000000000791b */ /* 0x003fe20003800000 */
.L_x_2135:
        /* <DEDUP_REMOVED lines=9> */
.L_x_2136:
        /* <DEDUP_REMOVED lines=16> */
.L_x_2137:
[----:B------:R-:W-:Y:S02]  /*12650*/  IMAD.MOV.U32 R13, RZ, RZ, R3 ;  /* 0x000000ffff0d7224 */ /* 0x000fe400078e0003 */
[----:B------:R-:W-:Y:S02]  /*12660*/  IMAD.MOV.U32 R12, RZ, RZ, 0x2 ;  /* 0x00000002ff0c7424 */ /* 0x000fe400078e00ff */
[----:B------:R-:W-:-:S07]  /*12670*/  IMAD.MOV.U32 R6, RZ, RZ, R14 ;  /* 0x000000ffff067224 */ /* 0x000fce00078e000e */
[----:B------:R-:W-:Y:S05]  /*12680*/  WARPSYNC.COLLECTIVE R15, `(.L_x_2138) ;  /* 0x000000000f087348 */ /* 0x000fea0003c00000 */
[----:B------:R0:W1:Y:S02]  /*12690*/  SHFL.IDX P6, R14, R13, R12, R11 ;  /* 0x0000000c0d0e7389 */ /* 0x00006400000c000b */
[----:B01----:R-:W-:Y:S01]  /*126a0*/  ENDCOLLECTIVE ;  /* 0x000000000000791b */ /* 0x003fe20003800000 */
.L_x_2138:
        /* <DEDUP_REMOVED lines=16> */
.L_x_2139:
[----:B------:R-:W-:Y:S02]  /*127b0*/  IMAD.MOV.U32 R13, RZ, RZ, R3 ;  /* 0x000000ffff0d7224 */ /* 0x000fe400078e0003 */
[----:B------:R-:W-:Y:S02]  /*127c0*/  IMAD.MOV.U32 R12, RZ, RZ, 0x3 ;  /* 0x00000003ff0c7424 */ /* 0x000fe400078e00ff */
[----:B------:R-:W-:-:S07]  /*127d0*/  IMAD.MOV.U32 R6, RZ, RZ, R14 ;  /* 0x000000ffff067224 */ /* 0x000fce00078e000e */
[----:B------:R-:W-:Y:S05]  /*127e0*/  WARPSYNC.COLLECTIVE R15, `(.L_x_2140) ;  /* 0x000000000f087348 */ /* 0x000fea0003c00000 */
[----:B------:R0:W1:Y:S02]  /*127f0*/  SHFL.IDX P6, R14, R13, R12, R11 ;  /* 0x0000000c0d0e7389 */ /* 0x00006400000c000b */
[----:B01----:R-:W-:Y:S01]  /*12800*/  ENDCOLLECTIVE ;  /* 0x000000000000791b */ /* 0x003fe20003800000 */
.L_x_2140:
        /* <DEDUP_REMOVED lines=14> */
.L_x_2141:
[----:B------:R-:W-:Y:S01]  /*128f0*/  IMAD.MOV.U32 R4, RZ, RZ, R14 ;  /* 0x000000ffff047224 */ /* 0x000fe200078e000e */
[----:B------:R-:W-:Y:S06]  /*12900*/  BRA `(.L_x_2142) ;  /* 0xffffffd400947947 */ /* 0x000fec000383ffff */
.L_x_2075:
[----:B-1----:R1:W2:Y:S02]  /*12910*/  SYNCS.PHASECHK.TRANS64.TRYWAIT P0, [R17+URZ+0x29820], R0 ;  /* 0x02982000110075a7 */ /* 0x0022a4000800017f */
[----:B--2---:R-:W-:Y:S05]  /*12920*/  @!P0 NANOSLEEP.SYNCS 0x989680 ;  /* 0x009896800000895d */ /* 0x004fea0003900000 */
[----:B------:R-:W2:Y:S02]  /*12930*/  @!P0 SYNCS.PHASECHK.TRANS64 P0, [R17+URZ+0x29820], R0 ;  /* 0x02982000110085a7 */ /* 0x000ea4000800007f */
[----:B--2---:R-:W-:Y:S05]  /*12940*/  @!P0 BRA `(.L_x_2075) ;  /* 0xfffffffc00f08947 */ /* 0x004fea000383ffff */
[----:B------:R-:W-:Y:S05]  /*12950*/  BRA `(.L_x_2143) ;  /* 0xffffffd800047947 */ /* 0x000fea000383ffff */
.L_x_2081:
[----:B0-----:R0:W2:Y:S02]  /*12960*/  SYNCS.PHASECHK.TRANS64.TRYWAIT P0, [R4+URZ+0x29880], R5 ;  /* 0x02988005040075a7 */ /* 0x0010a4000800017f */
[----:B--2---:R-:W-:Y:S05]  /*12970*/  @!P0 NANOSLEEP.SYNCS 0x989680 ;  /* 0x009896800000895d */ /* 0x004fea0003900000 */
[----:B------:R-:W2:Y:S02]  /*12980*/  @!P0 SYNCS.PHASECHK.TRANS64 P0, [R4+URZ+0x29880], R5 ;  /* 0x02988005040085a7 */ /* 0x000ea4000800007f */
[----:B--2---:R-:W-:Y:S05]  /*12990*/  @!P0 BRA `(.L_x_2081) ;  /* 0xfffffffc00f08947 */ /* 0x004fea000383ffff */
[----:B------:R-:W-:Y:S05]  /*129a0*/  BRA `(.L_x_2144) ;  /* 0xffffffd800b87947 */ /* 0x000fea000383ffff */
.L_x_2086:
[----:B--2---:R2:W3:Y:S02]  /*129b0*/  SYNCS.PHASECHK.TRANS64.TRYWAIT P0, [R4+URZ+0x29840], R5 ;  /* 0x02984005040075a7 */ /* 0x0044e4000800017f */
[----:B---3--:R-:W-:Y:S05]  /*129c0*/  @!P0 NANOSLEEP.SYNCS 0x989680 ;  /* 0x009896800000895d */ /* 0x008fea0003900000 */
[----:B------:R-:W3:Y:S02]  /*129d0*/  @!P0 SYNCS.PHASECHK.TRANS64 P0, [R4+URZ+0x29840], R5 ;  /* 0x02984005040085a7 */ /* 0x000ee4000800007f */
[----:B---3--:R-:W-:Y:S05]  /*129e0*/  @!P0 BRA `(.L_x_2086) ;  /* 0xfffffffc00f08947 */ /* 0x008fea000383ffff */
[----:B------:R-:W-:Y:S05]  /*129f0*/  BRA `(.L_x_2145) ;  /* 0xffffffdc00307947 */ /* 0x000fea000383ffff */
.L_x_2094:
[----:B--2---:R2:W3:Y:S02]  /*12a00*/  SYNCS.PHASECHK.TRANS64.TRYWAIT P1, [R19+URZ+0x29870], R4 ;  /* 0x02987004130075a7 */ /* 0x0044e4000802017f */
[----:B---3--:R-:W-:Y:S05]  /*12a10*/  @!P1 NANOSLEEP.SYNCS 0x989680 ;  /* 0x009896800000995d */ /* 0x008fea0003900000 */
[----:B------:R-:W3:Y:S02]  /*12a20*/  @!P1 SYNCS.PHASECHK.TRANS64 P1, [R19+URZ+0x29870], R4 ;  /* 0x02987004130095a7 */ /* 0x000ee4000802007f */
[----:B---3--:R-:W-:Y:S05]  /*12a30*/  @!P1 BRA `(.L_x_2094) ;  /* 0xfffffffc00f09947 */ /* 0x008fea000383ffff */
[----:B------:R-:W-:Y:S05]  /*12a40*/  BRA `(.L_x_2146) ;  /* 0xffffffe000487947 */ /* 0x000fea000383ffff */
.L_x_2096:
[----:B---3--:R3:W4:Y:S02]  /*12a50*/  SYNCS.PHASECHK.TRANS64.TRYWAIT P1, [R19+URZ+0x29860], R0 ;  /* 0x02986000130075a7 */ /* 0x008724000802017f */
[----:B----4-:R-:W-:Y:S05]  /*12a60*/  @!P1 NANOSLEEP.SYNCS 0x989680 ;  /* 0x009896800000995d */ /* 0x010fea0003900000 */
[----:B------:R-:W4:Y:S02]  /*12a70*/  @!P1 SYNCS.PHASECHK.TRANS64 P1, [R19+URZ+0x29860], R0 ;  /* 0x02986000130095a7 */ /* 0x000f24000802007f */
[----:B----4-:R-:W-:Y:S05]  /*12a80*/  @!P1 BRA `(.L_x_2096) ;  /* 0xfffffffc00f09947 */ /* 0x010fea000383ffff */
[----:B------:R-:W-:Y:S05]  /*12a90*/  BRA `(.L_x_2147) ;  /* 0xffffffe000507947 */ /* 0x000fea000383ffff */
.L_x_2103:
[----:B0-----:R0:W1:Y:S02]  /*12aa0*/  SYNCS.PHASECHK.TRANS64.TRYWAIT P1, [R16+URZ+0x29870], R3 ;  /* 0x02987003100075a7 */ /* 0x001064000802017f */
[----:B-1----:R-:W-:Y:S05]  /*12ab0*/  @!P1 NANOSLEEP.SYNCS 0x989680 ;  /* 0x009896800000995d */ /* 0x002fea0003900000 */
[----:B------:R-:W1:Y:S02]  /*12ac0*/  @!P1 SYNCS.PHASECHK.TRANS64 P1, [R16+URZ+0x29870], R3 ;  /* 0x02987003100095a7 */ /* 0x000e64000802007f */
[----:B-1----:R-:W-:Y:S05]  /*12ad0*/  @!P1 BRA `(.L_x_2103) ;  /* 0xfffffffc00f09947 */ /* 0x002fea000383ffff */
[----:B------:R-:W-:Y:S05]  /*12ae0*/  BRA `(.L_x_2148) ;  /* 0xffffffe800307947 */ /* 0x000fea000383ffff */
.L_x_2105:
[----:B0-----:R0:W1:Y:S02]  /*12af0*/  SYNCS.PHASECHK.TRANS64.TRYWAIT P1, [R16+URZ+0x29860], R3 ;  /* 0x02986003100075a7 */ /* 0x001064000802017f */
[----:B-1----:R-:W-:Y:S05]  /*12b00*/  @!P1 NANOSLEEP.SYNCS 0x989680 ;  /* 0x009896800000995d */ /* 0x002fea0003900000 */
[----:B------:R-:W1:Y:S02]  /*12b10*/  @!P1 SYNCS.PHASECHK.TRANS64 P1, [R16+URZ+0x29860], R3 ;  /* 0x02986003100095a7 */ /* 0x000e64000802007f */
[----:B-1----:R-:W-:Y:S05]  /*12b20*/  @!P1 BRA `(.L_x_2105) ;  /* 0xfffffffc00f09947 */ /* 0x002fea000383ffff */
[----:B------:R-:W-:Y:S05]  /*12b30*/  BRA `(.L_x_2149) ;  /* 0xffffffe800387947 */ /* 0x000fea000383ffff */
.L_x_2111:
[----:B0-----:R0:W1:Y:S02]  /*12b40*/  SYNCS.PHASECHK.TRANS64.TRYWAIT P0, [R3+URZ+0x29820], R0 ;  /* 0x02982000030075a7 */ /* 0x001064000800017f */
[----:B-1----:R-:W-:Y:S05]  /*12b50*/  @!P0 NANOSLEEP.SYNCS 0x989680 ;  /* 0x009896800000895d */ /* 0x002fea0003900000 */
[----:B------:R-:W1:Y:S02]  /*12b60*/  @!P0 SYNCS.PHASECHK.TRANS64 P0, [R3+URZ+0x29820], R0 ;  /* 0x02982000030085a7 */ /* 0x000e64000800007f */
[----:B-1----:R-:W-:Y:S05]  /*12b70*/  @!P0 BRA `(.L_x_2111) ;  /* 0xfffffffc00f08947 */ /* 0x002fea000383ffff */
[----:B------:R-:W-:Y:S05]  /*12b80*/  BRA `(.L_x_2150) ;  /* 0xfffffff000307947 */ /* 0x000fea000383ffff */
.L_x_2112:
        /* <DEDUP_REMOVED lines=8> */
[----:B0-----:R-:W-:Y:S05]  /*12c10*/  WARPSYNC.COLLECTIVE R15, `(.L_x_2152) ;  /* 0x000000000f087348 */ /* 0x001fea0003c00000 */
[----:B------:R1:W2:Y:S02]  /*12c20*/  SHFL.IDX P6, R14, R13, R12, R11 ;  /* 0x0000000c0d0e7389 */ /* 0x0002a400000c000b */
[----:B012---:R-:W-:Y:S01]  /*12c30*/  ENDCOLLECTIVE ;  /* 0x000000000000791b */ /* 0x007fe20003800000 */
.L_x_2152:
[----:B------:R-:W-:Y:S05]  /*12c40*/  BSYNC B0 ;  /* 0x0000000000007941 */ /* 0x000fea0003800000 */
.L_x_2151:
[----:B------:R-:W-:Y:S05]  /*12c50*/  BRA `(.L_x_2153) ;  /* 0xfffffff000187947 */ /* 0x000fea000383ffff */
.L_x_2115:
[----:B------:R-:W-:Y:S01]  /*12c60*/  BSSY B1, `(.L_x_2154) ;  /* 0x0000006000017945 */ /* 0x000fe20003800000 */
[----:B------:R-:W-:-:S07]  /*12c70*/  IMAD.MOV.U32 R15, RZ, RZ, -0x1 ;  /* 0xffffffffff0f7424 */ /* 0x000fce00078e00ff */
[----:B0-----:R-:W-:Y:S05]  /*12c80*/  WARPSYNC.COLLECTIVE R15, `(.L_x_2155) ;  /* 0x000000000f0c7348 */ /* 0x001fea0003c00000 */
[----:B------:R-:W-:Y:S02]  /*12c90*/  ELECT P6, UR62, PT ;  /* 0x00000000003e782f */ /* 0x000fe400038c0000 */
[----:B------:R-:W-:Y:S01]  /*12ca0*/  MOV R14, UR62 ;  /* 0x0000003e000e7c02 */ /* 0x000fe20008000f00 */
[----:B0-----:R-:W-:Y:S10]  /*12cb0*/  ENDCOLLECTIVE ;  /* 0x000000000000791b */ /* 0x001ff40003800000 */
.L_x_2155:
[----:B------:R-:W-:Y:S05]  /*12cc0*/  BSYNC B1 ;  /* 0x0000000000017941 */ /* 0x000fea0003800000 */
.L_x_2154:
[----:B------:R-:W-:Y:S05]  /*12cd0*/  BRA `(.L_x_2156) ;  /* 0xfffffff000107947 */ /* 0x000fea000383ffff */
.L_x_2117:
[----:B0-----:R0:W1:Y:S02]  /*12ce0*/  SYNCS.PHASECHK.TRANS64.TRYWAIT P1, [R7+URZ], R4 ;  /* 0x00000004070075a7 */ /* 0x001064000802017f */
[----:B-1----:R-:W-:Y:S05]  /*12cf0*/  @!P1 NANOSLEEP.SYNCS 0x989680 ;  /* 0x009896800000995d */ /* 0x002fea0003900000 */
[----:B------:R-:W1:Y:S02]  /*12d00*/  @!P1 SYNCS.PHASECHK.TRANS64 P1, [R7+URZ], R4 ;  /* 0x00000004070095a7 */ /* 0x000e64000802007f */
[----:B-1----:R-:W-:Y:S05]  /*12d10*/  @!P1 BRA `(.L_x_2117) ;  /* 0xfffffffc00f09947 */ /* 0x002fea000383ffff */
[----:B------:R-:W-:Y:S05]  /*12d20*/  BRA `(.L_x_2157) ;  /* 0xfffffff000487947 */ /* 0x000fea000383ffff */
.L_x_2118:
[----:B-1----:R1:W2:Y:S02]  /*12d30*/  SYNCS.PHASECHK.TRANS64.TRYWAIT P1, [R5+URZ], R0 ;  /* 0x00000000050075a7 */ /* 0x0022a4000802017f */
[----:B--2---:R-:W-:Y:S05]  /*12d40*/  @!P1 NANOSLEEP.SYNCS 0x989680 ;  /* 0x009896800000995d */ /* 0x004fea0003900000 */
[----:B------:R-:W2:Y:S02]  /*12d50*/  @!P1 SYNCS.PHASECHK.TRANS64 P1, [R5+URZ], R0 ;  /* 0x00000000050095a7 */ /* 0x000ea4000802007f */
[----:B--2---:R-:W-:Y:S05]  /*12d60*/  @!P1 BRA `(.L_x_2118) ;  /* 0xfffffffc00f09947 */ /* 0x004fea000383ffff */
[----:B------:R-:W-:Y:S05]  /*12d70*/  BRA `(.L_x_2158) ;  /* 0xfffffff0003c7947 */ /* 0x000fea000383ffff */
.L_x_2120:
[----:B-1----:R1:W2:Y:S02]  /*12d80*/  SYNCS.PHASECHK.TRANS64.TRYWAIT P1, [R5+URZ+0x29860], R4 ;  /* 0x02986004050075a7 */ /* 0x0022a4000802017f */
[----:B--2---:R-:W-:Y:S05]  /*12d90*/  @!P1 NANOSLEEP.SYNCS 0x989680 ;  /* 0x009896800000995d */ /* 0x004fea0003900000 */
[----:B------:R-:W2:Y:S02]  /*12da0*/  @!P1 SYNCS.PHASECHK.TRANS64 P1, [R5+URZ+0x29860], R4 ;  /* 0x02986004050095a7 */ /* 0x000ea4000802007f */
[----:B--2---:R-:W-:Y:S05]  /*12db0*/  @!P1 BRA `(.L_x_2120) ;  /* 0xfffffffc00f09947 */ /* 0x004fea000383ffff */
[----:B------:R-:W-:Y:S05]  /*12dc0*/  BRA `(.L_x_2159) ;  /* 0xfffffff0003c7947 */ /* 0x000fea000383ffff */
.L_x_2122:
[----:B--2---:R2:W3:Y:S02]  /*12dd0*/  SYNCS.PHASECHK.TRANS64.TRYWAIT P1, [R3+URZ+0x29860], R0 ;  /* 0x02986000030075a7 */ /* 0x0044e4000802017f */
[----:B---3--:R-:W-:Y:S05]  /*12de0*/  @!P1 NANOSLEEP.SYNCS 0x989680 ;  /* 0x009896800000995d */ /* 0x008fea0003900000 */
[----:B------:R-:W3:Y:S02]  /*12df0*/  @!P1 SYNCS.PHASECHK.TRANS64 P1, [R3+URZ+0x29860], R0 ;  /* 0x02986000030095a7 */ /* 0x000ee4000802007f */
[----:B---3--:R-:W-:Y:S05]  /*12e00*/  @!P1 BRA `(.L_x_2122) ;  /* 0xfffffffc00f09947 */ /* 0x008fea000383ffff */
[----:B------:R-:W-:Y:S05]  /*12e10*/  BRA `(.L_x_2160) ;  /* 0xfffffff0003c7947 */ /* 0x000fea000383ffff */
.L_x_2124:
[----:B---3--:R3:W4:Y:S02]  /*12e20*/  SYNCS.PHASECHK.TRANS64.TRYWAIT P0, [R5+URZ+0x29880], R4 ;  /* 0x02988004050075a7 */ /* 0x008724000800017f */
[----:B----4-:R-:W-:Y:S05]  /*12e30*/  @!P0 NANOSLEEP.SYNCS 0x989680 ;  /* 0x009896800000895d */ /* 0x010fea0003900000 */
[----:B------:R-:W4:Y:S02]  /*12e40*/  @!P0 SYNCS.PHASECHK.TRANS64 P0, [R5+URZ+0x29880], R4 ;  /* 0x02988004050085a7 */ /* 0x000f24000800007f */
[----:B----4-:R-:W-:Y:S05]  /*12e50*/  @!P0 BRA `(.L_x_2124) ;  /* 0xfffffffc00f08947 */ /* 0x010fea000383ffff */
[----:B------:R-:W-:Y:S05]  /*12e60*/  BRA `(.L_x_2125) ;  /* 0xfffffff000387947 */ /* 0x000fea000383ffff */
.L_x_2161:
        /* <DEDUP_REMOVED lines=9> */
.L_x_2856:


//--------------------- .text._ZN7cutlass13device_kernelIN5flash11enable_sm90INS1_16FlashAttnFwdSm90INS1_25CollectiveMainloopFwdSm90ILi2EN4cute5tupleIJNS5_1CILi1EEES8_S8_EEENS6_IJNS7_ILi128EEENS7_ILi160EEENS7_ILi192EEEEEELi128ENS_12float_e4m3_tEfNS_4arch4Sm90ELb1ELb0ELb0ELb1ELb0ELb0ELb0ELb1ELb1ELb1ELb0ELb0EEENS1_21CollectiveEpilogueFwdINS6_IJSA_SA_SB_EEES9_NS_10bfloat16_tESG_Li256ELb1ELb1ELb0ELb1EEENS1_36VarlenDynamicPersistentTileSchedulerILi128ELi160ELi256ELi128ELb0ELb1ELb1ELb1ELb1ELb1EEEEEEEEEvNT_6ParamsE --------------------------
	.section	.text._ZN7cutlass13device_kernelIN5flash11enable_sm90INS1_16FlashAttnFwdSm90INS1_25CollectiveMainloopFwdSm90ILi2EN4cute5tupleIJNS5_1CILi1EEES8_S8_EEENS6_IJNS7_ILi128EEENS7_ILi160EEENS7_ILi192EEEEEELi128ENS_12float_e4m3_tEfNS_4arch4Sm90ELb1ELb0ELb0ELb1ELb0ELb0ELb0ELb1ELb1ELb1ELb0ELb0EEENS1_21CollectiveEpilogueFwdINS6_IJSA_SA_SB_EEES9_NS_10bfloat16_tESG_Li256ELb1ELb1ELb0ELb1EEENS1_36VarlenDynamicPersistentTileSchedulerILi128ELi160ELi256ELi128ELb0ELb1ELb1ELb1ELb1ELb1EEEEEEEEEvNT_6ParamsE,"ax",@progbits
	.align	128
.text._ZN7cutlass13device_kernelIN5flash11enable_sm90INS1_16FlashAttnFwdSm90INS1_25CollectiveMainloopFwdSm90ILi2EN4cute5tupleIJNS5_1CILi1EEES8_S8_EEENS6_IJNS7_ILi128EEENS7_ILi160EEENS7_ILi192EEEEEELi128ENS_12float_e4m3_tEfNS_4arch4Sm90ELb1ELb0ELb0ELb1ELb0ELb0ELb0ELb1ELb1ELb1ELb0ELb0EEENS1_21CollectiveEpilogueFwdINS6_IJSA_SA_SB_EEES9_NS_10bfloat16_tESG_Li256ELb1ELb1ELb0ELb1EEENS1_36VarlenDynamicPersistentTileSchedulerILi128ELi160ELi256ELi128ELb0ELb1ELb1ELb1ELb1ELb1EEEEEEEEEvNT_6ParamsE:
        .type           _ZN7cutlass13device_kernelIN5flash11enable_sm90INS1_16FlashAttnFwdSm90INS1_25CollectiveMainloopFwdSm90ILi2EN4cute5tupleIJNS5_1CILi1EEES8_S8_EEENS6_IJNS7_ILi128EEENS7_ILi160EEENS7_ILi192EEEEEELi128ENS_12float_e4m3_tEfNS_4arch4Sm90ELb1ELb0ELb0ELb1ELb0ELb0ELb0ELb1ELb1ELb1ELb0ELb0EEENS1_21CollectiveEpilogueFwdINS6_IJSA_SA_SB_EEES9_NS_10bfloat16_tESG_Li256ELb1ELb1ELb0ELb1EEENS1_36VarlenDynamicPersistentTileSchedulerILi128ELi160ELi256ELi128ELb0ELb1ELb1ELb1ELb1ELb1EEEEEEEEEvNT_6ParamsE,@function
        .size           _ZN7cutlass13device_kernelIN5flash11enable_sm90INS1_16FlashAttnFwdSm90INS1_25CollectiveMainloopFwdSm90ILi2EN4cute5tupleIJNS5_1CILi1EEES8_S8_EEENS6_IJNS7_ILi128EEENS7_ILi160EEENS7_ILi192EEEEEELi128ENS_12float_e4m3_tEfNS_4arch4Sm90ELb1ELb0ELb0ELb1ELb0ELb0ELb0ELb1ELb1ELb1ELb0ELb0EEENS1_21CollectiveEpilogueFwdINS6_IJSA_SA_SB_EEES9_NS_10bfloat16_tESG_Li256ELb1ELb1ELb0ELb1EEENS1_36VarlenDynamicPersistentTileSchedulerILi128ELi160ELi256ELi128ELb0ELb1ELb1ELb1ELb1ELb1EEEEEEEEEvNT_6ParamsE,(.L_x_2857 - _ZN7cutlass13device_kernelIN5flash11enable_sm90INS1_16FlashAttnFwdSm90INS1_25CollectiveMainloopFwdSm90ILi2EN4cute5tupleIJNS5_1CILi1EEES8_S8_EEENS6_IJNS7_ILi128EEENS7_ILi160EEENS7_ILi192EEEEEELi128ENS_12float_e4m3_tEfNS_4arch4Sm90ELb1ELb0ELb0ELb1ELb0ELb0ELb0ELb1ELb1ELb1ELb0ELb0EEENS1_21CollectiveEpilogueFwdINS6_IJSA_SA_SB_EEES9_NS_10bfloat16_tESG_Li256ELb1ELb1ELb0ELb1EEENS1_36VarlenDynamicPersistentTileSchedulerILi128ELi160ELi256ELi128ELb0ELb1ELb1ELb1ELb1ELb1EEEEEEEEEvNT_6ParamsE)
        .other          _ZN7cutlass13device_kernelIN5flash11enable_sm90INS1_16FlashAttnFwdSm90INS1_25CollectiveMainloopFwdSm90ILi2EN4cute5tupleIJNS5_1CILi1EEES8_S8_EEENS6_IJNS7_ILi128EEENS7_ILi160EEENS7_ILi192EEEEEELi128ENS_12float_e4m3_tEfNS_4arch4Sm90ELb1ELb0ELb0ELb1ELb0ELb0ELb0ELb1ELb1ELb1ELb0ELb0EEENS1_21CollectiveEpilogueFwdINS6_IJSA_SA_SB_EEES9_NS_10bfloat16_tESG_Li256ELb1ELb1ELb0ELb1EEENS1_36VarlenDynamicPersistentTileSchedulerILi128ELi160ELi256ELi128ELb0ELb1ELb1ELb1ELb1ELb1EEEEEEEEEvNT_6ParamsE,@"STO_CUDA_ENTRY STV_DEFAULT"
_ZN7cutlass13device_kernelIN5flash11enable_sm90INS1_16FlashAttnFwdSm90INS1_25CollectiveMainloopFwdSm90ILi2EN4cute5tupleIJNS5_1CILi1EEES8_S8_EEENS6_IJNS7_ILi128EEENS7_ILi160EEENS7_ILi192EEEEEELi128ENS_12float_e4m3_tEfNS_4arch4Sm90ELb1ELb0ELb0ELb1ELb0ELb0ELb0ELb1ELb1ELb1ELb0ELb0EEENS1_21CollectiveEpilogueFwdINS6_IJSA_SA_SB_EEES9_NS_10bfloat16_tESG_Li256ELb1ELb1ELb0ELb1EEENS1_36VarlenDynamicPersistentTileSchedulerILi128ELi160ELi256ELi128ELb0ELb1ELb1ELb1ELb1ELb1EEEEEEEEEvNT_6ParamsE:
        /* <DEDUP_REMOVED lines=18> */
.L_x_2163:
[----:B------:R-:W-:Y:S05]  /*0120*/  BSYNC B0 ;  /* 0x0000000000007941 */ /* 0x000fea0003800000 */
.L_x_2162:
        /* <DEDUP_REMOVED lines=41> */
.L_x_2164:
        /* <DEDUP_REMOVED lines=22> */
.L_x_2165:
        /* <DEDUP_REMOVED lines=18> */
.L_x_2166:
        /* <DEDUP_REMOVED lines=22> */
.L_x_2167:
        /* <DEDUP_REMOVED lines=22> */
.L_x_2168:
[----:B------:R-:W-:Y:S01]  /*0900*/  PLOP3.LUT P0, PT, PT, PT, UP0, 0x80, 0x0 ;  /* 0x000000000000781c */ /* 0x000fe20003f0f008 */
[----:B------:R-:W-:Y:S01]  /*0910*/  UMOV UR38, 0x1 ;  /* 0x0000000100267882 */ /* 0x000fe20000000000 */
[----:B------:R-:W-:Y:S01]  /*0920*/  NOP ;  /* 0x0000000000007918 */ /* 0x000fe20000000000 */
[----:B------:R-:W-:Y:S01]  /*0930*/  USEL UR38, UR38, 0x2, !UP0 ;  /* 0x0000000226267887 */ /* 0x000fe2000c000000 */
[----:B------:R-:W-:Y:S01]  /*0940*/  ULDC.64 UR54, c[0x0][0x208] ;  /* 0x0000820000367ab9 */ /* 0x000fe20000000a00 */
[----:B012-4-:R-:W-:Y:S08]  /*0950*/  BAR.SYNC.DEFER_BLOCKING 0x0 ;  /* 0x0000000000007b1d */ /* 0x017ff00000010000 */
[----:B------:R-:W-:Y:S05]  /*0960*/  @!P0 BRA `(.L_x_2169) ;  /* 0x000000d800f88947 */ /* 0x000fea0003800000 */
.L_x_2170:
        /* <DEDUP_REMOVED lines=25> */
[----:B------:R-:W-:Y:S02]  /*0b00*/  UMOV UR52, URZ ;  /* 0x0000003f00347c82 */ /* 0x000fe40008000000 */
        /* <DEDUP_REMOVED lines=47> */
.L_x_2227:
[----:B012---:R-:W0:Y:S01]  /*0e00*/  LDC.64 R2, c[0x0][0xc88] ;  /* 0x00032200ff027b82 */ /* 0x007e220000000a00 */
[----:B------:R-:W-:Y:S01]  /*0e10*/  ULDC.64 UR6, c[0x0][0xa28] ;  /* 0x00028a0000067ab9 */ /* 0x000fe20000000a00 */
[----:B------:R-:W-:Y:S01]  /*0e20*/  ULDC.64 UR8, c[0x0][0xa18] ;  /* 0x0002860000087ab9 */ /* 0x000fe20000000a00 */
[----:B------:R-:W-:Y:S01]  /*0e30*/  ULDC UR4, c[0x0][0x424] ;  /* 0x0001090000047ab9 */ /* 0x000fe20000000800 */
[----:B0-----:R-:W-:-:S06]  /*0e40*/  IMAD.WIDE R2, R47, 0x4, R2 ;  /* 0x000000042f027825 */ /* 0x001fcc00078e0202 */
[----:B------:R-:W2:Y:S01]  /*0e50*/  LDG.E R2, desc[UR54][R2.64] ;  /* 0x0000003602027981 */ /* 0x000ea2000c1e1900 */
[----:B------:R-:W-:Y:S02]  /*0e60*/  UISETP.NE.U32.AND UP0, UPT, UR6, URZ, UPT ;  /* 0x0000003f0600728c */ /* 0x000fe4000bf05070 */
[----:B------:R-:W-:Y:S02]  /*0e70*/  UISETP.NE.U32.AND UP1, UPT, UR8, URZ, UPT ;  /* 0x0000003f0800728c */ /* 0x000fe4000bf25070 */
[----:B------:R-:W-:Y:S02]  /*0e80*/  UISETP.NE.AND.EX UP0, UPT, UR7, URZ, UPT, UP0 ;  /* 0x0000003f0700728c */ /* 0x000fe4000bf05300 */
[----:B------:R-:W-:-:S04]  /*0e90*/  UISETP.NE.AND.EX UP1, UPT, UR9, URZ, UPT, UP1 ;  /* 0x0000003f0900728c */ /* 0x000fc8000bf25310 */
[----:B------:R-:W-:Y:S02]  /*0ea0*/  PLOP3.LUT P0, PT, PT, PT, UP0, 0x80, 0x0 ;  /* 0x000000000000781c */ /* 0x000fe40003f0f008 */
[----:B------:R-:W-:Y:S02]  /*0eb0*/  PLOP3.LUT P2, PT, PT, PT, UP1, 0x80, 0x0 ;  /* 0x000000000000781c */ /* 0x000fe40003f4f018 */
[----:B--2---:R-:W-:-:S13]  /*0ec0*/  R2UR UR42, R2 ;  /* 0x00000000022a72ca */ /* 0x004fda00000e0000 */
[----:B------:R-:W-:Y:S02]  /*0ed0*/  USHF.R.S32.HI UR36, URZ, 0x1f, UR42 ;  /* 0x0000001f3f247899 */ /* 0x000fe4000801142a */
[----:B------:R-:W-:-:S04]  /*0ee0*/  @UP0 ULEA UR6, UP2, UR42, UR6, 0x2 ;  /* 0x000000062a060291 */ /* 0x000fc8000f84103f */
[----:B------:R-:W-:Y:S02]  /*0ef0*/  @UP0 ULEA.HI.X UR7, UR42, UR7, UR36, 0x2, UP2 ;  /* 0x000000072a070291 */ /* 0x000fe400090f1424 */
[----:B------:R-:W-:Y:S01]  /*0f00*/  @UP1 ULEA UR8, UP0, UR42, UR8, 0x2 ;  /* 0x000000082a081291 */ /* 0x000fe2000f80103f */
[----:B------:R-:W-:-:S03]  /*0f10*/  IMAD.U32 R2, RZ, RZ, UR6 ;  /* 0x00000006ff027e24 */ /* 0x000fc6000f8e00ff */
[----:B------:R-:W-:Y:S01]  /*0f20*/  @UP1 ULEA.HI.X UR9, UR42, UR9, UR36, 0x2, UP0 ;  /* 0x000000092a091291 */ /* 0x000fe200080f1424 */
[----:B------:R-:W-:Y:S01]  /*0f30*/  IMAD.U32 R3, RZ, RZ, UR7 ;  /* 0x00000007ff037e24 */ /* 0x000fe2000f8e00ff */
[----:B------:R-:W-:Y:S01]  /*0f40*/  ULDC.64 UR6, c[0x0][0x418] ;  /* 0x0001060000067ab9 */ /* 0x000fe20000000a00 */
[----:B------:R-:W-:-:S03]  /*0f50*/  IMAD.U32 R4, RZ, RZ, UR8 ;  /* 0x00000008ff047e24 */ /* 0x000fc6000f8e00ff */
[----:B------:R-:W-:Y:S01]  /*0f60*/  IMAD.U32 R5, RZ, RZ, UR9 ;  /* 0x00000009ff057e24 */ /* 0x000fe2000f8e00ff */
[----:B------:R-:W2:Y:S01]  /*0f70*/  @P0 LDG.E R2, desc[UR54][R2.64] ;  /* 0x0000003602020981 */ /* 0x000ea2000c1e1900 */
[----:B------:R-:W-:Y:S01]  /*0f80*/  UISETP.NE.U32.AND UP0, UPT, UR6, URZ, UPT ;  /* 0x0000003f0600728c */ /* 0x000fe2000bf05070 */
[----:B------:R-:W-:Y:S02]  /*0f90*/  ULDC.64 UR8, c[0x0][0xa20] ;  /* 0x0002880000087ab9 */ /* 0x000fe40000000a00 */
[----:B---3--:R-:W3:Y:S01]  /*0fa0*/  @P2 LDG.E R4, desc[UR54][R4.64] ;  /* 0x0000003604042981 */ /* 0x008ee2000c1e1900 */
[----:B------:R-:W-:Y:S01]  /*0fb0*/  UISETP.NE.AND.EX UP0, UPT, UR7, URZ, UPT, UP0 ;  /* 0x0000003f0700728c */ /* 0x000fe2000bf05300 */
[----:B------:R-:W-:Y:S01]  /*0fc0*/  ISETP.NE.U32.AND P1, PT, RZ, UR8, PT ;  /* 0x00000008ff007c0c */ /* 0x000fe2000bf25070 */
[----:B------:R-:W-:Y:S01]  /*0fd0*/  ULDC UR6, c[0x0][0x2f0] ;  /* 0x0000bc0000067ab9 */ /* 0x000fe20000000800 */
[----:B------:R-:W-:Y:S01]  /*0fe0*/  UMOV UR50, URZ ;  /* 0x0000003f00327c82 */ /* 0x000fe20008000000 */
[----:B------:R-:W-:Y:S01]  /*0ff0*/  USEL UR4, UR4, 0x1, UP0 ;  /* 0x0000000104047887 */ /* 0x000fe20008000000 */
[----:B------:R-:W-:Y:S01]  /*1000*/  ISETP.NE.AND.EX P1, PT, RZ, UR9, PT, P1 ;  /* 0x00000009ff007c0c */ /* 0x000fe2000bf25310 */
[----:B------:R-:W-:-:S02]  /*1010*/  ULDC UR51, c[0x0][0x288] ;  /* 0x0000a20000337ab9 */ /* 0x000fc40000000800 */
[----:B------:R-:W-:Y:S01]  /*1020*/  UIMAD UR4, UR4, UR6, URZ ;  /* 0x00000006040472a4 */ /* 0x000fe2000f8e023f */
[----:B--2---:R-:W-:Y:S02]  /*1030*/  @P0 R2UR UR50, R2 ;  /* 0x00000000023202ca */ /* 0x004fe400000e0000 */
[----:B---3--:R-:W-:Y:S01]  /*1040*/  @P2 R2UR UR51, R4 ;  /* 0x00000000043322ca */ /* 0x008fe200000e0000 */
[----:B----4-:R-:W-:-:S14]  /*1050*/  @P2 BRA `(.L_x_2171) ;  /* 0x0000000000342947 */ /* 0x010fdc0003800000 */
        /* <DEDUP_REMOVED lines=13> */
.L_x_2171:
[----:B------:R-:W-:Y:S01]  /*1130*/  UMOV UR43, UR48 ;  /* 0x00000030002b7c82 */ /* 0x000fe20008000000 */
[----:B------:R-:W-:Y:S05]  /*1140*/  @!P1 BRA `(.L_x_2172) ;  /* 0x00000000001c9947 */ /* 0x000fea0003800000 */
[----:B------:R-:W-:-:S04]  /*1150*/  ULEA UR4, UP0, UR42, UR8, 0x2 ;  /* 0x000000082a047291 */ /* 0x000fc8000f80103f */
[----:B------:R-:W-:Y:S02]  /*1160*/  ULEA.HI.X UR6, UR42, UR9, UR36, 0x2, UP0 ;  /* 0x000000092a067291 */ /* 0x000fe400080f1424 */
[----:B------:R-:W-:-:S04]  /*1170*/  IMAD.U32 R2, RZ, RZ, UR4 ;  /* 0x00000004ff027e24 */ /* 0x000fc8000f8e00ff */
[----:B------:R-:W-:-:S05]  /*1180*/  IMAD.U32 R3, RZ, RZ, UR6 ;  /* 0x00000006ff037e24 */ /* 0x000fca000f8e00ff */
[----:B------:R-:W2:Y:S02]  /*1190*/  LDG.E R2, desc[UR54][R2.64] ;  /* 0x0000003602027981 */ /* 0x000ea4000c1e1900 */
[----:B--2---:R-:W-:Y:S01]  /*11a0*/  R2UR UR4, R2 ;  /* 0x00000000020472ca */ /* 0x004fe200000e0000 */
[----:B------:R-:W-:-:S14]  /*11b0*/  BRA `(.L_x_2173) ;  /* 0x0000000000347947 */ /* 0x000fdc0003800000 */
.L_x_2172:
        /* <DEDUP_REMOVED lines=13> */
.L_x_2173:
[----:B------:R-:W-:Y:S01]  /*1290*/  ULDC.64 UR8, c[0x0][0x990] ;  /* 0x0002640000087ab9 */ /* 0x000fe20000000a00 */
[----:B------:R-:W-:Y:S01]  /*12a0*/  ULDC.64 UR6, c[0x0][0x998] ;  /* 0x0002660000067ab9 */ /* 0x000fe20000000a00 */
        /* <DEDUP_REMOVED lines=11> */
[----:B------:R-:W-:Y:S02]  /*1360*/  @UP0 UIMAD UR10, UR36, UR16, URZ ;  /* 0x00000010240a02a4 */ /* 0x000fe4000f8e023f */
[----:B------:R-:W-:Y:S02]  /*1370*/  @UP1 UIMAD UR12, UR36, UR18, URZ ;  /* 0x00000012240c12a4 */ /* 0x000fe4000f8e023f */
[----:B------:R-:W-:Y:S02]  /*1380*/  @UP0 UIMAD UR17, UR42, UR17, UR10 ;  /* 0x000000112a1102a4 */ /* 0x000fe4000f8e020a */
[----:B------:R-:W-:Y:S02]  /*1390*/  @UP1 UIMAD.WIDE.U32 UR10, UR42, UR18, URZ ;  /* 0x000000122a0a12a5 */ /* 0x000fe4000f8e003f */
[----:B------:R-:W-:-:S02]  /*13a0*/  @UP0 UIMAD.WIDE.U32 UR14, UR42, UR16, URZ ;  /* 0x000000102a0e02a5 */ /* 0x000fc4000f8e003f */
[----:B------:R-:W-:Y:S02]  /*13b0*/  @UP1 UIMAD UR18, UR42, UR19, UR12 ;  /* 0x000000132a1212a4 */ /* 0x000fe4000f8e020c */
[----:B------:R-:W-:Y:S02]  /*13c0*/  @UP1 USHF.R.S32.HI UR19, URZ, 0x1f, UR48 ;  /* 0x0000001f3f131899 */ /* 0x000fe40008011430 */
[----:B------:R-:W-:Y:S01]  /*13d0*/  @UP0 USHF.R.S32.HI UR16, URZ, 0x1f, UR48 ;  /* 0x0000001f3f100899 */ /* 0x000fe20008011430 */
[----:B------:R-:W-:Y:S01]  /*13e0*/  @UP1 ULDC.64 UR12, c[0x0][0x9c0] ;  /* 0x00027000000c1ab9 */ /* 0x000fe20000000a00 */
[----:B------:R-:W-:Y:S02]  /*13f0*/  @UP0 UIADD3 UR15, UR15, UR17, URZ ;  /* 0x000000110f0f0290 */ /* 0x000fe4000fffe03f */
[----:B------:R-:W-:Y:S02]  /*1400*/  @UP1 UIMAD UR17, UR19, UR12, URZ ;  /* 0x0000000c131112a4 */ /* 0x000fe4000f8e023f */
[----:B------:R-:W-:-:S02]  /*1410*/  @UP0 UIMAD UR16, UR16, UR20, URZ ;  /* 0x00000014101002a4 */ /* 0x000fc4000f8e023f */
[----:B------:R-:W-:Y:S02]  /*1420*/  @UP1 UIADD3 UR11, UR11, UR18, URZ ;  /* 0x000000120b0b1290 */ /* 0x000fe4000fffe03f */
[----:B------:R-:W-:Y:S02]  /*1430*/  @UP1 UIMAD UR17, UR48, UR13, UR17 ;  /* 0x0000000d301112a4 */ /* 0x000fe4000f8e0211 */
[----:B------:R-:W-:Y:S02]  /*1440*/  @UP0 UIMAD UR16, UR48, UR21, UR16 ;  /* 0x00000015301002a4 */ /* 0x000fe4000f8e0210 */
[----:B------:R-:W-:Y:S02]  /*1450*/  @UP0 UIMAD.WIDE.U32 UR14, UR48, UR20, UR14 ;  /* 0x00000014300e02a5 */ /* 0x000fe4000f8e000e */
[----:B------:R-:W-:Y:S02]  /*1460*/  @UP1 UIMAD.WIDE.U32 UR12, UR48, UR12, UR10 ;  /* 0x0000000c300c12a5 */ /* 0x000fe4000f8e000a */
[----:B------:R-:W-:-:S02]  /*1470*/  @UP0 UIADD3 UR11, UR15, UR16, URZ ;  /* 0x000000100f0b0290 */ /* 0x000fc4000fffe03f */
[----:B------:R-:W-:Y:S02]  /*1480*/  @UP0 ULEA UR8, UP2, UR14, UR8, 0x2 ;  /* 0x000000080e080291 */ /* 0x000fe4000f84103f */
[----:B------:R-:W-:Y:S02]  /*1490*/  @UP1 UIADD3 UR10, UR13, UR17, URZ ;  /* 0x000000110d0a1290 */ /* 0x000fe4000fffe03f */
[----:B------:R-:W-:Y:S02]  /*14a0*/  @UP1 ULEA UR6, UP3, UR12, UR6, 0x2 ;  /* 0x000000060c061291 */ /* 0x000fe4000f86103f */
[----:B------:R-:W-:Y:S01]  /*14b0*/  @UP0 ULEA.HI.X UR9, UR14, UR9, UR11, 0x2, UP2 ;  /* 0x000000090e090291 */ /* 0x000fe200090f140b */
[----:B------:R-:W-:Y:S01]  /*14c0*/  IMAD.U32 R4, RZ, RZ, UR8 ;  /* 0x00000008ff047e24 */ /* 0x000fe2000f8e00ff */
[----:B------:R-:W-:Y:S02]  /*14d0*/  @UP1 ULEA.HI.X UR7, UR12, UR7, UR10, 0x2, UP3 ;  /* 0x000000070c071291 */ /* 0x000fe400098f140a */
[----:B------:R-:W-:Y:S01]  /*14e0*/  IMAD.U32 R6, RZ, RZ, UR6 ;  /* 0x00000006ff067e24 */ /* 0x000fe2000f8e00ff */
[----:B------:R-:W-:Y:S01]  /*14f0*/  USHF.L.U32 UR37, UR5, 0x7, URZ ;  /* 0x0000000705257899 */ /* 0x000fe2000800063f */
[----:B------:R-:W-:Y:S01]  /*1500*/  IMAD.U32 R5, RZ, RZ, UR9 ;  /* 0x00000009ff057e24 */ /* 0x000fe2000f8e00ff */
[----:B------:R-:W-:Y:S01]  /*1510*/  ULDC UR6, c[0x0][0x988] ;  /* 0x0002620000067ab9 */ /* 0x000fe20000000800 */
[----:B------:R-:W-:Y:S01]  /*1520*/  IMAD.U32 R7, RZ, RZ, UR7 ;  /* 0x00000007ff077e24 */ /* 0x000fe2000f8e00ff */
[----:B------:R-:W-:-:S02]  /*1530*/  ULDC UR5, c[0x0][0x448] ;  /* 0x0001120000057ab9 */ /* 0x000fc40000000800 */
[----:B------:R-:W2:Y:S04]  /*1540*/  @P0 LDG.E R3, desc[UR54][R4.64] ;  /* 0x0000003604030981 */ /* 0x000ea8000c1e1900 */
[----:B------:R0:W2:Y:S01]  /*1550*/  @P1 LDG.E R0, desc[UR54][R6.64] ;  /* 0x0000003606001981 */ /* 0x0000a2000c1e1900 */
[----:B------:R-:W-:Y:S01]  /*1560*/  UISETP.NE.AND UP0, UPT, UR5, 0x1, UPT ;  /* 0x000000010500788c */ /* 0x000fe2000bf05270 */
[----:B------:R-:W-:Y:S01]  /*1570*/  PLOP3.LUT P0, PT, PT, PT, PT, 0x80, 0x0 ;  /* 0x000000000000781c */ /* 0x000fe20003f0f070 */
[----:B------:R-:W-:Y:S01]  /*1580*/  UIADD3 UR50, -UR50, UR4, URZ ;  /* 0x0000000432327290 */ /* 0x000fe2000fffe13f */
[----:B------:R-:W-:Y:S02]  /*1590*/  CS2R R86, SRZ ;  /* 0x0000000000567805 */ /* 0x000fe4000001ff00 */
[----:B------:R-:W-:-:S02]  /*15a0*/  CS2R R84, SRZ ;  /* 0x0000000000547805 */ /* 0x000fc4000001ff00 */
[----:B------:R-:W-:Y:S01]  /*15b0*/  CS2R R8, SRZ ;  /* 0x0000000000087805 */ /* 0x000fe2000001ff00 */
[----:B------:R-:W-:Y:S01]  /*15c0*/  UIADD3 UR7, UR50, 0xa0, -UR51 ;  /* 0x000000a032077890 */ /* 0x000fe2000fffe833 */
[----:B------:R-:W-:Y:S02]  /*15d0*/  CS2R R78, SRZ ;  /* 0x00000000004e7805 */ /* 0x000fe4000001ff00 */
[----:B------:R-:W-:Y:S02]  /*15e0*/  CS2R R10, SRZ ;  /* 0x00000000000a7805 */ /* 0x000fe4000001ff00 */
[----:B0-----:R-:W-:Y:S02]  /*15f0*/  CS2R R6, SRZ ;  /* 0x0000000000067805 */ /* 0x001fe4000001ff00 */
[----:B------:R-:W-:Y:S01]  /*1600*/  CS2R R76, SRZ ;  /* 0x00000000004c7805 */ /* 0x000fe2000001ff00 */
[----:B------:R-:W-:Y:S01]  /*1610*/  @UP0 ULDC UR4, c[0x0][0x44c] ;  /* 0x0001130000040ab9 */ /* 0x000fe20000000800 */
[----:B------:R-:W-:Y:S01]  /*1620*/  @UP0 ULDC UR8, c[0x0][0x450] ;  /* 0x0001140000080ab9 */ /* 0x000fe20000000800 */
        /* <DEDUP_REMOVED lines=29> */
[----:B------:R-:W-:-:S04]  /*1800*/  UIADD3 UR6, UR37, 0x7f, URZ ;  /* 0x0000007f25067890 */ /* 0x000fc8000fffe03f */
[----:B------:R-:W-:Y:S01]  /*1810*/  UIMAD.WIDE.U32 UR4, UR6, UR4, URZ ;  /* 0x00000004060472a5 */ /* 0x000fe2000f8e003f */
[----:B------:R-:W-:Y:S01]  /*1820*/  R2UR UR39, R0 ;  /* 0x00000000002772ca */ /* 0x000fe200000e0000 */
[----:B------:R-:W-:Y:S02]  /*1830*/  UIADD3 UR4, UR50, 0x9f, URZ ;  /* 0x0000009f32047890 */ /* 0x000fe4000fffe03f */
        /* <DEDUP_REMOVED lines=44> */
.L_x_2175:
        /* <DEDUP_REMOVED lines=9> */
.L_x_2325:
[----:B------:R-:W-:Y:S05]  /*1b90*/  @!P0 BRA `(.L_x_2177) ;  /* 0x0000000000048947 */ /* 0x000fea0003800000 */
[----:B------:R-:W-:Y:S01]  /*1ba0*/  BPT.TRAP 0x1 ;  /* 0x000000040000795c */ /* 0x000fe20000300000 */
.L_x_2177:
[----:B------:R-:W-:Y:S02]  /*1bb0*/  IMAD.U32 R2, RZ, RZ, UR52 ;  /* 0x00000034ff027e24 */ /* 0x000fe4000f8e00ff */
[----:B0-----:R-:W-:-:S03]  /*1bc0*/  IMAD.U32 R3, RZ, RZ, UR45 ;  /* 0x0000002dff037e24 */ /* 0x001fc6000f8e00ff */
[----:B------:R-:W-:Y:S02]  /*1bd0*/  LEA R2, R2, UR41, 0x3 ;  /* 0x0000002902027c11 */ /* 0x000fe4000f8e18ff */
[----:B------:R-:W-:-:S04]  /*1be0*/  SHF.L.U32 R3, R3, 0x1f, RZ ;  /* 0x0000001f03037819 */ /* 0x000fc800000006ff */
[----:B------:R0:W1:Y:S01]  /*1bf0*/  SYNCS.PHASECHK.TRANS64.TRYWAIT P2, [R2+URZ+0x29830], R3 ;  /* 0x02983003020075a7 */ /* 0x000062000804017f */
[----:B------:R-:W-:Y:S05]  /*1c00*/  @!P0 BRA `(.L_x_2178) ;  /* 0x0000000000048947 */ /* 0x000fea0003800000 */
[----:B------:R-:W-:Y:S01]  /*1c10*/  BPT.TRAP 0x1 ;  /* 0x000000040000795c */ /* 0x000fe20000300000 */
.L_x_2178:
[----:B------:R-:W2:Y:S02]  /*1c20*/  S2R R0, SR_TID.X ;  /* 0x0000000000007919 */ /* 0x000ea40000002100 */
[----:B--2---:R-:W-:Y:S01]  /*1c30*/  LOP3.LUT P1, RZ, R0, 0x7f, RZ, 0xc0, !PT ;  /* 0x0000007f00ff7812 */ /* 0x004fe2000782c0ff */
[----:B-1----:R-:W-:-:S12]  /*1c40*/  @P2 BRA `(.L_x_2179) ;  /* 0x0000000000082947 */ /* 0x002fd80003800000 */
[----:B------:R-:W1:Y:S02]  /*1c50*/  SYNCS.PHASECHK.TRANS64.TRYWAIT P2, [R2+URZ+0x29830], R3 ;  /* 0x02983003020075a7 */ /* 0x000e64000804017f */
[----:B-1----:R-:W-:Y:S05]  /*1c60*/  @!P2 BRA `(.L_x_2180) ;  /* 0x000001200058a947 */ /* 0x002fea0003800000 */
.L_x_2179:
        /* <DEDUP_REMOVED lines=10> */
[----:B------:R-:W-:Y:S01]  /*1d10*/  IMAD.MOV.U32 R10, RZ, RZ, R0 ;  /* 0x000000ffff0a7224 */ /* 0x000fe200078e0000 */
[----:B------:R-:W-:Y:S01]  /*1d20*/  UMOV UR24, UR20 ;  /* 0x0000001400187c82 */ /* 0x000fe20008000000 */
[----:B------:R-:W-:Y:S01]  /*1d30*/  UIADD3 UR6, UR20, 0x2, URZ ;  /* 0x0000000214067890 */ /* 0x000fe2000fffe03f */
[----:B01----:R-:W-:Y:S01]  /*1d40*/  @!P1 VIADD R2, R2, 0x29840 ;  /* 0x0002984002029836 */ /* 0x003fe20000000000 */
[----:B------:R-:W-:Y:S01]  /*1d50*/  ULOP3.LUT UR49, UR4, 0x10000, URZ, 0xfc, !UPT ;  /* 0x0001000004317892 */ /* 0x000fe2000f8efc3f */
[----:B------:R-:W-:Y:S01]  /*1d60*/  UMOV UR7, 0x80000020 ;  /* 0x8000002000077882 */ /* 0x000fe20000000000 */
[----:B------:R-:W-:-:S02]  /*1d70*/  UIADD3 UR10, UR20, 0x200, URZ ;  /* 0x00000200140a7890 */ /* 0x000fc4000fffe03f */
[----:B------:R-:W-:Y:S01]  /*1d80*/  @!P1 PRMT R2, RZ, 0x654, R2 ;  /* 0x00000654ff029816 */ /* 0x000fe20000000002 */
        /* <DEDUP_REMOVED lines=100> */
[----:B------:R-:W-:-:S03]  /*23d0*/  UISETP.NE.AND UP0, UPT, UR10, 0x1, UPT ;  /* 0x000000010a00788c */ /* 0x000fc6000bf05270 */
[----:B------:R-:W-:-:S03]  /*23e0*/  UMOV UR10, UR37 ;  /* 0x00000025000a7c82 */ /* 0x000fc60008000000 */
[----:B------:R-:W-:-:S05]  /*23f0*/  PLOP3.LUT P2, PT, PT, PT, UP0, 0x80, 0x0 ;  /* 0x000000000000781c */ /* 0x000fca0003f4f008 */
[----:B------:R-:W-:Y:S01]  /*2400*/  @UP0 ULDC UR11, c[0x0][0x450] ;  /* 0x00011400000b0ab9 */ /* 0x000fe20000000800 */
        /* <DEDUP_REMOVED lines=42> */
[----:B------:R-:W-:-:S04]  /*26b0*/  @UP0 ULDC UR6, c[0x0][0x450] ;  /* 0x0001140000060ab9 */ /* 0x000fc80000000800 */
[----:B------:R-:W-:Y:S01]  /*26c0*/  @P2 SHF.R.U32.HI R10, RZ, UR6, R3 ;  /* 0x00000006ff0a2c19 */ /* 0x000fe20008011603 */
[----:B------:R-:W-:-:S04]  /*26d0*/  UIMAD UR6, UR53, -0xa0, UR50 ;  /* 0xffffff60350678a4 */ /* 0x000fc8000f8e0232 */
[----:B------:R-:W0:Y:S01]  /*26e0*/  SHFL.IDX PT, R3, R10, RZ, 0x1c1f ;  /* 0x001c1fff0a037589 */ /* 0x000e2200000e0000 */
[----:B------:R-:W-:-:S03]  /*26f0*/  UIADD3 UR6, UR6, 0xa0, URZ ;  /* 0x000000a006067890 */ /* 0x000fc6000fffe03f */
[----:B------:R-:W1:Y:S03]  /*2700*/  SHFL.IDX PT, R10, R10, 0x1, 0x1c1f ;  /* 0x003c1f000a0a7f89 */ /* 0x000e6600000e0000 */
[----:B------:R-:W-:Y:S01]  /*2710*/  IMAD.U32 R4, RZ, RZ, UR6 ;  /* 0x00000006ff047e24 */ /* 0x000fe2000f8e00ff */
[----:B------:R-:W-:-:S03]  /*2720*/  @UP0 ULDC UR6, c[0x0][0x44c] ;  /* 0x0001130000060ab9 */ /* 0x000fc60000000800 */
[----:B------:R-:W-:Y:S01]  /*2730*/  IMAD R11, R17, -0x2, R4 ;  /* 0xfffffffe110b7824 */ /* 0x000fe200078e0204 */
[----:B------:R-:W-:Y:S02]  /*2740*/  WARPGROUP.DEPBAR.LE gsb0, 0x0 ;  /* 0x00008000000079c5 */ /* 0x000fe40000010000 */
[----:B------:R-:W-:-:S06]  /*2750*/  WARPGROUP.ARRIVE ;  /* 0x00000000000079c5 */ /* 0x000fcc0000000000 */
[----:B------:R-:W-:Y:S01]  /*2760*/  QGMMA.64x32x32.F32.E4M3.E4M3 R40, gdesc[UR16], R40, gsb0 ;  /* 0x00600000102879f3 */ /* 0x000fe20008000828 */
[----:B------:R-:W-:Y:S01]  /*2770*/  UMOV UR18, UR7 ;  /* 0x0000000700127c82 */ /* 0x000fe20008000000 */
[----:B------:R-:W-:Y:S01]  /*2780*/  UMOV UR19, 0x80000020 ;  /* 0x8000002000137882 */ /* 0x000fe20000000000 */
[----:B------:R-:W-:Y:S02]  /*2790*/  UMOV UR7, 0xffffff60 ;  /* 0xffffff6000077882 */ /* 0x000fe40000000000 */
[----:B------:R-:W-:-:S06]  /*27a0*/  UIMAD UR7, UR53, UR7, 0xa1 ;  /* 0x000000a1350774a4 */ /* 0x000fcc000f8e0207 */
[----:B------:R-:W-:Y:S01]  /*27b0*/  IMAD.U32 R0, RZ, RZ, UR7 ;  /* 0x00000007ff007e24 */ /* 0x000fe2000f8e00ff */
[----:B------:R-:W-:-:S03]  /*27c0*/  UIMAD.WIDE.U32 UR6, UR37, UR6, URZ ;  /* 0x00000006250672a5 */ /* 0x000fc6000f8e003f */
[----:B------:R-:W-:Y:S01]  /*27d0*/  IMAD R0, R17, -0x2, R0 ;  /* 0xfffffffe11007824 */ /* 0x000fe200078e0200 */
[----:B------:R-:W-:-:S04]  /*27e0*/  @UP0 USHF.R.U32.HI UR10, URZ, UR11, UR7 ;  /* 0x0000000b3f0a0299 */ /* 0x000fc80008011607 */
[----:B------:R-:W-:Y:S01]  /*27f0*/  IADD3 R12, -R5, UR50, R0 ;  /* 0x00000032050c7c10 */ /* 0x000fe2000fffe100 */
[----:B------:R-:W-:-:S03]  /*2800*/  UIADD3 UR6, UR10, UR50, -UR51 ;  /* 0x000000320a067290 */ /* 0x000fc6000fffe833 */
[----:B0-----:R-:W-:Y:S01]  /*2810*/  VIADDMNMX R3, R3, R12, R11, PT ;  /* 0x0000000c03037246 */ /* 0x001fe2000380010b */
[----:B------:R-:W-:-:S03]  /*2820*/  UIMAD.WIDE UR6, UR6, 0x66666667, URZ ;  /* 0x66666667060678a5 */ /* 0x000fc6000f8e023f */
[C---:B------:R-:W-:Y:S01]  /*2830*/  ISETP.GT.AND P3, PT, R3.reuse, RZ, PT ;  /* 0x000000ff0300720c */ /* 0x040fe20003f64270 */
[----:B------:R-:W-:Y:S01]  /*2840*/  USHF.R.U32.HI UR6, URZ, 0x1f, UR7 ;  /* 0x0000001f3f067899 */ /* 0x000fe20008011607 */
[C---:B------:R-:W-:Y:S02]  /*2850*/  ISETP.GT.AND P4, PT, R3.reuse, 0x1, PT ;  /* 0x000000010300780c */ /* 0x040fe40003f84270 */
[----:B------:R-:W-:Y:S01]  /*2860*/  ISETP.GT.AND P5, PT, R3, 0x8, PT ;  /* 0x000000080300780c */ /* 0x000fe20003fa4270 */
[----:B------:R-:W-:-:S04]  /*2870*/  ULEA.HI.SX32 UR6, UR7, UR6, 0x1a ;  /* 0x0000000607067291 */ /* 0x000fc8000f8fd23f */
[----:B------:R-:W-:-:S04]  /*2880*/  UISETP.LT.AND UP1, UPT, URZ, UR6, UPT ;  /* 0x000000063f00728c */ /* 0x000fc8000bf21270 */
[----:B------:R-:W-:-:S04]  /*2890*/  USEL UR53, URZ, UR6, !UP1 ;  /* 0x000000063f357287 */ /* 0x000fc8000c800000 */
[----:B------:R-:W-:Y:S01]  /*28a0*/  UISETP.GE.AND UP1, UPT, UR56, UR53, UPT ;  /* 0x000000353800728c */ /* 0x000fe2000bf26270 */
        /* <DEDUP_REMOVED lines=64> */
[----:B-1----:R-:W-:-:S04]  /*2cb0*/  VIADDMNMX R73, R10, R12, R11, PT ;  /* 0x0000000c0a497246 */ /* 0x002fc8000380010b */
[----:B------:R-:W-:-:S04]  /*2cc0*/  ISETP.GT.AND P5, PT, R73, 0x8, PT ;  /* 0x000000084900780c */ /* 0x000fc80003fa4270 */
[----:B------:R-:W-:Y:S01]  /*2cd0*/  FSEL R94, R94, -INF , P5 ;  /* 0xff8000005e5e7808 */ /* 0x000fe20002800000 */
[----:B------:R-:W-:Y:S02]  /*2ce0*/  WARPGROUP.DEPBAR.LE gsb0, 0x0 ;  /* 0x00008000000079c5 */ /* 0x000fe40000010000 */
[----:B------:R-:W-:Y:S01]  /*2cf0*/  WARPGROUP.ARRIVE ;  /* 0x00000000000079c5 */ /* 0x000fe20000000000 */
[----:B------:R-:W-:Y:S02]  /*2d00*/  FSEL R114, R56, -INF , P4 ;  /* 0xff80000038727808 */ /* 0x000fe40002000000 */
[----:B------:R-:W-:Y:S02]  /*2d10*/  ISETP.GT.AND P4, PT, R3, 0x48, PT ;  /* 0x000000480300780c */ /* 0x000fe40003f84270 */
[----:B------:R-:W-:Y:S01]  /*2d20*/  FSEL R116, R57, -INF , P3 ;  /* 0xff80000039747808 */ /* 0x000fe20001800000 */
[----:B------:R-:W-:Y:S01]  /*2d30*/  QGMMA.64x32x32.F32.E4M3.E4M3 R40, gdesc[UR20], R40, gsb0 ;  /* 0x00600000142879f3 */ /* 0x000fe20008000828 */
[----:B------:R-:W-:Y:S01]  /*2d40*/  UIADD3 UR22, UR28, 0x702, URZ ;  /* 0x000007021c167890 */ /* 0x000fe2000fffe03f */
[----:B------:R-:W-:Y:S01]  /*2d50*/  FMNMX.FTZ R5, R114, R5, !PT ;  /* 0x0000000572057209 */ /* 0x000fe20007810000 */
[----:B------:R-:W-:Y:S01]  /*2d60*/  UMOV UR23, 0x80000020 ;  /* 0x8000002000177882 */ /* 0x000fe20000000000 */
        /* <DEDUP_REMOVED lines=21> */
[----:B------:R-:W-:Y:S01]  /*2ec0*/  WARPGROUP.ARRIVE ;  /* 0x00000000000079c5 */ /* 0x000fe20000000000 */
[----:B------:R-:W-:Y:S02]  /*2ed0*/  FSEL R40, R40, -INF , P4 ;  /* 0xff80000028287808 */ /* 0x000fe40002000000 */
[----:B------:R-:W-:Y:S02]  /*2ee0*/  ISETP.GT.AND P4, PT, R3, 0x68, PT ;  /* 0x000000680300780c */ /* 0x000fe40003f84270 */
[----:B------:R-:W-:Y:S01]  /*2ef0*/  FSEL R41, R41, -INF , P3 ;  /* 0xff80000029297808 */ /* 0x000fe20001800000 */
[----:B------:R-:W-:Y:S01]  /*2f00*/  QGMMA.64x32x32.F32.E4M3.E4M3 R24, gdesc[UR20], R24, gsb0 ;  /* 0x00600000141879f3 */ /* 0x000fe20008000818 */
        /* <DEDUP_REMOVED lines=20> */
[----:B------:R-:W-:Y:S01]  /*3050*/  FMNMX.FTZ R5, R53, R0, !PT ;  /* 0x0000000035057209 */ /* 0x000fe20007810000 */
[----:B------:R-:W-:Y:S02]  /*3060*/  WARPGROUP.DEPBAR.LE gsb0, 0x0 ;  /* 0x00008000000079c5 */ /* 0x000fe40000010000 */
[----:B------:R-:W-:Y:S01]  /*3070*/  FSEL R24, R24, -INF , P4 ;  /* 0xff80000018187808 */ /* 0x000fe20002000000 */
[----:B------:R0:W-:Y:S01]  /*3080*/  @!P1 SYNCS.ARRIVE.TRANS64.RED.A1T0 RZ, [R2+URZ], RZ ;  /* 0x000000ff02ff99a7 */ /* 0x0001e2000810043f */
        /* <DEDUP_REMOVED lines=18> */
[----:B------:R-:W-:Y:S02]  /*31b0*/  FSEL R37, R37, -INF , P3 ;  /* 0xff80000025257808 */ /* 0x000fe40001800000 */
[----:B------:R-:W-:Y:S01]  /*31c0*/  FMNMX.FTZ R0, R36, R3, !PT ;  /* 0x0000000324007209 */ /* 0x000fe20007810000 */
[----:B------:R-:W-:Y:S01]  /*31d0*/  IMAD.U32 R3, RZ, RZ, UR39 ;  /* 0x00000027ff037e24 */ /* 0x000fe2000f8e00ff */
[----:B------:R-:W-:-:S02]  /*31e0*/  ISETP.GT.AND P4, PT, R73, 0x1, PT ;  /* 0x000000014900780c */ /* 0x000fc40003f84270 */
[----:B------:R-:W-:Y:S02]  /*31f0*/  FMNMX.FTZ R5, R37, R0, !PT ;  /* 0x0000000025057209 */ /* 0x000fe40007810000 */
        /* <DEDUP_REMOVED lines=447> */
[----:B------:R-:W-:-:S07]  /*4df0*/  IMAD.MOV.U32 R87, RZ, RZ, RZ ;  /* 0x000000ffff577224 */ /* 0x000fce00078e00ff */
.L_x_2191:
[----:B------:R-:W-:Y:S01]  /*4e00*/  ISETP.NE.AND P4, PT, RZ, UR44, PT ;  /* 0x0000002cff007c0c */ /* 0x000fe2000bf85270 */
[----:B------:R-:W-:-:S04]  /*4e10*/  UISETP.NE.AND UP1, UPT, UR57, 0x1, UPT ;  /* 0x000000013900788c */ /* 0x000fc8000bf25270 */
[----:B------:R-:W-:-:S04]  /*4e20*/  USEL UR45, URZ, 0x1, UP1 ;  /* 0x000000013f2d7887 */ /* 0x000fc80008800000 */
[----:B------:R-:W-:-:S04]  /*4e30*/  ULOP3.LUT UR45, UR58, UR45, URZ, 0x3c, !UPT ;  /* 0x0000002d3a2d7292 */ /* 0x000fc8000f8e3c3f */
[----:B------:R-:W-:Y:S08]  /*4e40*/  @P4 BRA `(.L_x_2182) ;  /* 0x0000000000384947 */ /* 0x000ff00003800000 */
[----:B------:R-:W-:Y:S05]  /*4e50*/  @!P0 BRA `(.L_x_2183) ;  /* 0x0000000000048947 */ /* 0x000fea0003800000 */
[----:B------:R-:W-:Y:S01]  /*4e60*/  BPT.TRAP 0x1 ;  /* 0x000000040000795c */ /* 0x000fe20000300000 */
.L_x_2183:
        /* <DEDUP_REMOVED lines=9> */
.L_x_2184:
[----:B-1----:R-:W-:Y:S05]  /*4f00*/  @P3 BRA `(.L_x_2182) ;  /* 0x0000000000083947 */ /* 0x002fea0003800000 */
[----:B------:R-:W1:Y:S02]  /*4f10*/  SYNCS.PHASECHK.TRANS64.TRYWAIT P3, [UR6+0x29830], R0 ;  /* 0x02983000ff0075a7 */ /* 0x000e640008060146 */
[----:B-1----:R-:W-:Y:S05]  /*4f20*/  @!P3 BRA `(.L_x_2185) ;  /* 0x000000ec00bcb947 */ /* 0x002fea0003800000 */
.L_x_2182:
        /* <DEDUP_REMOVED lines=191> */
.L_x_2187:
[----:B------:R-:W-:Y:S01]  /*5b20*/  ULEA UR6, UR57, UR41, 0x3 ;  /* 0x0000002939067291 */ /* 0x000fe2000f8e183f */
[----:B------:R-:W-:-:S05]  /*5b30*/  IMAD.U32 R0, RZ, RZ, UR58 ;  /* 0x0000003aff007e24 */ /* 0x000fca000f8e00ff */
[----:B------:R-:W-:-:S04]  /*5b40*/  SHF.L.U32 R0, R0, 0x1f, RZ ;  /* 0x0000001f00007819 */ /* 0x000fc800000006ff */
[----:B------:R0:W1:Y:S01]  /*5b50*/  SYNCS.PHASECHK.TRANS64.TRYWAIT P3, [UR6+0x29850], R0 ;  /* 0x02985000ff0075a7 */ /* 0x0000620008060146 */
[----:B------:R-:W-:Y:S05]  /*5b60*/  @!P0 BRA `(.L_x_2188) ;  /* 0x0000000000048947 */ /* 0x000fea0003800000 */
[----:B------:R-:W-:Y:S01]  /*5b70*/  BPT.TRAP 0x1 ;  /* 0x000000040000795c */ /* 0x000fe20000300000 */
.L_x_2188:
[----:B-1----:R-:W-:Y:S05]  /*5b80*/  @P3 BRA `(.L_x_2186) ;  /* 0x0000000000083947 */ /* 0x002fea0003800000 */
[----:B------:R-:W1:Y:S02]  /*5b90*/  SYNCS.PHASECHK.TRANS64.TRYWAIT P3, [UR6+0x29850], R0 ;  /* 0x02985000ff0075a7 */ /* 0x000e640008060146 */
[----:B-1----:R-:W-:Y:S05]  /*5ba0*/  @!P3 BRA `(.L_x_2189) ;  /* 0x000000e000b4b947 */ /* 0x002fea0003800000 */
.L_x_2186:
[----:B------:R-:W-:Y:S01]  /*5bb0*/  VIADD R15, R18, UR37 ;  /* 0x00000025120f7c36 */ /* 0x000fe20008000000 */
[----:B------:R-:W-:Y:S01]  /*5bc0*/  @UP0 ULDC UR6, c[0x0][0x44c] ;  /* 0x0001130000060ab9 */ /* 0x000fe20000000800 */
[----:B------:R-:W-:Y:S01]  /*5bd0*/  IMAD.U32 R9, RZ, RZ, UR51 ;  /* 0x00000033ff097e24 */ /* 0x000fe2000f8e00ff */
        /* <DEDUP_REMOVED lines=11> */
[----:B------:R-:W2:Y:S02]  /*5c90*/  SHFL.IDX PT, R15, R15, 0x1, 0x1c1f ;  /* 0x003c1f000f0f7f89 */ /* 0x000ea400000e0000 */
[----:B------:R-:W-:Y:S01]  /*5ca0*/  IMAD R6, R17, -0x2, R6 ;  /* 0xfffffffe11067824 */ /* 0x000fe200078e0206 */
[----:B------:R-:W-:-:S04]  /*5cb0*/  USHF.R.U32.HI UR6, URZ, 0x4, UR6 ;  /* 0x000000043f067899 */ /* 0x000fc80008011606 */
[----:B------:R-:W-:Y:S01]  /*5cc0*/  IADD3 R6, -R9, UR50, R6 ;  /* 0x0000003209067c10 */ /* 0x000fe2000fffe106 */
[----:B------:R-:W-:-:S04]  /*5cd0*/  ULOP3.LUT UR6, UR6, 0x3fff, URZ, 0xc0, !UPT ;  /* 0x00003fff06067892 */ /* 0x000fc8000f8ec03f */
[----:B------:R-:W-:-:S04]  /*5ce0*/  ULOP3.LUT UR6, UR6, 0x10000, URZ, 0xfc, !UPT ;  /* 0x0001000006067892 */ /* 0x000fc8000f8efc3f */
[----:B------:R-:W-:Y:S01]  /*5cf0*/  UIMAD UR10, UR57, 0x500, UR6 ;  /* 0x00000500390a78a4 */ /* 0x000fe2000f8e0206 */
[----:B-1----:R-:W-:Y:S01]  /*5d00*/  IMAD.IADD R0, R6, 0x1, R7 ;  /* 0x0000000106007824 */ /* 0x002fe200078e0207 */
[----:B0-----:R-:W-:-:S04]  /*5d10*/  SHF.R.U32.HI R196, RZ, 0x7, R196 ;  /* 0x00000007ffc47819 */ /* 0x001fc800000116c4 */
[C---:B------:R-:W-:Y:S01]  /*5d20*/  ISETP.GT.AND P3, PT, R0.reuse, RZ, PT ;  /* 0x000000ff0000720c */ /* 0x040fe20003f64270 */
[----:B------:R-:W-:Y:S01]  /*5d30*/  UMOV UR6, UR10 ;  /* 0x0000000a00067c82 */ /* 0x000fe20008000000 */
[----:B------:R-:W-:Y:S01]  /*5d40*/  ISETP.GT.AND P4, PT, R0, 0x1, PT ;  /* 0x000000010000780c */ /* 0x000fe20003f84270 */
[----:B------:R-:W-:Y:S01]  /*5d50*/  QGMMA.64x128x32.F32.E4M3.E4M3 R24, R184, gdesc[UR4], R24, gsb0 ;  /* 0x01e00004b8187df3 */ /* 0x000fe20008000818 */
[----:B------:R-:W-:Y:S01]  /*5d60*/  FSEL R21, R152, -INF , P3 ;  /* 0xff80000098157808 */ /* 0x000fe20001800000 */
[----:B------:R-:W-:Y:S01]  /*5d70*/  UIADD3 UR6, UR10, 0x100, URZ ;  /* 0x000001000a067890 */ /* 0x000fe2000fffe03f */
[----:B------:R-:W-:Y:S01]  /*5d80*/  ISETP.GT.AND P3, PT, R0, 0x8, PT ;  /* 0x000000080000780c */ /* 0x000fe20003f64270 */
[----:B------:R-:W-:Y:S01]  /*5d90*/  UMOV UR7, 0xc0000010 ;  /* 0xc000001000077882 */ /* 0x000fe20000000000 */
[----:B------:R-:W-:Y:S01]  /*5da0*/  FSEL R9, R153, -INF , P4 ;  /* 0xff80000099097808 */ /* 0x000fe20002000000 */
[----:B--2---:R-:W-:Y:S01]  /*5db0*/  IMAD.IADD R6, R6, 0x1, R15 ;  /* 0x0000000106067824 */ /* 0x004fe200078e020f */
        /* <DEDUP_REMOVED lines=120> */
[C---:B------:R-:W-:Y:S02]  /*6540*/  ISETP.GT.AND P4, PT, R6.reuse, RZ, PT ;  /* 0x000000ff0600720c */ /* 0x040fe40003f84270 */
[----:B------:R-:W-:Y:S02]  /*6550*/  FMNMX.FTZ R10, R101, R0, !PT ;  /* 0x00000000650a7209 */ /* 0x000fe40007810000 */
[----:B------:R-:W-:-:S02]  /*6560*/  ISETP.GT.AND P5, PT, R6, 0x1, PT ;  /* 0x000000010600780c */ /* 0x000fc40003fa4270 */
[----:B------:R-:W-:Y:S01]  /*6570*/  FSEL R154, R154, -INF , P4 ;  /* 0xff8000009a9a7808 */ /* 0x000fe20002000000 */
[----:B------:R-:W0:Y:S01]  /*6580*/  SHFL.BFLY PT, R201, R10, 0x2, 0x1f ;  /* 0x0c401f000ac97f89 */ /* 0x000e2200000e0000 */
[----:B------:R-:W-:Y:S02]  /*6590*/  ISETP.GT.AND P4, PT, R6, 0x8, PT ;  /* 0x000000080600780c */ /* 0x000fe40003f84270 */
[----:B------:R-:W-:Y:S02]  /*65a0*/  FSEL R155, R155, -INF , P5 ;  /* 0xff8000009b9b7808 */ /* 0x000fe40002800000 */
[----:B------:R-:W-:Y:S02]  /*65b0*/  FMNMX.FTZ R136, R154, R5, !PT ;  /* 0x000000059a887209 */ /* 0x000fe40007810000 */
[----:B------:R-:W-:Y:S02]  /*65c0*/  ISETP.GT.AND P5, PT, R6, 0x9, PT ;  /* 0x000000090600780c */ /* 0x000fe40003fa4270 */
[----:B------:R-:W-:-:S02]  /*65d0*/  FSEL R158, R158, -INF , P4 ;  /* 0xff8000009e9e7808 */ /* 0x000fc40002000000 */
[C---:B------:R-:W-:Y:S02]  /*65e0*/  ISETP.GT.AND P4, PT, R6.reuse, 0x10, PT ;  /* 0x000000100600780c */ /* 0x040fe40003f84270 */
[----:B------:R-:W-:Y:S02]  /*65f0*/  FSEL R159, R159, -INF , P5 ;  /* 0xff8000009f9f7808 */ /* 0x000fe40002800000 */
[----:B------:R-:W-:Y:S02]  /*6600*/  ISETP.GT.AND P5, PT, R6, 0x11, PT ;  /* 0x000000110600780c */ /* 0x000fe40003fa4270 */
[----:B------:R-:W-:Y:S02]  /*6610*/  FSEL R162, R162, -INF , P4 ;  /* 0xff800000a2a27808 */ /* 0x000fe40002000000 */
[----:B------:R-:W-:Y:S02]  /*6620*/  ISETP.GT.AND P4, PT, R6, 0x18, PT ;  /* 0x000000180600780c */ /* 0x000fe40003f84270 */
[----:B------:R-:W-:-:S02]  /*6630*/  FSEL R163, R163, -INF , P5 ;  /* 0xff800000a3a37808 */ /* 0x000fc40002800000 */
[----:B------:R-:W-:Y:S02]  /*6640*/  ISETP.GT.AND P5, PT, R6, 0x19, PT ;  /* 0x000000190600780c */ /* 0x000fe40003fa4270 */
[----:B0-----:R-:W-:Y:S02]  /*6650*/  FMNMX.FTZ R201, R10, R201, !PT ;  /* 0x000000c90ac97209 */ /* 0x001fe40007810000 */
[----:B------:R-:W-:Y:S02]  /*6660*/  FSEL R166, R166, -INF , P4 ;  /* 0xff800000a6a67808 */ /* 0x000fe40002000000 */
[----:B------:R-:W-:Y:S01]  /*6670*/  FSEL R167, R167, -INF , P5 ;  /* 0xff800000a7a77808 */ /* 0x000fe20002800000 */
[----:B------:R-:W0:Y:S01]  /*6680*/  SHFL.BFLY PT, R0, R201, 0x1, 0x1f ;  /* 0x0c201f00c9007f89 */ /* 0x000e2200000e0000 */
[C---:B------:R-:W-:Y:S02]  /*6690*/  ISETP.GT.AND P4, PT, R6.reuse, 0x20, PT ;  /* 0x000000200600780c */ /* 0x040fe40003f84270 */
[----:B------:R-:W-:-:S04]  /*66a0*/  ISETP.GT.AND P5, PT, R6, 0x21, PT ;  /* 0x000000210600780c */ /* 0x000fc80003fa4270 */
[----:B------:R-:W-:Y:S02]  /*66b0*/  FSEL R139, R139, -INF , P5 ;  /* 0xff8000008b8b7808 */ /* 0x000fe40002800000 */
[----:B------:R-:W-:-:S04]  /*66c0*/  ISETP.GT.AND P5, PT, R6, 0x29, PT ;  /* 0x000000290600780c */ /* 0x000fc80003fa4270 */
[----:B------:R-:W-:Y:S02]  /*66d0*/  FSEL R143, R143, -INF , P5 ;  /* 0xff8000008f8f7808 */ /* 0x000fe40002800000 */
[----:B------:R-:W-:-:S04]  /*66e0*/  ISETP.GT.AND P5, PT, R6, 0x31, PT ;  /* 0x000000310600780c */ /* 0x000fc80003fa4270 */
[----:B------:R-:W-:Y:S01]  /*66f0*/  FSEL R147, R147, -INF , P5 ;  /* 0xff80000093937808 */ /* 0x000fe20002800000 */
[----:B------:R-:W-:Y:S02]  /*6700*/  WARPGROUP.DEPBAR.LE gsb0, 0x0 ;  /* 0x00008000000079c5 */ /* 0x000fe40000010000 */
[----:B------:R-:W-:Y:S01]  /*6710*/  ISETP.GT.AND P5, PT, R6, 0x39, PT ;  /* 0x000000390600780c */ /* 0x000fe20003fa4270 */
[----:B------:R-:W-:Y:S01]  /*6720*/  WARPGROUP.ARRIVE ;  /* 0x00000000000079c5 */ /* 0x000fe20000000000 */
[----:B0-----:R-:W-:Y:S02]  /*6730*/  FMNMX.FTZ R0, R201, R0, !PT ;  /* 0x00000000c9007209 */ /* 0x001fe40007810000 */
[----:B------:R-:W-:Y:S02]  /*6740*/  FSEL R151, R151, -INF , P5 ;  /* 0xff80000097977808 */ /* 0x000fe40002800000 */
[C---:B------:R-:W-:Y:S01]  /*6750*/  FSETP.NEU.FTZ.AND P3, PT, R0.reuse, -INF , PT ;  /* 0xff8000000000780b */ /* 0x040fe20003f7d000 */
[----:B------:R-:W-:-:S01]  /*6760*/  FFMA.FTZ R8, R0, R185, -8 ;  /* 0xc100000000087423 */ /* 0x000fc200000100b9 */
[----:B------:R-:W-:Y:S01]  /*6770*/  ISETP.GT.AND P5, PT, R6, 0x41, PT ;  /* 0x000000410600780c */ /* 0x000fe20003fa4270 */
[----:B------:R-:W-:Y:S01]  /*6780*/  QGMMA.64x128x32.F32.E4M3.E4M3 R24, R176, gdesc[UR4], R24, gsb0 ;  /* 0x01e00004b0187df3 */ /* 0x000fe20008000818 */
[----:B------:R-:W-:-:S02]  /*6790*/  UIADD3 UR6, UR10, 0x300, URZ ;  /* 0x000003000a067890 */ /* 0x000fc4000fffe03f */
[----:B------:R-:W-:Y:S01]  /*67a0*/  FSEL R8, R8, RZ, P3 ;  /* 0x000000ff08087208 */ /* 0x000fe20001800000 */
[----:B------:R-:W-:Y:S01]  /*67b0*/  UMOV UR7, 0xc0000010 ;  /* 0xc000001000077882 */ /* 0x000fe20000000000 */
[----:B------:R-:W-:Y:S02]  /*67c0*/  FSEL R123, R123, -INF , P5 ;  /* 0xff8000007b7b7808 */ /* 0x000fe40002800000 */
[----:B------:R-:W-:Y:S01]  /*67d0*/  ISETP.GT.AND P5, PT, R6, 0x49, PT ;  /* 0x000000490600780c */ /* 0x000fe20003fa4270 */
[--C-:B------:R-:W-:Y:S01]  /*67e0*/  FFMA.FTZ R15, R161, UR39, -R8.reuse ;  /* 0x00000027a10f7c23 */ /* 0x100fe20008010808 */
[----:B------:R-:W-:Y:S01]  /*67f0*/  FMNMX.FTZ R161, R155, R136, !PT ;  /* 0x000000889ba17209 */ /* 0x000fe20007810000 */
[--C-:B------:R-:W-:Y:S01]  /*6800*/  FFMA.FTZ R136, R157, UR39, -R8.reuse ;  /* 0x000000279d887c23 */ /* 0x100fe20008010808 */
[----:B------:R-:W-:-:S01]  /*6810*/  FFMA.FTZ R148, R153, UR39, -R8 ;  /* 0x0000002799947c23 */ /* 0x000fc20008010808 */
[----:B------:R-:W-:Y:S01]  /*6820*/  FSEL R127, R127, -INF , P5 ;  /* 0xff8000007f7f7808 */ /* 0x000fe20002800000 */
[----:B------:R-:W-:-:S01]  /*6830*/  FFMA.FTZ R152, R149, UR39, -R8 ;  /* 0x0000002795987c23 */ /* 0x000fc20008010808 */
[----:B------:R-:W-:Y:S01]  /*6840*/  FMNMX.FTZ R140, R158, R161, !PT ;  /* 0x000000a19e8c7209 */ /* 0x000fe20007810000 */
[----:B------:R-:W-:-:S01]  /*6850*/  FFMA.FTZ R21, R21, UR39, -R8 ;  /* 0x0000002715157c23 */ /* 0x000fc20008010808 */
[----:B------:R-:W-:Y:S01]  /*6860*/  ISETP.GT.AND P5, PT, R6, 0x51, PT ;  /* 0x000000510600780c */ /* 0x000fe20003fa4270 */
[----:B------:R-:W-:-:S01]  /*6870*/  FFMA.FTZ R9, R9, UR39, -R8 ;  /* 0x0000002709097c23 */ /* 0x000fc20008010808 */
        /* <DEDUP_REMOVED lines=355> */
.L_x_2190:
        /* <DEDUP_REMOVED lines=116> */
.L_x_2181:
[----:B------:R-:W-:-:S13]  /*85f0*/  ISETP.LE.AND P2, PT, RZ, UR56, PT ;  /* 0x00000038ff007c0c */ /* 0x000fda000bf43270 */
[----:B------:R-:W-:Y:S05]  /*8600*/  @!P2 BRA `(.L_x_2192) ;  /* 0x0000002c0028a947 */ /* 0x000fea0003800000 */
[----:B------:R-:W-:Y:S01]  /*8610*/  IMAD.MOV.U32 R7, RZ, RZ, R6 ;  /* 0x000000ffff077224 */ /* 0x000fe200078e0006 */
[----:B------:R-:W-:Y:S01]  /*8620*/  UMOV UR51, UR45 ;  /* 0x0000002d00337c82 */ /* 0x000fe20008000000 */
[----:B------:R-:W-:Y:S01]  /*8630*/  IMAD.MOV.U32 R5, RZ, RZ, R0 ;  /* 0x000000ffff057224 */ /* 0x000fe200078e0000 */
[----:B------:R-:W-:-:S06]  /*8640*/  UMOV UR50, UR52 ;  /* 0x0000003400327c82 */ /* 0x000fcc0008000000 */
.L_x_2202:
        /* <DEDUP_REMOVED lines=9> */
.L_x_2194:
[----:B------:R-:W-:Y:S01]  /*86e0*/  ULEA UR6, UR52, UR41, 0x3 ;  /* 0x0000002934067291 */ /* 0x000fe2000f8e183f */
[----:B------:R-:W-:-:S05]  /*86f0*/  IMAD.U32 R0, RZ, RZ, UR45 ;  /* 0x0000002dff007e24 */ /* 0x000fca000f8e00ff */
[----:B------:R-:W-:-:S04]  /*8700*/  SHF.L.U32 R0, R0, 0x1f, RZ ;  /* 0x0000001f00007819 */ /* 0x000fc800000006ff */
[----:B------:R0:W1:Y:S01]  /*8710*/  SYNCS.PHASECHK.TRANS64.TRYWAIT P2, [UR6+0x29830], R0 ;  /* 0x02983000ff0075a7 */ /* 0x0000620008040146 */
[----:B------:R-:W-:Y:S05]  /*8720*/  @!P0 BRA `(.L_x_2195) ;  /* 0x0000000000048947 */ /* 0x000fea0003800000 */
[----:B------:R-:W-:Y:S01]  /*8730*/  BPT.TRAP 0x1 ;  /* 0x000000040000795c */ /* 0x000fe20000300000 */
.L_x_2195:
[----:B-1----:R-:W-:Y:S05]  /*8740*/  @P2 BRA `(.L_x_2193) ;  /* 0x0000000000082947 */ /* 0x002fea0003800000 */
[----:B------:R-:W1:Y:S02]  /*8750*/  SYNCS.PHASECHK.TRANS64.TRYWAIT P2, [UR6+0x29830], R0 ;  /* 0x02983000ff0075a7 */ /* 0x000e640008040146 */
[----:B-1----:R-:W-:Y:S05]  /*8760*/  @!P2 BRA `(.L_x_2196) ;  /* 0x000000b400dca947 */ /* 0x002fea0003800000 */
.L_x_2193:
        /* <DEDUP_REMOVED lines=188> */
.L_x_2198:
[----:B------:R-:W-:Y:S01]  /*9330*/  ULEA UR6, UR50, UR41, 0x3 ;  /* 0x0000002932067291 */ /* 0x000fe2000f8e183f */
[----:B------:R-:W-:-:S05]  /*9340*/  IMAD.U32 R0, RZ, RZ, UR51 ;  /* 0x00000033ff007e24 */ /* 0x000fca000f8e00ff */
[----:B------:R-:W-:-:S04]  /*9350*/  SHF.L.U32 R0, R0, 0x1f, RZ ;  /* 0x0000001f00007819 */ /* 0x000fc800000006ff */
[----:B------:R0:W1:Y:S01]  /*9360*/  SYNCS.PHASECHK.TRANS64.TRYWAIT P2, [UR6+0x29850], R0 ;  /* 0x02985000ff0075a7 */ /* 0x0000620008040146 */
[----:B------:R-:W-:Y:S05]  /*9370*/  @!P0 BRA `(.L_x_2199) ;  /* 0x0000000000048947 */ /* 0x000fea0003800000 */
[----:B------:R-:W-:Y:S01]  /*9380*/  BPT.TRAP 0x1 ;  /* 0x000000040000795c */ /* 0x000fe20000300000 */
.L_x_2199:
[----:B-1----:R-:W-:Y:S05]  /*9390*/  @P2 BRA `(.L_x_2197) ;  /* 0x0000000000082947 */ /* 0x002fea0003800000 */
[----:B------:R-:W1:Y:S02]  /*93a0*/  SYNCS.PHASECHK.TRANS64.TRYWAIT P2, [UR6+0x29850], R0 ;  /* 0x02985000ff0075a7 */ /* 0x000e640008040146 */
[----:B-1----:R-:W-:Y:S05]  /*93b0*/  @!P2 BRA `(.L_x_2200) ;  /* 0x000000a800e0a947 */ /* 0x002fea0003800000 */
.L_x_2197:
        /* <DEDUP_REMOVED lines=379> */
.L_x_2201:
        /* <DEDUP_REMOVED lines=116> */
.L_x_2192:
[----:B------:R-:W-:Y:S06]  /*b2b0*/  BAR.ARV 0x8, 0x180 ;  /* 0x0206000000007b1d */ /* 0x000fec0000002000 */
[----:B------:R-:W-:Y:S05]  /*b2c0*/  @!P0 BRA `(.L_x_2203) ;  /* 0x0000000000048947 */ /* 0x000fea0003800000 */
[----:B------:R-:W-:Y:S01]  /*b2d0*/  BPT.TRAP 0x1 ;  /* 0x000000040000795c */ /* 0x000fe20000300000 */
.L_x_2203:
[----:B------:R-:W-:Y:S01]  /*b2e0*/  ULEA UR9, UR52, UR41, 0x3 ;  /* 0x0000002934097291 */ /* 0x000fe2000f8e183f */
[----:B------:R-:W-:-:S05]  /*b2f0*/  IMAD.U32 R4, RZ, RZ, UR45 ;  /* 0x0000002dff047e24 */ /* 0x000fca000f8e00ff */
[----:B------:R-:W-:-:S04]  /*b300*/  SHF.L.U32 R4, R4, 0x1f, RZ ;  /* 0x0000001f04047819 */ /* 0x000fc800000006ff */
[----:B------:R0:W1:Y:S01]  /*b310*/  SYNCS.PHASECHK.TRANS64.TRYWAIT P1, [UR9+0x29850], R4 ;  /* 0x02985004ff0075a7 */ /* 0x0000620008020149 */
[----:B------:R-:W-:Y:S05]  /*b320*/  @!P0 BRA `(.L_x_2204) ;  /* 0x0000000000048947 */ /* 0x000fea0003800000 */
[----:B------:R-:W-:Y:S01]  /*b330*/  BPT.TRAP 0x1 ;  /* 0x000000040000795c */ /* 0x000fe20000300000 */
.L_x_2204:
[----:B-1----:R-:W-:Y:S05]  /*b340*/  @P1 BRA `(.L_x_2205) ;  /* 0x0000000000081947 */ /* 0x002fea0003800000 */
[----:B------:R-:W1:Y:S02]  /*b350*/  SYNCS.PHASECHK.TRANS64.TRYWAIT P1, [UR9+0x29850], R4 ;  /* 0x02985004ff0075a7 */ /* 0x000e640008020149 */
[----:B-1----:R-:W-:Y:S05]  /*b360*/  @!P1 BRA `(.L_x_2206) ;  /* 0x0000008c000c9947 */ /* 0x002fea0003800000 */
.L_x_2205:
        /* <DEDUP_REMOVED lines=38> */
[----:B------:R-:W-:Y:S01]  /*b5d0*/  UIADD3 UR4, UR8, 0x300, URZ ;  /* 0x0000030008047890 */ /* 0x000fe2000fffe03f */
[----:B------:R-:W-:Y:S02]  /*b5e0*/  WARPGROUP.DEPBAR.LE gsb0, 0x0 ;  /* 0x00008000000079c5 */ /* 0x000fe40000010000 */
[----:B------:R-:W-:-:S06]  /*b5f0*/  WARPGROUP.ARRIVE ;  /* 0x00000000000079c5 */ /* 0x000fcc0000000000 */
[----:B------:R-:W-:Y:S01]  /*b600*/  QGMMA.64x128x32.F32.E4M3.E4M3 R24, R176, gdesc[UR4], R24, gsb0 ;  /* 0x01e00004b0187df3 */ /* 0x000fe20008000818 */
[----:B------:R-:W-:Y:S01]  /*b610*/  UMOV UR6, UR4 ;  /* 0x0000000400067c82 */ /* 0x000fe20008000000 */
[----:B------:R-:W-:Y:S01]  /*b620*/  UMOV UR7, 0xc0000010 ;  /* 0xc000001000077882 */ /* 0x000fe20000000000 */
        /* <DEDUP_REMOVED lines=44> */
.L_x_2207:
        /* <DEDUP_REMOVED lines=22> */
[----:B------:R-:W-:Y:S01]  /*ba50*/  FMUL.FTZ R49, R34, R0 ;  /* 0x0000000022317220 */ /* 0x000fe20000410000 */
        /* <DEDUP_REMOVED lines=51> */
.L_x_2174:
        /* <DEDUP_REMOVED lines=35> */
[----:B------:R-:W-:Y:S02]  /*bfc0*/  F2FP.BF16.F32.PACK_AB R38, R38, R49 ;  /* 0x000000312626723e */ /* 0x000fe400000010ff */
[----:B------:R-:W-:Y:S02]  /*bfd0*/  F2FP.BF16.F32.PACK_AB R39, R39, R34 ;  /* 0x000000222727723e */ /* 0x000fe400000010ff */
[----:B------:R-:W-:Y:S02]  /*bfe0*/  F2FP.BF16.F32.PACK_AB R25, R62, R25 ;  /* 0x000000193e19723e */ /* 0x000fe400000010ff */
[----:B------:R-:W-:Y:S02]  /*bff0*/  MOV R4, R0 ;  /* 0x0000000000047202 */ /* 0x000fe40000000f00 */
[----:B0-----:R-:W-:-:S02]  /*c000*/  MOV R5, R51 ;  /* 0x0000003300057202 */ /* 0x001fc40000000f00 */
[----:B------:R-:W-:Y:S02]  /*c010*/  F2FP.BF16.F32.PACK_AB R24, R63, R24 ;  /* 0x000000183f18723e */ /* 0x000fe400000010ff */
[----:B------:R-:W-:Y:S01]  /*c020*/  F2FP.BF16.F32.PACK_AB R13, R76, R13 ;  /* 0x0000000d4c0d723e */ /* 0x000fe200000010ff */
[----:B------:R-:W-:Y:S01]  /*c030*/  IMAD.WIDE R6, R191, 0x2, R4 ;  /* 0x00000002bf067825 */ /* 0x000fe200078e0204 */
[----:B------:R-:W-:Y:S02]  /*c040*/  F2FP.BF16.F32.PACK_AB R12, R77, R12 ;  /* 0x0000000c4d0c723e */ /* 0x000fe400000010ff */
[----:B------:R-:W-:Y:S02]  /*c050*/  F2FP.BF16.F32.PACK_AB R37, R37, R40 ;  /* 0x000000282525723e */ /* 0x000fe400000010ff */
[C---:B------:R-:W-:Y:S02]  /*c060*/  IADD3 R61, P1, R6.reuse, 0x40, RZ ;  /* 0x00000040063d7810 */ /* 0x040fe40007f3e0ff */
[----:B------:R-:W-:-:S02]  /*c070*/  IADD3 R63, P2, R6, 0x60, RZ ;  /* 0x00000060063f7810 */ /* 0x000fc40007f5e0ff */
[----:B------:R-:W-:Y:S02]  /*c080*/  LOP3.LUT R10, R61, 0x380, RZ, 0xc0, !PT ;  /* 0x000003803d0a7812 */ /* 0x000fe400078ec0ff */
[----:B------:R-:W-:Y:S02]  /*c090*/  F2FP.BF16.F32.PACK_AB R31, R31, R42 ;  /* 0x0000002a1f1f723e */ /* 0x000fe400000010ff */
[----:B------:R-:W-:Y:S02]  /*c0a0*/  SHF.R.U64 R10, R10, 0x3, RZ ;  /* 0x000000030a0a7819 */ /* 0x000fe400000012ff */
[----:B------:R-:W-:Y:S02]  /*c0b0*/  F2FP.BF16.F32.PACK_AB R36, R36, R41 ;  /* 0x000000292424723e */ /* 0x000fe400000010ff */
[----:B------:R-:W-:Y:S02]  /*c0c0*/  F2FP.BF16.F32.PACK_AB R30, R30, R43 ;  /* 0x0000002b1e1e723e */ /* 0x000fe400000010ff */
[----:B------:R-:W-:-:S02]  /*c0d0*/  SEL R46, R9, R8, P0 ;  /* 0x00000008092e7207 */ /* 0x000fc40000000000 */
[----:B------:R-:W-:Y:S02]  /*c0e0*/  SEL R45, R8, R9, P0 ;  /* 0x00000009082d7207 */ /* 0x000fe40000000000 */
[----:B------:R-:W-:Y:S02]  /*c0f0*/  IADD3 R67, P4, R6, 0x4020, RZ ;  /* 0x0000402006437810 */ /* 0x000fe40007f9e0ff */
[----:B------:R-:W-:Y:S02]  /*c100*/  F2FP.BF16.F32.PACK_AB R27, R54, R27 ;  /* 0x0000001b361b723e */ /* 0x000fe400000010ff */
[----:B------:R-:W-:Y:S02]  /*c110*/  LOP3.LUT R9, R6, 0x380, RZ, 0xc0, !PT ;  /* 0x0000038006097812 */ /* 0x000fe400078ec0ff */
[----:B------:R-:W-:Y:S02]  /*c120*/  F2FP.BF16.F32.PACK_AB R33, R52, R33 ;  /* 0x000000213421723e */ /* 0x000fe400000010ff */
[----:B------:R-:W-:-:S02]  /*c130*/  F2FP.BF16.F32.PACK_AB R32, R53, R32 ;  /* 0x000000203520723e */ /* 0x000fc400000010ff */
[----:B------:R-:W-:Y:S02]  /*c140*/  SEL R44, R13, R12, P0 ;  /* 0x0000000c0d2c7207 */ /* 0x000fe40000000000 */
[----:B------:R-:W-:Y:S01]  /*c150*/  SEL R43, R12, R13, P0 ;  /* 0x0000000d0c2b7207 */ /* 0x000fe20000000000 */
[--C-:B------:R-:W-:Y:S01]  /*c160*/  IMAD.X R13, RZ, RZ, R7.reuse, P4 ;  /* 0x000000ffff0d7224 */ /* 0x100fe200020e0607 */
[----:B------:R-:W-:Y:S02]  /*c170*/  SEL R50, R38, R39, P0 ;  /* 0x0000002726327207 */ /* 0x000fe40000000000 */
[----:B------:R-:W-:Y:S02]  /*c180*/  SEL R54, R25, R24, P0 ;  /* 0x0000001819367207 */ /* 0x000fe40000000000 */
[----:B------:R-:W-:Y:S01]  /*c190*/  SEL R51, R24, R25, P0 ;  /* 0x0000001918337207 */ /* 0x000fe20000000000 */
[----:B------:R-:W-:Y:S01]  /*c1a0*/  IMAD.X R25, RZ, RZ, R7, P1 ;  /* 0x000000ffff197224 */ /* 0x000fe200008e0607 */
[----:B------:R-:W-:-:S02]  /*c1b0*/  IADD3 R59, P6, R6, 0x20, RZ ;  /* 0x00000020063b7810 */ /* 0x000fc40007fde0ff */
[----:B------:R-:W-:Y:S02]  /*c1c0*/  SEL R39, R39, R38, P0 ;  /* 0x0000002627277207 */ /* 0x000fe40000000000 */
[----:B------:R-:W-:Y:S02]  /*c1d0*/  LOP3.LUT R12, R63, 0x380, RZ, 0xc0, !PT ;  /* 0x000003803f0c7812 */ /* 0x000fe400078ec0ff */
[----:B------:R-:W-:Y:S02]  /*c1e0*/  LOP3.LUT R24, R10, R61, RZ, 0x3c, !PT ;  /* 0x0000003d0a187212 */ /* 0x000fe400078e3cff */
[----:B------:R-:W-:Y:S02]  /*c1f0*/  F2FP.BF16.F32.PACK_AB R29, R60, R29 ;  /* 0x0000001d3c1d723e */ /* 0x000fe400000010ff */
[----:B------:R-:W-:Y:S02]  /*c200*/  SEL R42, R37, R36, P0 ;  /* 0x00000024252a7207 */ /* 0x000fe40000000000 */
[----:B------:R-:W-:-:S02]  /*c210*/  SEL R38, R31, R30, P0 ;  /* 0x0000001e1f267207 */ /* 0x000fc40000000000 */
[----:B------:R-:W-:Y:S02]  /*c220*/  LOP3.LUT R10, R67, 0x380, RZ, 0xc0, !PT ;  /* 0x00000380430a7812 */ /* 0x000fe400078ec0ff */
[----:B------:R-:W-:Y:S02]  /*c230*/  SEL R37, R36, R37, P0 ;  /* 0x0000002524257207 */ /* 0x000fe40000000000 */
[----:B------:R-:W-:Y:S02]  /*c240*/  SEL R31, R30, R31, P0 ;  /* 0x0000001f1e1f7207 */ /* 0x000fe40000000000 */
[----:B------:R-:W-:Y:S02]  /*c250*/  SHF.R.U64 R9, R9, 0x3, RZ ;  /* 0x0000000309097819 */ /* 0x000fe400000012ff */
[----:B------:R-:W-:Y:S02]  /*c260*/  F2FP.BF16.F32.PACK_AB R21, R68, R21 ;  /* 0x000000154415723e */ /* 0x000fe400000010ff */
[----:B------:R-:W-:-:S02]  /*c270*/  F2FP.BF16.F32.PACK_AB R20, R69, R20 ;  /* 0x000000144514723e */ /* 0x000fc400000010ff */
[----:B------:R-:W-:Y:S02]  /*c280*/  SEL R36, R33, R32, P0 ;  /* 0x0000002021247207 */ /* 0x000fe40000000000 */
[----:B------:R-:W-:Y:S02]  /*c290*/  SEL R30, R27, R26, P0 ;  /* 0x0000001a1b1e7207 */ /* 0x000fe40000000000 */
[----:B------:R-:W-:Y:S01]  /*c2a0*/  SEL R49, R26, R27, P0 ;  /* 0x0000001b1a317207 */ /* 0x000fe20000000000 */
[----:B------:R-:W-:Y:S01]  /*c2b0*/  IMAD.X R27, RZ, RZ, R7, P6 ;  /* 0x000000ffff1b7224 */ /* 0x000fe200030e0607 */
[----:B------:R-:W-:Y:S02]  /*c2c0*/  F2FP.BF16.F32.PACK_AB R56, R56, R65 ;  /* 0x000000413838723e */ /* 0x000fe400000010ff */
[----:B------:R-:W-:Y:S02]  /*c2d0*/  SEL R33, R32, R33, P0 ;  /* 0x0000002120217207 */ /* 0x000fe40000000000 */
[----:B------:R-:W-:-:S02]  /*c2e0*/  SHF.R.U64 R12, R12, 0x3, RZ ;  /* 0x000000030c0c7819 */ /* 0x000fc400000012ff */
[----:B------:R-:W-:Y:S02]  /*c2f0*/  F2FP.BF16.F32.PACK_AB R94, R94, R95 ;  /* 0x0000005f5e5e723e */ /* 0x000fe400000010ff */
[----:B------:R-:W-:Y:S02]  /*c300*/  F2FP.BF16.F32.PACK_AB R93, R92, R93 ;  /* 0x0000005d5c5d723e */ /* 0x000fe400000010ff */
[----:B------:R-:W-:Y:S02]  /*c310*/  F2FP.BF16.F32.PACK_AB R57, R48, R57 ;  /* 0x000000393039723e */ /* 0x000fe400000010ff */
[----:B------:R-:W-:Y:S02]  /*c320*/  SEL R32, R29, R28, P0 ;  /* 0x0000001c1d207207 */ /* 0x000fe40000000000 */
[C---:B------:R-:W-:Y:S02]  /*c330*/  IADD3 R65, P3, R6.reuse, 0x4000, RZ ;  /* 0x0000400006417810 */ /* 0x040fe40007f7e0ff */
[----:B------:R-:W-:-:S02]  /*c340*/  IADD3 R69, P5, R6, 0x4040, RZ ;  /* 0x0000404006457810 */ /* 0x000fc40007fbe0ff */
[----:B------:R-:W-:Y:S02]  /*c350*/  IADD3 R62, P6, R6, 0x4060, RZ ;  /* 0x00004060063e7810 */ /* 0x000fe40007fde0ff */
[----:B------:R-:W-:Y:S01]  /*c360*/  SHF.R.U64 R10, R10, 0x3, RZ ;  /* 0x000000030a0a7819 */ /* 0x000fe200000012ff */
[--C-:B------:R-:W-:Y:S01]  /*c370*/  IMAD.X R11, RZ, RZ, R7.reuse, P5 ;  /* 0x000000ffff0b7224 */ /* 0x100fe200028e0607 */
[----:B------:R-:W-:Y:S02]  /*c380*/  F2FP.BF16.F32.PACK_AB R90, R90, R91 ;  /* 0x0000005b5a5a723e */ /* 0x000fe400000010ff */
[----:B------:R-:W-:Y:S02]  /*c390*/  F2FP.BF16.F32.PACK_AB R89, R88, R89 ;  /* 0x000000595859723e */ /* 0x000fe400000010ff */
[----:B------:R-:W-:Y:S02]  /*c3a0*/  SEL R29, R28, R29, P0 ;  /* 0x0000001d1c1d7207 */ /* 0x000fe40000000000 */
[----:B------:R-:W-:Y:S01]  /*c3b0*/  LOP3.LUT R6, R9, R6, RZ, 0x3c, !PT ;  /* 0x0000000609067212 */ /* 0x000fe200078e3cff */
[----:B------:R-:W-:Y:S01]  /*c3c0*/  IMAD.X R9, RZ, RZ, R7, P6 ;  /* 0x000000ffff097224 */ /* 0x000fe200030e0607 */
[----:B------:R-:W-:-:S02]  /*c3d0*/  SEL R28, R21, R20, P0 ;  /* 0x00000014151c7207 */ /* 0x000fc40000000000 */
[----:B------:R-:W-:Y:S01]  /*c3e0*/  SEL R41, R20, R21, P0 ;  /* 0x0000001514297207 */ /* 0x000fe20000000000 */
[----:B------:R-:W-:Y:S01]  /*c3f0*/  IMAD.X R21, RZ, RZ, R7, P2 ;  /* 0x000000ffff157224 */ /* 0x000fe200010e0607 */
[----:B------:R-:W-:Y:S02]  /*c400*/  LOP3.LUT R20, R12, R63, RZ, 0x3c, !PT ;  /* 0x0000003f0c147212 */ /* 0x000fe400078e3cff */
[----:B------:R-:W-:Y:S02]  /*c410*/  SEL R34, R94, R93, P0 ;  /* 0x0000005d5e227207 */ /* 0x000fe40000000000 */
[----:B------:R-:W-:Y:S02]  /*c420*/  SEL R48, R56, R57, P0 ;  /* 0x0000003938307207 */ /* 0x000fe40000000000 */
[----:B------:R-:W-:Y:S02]  /*c430*/  LOP3.LUT R52, R69, 0x380, RZ, 0xc0, !PT ;  /* 0x0000038045347812 */ /* 0x000fe400078ec0ff */
[----:B------:R-:W-:-:S02]  /*c440*/  LOP3.LUT R12, R10, R67, RZ, 0x3c, !PT ;  /* 0x000000430a0c7212 */ /* 0x000fc400078e3cff */
[----:B------:R-:W-:Y:S02]  /*c450*/  SEL R93, R93, R94, P0 ;  /* 0x0000005e5d5d7207 */ /* 0x000fe40000000000 */
[----:B------:R-:W-:Y:S02]  /*c460*/  SEL R40, R90, R89, P0 ;  /* 0x000000595a287207 */ /* 0x000fe40000000000 */
[----:B------:R-:W-:Y:S02]  /*c470*/  SEL R57, R57, R56, P0 ;  /* 0x0000003839397207 */ /* 0x000fe40000000000 */
[----:B------:R-:W-:Y:S02]  /*c480*/  MOV R67, R6 ;  /* 0x0000000600437202 */ /* 0x000fe40000000f00 */
[----:B------:R-:W-:Y:S02]  /*c490*/  F2FP.BF16.F32.PACK_AB R15, R70, R15 ;  /* 0x0000000f460f723e */ /* 0x000fe400000010ff */
[----:B------:R-:W-:-:S02]  /*c4a0*/  F2FP.BF16.F32.PACK_AB R14, R71, R14 ;  /* 0x0000000e470e723e */ /* 0x000fc400000010ff */
[----:B------:R-:W-:Y:S02]  /*c4b0*/  SEL R89, R89, R90, P0 ;  /* 0x0000005a59597207 */ /* 0x000fe40000000000 */
[----:B------:R-:W-:Y:S02]  /*c4c0*/  SHF.R.U64 R52, R52, 0x3, RZ ;  /* 0x0000000334347819 */ /* 0x000fe400000012ff */
[----:B------:R-:W-:Y:S02]  /*c4d0*/  SEL R56, R15, R14, P0 ;  /* 0x0000000e0f387207 */ /* 0x000fe40000000000 */
[----:B------:R-:W-:Y:S01]  /*c4e0*/  SEL R53, R14, R15, P0 ;  /* 0x0000000f0e357207 */ /* 0x000fe20000000000 */
[----:B------:R-:W-:Y:S01]  /*c4f0*/  IMAD.X R15, RZ, RZ, R7, P3 ;  /* 0x000000ffff0f7224 */ /* 0x000fe200018e0607 */
[----:B------:R-:W-:Y:S02]  /*c500*/  SEL R60, R86, R87, P0 ;  /* 0x00000057563c7207 */ /* 0x000fe40000000000 */
[----:B------:R-:W-:-:S02]  /*c510*/  SEL R87, R87, R86, P0 ;  /* 0x0000005657577207 */ /* 0x000fc40000000000 */
[----:B------:R-:W-:Y:S02]  /*c520*/  LOP3.LUT R8, R59, 0x380, RZ, 0xc0, !PT ;  /* 0x000003803b087812 */ /* 0x000fe400078ec0ff */
[----:B------:R-:W-:Y:S02]  /*c530*/  LOP3.LUT R10, R52, R69, RZ, 0x3c, !PT ;  /* 0x00000045340a7212 */ /* 0x000fe400078e3cff */
[----:B------:R-:W-:Y:S02]  /*c540*/  MOV R64, R20 ;  /* 0x0000001400407202 */ /* 0x000fe40000000f00 */
[----:B------:R-:W-:Y:S02]  /*c550*/  SHF.R.U64 R8, R8, 0x3, RZ ;  /* 0x0000000308087819 */ /* 0x000fe400000012ff */
[----:B------:R-:W-:Y:S02]  /*c560*/  MOV R61, R10 ;  /* 0x0000000a003d7202 */ /* 0x000fe40000000f00 */
[----:B------:R-:W-:-:S02]  /*c570*/  LOP3.LUT R26, R8, R59, RZ, 0x3c, !PT ;  /* 0x0000003b081a7212 */ /* 0x000fc400078e3cff */
[----:B------:R-:W-:Y:S02]  /*c580*/  LOP3.LUT R8, R65, 0x380, RZ, 0xc0, !PT ;  /* 0x0000038041087812 */ /* 0x000fe400078ec0ff */
[----:B------:R-:W-:Y:S02]  /*c590*/  LOP3.LUT R59, R62, 0x380, RZ, 0xc0, !PT ;  /* 0x000003803e3b7812 */ /* 0x000fe400078ec0ff */
[----:B------:R-:W-:Y:S02]  /*c5a0*/  SHF.R.U64 R8, R8, 0x3, RZ ;  /* 0x0000000308087819 */ /* 0x000fe400000012ff */
[----:B------:R-:W-:Y:S02]  /*c5b0*/  SHF.R.U64 R59, R59, 0x3, RZ ;  /* 0x000000033b3b7819 */ /* 0x000fe400000012ff */
[----:B------:R-:W-:Y:S02]  /*c5c0*/  LOP3.LUT R14, R8, R65, RZ, 0x3c, !PT ;  /* 0x00000041080e7212 */ /* 0x000fe400078e3cff */
[----:B------:R-:W-:-:S02]  /*c5d0*/  LOP3.LUT R8, R59, R62, RZ, 0x3c, !PT ;  /* 0x0000003e3b087212 */ /* 0x000fc400078e3cff */
[----:B------:R-:W-:Y:S02]  /*c5e0*/  MOV R63, R14 ;  /* 0x0000000e003f7202 */ /* 0x000fe40000000f00 */
[----:B------:R-:W-:Y:S02]  /*c5f0*/  MOV R59, R8 ;  /* 0x00000008003b7202 */ /* 0x000fe40000000f00 */
[----:B------:R-:W-:Y:S02]  /*c600*/  MOV R62, R12 ;  /* 0x0000000c003e7202 */ /* 0x000fe40000000f00 */
[----:B------:R-:W-:Y:S02]  /*c610*/  MOV R66, R26 ;  /* 0x0000001a00427202 */ /* 0x000fe40000000f00 */
[----:B------:R-:W-:Y:S02]  /*c620*/  MOV R65, R24 ;  /* 0x0000001800417202 */ /* 0x000fe40000000f00 */
[----:B------:R-:W-:Y:S01]  /*c630*/  PLOP3.LUT P2, PT, PT, PT, UP0, 0x80, 0x0 ;  /* 0x000000000000781c */ /* 0x000fe20003f4f008 */
[----:B------:R-:W-:Y:S01]  /*c640*/  ULDC UR8, c[0x0][0xa88] ;  /* 0x0002a20000087ab9 */ /* 0x000fe20000000800 */
        /* <DEDUP_REMOVED lines=11> */
[----:B------:R-:W-:Y:S04]  /*c700*/  SHFL.IDX PT, R42, R42, R35, 0x1c1f ;  /* 0x001c1f232a2a7589 */ /* 0x000fe800000e0000 */
[----:B------:R-:W0:Y:S01]  /*c710*/  SHFL.IDX PT, R37, R37, R6, 0x1c1f ;  /* 0x001c1f0625257589 */ /* 0x000e2200000e0000 */
[----:B-1----:R-:W-:Y:S02]  /*c720*/  SEL R9, R48, R57, P0 ;  /* 0x0000003930097207 */ /* 0x002fe40000000000 */
[----:B------:R-:W-:Y:S01]  /*c730*/  SEL R11, R57, R48, P0 ;  /* 0x00000030390b7207 */ /* 0x000fe20000000000 */
[----:B------:R-:W-:Y:S04]  /*c740*/  SHFL.IDX PT, R38, R38, R35, 0x1c1f ;  /* 0x001c1f2326267589 */ /* 0x000fe800000e0000 */
[----:B------:R-:W1:Y:S01]  /*c750*/  SHFL.IDX PT, R31, R31, R6, 0x1c1f ;  /* 0x001c1f061f1f7589 */ /* 0x000e6200000e0000 */
[----:B--2---:R-:W-:-:S02]  /*c760*/  SEL R12, R40, R89, P0 ;  /* 0x00000059280c7207 */ /* 0x004fc40000000000 */
[----:B------:R-:W-:Y:S01]  /*c770*/  SEL R14, R89, R40, P0 ;  /* 0x00000028590e7207 */ /* 0x000fe20000000000 */
[----:B------:R-:W-:Y:S04]  /*c780*/  SHFL.IDX PT, R36, R36, R35, 0x1c1f ;  /* 0x001c1f2324247589 */ /* 0x000fe800000e0000 */
[----:B------:R-:W2:Y:S01]  /*c790*/  SHFL.IDX PT, R33, R33, R6, 0x1c1f ;  /* 0x001c1f0621217589 */ /* 0x000ea200000e0000 */
[----:B---3--:R-:W-:Y:S02]  /*c7a0*/  SEL R13, R50, R39, P0 ;  /* 0x00000027320d7207 */ /* 0x008fe40000000000 */
[----:B------:R-:W-:Y:S01]  /*c7b0*/  SEL R15, R39, R50, P0 ;  /* 0x00000032270f7207 */ /* 0x000fe20000000000 */
[----:B------:R2:W-:Y:S04]  /*c7c0*/  SHFL.IDX PT, R21, R30, R35, 0x1c1f ;  /* 0x001c1f231e157589 */ /* 0x0005e800000e0000 */
[----:B------:R-:W3:Y:S01]  /*c7d0*/  SHFL.IDX PT, R52, R49, R6, 0x1c1f ;  /* 0x001c1f0631347589 */ /* 0x000ee200000e0000 */
[----:B0-----:R-:W-:-:S02]  /*c7e0*/  SEL R24, R42, R37, P0 ;  /* 0x000000252a187207 */ /* 0x001fc40000000000 */
[----:B------:R-:W-:Y:S01]  /*c7f0*/  SEL R26, R37, R42, P0 ;  /* 0x0000002a251a7207 */ /* 0x000fe20000000000 */
[----:B------:R-:W-:Y:S04]  /*c800*/  SHFL.IDX PT, R32, R32, R35, 0x1c1f ;  /* 0x001c1f2320207589 */ /* 0x000fe800000e0000 */
[----:B------:R-:W-:Y:S01]  /*c810*/  SHFL.IDX PT, R54, R54, R35, 0x1c1f ;  /* 0x001c1f2336367589 */ /* 0x000fe200000e0000 */
[----:B-1----:R-:W-:Y:S02]  /*c820*/  SEL R25, R38, R31, P0 ;  /* 0x0000001f26197207 */ /* 0x002fe40000000000 */
[----:B------:R-:W-:Y:S01]  /*c830*/  SEL R27, R31, R38, P0 ;  /* 0x000000261f1b7207 */ /* 0x000fe20000000000 */
[----:B------:R3:W0:Y:S04]  /*c840*/  SHFL.IDX PT, R7, R29, R6, 0x1c1f ;  /* 0x001c1f061d077589 */ /* 0x00062800000e0000 */
[----:B------:R-:W1:Y:S01]  /*c850*/  SHFL.IDX PT, R51, R51, R6, 0x1c1f ;  /* 0x001c1f0633337589 */ /* 0x000e6200000e0000 */
[----:B--2---:R-:W-:-:S03]  /*c860*/  SEL R30, R33, R36, P0 ;  /* 0x00000024211e7207 */ /* 0x004fc60000000000 */
[----:B------:R2:W-:Y:S04]  /*c870*/  SHFL.IDX PT, R20, R28, R35, 0x1c1f ;  /* 0x001c1f231c147589 */ /* 0x0005e800000e0000 */
[----:B------:R-:W-:Y:S01]  /*c880*/  SHFL.IDX PT, R44, R44, R35, 0x1c1f ;  /* 0x001c1f232c2c7589 */ /* 0x000fe200000e0000 */
[----:B---3--:R-:W-:Y:S02]  /*c890*/  SEL R29, R21, R52, P0 ;  /* 0x00000034151d7207 */ /* 0x008fe40000000000 */
[----:B------:R-:W-:Y:S01]  /*c8a0*/  SEL R31, R52, R21, P0 ;  /* 0x00000015341f7207 */ /* 0x000fe20000000000 */
[----:B------:R-:W-:Y:S01]  /*c8b0*/  SHFL.IDX PT, R56, R56, R35, 0x1c1f ;  /* 0x001c1f2338387589 */ /* 0x000fe200000e0000 */
[----:B--2---:R-:W-:-:S03]  /*c8c0*/  SEL R28, R36, R33, P0 ;  /* 0x00000021241c7207 */ /* 0x004fc60000000000 */
[----:B------:R-:W2:Y:S04]  /*c8d0*/  SHFL.IDX PT, R41, R41, R6, 0x1c1f ;  /* 0x001c1f0629297589 */ /* 0x000ea800000e0000 */
[----:B------:R-:W3:Y:S01]  /*c8e0*/  SHFL.IDX PT, R43, R43, R6, 0x1c1f ;  /* 0x001c1f062b2b7589 */ /* 0x000ee200000e0000 */
[----:B0-----:R-:W-:Y:S02]  /*c8f0*/  SEL R36, R32, R7, P0 ;  /* 0x0000000720247207 */ /* 0x001fe40000000000 */
[----:B------:R-:W-:Y:S01]  /*c900*/  SEL R38, R7, R32, P0 ;  /* 0x0000002007267207 */ /* 0x000fe20000000000 */
[----:B------:R-:W0:Y:S01]  /*c910*/  SHFL.IDX PT, R53, R53, R6, 0x1c1f ;  /* 0x001c1f0635357589 */ /* 0x000e2200000e0000 */
[----:B-1----:R-:W-:Y:S01]  /*c920*/  SEL R37, R54, R51, P0 ;  /* 0x0000003336257207 */ /* 0x002fe20000000000 */
[----:B------:R-:W-:Y:S01]  /*c930*/  IMAD.U32 R7, RZ, RZ, UR7 ;  /* 0x00000007ff077e24 */ /* 0x000fe2000f8e00ff */
[----:B------:R-:W-:Y:S01]  /*c940*/  SEL R39, R51, R54, P0 ;  /* 0x0000003633277207 */ /* 0x000fe20000000000 */
[----:B------:R-:W-:Y:S06]  /*c950*/  BAR.SYNC.DEFER_BLOCKING 0x1, 0x100 ;  /* 0x0044000000007b1d */ /* 0x000fec0000010000 */
[----:B------:R-:W-:Y:S04]  /*c960*/  SHFL.IDX PT, R58, R58, R35, 0x1c1f ;  /* 0x001c1f233a3a7589 */ /* 0x000fe800000e0000 */
[----:B------:R-:W1:Y:S01]  /*c970*/  SHFL.IDX PT, R55, R55, R6, 0x1c1f ;  /* 0x001c1f0637377589 */ /* 0x000e6200000e0000 */
[----:B--2---:R-:W-:-:S02]  /*c980*/  SEL R32, R20, R41, P0 ;  /* 0x0000002914207207 */ /* 0x004fc40000000000 */
[----:B------:R-:W-:Y:S01]  /*c990*/  SEL R34, R41, R20, P0 ;  /* 0x0000001429227207 */ /* 0x000fe20000000000 */
[----:B------:R-:W-:Y:S01]  /*c9a0*/  SHFL.IDX PT, R46, R46, R35, 0x1c1f ;  /* 0x001c1f232e2e7589 */ /* 0x000fe200000e0000 */
[----:B---3--:R-:W-:Y:S02]  /*c9b0*/  SEL R40, R44, R43, P0 ;  /* 0x0000002b2c287207 */ /* 0x008fe40000000000 */
[----:B------:R-:W-:Y:S01]  /*c9c0*/  SEL R42, R43, R44, P0 ;  /* 0x0000002c2b2a7207 */ /* 0x000fe20000000000 */
[----:B------:R2:W-:Y:S01]  /*c9d0*/  SHFL.IDX PT, R60, R60, R35, 0x1c1f ;  /* 0x001c1f233c3c7589 */ /* 0x0005e200000e0000 */
[----:B0-----:R-:W-:-:S03]  /*c9e0*/  SEL R33, R56, R53, P0 ;  /* 0x0000003538217207 */ /* 0x001fc60000000000 */
[----:B------:R-:W0:Y:S04]  /*c9f0*/  SHFL.IDX PT, R45, R45, R6, 0x1c1f ;  /* 0x001c1f062d2d7589 */ /* 0x000e2800000e0000 */
[----:B------:R3:W4:Y:S01]  /*ca00*/  SHFL.IDX PT, R87, R87, R6, 0x1c1f ;  /* 0x001c1f0657577589 */ /* 0x00072200000e0000 */
[----:B--2---:R-:W-:-:S03]  /*ca10*/  SEL R35, R53, R56, P0 ;  /* 0x0000003835237207 */ /* 0x004fc60000000000 */
[----:B------:R0:W-:Y:S04]  /*ca20*/  STSM.16.M88.4 [R67], R8 ;  /* 0x0000000843007844 */ /* 0x0001e80000000200 */
[----:B------:R-:W-:Y:S01]  /*ca30*/  STSM.16.M88.4 [R66], R12 ;  /* 0x0000000c42007844 */ /* 0x000fe20000000200 */
[----:B-1----:R-:W-:Y:S01]  /*ca40*/  SEL R41, R58, R55, P0 ;  /* 0x000000373a297207 */ /* 0x002fe20000000000 */
[----:B---3--:R-:W-:Y:S01]  /*ca50*/  IMAD.U32 R6, RZ, RZ, UR6 ;  /* 0x00000006ff067e24 */ /* 0x008fe2000f8e00ff */
[----:B------:R-:W-:Y:S01]  /*ca60*/  SEL R43, R55, R58, P0 ;  /* 0x0000003a372b7207 */ /* 0x000fe20000000000 */
[----:B------:R-:W-:Y:S01]  /*ca70*/  STSM.16.M88.4 [R65], R24 ;  /* 0x0000001841007844 */ /* 0x000fe20000000200 */
[----:B------:R-:W-:-:S03]  /*ca80*/  ULDC.64 UR6, c[0x0][0xc08] ;  /* 0x0003020000067ab9 */ /* 0x000fc60000000a00 */
[----:B------:R-:W-:Y:S01]  /*ca90*/  STSM.16.M88.4 [R64], R28 ;  /* 0x0000001c40007844 */ /* 0x000fe20000000200 */
[----:B0-----:R-:W-:-:S03]  /*caa0*/  SEL R8, R46, R45, P0 ;  /* 0x0000002d2e087207 */ /* 0x001fc60000000000 */
[----:B------:R-:W-:Y:S01]  /*cab0*/  STSM.16.M88.4 [R63], R36 ;  /* 0x000000243f007844 */ /* 0x000fe20000000200 */
[----:B------:R-:W-:Y:S02]  /*cac0*/  SEL R10, R45, R46, P0 ;  /* 0x0000002e2d0a7207 */ /* 0x000fe40000000000 */
[----:B----4-:R-:W-:Y:S01]  /*cad0*/  SEL R9, R60, R87, P0 ;  /* 0x000000573c097207 */ /* 0x010fe20000000000 */
[----:B------:R-:W-:Y:S01]  /*cae0*/  STSM.16.M88.4 [R62], R32 ;  /* 0x000000203e007844 */ /* 0x000fe20000000200 */
[----:B------:R-:W-:Y:S01]  /*caf0*/  SEL R11, R87, R60, P0 ;  /* 0x0000003c570b7207 */ /* 0x000fe20000000000 */
[----:B------:R-:W-:Y:S01]  /*cb00*/  UISETP.NE.U32.AND UP1, UPT, UR6, URZ, UPT ;  /* 0x0000003f0600728c */ /* 0x000fe2000bf25070 */
[----:B------:R-:W0:Y:S01]  /*cb10*/  LDC R46, c[0x0][0xbe8] ;  /* 0x0002fa00ff2e7b82 */ /* 0x000e220000000800 */
[----:B------:R-:W-:Y:S04]  /*cb20*/  STSM.16.M88.4 [R61], R40 ;  /* 0x000000283d007844 */ /* 0x000fe80000000200 */
[----:B------:R1:W-:Y:S03]  /*cb30*/  STSM.16.M88.4 [R59], R8 ;  /* 0x000000083b007844 */ /* 0x0003e60000000200 */
[----:B------:R-:W-:Y:S01]  /*cb40*/  BAR.SYNC.DEFER_BLOCKING 0x1, 0x100 ;  /* 0x0044000000007b1d */ /* 0x000fe20000010000 */
[----:B------:R-:W-:-:S06]  /*cb50*/  UISETP.NE.AND.EX UP1, UPT, UR7, URZ, UPT, UP1 ;  /* 0x0000003f0700728c */ /* 0x000fcc000bf25310 */
[----:B------:R-:W-:-:S05]  /*cb60*/  PLOP3.LUT P0, PT, PT, PT, UP1, 0x80, 0x0 ;  /* 0x000000000000781c */ /* 0x000fca0003f0f018 */
[----:B------:R-:W-:-:S04]  /*cb70*/  @UP1 ULEA UR6, UP2, UR42, UR6, 0x2 ;  /* 0x000000062a061291 */ /* 0x000fc8000f84103f */
[----:B------:R-:W-:Y:S01]  /*cb80*/  @UP1 ULEA.HI.X UR7, UR42, UR7, UR36, 0x2, UP2 ;  /* 0x000000072a071291 */ /* 0x000fe200090f1424 */
[----:B-1----:R-:W-:Y:S02]  /*cb90*/  IMAD.U32 R9, RZ, RZ, UR8 ;  /* 0x00000008ff097e24 */ /* 0x002fe4000f8e00ff */
[----:B------:R-:W-:-:S03]  /*cba0*/  IMAD.U32 R10, RZ, RZ, UR6 ;  /* 0x00000006ff0a7e24 */ /* 0x000fc6000f8e00ff */
[----:B------:R-:W-:Y:S01]  /*cbb0*/  IMAD.U32 R11, RZ, RZ, UR7 ;  /* 0x00000007ff0b7e24 */ /* 0x000fe2000f8e00ff */
[----:B------:R-:W2:Y:S01]  /*cbc0*/  @P2 LDG.E R12, desc[UR54][R6.64] ;  /* 0x00000036060c2981 */ /* 0x000ea2000c1e1900 */
[----:B0-----:R-:W-:Y:S01]  /*cbd0*/  ISETP.NE.AND P1, PT, R46, 0x1, PT ;  /* 0x000000012e00780c */ /* 0x001fe20003f25270 */
[----:B------:R-:W-:Y:S02]  /*cbe0*/  UMOV UR4, URZ ;  /* 0x0000003f00047c82 */ /* 0x000fe40008000000 */
[----:B------:R0:W5:Y:S10]  /*cbf0*/  @P0 LDG.E R9, desc[UR54][R10.64] ;  /* 0x000000360a090981 */ /* 0x000174000c1e1900 */
[----:B------:R-:W1:Y:S08]  /*cc00*/  @P1 LDC R13, c[0x0][0xbec] ;  /* 0x0002fb00ff0d1b82 */ /* 0x000e700000000800 */
[----:B------:R-:W3:Y:S01]  /*cc10*/  @P1 LDC R14, c[0x0][0xbf0] ;  /* 0x0002fc00ff0e1b82 */ /* 0x000ee20000000800 */
[----:B--2---:R-:W-:Y:S01]  /*cc20*/  @P2 R2UR UR4, R12 ;  /* 0x000000000c0422ca */ /* 0x004fe200000e0000 */
[----:B01-3--:R-:W-:-:S14]  /*cc30*/  @P0 BRA `(.L_x_2210) ;  /* 0x0000000000100947 */ /* 0x00bfdc0003800000 */
[----:B------:R-:W-:Y:S05]  /*cc40*/  @!P2 BRA `(.L_x_2210) ;  /* 0x00000000000ca947 */ /* 0x000fea0003800000 */
[----:B------:R-:W2:Y:S04]  /*cc50*/  LDG.E R8, desc[UR54][R6.64] ;  /* 0x0000003606087981 */ /* 0x000ea8000c1e1900 */
[----:B-----5:R-:W2:Y:S02]  /*cc60*/  LDG.E R9, desc[UR54][R6.64+0x4] ;  /* 0x0000043606097981 */ /* 0x020ea4000c1e1900 */
[----:B--2---:R-:W-:-:S07]  /*cc70*/  IMAD.IADD R9, R9, 0x1, -R8 ;  /* 0x0000000109097824 */ /* 0x004fce00078e0a08 */
.L_x_2210:
[----:B------:R-:W-:Y:S01]  /*cc80*/  USHF.R.S32.HI UR14, URZ, 0x1f, UR43 ;  /* 0x0000001f3f0e7899 */ /* 0x000fe2000801142b */
[----:B------:R-:W-:Y:S01]  /*cc90*/  VIADD R8, R18, UR37 ;  /* 0x0000002512087c36 */ /* 0x000fe20008000000 */
[----:B------:R-:W-:Y:S01]  /*cca0*/  ULDC.64 UR12, c[0x0][0xb90] ;  /* 0x0002e400000c7ab9 */ /* 0x000fe20000000a00 */
[----:B------:R-:W-:Y:S01]  /*ccb0*/  USHF.R.S32.HI UR9, URZ, 0x1f, UR4 ;  /* 0x0000001f3f097899 */ /* 0x000fe20008011404 */
[----:B------:R-:W-:Y:S01]  /*ccc0*/  VIADD R24, R190, UR37 ;  /* 0x00000025be187c36 */ /* 0x000fe20008000000 */
        /* <DEDUP_REMOVED lines=19> */
[----:B------:R-:W-:Y:S01]  /*ce00*/  IADD3 R13, P3, R4, 0x2000, RZ ;  /* 0x00002000040d7810 */ /* 0x000fe20007f7e0ff */
[----:B-----5:R-:W-:Y:S01]  /*ce10*/  IMAD R51, R9, R46, RZ ;  /* 0x0000002e09337224 */ /* 0x020fe200078e02ff */
[----:B------:R-:W-:Y:S01]  /*ce20*/  IADD3 R6, P2, R6, UR6, RZ ;  /* 0x0000000606067c10 */ /* 0x000fe2000ff5e0ff */
[----:B------:R-:W-:Y:S01]  /*ce30*/  ULDC.64 UR10, c[0x0][0xaa0] ;  /* 0x0002a800000a7ab9 */ /* 0x000fe20000000a00 */
[----:B------:R-:W-:Y:S01]  /*ce40*/  IMAD.U32 R10, RZ, RZ, UR8 ;  /* 0x00000008ff0a7e24 */ /* 0x000fe2000f8e00ff */
[----:B------:R-:W-:Y:S01]  /*ce50*/  SHF.R.S32.HI R8, RZ, 0x1f, R11 ;  /* 0x0000001fff087819 */ /* 0x000fe2000001140b */
[----:B------:R-:W-:Y:S01]  /*ce60*/  IMAD.X R9, RZ, RZ, R5, P3 ;  /* 0x000000ffff097224 */ /* 0x000fe200018e0605 */
[----:B------:R-:W-:-:S02]  /*ce70*/  IADD3 R15, P0, R4, 0x1000, RZ ;  /* 0x00001000040f7810 */ /* 0x000fc40007f1e0ff */
[----:B------:R-:W-:Y:S01]  /*ce80*/  IADD3.X R7, R7, UR7, R10, P2, !PT ;  /* 0x0000000707077c10 */ /* 0x000fe200097fe40a */
[----:B------:R-:W-:Y:S01]  /*ce90*/  ULDC.64 UR6, c[0x0][0xb88] ;  /* 0x0002e20000067ab9 */ /* 0x000fe20000000a00 */
[----:B------:R-:W-:Y:S01]  /*cea0*/  LOP3.LUT R10, R13, 0x380, RZ, 0xc0, !PT ;  /* 0x000003800d0a7812 */ /* 0x000fe200078ec0ff */
[----:B------:R-:W-:Y:S01]  /*ceb0*/  IMAD R14, R8, UR6, RZ ;  /* 0x00000006080e7c24 */ /* 0x000fe2000f8e02ff */
[----:B------:R-:W-:Y:S01]  /*cec0*/  LOP3.LUT R12, R15, 0x380, RZ, 0xc0, !PT ;  /* 0x000003800f0c7812 */ /* 0x000fe200078ec0ff */
[C---:B------:R-:W-:Y:S01]  /*ced0*/  IMAD.WIDE.U32 R6, R11.reuse, UR6, R6 ;  /* 0x000000060b067c25 */ /* 0x040fe2000f8e0006 */
[----:B------:R-:W-:Y:S02]  /*cee0*/  SHF.R.U64 R8, R10, 0x3, RZ ;  /* 0x000000030a087819 */ /* 0x000fe400000012ff */
[----:B------:R-:W-:Y:S01]  /*cef0*/  SHF.R.U64 R12, R12, 0x3, RZ ;  /* 0x000000030c0c7819 */ /* 0x000fe200000012ff */
[----:B------:R-:W-:Y:S01]  /*cf00*/  IMAD R21, R11, UR7, R14 ;  /* 0x000000070b157c24 */ /* 0x000fe2000f8e020e */
[----:B------:R-:W-:Y:S01]  /*cf10*/  LOP3.LUT R8, R8, R13, RZ, 0x3c, !PT ;  /* 0x0000000d08087212 */ /* 0x000fe200078e3cff */
[----:B------:R-:W-:Y:S01]  /*cf20*/  ULDC.64 UR6, c[0x0][0xb50] ;  /* 0x0002d40000067ab9 */ /* 0x000fe20000000a00 */
[----:B------:R-:W-:Y:S01]  /*cf30*/  LOP3.LUT R12, R12, R15, RZ, 0x3c, !PT ;  /* 0x0000000f0c0c7212 */ /* 0x000fe200078e3cff */
[----:B------:R-:W-:Y:S01]  /*cf40*/  IMAD.IADD R13, R7, 0x1, R21 ;  /* 0x00000001070d7824 */ /* 0x000fe200078e0215 */
[----:B------:R-:W-:Y:S01]  /*cf50*/  LEA R14, P4, R6, UR6, 0x2 ;  /* 0x00000006060e7c11 */ /* 0x000fe2000f8810ff */
[----:B------:R-:W-:Y:S01]  /*cf60*/  VIADD R10, R24, 0x8 ;  /* 0x00000008180a7836 */ /* 0x000fe20000000000 */
[----:B------:R-:W-:-:S02]  /*cf70*/  IADD3 R11, P2, R4, 0x3000, RZ ;  /* 0x00003000040b7810 */ /* 0x000fc40007f5e0ff */
[----:B------:R-:W-:Y:S01]  /*cf80*/  LEA.HI.X R15, R6, UR7, R13, 0x2, P4 ;  /* 0x00000007060f7c11 */ /* 0x000fe2000a0f140d */
[----:B------:R-:W-:Y:S01]  /*cf90*/  SHFL.IDX PT, R20, R14, RZ, 0x1c1f ;  /* 0x001c1fff0e147589 */ /* 0x000fe200000e0000 */
[----:B------:R-:W-:Y:S01]  /*cfa0*/  LOP3.LUT R7, R11, 0x380, RZ, 0xc0, !PT ;  /* 0x000003800b077812 */ /* 0x000fe200078ec0ff */
[--C-:B------:R-:W-:Y:S01]  /*cfb0*/  IMAD.X R13, RZ, RZ, R5.reuse, P0 ;  /* 0x000000ffff0d7224 */ /* 0x100fe200000e0605 */
[----:B------:R-:W-:Y:S01]  /*cfc0*/  LOP3.LUT P0, RZ, R188, 0x3, RZ, 0xc0, !PT ;  /* 0x00000003bcff7812 */ /* 0x000fe2000780c0ff */
[----:B------:R-:W0:Y:S01]  /*cfd0*/  SHFL.IDX PT, R21, R15, RZ, 0x1c1f ;  /* 0x001c1fff0f157589 */ /* 0x000e2200000e0000 */
[----:B------:R-:W-:Y:S01]  /*cfe0*/  SHF.R.U64 R6, R7, 0x3, RZ ;  /* 0x0000000307067819 */ /* 0x000fe200000012ff */
[----:B------:R-:W-:Y:S01]  /*cff0*/  IMAD.X R7, RZ, RZ, R5, P2 ;  /* 0x000000ffff077224 */ /* 0x000fe200010e0605 */
[-C--:B------:R-:W-:Y:S01]  /*d000*/  ISETP.GE.OR P2, PT, R24, R51.reuse, P0 ;  /* 0x000000331800720c */ /* 0x080fe20000746670 */
[----:B------:R-:W-:Y:S01]  /*d010*/  SHFL.IDX PT, R44, R14, 0x1, 0x1c1f ;  /* 0x003c1f000e2c7f89 */ /* 0x000fe200000e0000 */
[----:B------:R-:W-:Y:S01]  /*d020*/  ISETP.GE.OR P0, PT, R10, R51, P0 ;  /* 0x000000330a00720c */ /* 0x000fe20000706670 */
[----:B------:R-:W-:Y:S01]  /*d030*/  UIMAD UR8, UR9, UR10, URZ ;  /* 0x0000000a090872a4 */ /* 0x000fe2000f8e023f */
[C---:B------:R-:W-:Y:S01]  /*d040*/  IADD3 R41, P6, R4.reuse, 0x4000, RZ ;  /* 0x0000400004297810 */ /* 0x040fe20007fde0ff */
[----:B------:R-:W1:Y:S01]  /*d050*/  SHFL.IDX PT, R45, R15, 0x1, 0x1c1f ;  /* 0x003c1f000f2d7f89 */ /* 0x000e6200000e0000 */
[----:B------:R-:W-:Y:S01]  /*d060*/  UIMAD.WIDE.U32 UR6, UR4, UR10, URZ ;  /* 0x0000000a040672a5 */ /* 0x000fe2000f8e003f */
[----:B------:R-:W-:-:S02]  /*d070*/  IADD3 R37, P5, R4, 0x5000, RZ ;  /* 0x0000500004257810 */ /* 0x000fc40007fbe0ff */
[----:B------:R-:W-:Y:S02]  /*d080*/  IADD3 R33, P4, R4, 0x6000, RZ ;  /* 0x0000600004217810 */ /* 0x000fe40007f9e0ff */
[----:B------:R-:W-:Y:S02]  /*d090*/  LOP3.LUT R6, R6, R11, RZ, 0x3c, !PT ;  /* 0x0000000b06067212 */ /* 0x000fe400078e3cff */
[C---:B------:R-:W-:Y:S01]  /*d0a0*/  LOP3.LUT R29, R4.reuse, 0x380, RZ, 0xc0, !PT ;  /* 0x00000380041d7812 */ /* 0x040fe200078ec0ff */
[----:B0-----:R0:W-:Y:S01]  /*d0b0*/  @!P2 ST.E desc[UR54][R20.64], R3 ;  /* 0x000000031400a985 */ /* 0x0011e2000c101936 */
[----:B------:R-:W-:Y:S01]  /*d0c0*/  UIMAD UR8, UR4, UR11, UR8 ;  /* 0x0000000b040872a4 */ /* 0x000fe2000f8e0208 */
[----:B------:R-:W-:Y:S02]  /*d0d0*/  IADD3 R11, P3, R4, 0x7000, RZ ;  /* 0x00007000040b7810 */ /* 0x000fe40007f7e0ff */
[----:B------:R-:W-:Y:S01]  /*d0e0*/  ULDC.64 UR10, c[0x0][0xae8] ;  /* 0x0002ba00000a7ab9 */ /* 0x000fe20000000a00 */
[----:B------:R-:W-:-:S02]  /*d0f0*/  LOP3.LUT R40, R41, 0x380, RZ, 0xc0, !PT ;  /* 0x0000038029287812 */ /* 0x000fc400078ec0ff */
[----:B------:R-:W-:Y:S01]  /*d100*/  LOP3.LUT R36, R37, 0x380, RZ, 0xc0, !PT ;  /* 0x0000038025247812 */ /* 0x000fe200078ec0ff */
[----:B-1----:R1:W-:Y:S01]  /*d110*/  @!P0 ST.E desc[UR54][R44.64], R2 ;  /* 0x000000022c008985 */ /* 0x0023e2000c101936 */
[----:B------:R-:W-:Y:S02]  /*d120*/  LOP3.LUT R32, R33, 0x380, RZ, 0xc0, !PT ;  /* 0x0000038021207812 */ /* 0x000fe400078ec0ff */
[----:B------:R-:W-:Y:S01]  /*d130*/  SHF.R.U64 R29, R29, 0x3, RZ ;  /* 0x000000031d1d7819 */ /* 0x000fe200000012ff */
[----:B0-----:R-:W0:Y:S01]  /*d140*/  @P1 LDC R3, c[0x0][0xbec] ;  /* 0x0002fb00ff031b82 */ /* 0x001e220000000800 */
[----:B------:R-:W-:Y:S01]  /*d150*/  UIADD3 UR7, UR7, UR8, URZ ;  /* 0x0000000807077290 */ /* 0x000fe2000fffe03f */
[----:B------:R-:W-:Y:S01]  /*d160*/  LOP3.LUT R10, R11, 0x380, RZ, 0xc0, !PT ;  /* 0x000003800b0a7812 */ /* 0x000fe200078ec0ff */
[----:B------:R-:W-:Y:S01]  /*d170*/  UIMAD UR4, UR14, UR10, URZ ;  /* 0x0000000a0e0472a4 */ /* 0x000fe2000f8e023f */
[----:B------:R-:W-:Y:S01]  /*d180*/  SHF.R.U64 R40, R40, 0x3, RZ ;  /* 0x0000000328287819 */ /* 0x000fe200000012ff */
[----:B------:R-:W-:Y:S01]  /*d190*/  IMAD.X R25, RZ, RZ, R5, P3 ;  /* 0x000000ffff197224 */ /* 0x000fe200018e0605 */
[----:B------:R-:W-:-:S02]  /*d1a0*/  SHF.R.U64 R36, R36, 0x3, RZ ;  /* 0x0000000324247819 */ /* 0x000fc400000012ff */
[----:B-1----:R-:W1:Y:S01]  /*d1b0*/  @P1 LDC R45, c[0x0][0xbf0] ;  /* 0x0002fc00ff2d1b82 */ /* 0x002e620000000800 */
[----:B------:R-:W-:Y:S01]  /*d1c0*/  IMAD R2, R22, 0x20, R23 ;  /* 0x0000002016027824 */ /* 0x000fe200078e0217 */
[----:B------:R-:W-:Y:S01]  /*d1d0*/  UIMAD UR4, UR43, UR11, UR4 ;  /* 0x0000000b2b0472a4 */ /* 0x000fe2000f8e0204 */
[----:B------:R-:W-:Y:S01]  /*d1e0*/  SHF.R.U64 R32, R32, 0x3, RZ ;  /* 0x0000000320207819 */ /* 0x000fe200000012ff */
[----:B------:R-:W-:Y:S01]  /*d1f0*/  UIMAD.WIDE.U32 UR6, UR43, UR10, UR6 ;  /* 0x0000000a2b0672a5 */ /* 0x000fe2000f8e0006 */
[----:B------:R-:W-:Y:S01]  /*d200*/  VIADD R44, R2, UR37 ;  /* 0x00000025022c7c36 */ /* 0x000fe20008000000 */
[----:B------:R-:W-:Y:S01]  /*d210*/  ULDC.64 UR8, c[0x0][0xaf0] ;  /* 0x0002bc0000087ab9 */ /* 0x000fe20000000a00 */
[----:B------:R-:W-:Y:S01]  /*d220*/  LOP3.LUT R28, R29, R4, RZ, 0x3c, !PT ;  /* 0x000000041d1c7212 */ /* 0x000fe200078e3cff */
[----:B------:R-:W-:Y:S01]  /*d230*/  UIADD3 UR7, UR7, UR4, URZ ;  /* 0x0000000407077290 */ /* 0x000fe2000fffe03f */
[----:B------:R-:W-:Y:S01]  /*d240*/  IMAD.MOV.U32 R21, RZ, RZ, R44 ;  /* 0x000000ffff157224 */ /* 0x000fe200078e002c */
[----:B------:R-:W-:Y:S01]  /*d250*/  UIMAD UR4, UR36, UR8, URZ ;  /* 0x00000008240472a4 */ /* 0x000fe2000f8e023f */
[----:B------:R-:W-:Y:S01]  /*d260*/  SHF.R.U64 R4, R10, 0x3, RZ ;  /* 0x000000030a047819 */ /* 0x000fe200000012ff */
[----:B------:R-:W5:Y:S01]  /*d270*/  LD.E.128 R12, desc[UR54][R12.64] ;  /* 0x000000360c0c7980 */ /* 0x000f62000c101d00 */
[----:B------:R-:W-:-:S02]  /*d280*/  LOP3.LUT R40, R40, R41, RZ, 0x3c, !PT ;  /* 0x0000002928287212 */ /* 0x000fc400078e3cff */
[----:B------:R-:W-:Y:S01]  /*d290*/  LOP3.LUT R36, R36, R37, RZ, 0x3c, !PT ;  /* 0x0000002524247212 */ /* 0x000fe200078e3cff */
[----:B0-----:R-:W-:Y:S01]  /*d2a0*/  @P1 IMAD.HI.U32 R2, R44, R3, RZ ;  /* 0x000000032c021227 */ /* 0x001fe200078e00ff */
[----:B------:R-:W-:Y:S01]  /*d2b0*/  UIMAD UR4, UR42, UR9, UR4 ;  /* 0x000000092a0472a4 */ /* 0x000fe2000f8e0204 */
[----:B------:R-:W-:Y:S01]  /*d2c0*/  LOP3.LUT R32, R32, R33, RZ, 0x3c, !PT ;  /* 0x0000002120207212 */ /* 0x000fe200078e3cff */
[----:B------:R-:W-:Y:S01]  /*d2d0*/  UIMAD.WIDE.U32 UR6, UR42, UR8, UR6 ;  /* 0x000000082a0672a5 */ /* 0x000fe2000f8e0006 */
[--C-:B------:R-:W-:Y:S01]  /*d2e0*/  IMAD.X R41, RZ, RZ, R5.reuse, P6 ;  /* 0x000000ffff297224 */ /* 0x100fe200030e0605 */
[----:B------:R-:W-:Y:S01]  /*d2f0*/  LOP3.LUT R24, R4, R11, RZ, 0x3c, !PT ;  /* 0x0000000b04187212 */ /* 0x000fe200078e3cff */
[--C-:B------:R-:W-:Y:S01]  /*d300*/  IMAD.X R37, RZ, RZ, R5.reuse, P5 ;  /* 0x000000ffff257224 */ /* 0x100fe200028e0605 */
[----:B-1----:R-:W-:Y:S01]  /*d310*/  @P1 SHF.R.U32.HI R21, RZ, R45, R2 ;  /* 0x0000002dff151219 */ /* 0x002fe20000011602 */
[--C-:B------:R-:W-:Y:S01]  /*d320*/  IMAD.X R33, RZ, RZ, R5.reuse, P4 ;  /* 0x000000ffff217224 */ /* 0x100fe200020e0605 */
[----:B------:R-:W-:Y:S01]  /*d330*/  UIADD3 UR4, UR7, UR4, URZ ;  /* 0x0000000407047290 */ /* 0x000fe2000fffe03f */
[----:B------:R-:W-:Y:S01]  /*d340*/  IMAD.MOV.U32 R29, RZ, RZ, R5 ;  /* 0x000000ffff1d7224 */ /* 0x000fe200078e0005 */
[--C-:B------:R-:W-:Y:S01]  /*d350*/  SHF.R.S32.HI R20, RZ, 0x1f, R21.reuse ;  /* 0x0000001fff147819 */ /* 0x100fe20000011415 */
[----:B------:R-:W-:Y:S01]  /*d360*/  IMAD.MOV R45, RZ, RZ, -R21 ;  /* 0x000000ffff2d7224 */ /* 0x000fe200078e0a15 */
[----:B------:R-:W-:Y:S01]  /*d370*/  ULDC.64 UR8, c[0x0][0xae0] ;  /* 0x0002b80000087ab9 */ /* 0x000fe20000000a00 */
[----:B------:R-:W-:Y:S01]  /*d380*/  IMAD.U32 R3, RZ, RZ, UR7 ;  /* 0x00000007ff037e24 */ /* 0x000fe2000f8e00ff */
[----:B------:R-:W5:Y:S01]  /*d390*/  LD.E.128 R8, desc[UR54][R8.64] ;  /* 0x0000003608087980 */ /* 0x000f62000c101d00 */
[----:B------:R-:W-:-:S02]  /*d3a0*/  IMAD R20, R20, UR8, RZ ;  /* 0x0000000814147c24 */ /* 0x000fc4000f8e02ff */
[----:B------:R-:W-:Y:S01]  /*d3b0*/  IMAD R45, R46, R45, R44 ;  /* 0x0000002d2e2d7224 */ /* 0x000fe200078e022c */
[----:B------:R-:W5:Y:S01]  /*d3c0*/  LD.E.128 R28, desc[UR54][R28.64] ;  /* 0x000000361c1c7980 */ /* 0x000f62000c101d00 */
[----:B------:R-:W-:Y:S01]  /*d3d0*/  IMAD.U32 R2, RZ, RZ, UR6 ;  /* 0x00000006ff027e24 */ /* 0x000fe2000f8e00ff */
[----:B------:R-:W-:Y:S01]  /*d3e0*/  ULDC.64 UR6, c[0x0][0xad8] ;  /* 0x0002b60000067ab9 */ /* 0x000fe20000000a00 */
[----:B------:R-:W-:Y:S01]  /*d3f0*/  IMAD.U32 R3, RZ, RZ, UR4 ;  /* 0x00000004ff037e24 */ /* 0x000fe2000f8e00ff */
[----:B------:R-:W5:Y:S01]  /*d400*/  LD.E.128 R4, desc[UR54][R6.64] ;  /* 0x0000003606047980 */ /* 0x000f62000c101d00 */
[----:B------:R-:W-:-:S03]  /*d410*/  IMAD R49, R21, UR9, R20 ;  /* 0x0000000915317c24 */ /* 0x000fc6000f8e0214 */
[----:B------:R-:W5:Y:S01]  /*d420*/  LD.E.128 R40, desc[UR54][R40.64] ;  /* 0x0000003628287980 */ /* 0x000f62000c101d00 */
[----:B------:R-:W-:-:S03]  /*d430*/  SHF.R.S32.HI R20, RZ, 0x1f, R45 ;  /* 0x0000001fff147819 */ /* 0x000fc6000001142d */
[----:B------:R-:W5:Y:S04]  /*d440*/  LD.E.128 R36, desc[UR54][R36.64] ;  /* 0x0000003624247980 */ /* 0x000f68000c101d00 */
[----:B------:R-:W5:Y:S04]  /*d450*/  LD.E.128 R32, desc[UR54][R32.64] ;  /* 0x0000003620207980 */ /* 0x000f68000c101d00 */
[----:B------:R-:W5:Y:S01]  /*d460*/  LD.E.128 R24, desc[UR54][R24.64] ;  /* 0x0000003618187980 */ /* 0x000f62000c101d00 */
[----:B------:R-:W-:Y:S01]  /*d470*/  IMAD.WIDE.U32 R2, R21, UR8, R2 ;  /* 0x0000000815027c25 */ /* 0x000fe2000f8e0002 */
[----:B------:R-:W-:Y:S01]  /*d480*/  @!PT LDS RZ, [RZ] ;  /* 0x00000000fffff984 */ /* 0x000fe20000000800 */
[----:B------:R-:W-:Y:S01]  /*d490*/  @!PT LDS RZ, [RZ] ;  /* 0x00000000fffff984 */ /* 0x000fe20000000800 */
[----:B------:R-:W-:Y:S01]  /*d4a0*/  @!PT LDS RZ, [RZ] ;  /* 0x00000000fffff984 */ /* 0x000fe20000000800 */
[----:B------:R-:W-:Y:S01]  /*d4b0*/  @!PT LDS RZ, [RZ] ;  /* 0x00000000fffff984 */ /* 0x000fe20000000800 */
[----:B------:R0:W-:Y:S06]  /*d4c0*/  MEMBAR.ALL.CTA ;  /* 0x0000000000007992 */ /* 0x0001ec0000008000 */
[----:B0-----:R-:W0:Y:S01]  /*d4d0*/  FENCE.VIEW.ASYNC.S ;  /* 0x00000000000073c6 */ /* 0x001e220000000000 */
[----:B------:R-:W-:-:S02]  /*d4e0*/  IMAD.IADD R3, R3, 0x1, R49 ;  /* 0x0000000103037824 */ /* 0x000fc400078e0231 */
[----:B------:R-:W-:Y:S02]  /*d4f0*/  IMAD R44, R20, UR6, RZ ;  /* 0x00000006142c7c24 */ /* 0x000fe4000f8e02ff */
[----:B------:R-:W-:Y:S02]  /*d500*/  VIADD R46, R23, UR37 ;  /* 0x00000025172e7c36 */ /* 0x000fe40008000000 */
[C---:B------:R-:W-:Y:S02]  /*d510*/  IMAD R21, R45.reuse, UR7, R44 ;  /* 0x000000072d157c24 */ /* 0x040fe4000f8e022c */
[----:B------:R-:W-:Y:S01]  /*d520*/  IMAD.WIDE.U32 R2, R45, UR6, R2 ;  /* 0x000000062d027c25 */ /* 0x000fe2000f8e0002 */
[C---:B------:R-:W-:Y:S01]  /*d530*/  ISETP.GE.AND P2, PT, R46.reuse, R51, PT ;  /* 0x000000332e00720c */ /* 0x040fe20003f46270 */
[----:B------:R-:W-:Y:S02]  /*d540*/  ULDC.64 UR6, c[0x0][0xa80] ;  /* 0x0002a00000067ab9 */ /* 0x000fe40000000a00 */
[----:B------:R-:W-:-:S02]  /*d550*/  VIADD R20, R46, 0x20 ;  /* 0x000000202e147836 */ /* 0x000fc40000000000 */
        /* <DEDUP_REMOVED lines=22> */
.L_x_2212:
[----:B------:R-:W-:Y:S05]  /*d6c0*/  BSYNC B1 ;  /* 0x0000000000017941 */ /* 0x000fea0003800000 */
.L_x_2211:
        /* <DEDUP_REMOVED lines=13> */
.L_x_2214:
[----:B------:R-:W-:Y:S05]  /*d7a0*/  BSYNC B1 ;  /* 0x0000000000017941 */ /* 0x000fea0003800000 */
.L_x_2213:
[----:B----4-:R4:W0:Y:S01]  /*d7b0*/  SHFL.IDX PT, R0, R45, 0x2, 0x181f ;  /* 0x00581f002d007f89 */ /* 0x01082200000e0000 */
        /* <DEDUP_REMOVED lines=12> */
.L_x_2216:
[----:B------:R-:W-:Y:S05]  /*d880*/  BSYNC B1 ;  /* 0x0000000000017941 */ /* 0x000fea0003800000 */
.L_x_2215:
[----:B0-----:R-:W-:Y:S01]  /*d890*/  VIADD R0, R46, 0x60 ;  /* 0x000000602e007836 */ /* 0x001fe20000000000 */
[----:B-1--4-:R-:W4:Y:S04]  /*d8a0*/  SHFL.IDX PT, R45, R45, 0x3, 0x181f ;  /* 0x00781f002d2d7f89 */ /* 0x012f2800000e0000 */
[----:B------:R-:W-:Y:S01]  /*d8b0*/  ISETP.GE.AND P0, PT, R0, R51, PT ;  /* 0x000000330000720c */ /* 0x000fe20003f06270 */
[----:B------:R-:W0:-:S12]  /*d8c0*/  SHFL.IDX PT, R44, R44, 0x3, 0x181f ;  /* 0x00781f002c2c7f89 */ /* 0x000e1800000e0000 */
[----:B------:R-:W-:Y:S05]  /*d8d0*/  @P0 BRA `(.L_x_2217) ;  /* 0x0000000c00080947 */ /* 0x000fea0003800000 */
[----:B------:R-:W-:Y:S02]  /*d8e0*/  ULDC UR4, c[0x0][0xac8] ;  /* 0x0002b20000047ab9 */ /* 0x000fe40000000800 */
[----:B------:R-:W-:-:S13]  /*d8f0*/  ISETP.GE.AND P1, PT, R16, UR4, PT ;  /* 0x0000000410007c0c */ /* 0x000fda000bf26270 */
[----:B0-----:R-:W-:-:S04]  /*d900*/  @!P1 LEA R2, P0, R16, R44, 0x1 ;  /* 0x0000002c10029211 */ /* 0x001fc800078008ff */
[----:B----4-:R-:W-:Y:S02]  /*d910*/  @!P1 LEA.HI.X R3, R16, R45, R193, 0x1, P0 ;  /* 0x0000002d10039211 */ /* 0x010fe400000f0cc1 */
[----:B------:R-:W-:-:S03]  /*d920*/  ISETP.GE.AND P0, PT, R19, UR4, PT ;  /* 0x0000000413007c0c */ /* 0x000fc6000bf06270 */
[----:B------:R0:W-:Y:S10]  /*d930*/  @!P1 ST.E.128 desc[UR54][R2.64], R4 ;  /* 0x0000000402009985 */ /* 0x0001f4000c101d36 */
[----:B------:R-:W-:Y:S05]  /*d940*/  @P0 BRA `(.L_x_2217) ;  /* 0x0000000800ec0947 */ /* 0x000fea0003800000 */
[----:B0-----:R-:W-:-:S04]  /*d950*/  LEA R2, P0, R19, R44, 0x1 ;  /* 0x0000002c13027211 */ /* 0x001fc800078008ff */
[----:B------:R-:W-:-:S05]  /*d960*/  LEA.HI.X R3, R19, R45, R192, 0x1, P0 ;  /* 0x0000002d13037211 */ /* 0x000fca00000f0cc0 */
[----:B------:R0:W-:Y:S01]  /*d970*/  ST.E.128 desc[UR54][R2.64], R24 ;  /* 0x0000001802007985 */ /* 0x0001e2000c101d36 */
[----:B------:R-:W-:Y:S05]  /*d980*/  BRA `(.L_x_2217) ;  /* 0x0000000800dc7947 */ /* 0x000fea0003800000 */
.L_x_2209:
        /* <DEDUP_REMOVED lines=33> */
.L_x_2218:
[----:B------:R-:W-:Y:S01]  /*dba0*/  USEL UR42, UR42, URZ, !UP0 ;  /* 0x0000003f2a2a7287 */ /* 0x000fe2000c000000 */
[----:B------:R-:W-:Y:S01]  /*dbb0*/  BSSY B1, `(.L_x_2219) ;  /* 0x000002c000017945 */ /* 0x000fe20003800000 */
[----:B------:R-:W-:-:S03]  /*dbc0*/  USEL UR36, UR36, URZ, !UP0 ;  /* 0x0000003f24247287 */ /* 0x000fc6000c000000 */
[----:B------:R-:W-:Y:S09]  /*dbd0*/  @P1 BRA `(.L_x_2220) ;  /* 0x0000000000a41947 */ /* 0x000ff20003800000 */
        /* <DEDUP_REMOVED lines=41> */
.L_x_2220:
[----:B------:R-:W-:Y:S05]  /*de70*/  BSYNC B1 ;  /* 0x0000000000017941 */ /* 0x000fea0003800000 */
.L_x_2219:
        /* <DEDUP_REMOVED lines=61> */
.L_x_2222:
[----:B------:R-:W-:Y:S05]  /*e250*/  BSYNC B1 ;  /* 0x0000000000017941 */ /* 0x000fea0003800000 */
.L_x_2221:
        /* <DEDUP_REMOVED lines=13> */
.L_x_2224:
[----:B------:R-:W-:Y:S05]  /*e330*/  BSYNC B1 ;  /* 0x0000000000017941 */ /* 0x000fea0003800000 */
.L_x_2223:
        /* <DEDUP_REMOVED lines=13> */
.L_x_2226:
[----:B------:R-:W-:Y:S05]  /*e410*/  BSYNC B1 ;  /* 0x0000000000017941 */ /* 0x000fea0003800000 */
.L_x_2225:
        /* <DEDUP_REMOVED lines=14> */
.L_x_2217:
[----:B------:R-:W-:Y:S05]  /*e500*/  BSYNC B0 ;  /* 0x0000000000007941 */ /* 0x000fea0003800000 */
.L_x_2208:
[----:B------:R-:W-:Y:S02]  /*e510*/  ULDC UR4, c[0x0][0xc3c] ;  /* 0x00030f0000047ab9 */ /* 0x000fe40000000800 */
[----:B------:R-:W-:-:S13]  /*e520*/  ISETP.GE.AND P0, PT, R47, UR4, PT ;  /* 0x000000042f007c0c */ /* 0x000fda000bf06270 */
[----:B------:R-:W-:Y:S05]  /*e530*/  @!P0 BRA `(.L_x_2227) ;  /* 0xffffff2800308947 */ /* 0x000fea000383ffff */
[----:B------:R-:W-:Y:S05]  /*e540*/  EXIT ;  /* 0x000000000000794d */ /* 0x000fea0003800000 */
.L_x_2169:
[----:B------:R-:W-:-:S08]  /*e550*/  NOP ;  /* 0x0000000000007918 */ /* 0x000fd00000000000 */
[----:B------:R-:W0:-:S00]  /*e560*/  USETMAXREG.DEALLOC.CTAPOOL 0x18 ;  /* 0x00000018000079c8 */ /* 0x000e0000080e0500 */
[----:B0-----:R-:W-:Y:S01]  /*e570*/  LOP3.LUT R0, R0, 0x3, RZ, 0xc0, !PT ;  /* 0x0000000300007812 */ /* 0x001fe200078ec0ff */
[----:B------:R-:W-:-:S05]  /*e580*/  IMAD.MOV.U32 R6, RZ, RZ, RZ ;  /* 0x000000ffff067224 */ /* 0x000fca00078e00ff */
[----:B------:R-:W0:Y:S02]  /*e590*/  SHFL.IDX PT, R0, R0, RZ, 0x1f ;  /* 0x00001fff00007589 */ /* 0x000e2400000e0000 */
[----:B0-----:R-:W-:-:S04]  /*e5a0*/  ISETP.NE.AND P0, PT, R0, RZ, PT ;  /* 0x000000ff0000720c */ /* 0x001fc80003f05270 */
[----:B------:R-:W-:-:S05]  /*e5b0*/  P2R R0, PR, RZ, 0x1 ;  /* 0x00000001ff007803 */ /* 0x000fca0000000000 */
[----:B------:R0:W-:Y:S04]  /*e5c0*/  STL [R1+0x30], R0 ;  /* 0x0000300001007387 */ /* 0x0001e80000100800 */
        /* <DEDUP_REMOVED lines=12> */
.L_x_2228:
[----:B0-----:R-:W0:Y:S01]  /*e690*/  S2R R0, SR_TID.X ;  /* 0x0000000000007919 */ /* 0x001e220000002100 */
        /* <DEDUP_REMOVED lines=40> */
.L_x_2234:
        /* <DEDUP_REMOVED lines=14> */
.L_x_2233:
[----:B------:R-:W-:Y:S05]  /*ea00*/  BSYNC B0 ;  /* 0x0000000000007941 */ /* 0x000fea0003800000 */
.L_x_2232:
        /* <DEDUP_REMOVED lines=22> */
.L_x_2230:
        /* <DEDUP_REMOVED lines=25> */
.L_x_2235:
        /* <DEDUP_REMOVED lines=58> */
.L_x_2231:
[----:B------:R0:W-:Y:S01]  /*f0a0*/  STL [R1+0x10], R0 ;  /* 0x0000100001007387 */ /* 0x0001e20000100800 */
[----:B------:R-:W-:-:S03]  /*f0b0*/  UMOV UR36, URZ ;  /* 0x0000003f00247c82 */ /* 0x000fc60008000000 */
[----:B------:R0:W-:Y:S02]  /*f0c0*/  STL [R1+0x14], RZ ;  /* 0x000014ff01007387 */ /* 0x0001e40000100800 */
.L_x_2236:
        /* <DEDUP_REMOVED lines=11> */
.L_x_2229:
[----:B0-----:R-:W-:Y:S01]  /*f180*/  IMAD.MOV.U32 R0, RZ, RZ, 0x1 ;  /* 0x00000001ff007424 */ /* 0x001fe200078e00ff */
[----:B------:R-:W-:Y:S01]  /*f190*/  ULDC UR4, c[0x0][0xc3c] ;  /* 0x00030f0000047ab9 */ /* 0x000fe20000000800 */
[----:B------:R0:W-:Y:S01]  /*f1a0*/  STL [R1+0x2c], RZ ;  /* 0x00002cff01007387 */ /* 0x0001e20000100800 */
[----:B------:R-:W-:Y:S01]  /*f1b0*/  UISETP.GE.AND UP0, UPT, UR42, UR4, UPT ;  /* 0x000000042a00728c */ /* 0x000fe2000bf06270 */
[----:B------:R-:W-:Y:S02]  /*f1c0*/  IMAD.MOV.U32 R18, RZ, RZ, RZ ;  /* 0x000000ffff127224 */ /* 0x000fe400078e00ff */
[----:B------:R0:W-:Y:S03]  /*f1d0*/  STL [R1], R0 ;  /* 0x0000000001007387 */ /* 0x0001e60000100800 */
[----:B------:R-:W-:-:S13]  /*f1e0*/  PLOP3.LUT P0, PT, PT, PT, UP0, 0x80, 0x0 ;  /* 0x000000000000781c */ /* 0x000fda0003f0f008 */
[----:B0-----:R-:W-:Y:S05]  /*f1f0*/  @P0 BRA `(.L_x_2237) ;  /* 0x0000004400d40947 */ /* 0x001fea0003800000 */
[----:B------:R-:W0:Y:S01]  /*f200*/  S2R R11, SR_TID.X ;  /* 0x00000000000b7919 */ /* 0x000e220000002100 */
        /* <DEDUP_REMOVED lines=9> */
[C---:B0-----:R-:W-:Y:S01]  /*f2a0*/  LOP3.LUT R10, R11.reuse, 0x7f, RZ, 0xc0, !PT ;  /* 0x0000007f0b0a7812 */ /* 0x041fe200078ec0ff */
[C---:B-1----:R-:W-:Y:S01]  /*f2b0*/  IMAD.SHL.U32 R4, R11.reuse, 0x80, RZ ;  /* 0x000000800b047824 */ /* 0x042fe200078e00ff */
[C---:B------:R-:W-:Y:S01]  /*f2c0*/  LOP3.LUT P0, RZ, R11.reuse, 0x4, RZ, 0xc0, !PT ;  /* 0x000000040bff7812 */ /* 0x040fe2000780c0ff */
[C---:B------:R-:W-:Y:S01]  /*f2d0*/  IMAD.SHL.U32 R3, R11.reuse, 0x10, RZ ;  /* 0x000000100b037824 */ /* 0x040fe200078e00ff */
[----:B------:R-:W-:Y:S01]  /*f2e0*/  SHF.R.U32.HI R5, RZ, 0x5, R10 ;  /* 0x00000005ff057819 */ /* 0x000fe2000001160a */
[C---:B------:R-:W-:Y:S01]  /*f2f0*/  IMAD.SHL.U32 R2, R11.reuse, 0x20, RZ ;  /* 0x000000200b027824 */ /* 0x040fe200078e00ff */
        /* <DEDUP_REMOVED lines=27> */
[----:B------:R1:W-:Y:S04]  /*f4b0*/  STL [R1], R0 ;  /* 0x0000000001007387 */ /* 0x0003e80000100800 */
[----:B------:R2:W-:Y:S01]  /*f4c0*/  STL [R1+0x2c], RZ ;  /* 0x00002cff01007387 */ /* 0x0005e20000100800 */
[C---:B0-----:R-:W-:Y:S02]  /*f4d0*/  LOP3.LUT R2, R4.reuse, 0x40, RZ, 0xfc, !PT ;  /* 0x0000004004027812 */ /* 0x041fe400078efcff */
[----:B-1----:R-:W-:-:S07]  /*f4e0*/  LOP3.LUT R0, R4, 0x80, RZ, 0xfc, !PT ;  /* 0x0000008004007812 */ /* 0x002fce00078efcff */
.L_x_2308:
[----:B------:R-:W-:Y:S01]  /*f4f0*/  ULDC.64 UR4, c[0x0][0xc88] ;  /* 0x0003220000047ab9 */ /* 0x000fe20000000a00 */
[----:B------:R-:W-:Y:S01]  /*f500*/  IMAD.MOV.U32 R0, RZ, RZ, RZ ;  /* 0x000000ffff007224 */ /* 0x000fe200078e00ff */
[----:B------:R-:W-:Y:S01]  /*f510*/  UIMAD.WIDE UR4, UR42, 0x4, UR4 ;  /* 0x000000042a0478a5 */ /* 0x000fe2000f8e0204 */
[----:B------:R-:W-:Y:S01]  /*f520*/  ULDC.64 UR8, c[0x0][0xa18] ;  /* 0x0002860000087ab9 */ /* 0x000fe20000000a00 */
[----:B------:R-:W-:-:S04]  /*f530*/  ULDC.64 UR6, c[0x0][0xa08] ;  /* 0x0002820000067ab9 */ /* 0x000fc80000000a00 */
[----:B------:R-:W-:Y:S02]  /*f540*/  IMAD.U32 R2, RZ, RZ, UR4 ;  /* 0x00000004ff027e24 */ /* 0x000fe4000f8e00ff */
[----:B------:R-:W-:Y:S01]  /*f550*/  IMAD.U32 R3, RZ, RZ, UR5 ;  /* 0x00000005ff037e24 */ /* 0x000fe2000f8e00ff */
[----:B------:R-:W-:-:S04]  /*f560*/  ULDC.64 UR4, c[0x0][0xa28] ;  /* 0x00028a0000047ab9 */ /* 0x000fc80000000a00 */
[----:B------:R-:W3:Y:S01]  /*f570*/  LDG.E R2, desc[UR54][R2.64] ;  /* 0x0000003602027981 */ /* 0x000ee2000c1e1900 */
[----:B------:R-:W-:-:S04]  /*f580*/  UISETP.NE.U32.AND UP0, UPT, UR4, URZ, UPT ;  /* 0x0000003f0400728c */ /* 0x000fc8000bf05070 */
[----:B------:R-:W-:-:S06]  /*f590*/  UISETP.NE.AND.EX UP0, UPT, UR5, URZ, UPT, UP0 ;  /* 0x0000003f0500728c */ /* 0x000fcc000bf05300 */
[----:B------:R-:W-:Y:S02]  /*f5a0*/  PLOP3.LUT P0, PT, PT, PT, UP0, 0x80, 0x0 ;  /* 0x000000000000781c */ /* 0x000fe40003f0f008 */
[----:B------:R-:W-:-:S04]  /*f5b0*/  ISETP.NE.U32.AND P1, PT, RZ, UR6, PT ;  /* 0x00000006ff007c0c */ /* 0x000fc8000bf25070 */
[----:B------:R-:W-:Y:S01]  /*f5c0*/  ISETP.NE.AND.EX P1, PT, RZ, UR7, PT, P1 ;  /* 0x00000007ff007c0c */ /* 0x000fe2000bf25310 */
[----:B------:R-:W-:Y:S01]  /*f5d0*/  IMAD.MOV.U32 R8, RZ, RZ, RZ ;  /* 0x000000ffff087224 */ /* 0x000fe200078e00ff */
[----:B---3--:R-:W-:-:S13]  /*f5e0*/  R2UR UR43, R2 ;  /* 0x00000000022b72ca */ /* 0x008fda00000e0000 */
[----:B------:R-:W-:Y:S02]  /*f5f0*/  USHF.R.S32.HI UR46, URZ, 0x1f, UR43 ;  /* 0x0000001f3f2e7899 */ /* 0x000fe4000801142b */
[----:B------:R-:W-:-:S04]  /*f600*/  @UP0 ULEA UR4, UP1, UR43, UR4, 0x2 ;  /* 0x000000042b040291 */ /* 0x000fc8000f82103f */
[----:B------:R-:W-:Y:S02]  /*f610*/  @UP0 ULEA.HI.X UR5, UR43, UR5, UR46, 0x2, UP1 ;  /* 0x000000052b050291 */ /* 0x000fe400088f142e */
[----:B------:R-:W-:Y:S01]  /*f620*/  IMAD.U32 R2, RZ, RZ, UR4 ;  /* 0x00000004ff027e24 */ /* 0x000fe2000f8e00ff */
[----:B------:R-:W-:-:S03]  /*f630*/  USHF.L.U32 UR44, UR43, 0x2, URZ ;  /* 0x000000022b2c7899 */ /* 0x000fc6000800063f */
[----:B------:R-:W-:Y:S01]  /*f640*/  IMAD.U32 R3, RZ, RZ, UR5 ;  /* 0x00000005ff037e24 */ /* 0x000fe2000f8e00ff */
[----:B------:R-:W-:Y:S01]  /*f650*/  ULDC.64 UR4, c[0x0][0xa00] ;  /* 0x0002800000047ab9 */ /* 0x000fe20000000a00 */
[----:B------:R-:W-:-:S03]  /*f660*/  USHF.L.U64.HI UR45, UR43, 0x2, UR46 ;  /* 0x000000022b2d7899 */ /* 0x000fc6000801022e */
[----:B0-----:R0:W5:Y:S01]  /*f670*/  @P0 LDG.E R0, desc[UR54][R2.64] ;  /* 0x0000003602000981 */ /* 0x001162000c1e1900 */
[----:B------:R-:W-:Y:S01]  /*f680*/  ISETP.NE.U32.AND P0, PT, RZ, UR4, PT ;  /* 0x00000004ff007c0c */ /* 0x000fe2000bf05070 */
[----:B------:R-:W-:Y:S02]  /*f690*/  UIADD3 UR4, UP0, UR44, UR4, URZ ;  /* 0x000000042c047290 */ /* 0x000fe4000ff1e03f */
[----:B------:R-:W-:Y:S01]  /*f6a0*/  UIADD3 UR6, UP1, UR44, UR6, URZ ;  /* 0x000000062c067290 */ /* 0x000fe2000ff3e03f */
[----:B------:R-:W-:Y:S01]  /*f6b0*/  ISETP.NE.AND.EX P0, PT, RZ, UR5, PT, P0 ;  /* 0x00000005ff007c0c */ /* 0x000fe2000bf05300 */
[----:B------:R-:W-:Y:S02]  /*f6c0*/  UIADD3.X UR5, UR45, UR5, URZ, UP0, !UPT ;  /* 0x000000052d057290 */ /* 0x000fe400087fe43f */
[----:B------:R-:W-:Y:S02]  /*f6d0*/  UISETP.NE.U32.AND UP0, UPT, UR8, URZ, UPT ;  /* 0x0000003f0800728c */ /* 0x000fe4000bf05070 */
[----:B------:R-:W-:Y:S01]  /*f6e0*/  UIADD3.X UR7, UR45, UR7, URZ, UP1, !UPT ;  /* 0x000000072d077290 */ /* 0x000fe20008ffe43f */
[----:B0-----:R-:W-:Y:S01]  /*f6f0*/  IMAD.U32 R2, RZ, RZ, UR4 ;  /* 0x00000004ff027e24 */ /* 0x001fe2000f8e00ff */
[----:B------:R-:W-:Y:S01]  /*f700*/  UISETP.NE.AND.EX UP0, UPT, UR9, URZ, UPT, UP0 ;  /* 0x0000003f0900728c */ /* 0x000fe2000bf05300 */
[----:B------:R-:W-:-:S02]  /*f710*/  IMAD.U32 R3, RZ, RZ, UR5 ;  /* 0x00000005ff037e24 */ /* 0x000fc4000f8e00ff */
[----:B-1----:R-:W-:Y:S02]  /*f720*/  IMAD.U32 R4, RZ, RZ, UR6 ;  /* 0x00000006ff047e24 */ /* 0x002fe4000f8e00ff */
[----:B------:R-:W-:Y:S01]  /*f730*/  IMAD.U32 R5, RZ, RZ, UR7 ;  /* 0x00000007ff057e24 */ /* 0x000fe2000f8e00ff */
[----:B------:R-:W-:-:S05]  /*f740*/  PLOP3.LUT P2, PT, PT, PT, UP0, 0x80, 0x0 ;  /* 0x000000000000781c */ /* 0x000fca0003f4f008 */
[----:B------:R-:W-:Y:S01]  /*f750*/  @UP0 UIADD3 UR4, UP1, UR44, UR8, URZ ;  /* 0x000000082c040290 */ /* 0x000fe2000ff3e03f */
[----:B------:R0:W5:Y:S03]  /*f760*/  @P1 LDG.E R8, desc[UR54][R4.64] ;  /* 0x0000003604081981 */ /* 0x000166000c1e1900 */
[----:B------:R-:W-:Y:S01]  /*f770*/  @UP0 UIADD3.X UR5, UR45, UR9, URZ, UP1, !UPT ;  /* 0x000000092d050290 */ /* 0x000fe20008ffe43f */
[----:B------:R0:W5:Y:S01]  /*f780*/  @P0 LDG.E R9, desc[UR54][R2.64] ;  /* 0x0000003602090981 */ /* 0x000162000c1e1900 */
[----:B------:R-:W-:Y:S01]  /*f790*/  ULDC UR6, c[0x0][0x288] ;  /* 0x0000a20000067ab9 */ /* 0x000fe20000000800 */
[----:B------:R-:W-:Y:S02]  /*f7a0*/  IMAD.U32 R6, RZ, RZ, UR4 ;  /* 0x00000004ff067e24 */ /* 0x000fe4000f8e00ff */
[----:B------:R-:W-:Y:S02]  /*f7b0*/  IMAD.U32 R10, RZ, RZ, UR6 ;  /* 0x00000006ff0a7e24 */ /* 0x000fe4000f8e00ff */
[----:B------:R-:W-:-:S05]  /*f7c0*/  IMAD.U32 R7, RZ, RZ, UR5 ;  /* 0x00000005ff077e24 */ /* 0x000fca000f8e00ff */
[----:B------:R-:W3:Y:S04]  /*f7d0*/  @P2 LDG.E R10, desc[UR54][R6.64] ;  /* 0x00000036060a2981 */ /* 0x000ee8000c1e1900 */
[----:B---3--:R0:W-:Y:S01]  /*f7e0*/  STL [R1+0x1c], R10 ;  /* 0x00001c0a01007387 */ /* 0x0081e20000100800 */
[----:B------:R-:W-:Y:S05]  /*f7f0*/  @P2 BRA `(.L_x_2238) ;  /* 0x0000000000142947 */ /* 0x000fea0003800000 */
[----:B------:R-:W-:Y:S05]  /*f800*/  @!P0 BRA `(.L_x_2238) ;  /* 0x0000000000108947 */ /* 0x000fea0003800000 */
[----:B------:R-:W3:Y:S04]  /*f810*/  LDG.E R6, desc[UR54][R2.64] ;  /* 0x0000003602067981 */ /* 0x000ee8000c1e1900 */
[----:B0-----:R-:W3:Y:S02]  /*f820*/  LDG.E R2, desc[UR54][R2.64+0x4] ;  /* 0x0000043602027981 */ /* 0x001ee4000c1e1900 */
[----:B---3--:R-:W-:-:S05]  /*f830*/  IMAD.IADD R2, R2, 0x1, -R6 ;  /* 0x0000000102027824 */ /* 0x008fca00078e0a06 */
[----:B------:R1:W-:Y:S02]  /*f840*/  STL [R1+0x1c], R2 ;  /* 0x00001c0201007387 */ /* 0x0003e40000100800 */
.L_x_2238:
[----:B-----5:R-:W-:Y:S01]  /*f850*/  IMAD.IADD R6, R8, 0x1, R0 ;  /* 0x0000000108067824 */ /* 0x020fe200078e0200 */
[----:B------:R-:W-:Y:S01]  /*f860*/  ULDC.64 UR4, c[0x0][0x418] ;  /* 0x0001060000047ab9 */ /* 0x000fe20000000a00 */
[----:B0-----:R-:W-:Y:S01]  /*f870*/  IMAD.U32 R3, RZ, RZ, UR43 ;  /* 0x0000002bff037e24 */ /* 0x001fe2000f8e00ff */
[----:B------:R-:W-:Y:S01]  /*f880*/  UISETP.NE.U32.AND UP0, UPT, UR4, URZ, UPT ;  /* 0x0000003f0400728c */ /* 0x000fe2000bf05070 */
[----:B------:R-:W-:Y:S01]  /*f890*/  UMOV UR47, URZ ;  /* 0x0000003f002f7c82 */ /* 0x000fe20008000000 */
[----:B------:R-:W-:Y:S01]  /*f8a0*/  ULDC.64 UR6, c[0x0][0xa20] ;  /* 0x0002880000067ab9 */ /* 0x000fe20000000a00 */
[----:B------:R0:W-:Y:S01]  /*f8b0*/  STL [R1+0x18], R6 ;  /* 0x0000180601007387 */ /* 0x0001e20000100800 */
[----:B------:R-:W-:Y:S01]  /*f8c0*/  @P0 R2UR UR47, R9 ;  /* 0x00000000092f02ca */ /* 0x000fe200000e0000 */
[----:B------:R-:W-:Y:S01]  /*f8d0*/  UISETP.NE.AND.EX UP0, UPT, UR5, URZ, UPT, UP0 ;  /* 0x0000003f0500728c */ /* 0x000fe2000bf05300 */
[----:B------:R-:W-:Y:S01]  /*f8e0*/  ISETP.NE.U32.AND P0, PT, RZ, UR6, PT ;  /* 0x00000006ff007c0c */ /* 0x000fe2000bf05070 */
[----:B------:R0:W-:Y:S01]  /*f8f0*/  STL [R1+0x4], R3 ;  /* 0x0000040301007387 */ /* 0x0001e20000100800 */
[----:B------:R-:W-:Y:S01]  /*f900*/  ULDC UR4, c[0x0][0x424] ;  /* 0x0001090000047ab9 */ /* 0x000fe20000000800 */
[----:B------:R-:W-:Y:S01]  /*f910*/  ULDC UR5, c[0x0][0x2f0] ;  /* 0x0000bc0000057ab9 */ /* 0x000fe20000000800 */
[----:B------:R-:W-:Y:S01]  /*f920*/  ISETP.NE.AND.EX P0, PT, RZ, UR7, PT, P0 ;  /* 0x00000007ff007c0c */ /* 0x000fe2000bf05300 */
[----:B------:R-:W-:-:S04]  /*f930*/  USEL UR4, UR4, 0x1, UP0 ;  /* 0x0000000104047887 */ /* 0x000fc80008000000 */
[----:B------:R-:W-:-:S06]  /*f940*/  UIMAD UR4, UR4, UR5, URZ ;  /* 0x00000005040472a4 */ /* 0x000fcc000f8e023f */
[----:B-1----:R-:W-:Y:S02]  /*f950*/  IMAD.U32 R2, RZ, RZ, UR4 ;  /* 0x00000004ff027e24 */ /* 0x002fe4000f8e00ff */
[----:B0-----:R-:W-:Y:S05]  /*f960*/  @!P0 BRA `(.L_x_2239) ;  /* 0x0000000000188947 */ /* 0x001fea0003800000 */
[----:B------:R-:W-:-:S04]  /*f970*/  UIADD3 UR4, UP0, UR44, UR6, URZ ;  /* 0x000000062c047290 */ /* 0x000fc8000ff1e03f */
[----:B------:R-:W-:Y:S02]  /*f980*/  UIADD3.X UR5, UR45, UR7, URZ, UP0, !UPT ;  /* 0x000000072d057290 */ /* 0x000fe400087fe43f */
[----:B------:R-:W-:-:S04]  /*f990*/  IMAD.U32 R2, RZ, RZ, UR4 ;  /* 0x00000004ff027e24 */ /* 0x000fc8000f8e00ff */
[----:B------:R-:W-:-:S05]  /*f9a0*/  IMAD.U32 R3, RZ, RZ, UR5 ;  /* 0x00000005ff037e24 */ /* 0x000fca000f8e00ff */
[----:B------:R0:W5:Y:S01]  /*f9b0*/  LDG.E R2, desc[UR54][R2.64] ;  /* 0x0000003602027981 */ /* 0x000162000c1e1900 */
[----:B------:R-:W-:Y:S05]  /*f9c0*/  BRA `(.L_x_2240) ;  /* 0x0000000000107947 */ /* 0x000fea0003800000 */
.L_x_2239:
[----:B------:R-:W-:Y:S05]  /*f9d0*/  @!P1 BRA `(.L_x_2240) ;  /* 0x00000000000c9947 */ /* 0x000fea0003800000 */
[----:B------:R-:W3:Y:S04]  /*f9e0*/  LDG.E R2, desc[UR54][R4.64] ;  /* 0x0000003604027981 */ /* 0x000ee8000c1e1900 */
[----:B------:R-:W3:Y:S02]  /*f9f0*/  LDG.E R4, desc[UR54][R4.64+0x4] ;  /* 0x0000043604047981 */ /* 0x000ee4000c1e1900 */
[----:B---3--:R-:W-:-:S07]  /*fa00*/  IMAD.IADD R2, R4, 0x1, -R2 ;  /* 0x0000000104027824 */ /* 0x008fce00078e0a02 */
.L_x_2240:
[----:B------:R-:W3:Y:S04]  /*fa10*/  LDL R4, [R1+0x1c] ;  /* 0x00001c0001047983 */ /* 0x000ee80000100800 */
[----:B0-----:R-:W4:Y:S01]  /*fa20*/  LDL R3, [R1+0x14] ;  /* 0x0000140001037983 */ /* 0x001f220000100800 */
[----:B-----5:R-:W-:Y:S01]  /*fa30*/  IMAD.IADD R0, R2, 0x1, -R0 ;  /* 0x0000000102007824 */ /* 0x020fe200078e0a00 */
[----:B------:R-:W-:Y:S01]  /*fa40*/  BSSY B7, `(.L_x_2241) ;  /* 0x0000328000077945 */ /* 0x000fe20003800000 */
[----:B------:R-:W0:Y:S02]  /*fa50*/  LDC R2, c[0x0][0x448] ;  /* 0x00011200ff027b82 */ /* 0x000e240000000800 */
[----:B0-----:R-:W-:-:S13]  /*fa60*/  ISETP.NE.AND P0, PT, R2, 0x1, PT ;  /* 0x000000010200780c */ /* 0x001fda0003f05270 */
[----:B------:R-:W0:Y:S01]  /*fa70*/  @P0 LDC R2, c[0x0][0x450] ;  /* 0x00011400ff020b82 */ /* 0x000e220000000800 */
[----:B---3--:R-:W-:-:S07]  /*fa80*/  IMAD.MOV.U32 R5, RZ, RZ, R4 ;  /* 0x000000ffff057224 */ /* 0x008fce00078e0004 */
[----:B------:R-:W1:Y:S01]  /*fa90*/  @P0 LDC R4, c[0x0][0x44c] ;  /* 0x00011300ff040b82 */ /* 0x000e620000000800 */
[----:B----4-:R-:W-:-:S04]  /*faa0*/  IMAD.SHL.U32 R3, R3, 0x80, RZ ;  /* 0x0000008003037824 */ /* 0x010fc800078e00ff */
[----:B------:R-:W-:-:S04]  /*fab0*/  VIADD R3, R3, 0x7f ;  /* 0x0000007f03037836 */ /* 0x000fc80000000000 */
[----:B-1----:R-:W-:-:S05]  /*fac0*/  @P0 IMAD.HI.U32 R4, R3, R4, RZ ;  /* 0x0000000403040227 */ /* 0x002fca00078e00ff */
[----:B0-----:R-:W-:Y:S01]  /*fad0*/  @P0 SHF.R.U32.HI R3, RZ, R2, R4 ;  /* 0x00000002ff030219 */ /* 0x001fe20000011604 */
[C---:B------:R-:W-:Y:S01]  /*fae0*/  VIADD R2, R0.reuse, 0x9f ;  /* 0x0000009f00027836 */ /* 0x040fe20000000000 */
[----:B------:R-:W-:-:S03]  /*faf0*/  IADD3 R0, R0, 0xa0, -R5 ;  /* 0x000000a000007810 */ /* 0x000fc60007ffe805 */
[----:B------:R-:W-:-:S04]  /*fb00*/  IMAD.HI R2, R2, 0x66666667, RZ ;  /* 0x6666666702027827 */ /* 0x000fc800078e02ff */
[----:B------:R-:W-:Y:S01]  /*fb10*/  IMAD.IADD R0, R0, 0x1, R3 ;  /* 0x0000000100007824 */ /* 0x000fe200078e0203 */
[----:B------:R-:W-:-:S03]  /*fb20*/  SHF.R.U32.HI R3, RZ, 0x1f, R2 ;  /* 0x0000001fff037819 */ /* 0x000fc60000011602 */
[----:B------:R-:W-:Y:S01]  /*fb30*/  IMAD.HI R0, R0, 0x66666667, RZ ;  /* 0x6666666700007827 */ /* 0x000fe200078e02ff */
[----:B------:R-:W-:-:S04]  /*fb40*/  LEA.HI.SX32 R3, R2, R3, 0x1a ;  /* 0x0000000302037211 */ /* 0x000fc800078fd2ff */
[----:B------:R-:W-:-:S04]  /*fb50*/  SHF.R.U32.HI R2, RZ, 0x1f, R0 ;  /* 0x0000001fff027819 */ /* 0x000fc80000011600 */
[----:B------:R-:W-:-:S04]  /*fb60*/  LEA.HI.SX32 R2, R0, R2, 0x1a ;  /* 0x0000000200027211 */ /* 0x000fc800078fd2ff */
[----:B------:R-:W-:-:S04]  /*fb70*/  VIMNMX R19, R3, R2, PT ;  /* 0x0000000203137248 */ /* 0x000fc80003fe0100 */
[----:B------:R-:W-:-:S13]  /*fb80*/  ISETP.GT.AND P0, PT, R19, RZ, PT ;  /* 0x000000ff1300720c */ /* 0x000fda0003f04270 */
        /* <DEDUP_REMOVED lines=19> */
.L_x_2242:
        /* <DEDUP_REMOVED lines=20> */
.L_x_2245:
[----:B------:R-:W-:Y:S05]  /*fe00*/  BSYNC B6 ;  /* 0x0000000000067941 */ /* 0x000fea0003800000 */
.L_x_2244:
[----:B------:R-:W-:Y:S01]  /*fe10*/  VIADD R0, R17, 0xa400 ;  /* 0x0000a40011007836 */ /* 0x000fe20000000000 */
[----:B------:R-:W-:Y:S04]  /*fe20*/  BSSY B6, `(.L_x_2246) ;  /* 0x0000014000067945 */ /* 0x000fe80003800000 */
[----:B------:R-:W-:-:S04]  /*fe30*/  LOP3.LUT P0, RZ, R0, 0x3ff, RZ, 0xc0, !PT ;  /* 0x000003ff00ff7812 */ /* 0x000fc8000780c0ff */
[----:B------:R-:W-:-:S09]  /*fe40*/  P2R R16, PR, RZ, 0x1 ;  /* 0x00000001ff107803 */ /* 0x000fd20000000000 */
        /* <DEDUP_REMOVED lines=17> */
.L_x_2247:
[----:B------:R-:W-:Y:S05]  /*ff60*/  BSYNC B6 ;  /* 0x0000000000067941 */ /* 0x000fea0003800000 */
.L_x_2246:
        /* <DEDUP_REMOVED lines=20> */
.L_x_2249:
[----:B------:R-:W-:Y:S05]  /*100b0*/  BSYNC B6 ;  /* 0x0000000000067941 */ /* 0x000fea0003800000 */
.L_x_2248:
[----:B------:R-:W-:Y:S01]  /*100c0*/  ISETP.NE.AND P6, PT, R16, RZ, PT ;  /* 0x000000ff1000720c */ /* 0x000fe20003fc5270 */
[----:B------:R-:W-:-:S12]  /*100d0*/  BSSY B6, `(.L_x_2250) ;  /* 0x0000012000067945 */ /* 0x000fd80003800000 */
        /* <DEDUP_REMOVED lines=17> */
.L_x_2251:
[----:B------:R-:W-:Y:S05]  /*101f0*/  BSYNC B6 ;  /* 0x0000000000067941 */ /* 0x000fea0003800000 */
.L_x_2250:
        /* <DEDUP_REMOVED lines=9> */
[----:B------:R-:W0:Y:S01]  /*10290*/  S2R R0, SR_TID.X ;  /* 0x0000000000007919 */ /* 0x000e220000002100 */
[----:B------:R-:W-:-:S03]  /*102a0*/  ULDC.64 UR4, c[0x0][0xa08] ;  /* 0x0002820000047ab9 */ /* 0x000fc60000000a00 */
[----:B---3--:R1:W3:Y:S01]  /*102b0*/  @P0 LDG.E R8, desc[UR54][R2.64] ;  /* 0x0000003602080981 */ /* 0x0082e2000c1e1900 */
[----:B0-----:R-:W-:-:S04]  /*102c0*/  SHF.R.U32.HI R0, RZ, 0x5, R0 ;  /* 0x00000005ff007819 */ /* 0x001fc80000011600 */
[----:B------:R-:W-:Y:S01]  /*102d0*/  LOP3.LUT R0, R0, 0x3, RZ, 0xc0, !PT ;  /* 0x0000000300007812 */ /* 0x000fe200078ec0ff */
[----:B-1----:R-:W0:Y:S01]  /*102e0*/  LDC.64 R2, c[0x0][0x418] ;  /* 0x00010600ff027b82 */ /* 0x002e220000000a00 */
[----:B---3--:R-:W-:Y:S01]  /*102f0*/  SHF.R.S32.HI R9, RZ, 0x1f, R8 ;  /* 0x0000001fff097819 */ /* 0x008fe20000011408 */
[----:B------:R1:W-:Y:S01]  /*10300*/  @P0 STL [R1+0x4], R8 ;  /* 0x0000040801000387 */ /* 0x0003e20000100800 */
[----:B0-----:R-:W-:Y:S01]  /*10310*/  LOP3.LUT P0, RZ, R2, UR4, RZ, 0xfc, !PT ;  /* 0x0000000402ff7c12 */ /* 0x001fe2000f80fcff */
[----:B------:R-:W-:Y:S02]  /*10320*/  UMOV UR4, 0xffffffff ;  /* 0xffffffff00047882 */ /* 0x000fe40000000000 */
[----:B------:R1:W-:Y:S01]  /*10330*/  STL [R1+0x8], R9 ;  /* 0x0000080901007387 */ /* 0x0003e20000100800 */
[----:B------:R-:W-:-:S04]  /*10340*/  LOP3.LUT P0, RZ, R3, UR5, RZ, 0xfc, P0 ;  /* 0x0000000503ff7c12 */ /* 0x000fc8000800fcff */
[----:B------:R-:W-:Y:S01]  /*10350*/  SEL R16, R8, RZ, !P0 ;  /* 0x000000ff08107207 */ /* 0x000fe20004000000 */
[----:B------:R-:W-:Y:S08]  /*10360*/  BRA.DIV UR4, `(.L_x_2252) ;  /* 0x0000003e04247947 */ /* 0x000ff0000b800000 */
[----:B------:R0:W3:Y:S02]  /*10370*/  SHFL.IDX PT, R14, R0, RZ, 0x1f ;  /* 0x00001fff000e7589 */ /* 0x0000e400000e0000 */
.L_x_2327:
[----:B------:R-:W-:Y:S02]  /*10380*/  PLOP3.LUT P1, PT, PT, PT, PT, 0x8, 0x0 ;  /* 0x000000000000781c */ /* 0x000fe40003f2e170 */
[----:B---3--:R-:W-:Y:S02]  /*10390*/  ISETP.NE.AND P0, PT, R14, RZ, PT ;  /* 0x000000ff0e00720c */ /* 0x008fe40003f05270 */
[----:B0-----:R-:W-:-:S05]  /*103a0*/  P2R R0, PR, RZ, 0x2 ;  /* 0x00000002ff007803 */ /* 0x001fca0000000000 */
[----:B------:R0:W-:Y:S06]  /*103b0*/  STL [R1+0xc], R0 ;  /* 0x00000c0001007387 */ /* 0x0001ec0000100800 */
[----:B------:R-:W-:Y:S05]  /*103c0*/  @P0 BRA `(.L_x_2253) ;  /* 0x0000000400880947 */ /* 0x000fea0003800000 */
[----:B------:R-:W-:Y:S01]  /*103d0*/  UMOV UR4, 0xffffffff ;  /* 0xffffffff00047882 */ /* 0x000fe20000000000 */
[----:B0-----:R-:W-:Y:S02]  /*103e0*/  VIADD R0, R19, 0xffffffff ;  /* 0xffffffff13007836 */ /* 0x001fe40000000000 */
[----:B------:R-:W-:Y:S05]  /*103f0*/  BRA.DIV UR4, `(.L_x_2254) ;  /* 0x0000003e04207947 */ /* 0x000fea000b800000 */
[----:B------:R-:W-:-:S13]  /*10400*/  ELECT P6, URZ, PT ;  /* 0x00000000003f782f */ /* 0x000fda00038c0000 */
.L_x_2330:
        /* <DEDUP_REMOVED lines=21> */
.L_x_2255:
[----:B0-----:R-:W3:Y:S01]  /*10560*/  LDL R3, [R1] ;  /* 0x0000000001037983 */ /* 0x001ee20000100800 */
[----:B------:R-:W-:Y:S01]  /*10570*/  IMAD R2, R18, 0x8, R17 ;  /* 0x0000000812027824 */ /* 0x000fe200078e0211 */
[----:B-1----:R-:W0:Y:S02]  /*10580*/  S2R R8, SR_TID.X ;  /* 0x0000000000087919 */ /* 0x002e240000002100 */
[----:B0-----:R-:W-:-:S04]  /*10590*/  LOP3.LUT R8, R8, 0x7f, RZ, 0xc0, !PT ;  /* 0x0000007f08087812 */ /* 0x001fc800078ec0ff */
[----:B------:R-:W-:Y:S02]  /*105a0*/  ISETP.NE.AND P1, PT, R8, RZ, PT ;  /* 0x000000ff0800720c */ /* 0x000fe40003f25270 */
[----:B---3--:R-:W-:-:S04]  /*105b0*/  SHF.L.U32 R3, R3, 0x1f, RZ ;  /* 0x0000001f03037819 */ /* 0x008fc800000006ff */
[----:B------:R-:W0:Y:S02]  /*105c0*/  SYNCS.PHASECHK.TRANS64.TRYWAIT P0, [R2+URZ+0x29880], R3 ;  /* 0x02988003020075a7 */ /* 0x000e24000800017f */
[----:B0-----:R-:W-:Y:S05]  /*105d0*/  @!P0 BRA `(.L_x_2256) ;  /* 0x0000003800c88947 */ /* 0x001fea0003800000 */
.L_x_2331:
        /* <DEDUP_REMOVED lines=8> */
.L_x_2257:
[----:B------:R-:W3:Y:S01]  /*10660*/  LDL R5, [R1+0x18] ;  /* 0x0000180001057983 */ /* 0x000ee20000100800 */
        /* <DEDUP_REMOVED lines=11> */
[----:B---3--:R-:W-:-:S05]  /*10720*/  IMAD R0, R0, 0xa0, R5 ;  /* 0x000000a000007824 */ /* 0x008fca00078e0205 */
[----:B------:R-:W-:-:S13]  /*10730*/  R2UR UR35, R0 ;  /* 0x00000000002372ca */ /* 0x000fda00000e0000 */
[----:B------:R1:W-:Y:S01]  /*10740*/  UTMALDG.4D [UR32], [UR4], desc[UR6] ;  /* 0x00000620040075b4 */ /* 0x0003e20008019000 */
[----:B------:R-:W3:Y:S02]  /*10750*/  SYNCS.PHASECHK.TRANS64.TRYWAIT P0, [R2+URZ+0x29840], R3 ;  /* 0x02984003020075a7 */ /* 0x000ee4000800017f */
[----:B-1-3--:R-:W-:Y:S05]  /*10760*/  @!P0 BRA `(.L_x_2258) ;  /* 0x0000003800788947 */ /* 0x00afea0003800000 */
.L_x_2332:
        /* <DEDUP_REMOVED lines=8> */
.L_x_2259:
[----:B------:R-:W-:Y:S01]  /*107f0*/  R2UR UR27, R0 ;  /* 0x00000000001b72ca */ /* 0x000fe200000e0000 */
[----:B------:R-:W-:Y:S01]  /*10800*/  IMAD R0, R18, 0x7800, R17 ;  /* 0x0000780012007824 */ /* 0x000fe200078e0211 */
        /* <DEDUP_REMOVED lines=8> */
[----:B------:R-:W-:Y:S01]  /*10890*/  UMOV UR26, URZ ;  /* 0x0000003f001a7c82 */ /* 0x000fe20008000000 */
[----:B------:R-:W-:Y:S01]  /*108a0*/  UMOV UR28, UR36 ;  /* 0x00000024001c7c82 */ /* 0x000fe20008000000 */
[----:B------:R-:W-:Y:S01]  /*108b0*/  P2R R0, PR, RZ, 0x1 ;  /* 0x00000001ff007803 */ /* 0x000fe20000000000 */
[----:B------:R-:W-:Y:S01]  /*108c0*/  UMOV UR18, 0x40 ;  /* 0x0000004000127882 */ /* 0x000fe20000000000 */
[----:B------:R-:W-:Y:S01]  /*108d0*/  UMOV UR20, UR36 ;  /* 0x0000002400147c82 */ /* 0x000fe20008000000 */
[----:B------:R-:W-:Y:S01]  /*108e0*/  UIADD3 UR25, UR25, 0x29830, URZ ;  /* 0x0002983019197890 */ /* 0x000fe2000fffe03f */
[----:B------:R-:W-:Y:S01]  /*108f0*/  UMOV UR19, UR27 ;  /* 0x0000001b00137c82 */ /* 0x000fe20008000000 */
[----:B------:R-:W-:-:S02]  /*10900*/  UMOV UR21, UR29 ;  /* 0x0000001d00157c82 */ /* 0x000fc40008000000 */
[----:B------:R-:W-:Y:S01]  /*10910*/  UIADD3 UR24, UR8, 0x1a400, URZ ;  /* 0x0001a40008187890 */ /* 0x000fe2000fffe03f */
[----:B------:R3:W-:Y:S01]  /*10920*/  STL [R1+0xc], R0 ;  /* 0x00000c0001007387 */ /* 0x0007e20000100800 */
[----:B------:R-:W-:Y:S02]  /*10930*/  UIADD3 UR16, UR8, 0x1cc00, URZ ;  /* 0x0001cc0008107890 */ /* 0x000fe4000fffe03f */
[----:B------:R-:W-:Y:S01]  /*10940*/  UIADD3 UR8, UR8, 0x1f400, URZ ;  /* 0x0001f40008087890 */ /* 0x000fe2000fffe03f */
        /* <DEDUP_REMOVED lines=8> */
[----:B------:R3:W-:Y:S02]  /*109d0*/  UTMALDG.4D [UR8], [UR4], desc[UR6] ;  /* 0x00000608040075b4 */ /* 0x0007e40008019000 */
[----:B---3--:R-:W-:Y:S01]  /*109e0*/  NOP ;  /* 0x0000000000007918 */ /* 0x008fe20000000000 */
.L_x_2253:
[----:B------:R-:W-:Y:S05]  /*109f0*/  WARPSYNC.ALL ;  /* 0x0000000000007948 */ /* 0x000fea0003800000 */
[----:B0-----:R-:W-:Y:S01]  /*10a00*/  VIADD R0, R17, 0x14400 ;  /* 0x0001440011007836 */ /* 0x001fe20000000000 */
[----:B------:R-:W-:Y:S01]  /*10a10*/  USHF.R.S32.HI UR4, URZ, 0x1f, UR47 ;  /* 0x0000001f3f047899 */ /* 0x000fe2000801142f */
        /* <DEDUP_REMOVED lines=15> */
[----:B-1----:R-:W-:Y:S01]  /*10b10*/  MOV R2, 0x0 ;  /* 0x0000000000027802 */ /* 0x002fe20000000f00 */
        /* <DEDUP_REMOVED lines=15> */
.L_x_2261:
[----:B------:R-:W-:Y:S05]  /*10c10*/  BSYNC B6 ;  /* 0x0000000000067941 */ /* 0x000fea0003800000 */
.L_x_2260:
[----:B------:R-:W3:Y:S01]  /*10c20*/  LDL R10, [R1+0x14] ;  /* 0x00001400010a7983 */ /* 0x000ee20000100800 */
[----:B------:R-:W0:Y:S01]  /*10c30*/  LDC R5, c[0x0][0x448] ;  /* 0x00011200ff057b82 */ /* 0x000e220000000800 */
[----:B------:R-:W-:Y:S01]  /*10c40*/  ULDC.64 UR8, c[0x0][0x2d8] ;  /* 0x0000b60000087ab9 */ /* 0x000fe20000000a00 */
[----:B-1----:R-:W1:Y:S01]  /*10c50*/  S2R R2, SR_TID.X ;  /* 0x0000000000027919 */ /* 0x002e620000002100 */
[----:B0-----:R-:W-:Y:S01]  /*10c60*/  ISETP.NE.AND P0, PT, R5, 0x1, PT ;  /* 0x000000010500780c */ /* 0x001fe20003f05270 */
[----:B------:R-:W0:Y:S01]  /*10c70*/  S2R R6, SR_TID.X ;  /* 0x0000000000067919 */ /* 0x000e220000002100 */
[----:B-1----:R-:W-:-:S11]  /*10c80*/  LOP3.LUT R0, R2, 0x7f, RZ, 0xc0, !PT ;  /* 0x0000007f02007812 */ /* 0x002fd600078ec0ff */
[----:B------:R-:W1:Y:S01]  /*10c90*/  @P0 LDC R3, c[0x0][0x44c] ;  /* 0x00011300ff030b82 */ /* 0x000e620000000800 */
[----:B------:R-:W-:Y:S01]  /*10ca0*/  IMAD.SHL.U32 R2, R2, 0x20, RZ ;  /* 0x0000002002027824 */ /* 0x000fe200078e00ff */
[----:B------:R-:W-:-:S06]  /*10cb0*/  SHF.R.U32.HI R0, RZ, 0x2, R0 ;  /* 0x00000002ff007819 */ /* 0x000fcc0000011600 */
[----:B------:R-:W4:Y:S01]  /*10cc0*/  @P0 LDC R4, c[0x0][0x450] ;  /* 0x00011400ff040b82 */ /* 0x000f220000000800 */
[----:B------:R-:W-:Y:S01]  /*10cd0*/  LOP3.LUT R2, R0, 0x60, R2, 0xf8, !PT ;  /* 0x0000006000027812 */ /* 0x000fe200078ef802 */
[----:B------:R-:W-:Y:S01]  /*10ce0*/  UIMAD UR6, UR44, UR8, URZ ;  /* 0x000000082c0672a4 */ /* 0x000fe2000f8e023f */
[----:B------:R-:W-:Y:S01]  /*10cf0*/  UMOV UR4, UR50 ;  /* 0x0000003200047c82 */ /* 0x000fe20008000000 */
[----:B------:R-:W-:Y:S02]  /*10d00*/  UMOV UR5, UR45 ;  /* 0x0000002d00057c82 */ /* 0x000fe40008000000 */
[----:B------:R-:W-:Y:S02]  /*10d10*/  UIMAD UR6, UR36, UR9, UR6 ;  /* 0x00000009240672a4 */ /* 0x000fe4000f8e0206 */
[----:B------:R-:W-:-:S03]  /*10d20*/  UIMAD.WIDE.U32 UR4, UR36, UR8, UR4 ;  /* 0x00000008240472a5 */ /* 0x000fc6000f8e0004 */
[----:B------:R-:W-:Y:S01]  /*10d30*/  ULDC.64 UR8, c[0x0][0x2e0] ;  /* 0x0000b80000087ab9 */ /* 0x000fe20000000a00 */
[----:B------:R-:W-:Y:S02]  /*10d40*/  UIADD3 UR5, UR5, UR6, URZ ;  /* 0x0000000605057290 */ /* 0x000fe4000fffe03f */
[----:B------:R-:W-:Y:S02]  /*10d50*/  UIMAD UR6, UR37, UR8, URZ ;  /* 0x00000008250672a4 */ /* 0x000fe4000f8e023f */
[----:B------:R-:W-:Y:S02]  /*10d60*/  UIMAD.WIDE.U32 UR4, UR43, UR8, UR4 ;  /* 0x000000082b0472a5 */ /* 0x000fe4000f8e0004 */
[----:B------:R-:W-:-:S03]  /*10d70*/  UIMAD UR6, UR43, UR9, UR6 ;  /* 0x000000092b0672a4 */ /* 0x000fc6000f8e0206 */
[----:B------:R-:W-:Y:S01]  /*10d80*/  ULDC.64 UR8, c[0x0][0x2d0] ;  /* 0x0000b40000087ab9 */ /* 0x000fe20000000a00 */
[----:B------:R-:W-:Y:S01]  /*10d90*/  UIADD3 UR5, UR5, UR6, URZ ;  /* 0x0000000605057290 */ /* 0x000fe2000fffe03f */
[----:B0-----:R-:W-:-:S05]  /*10da0*/  IMAD.SHL.U32 R6, R6, 0x10, RZ ;  /* 0x0000001006067824 */ /* 0x001fca00078e00ff */
[----:B------:R-:W-:-:S04]  /*10db0*/  LOP3.LUT R6, R6, 0x30, RZ, 0xc0, !PT ;  /* 0x0000003006067812 */ /* 0x000fc800078ec0ff */
[----:B------:R-:W-:Y:S01]  /*10dc0*/  LOP3.LUT R8, R6, 0x40, RZ, 0xfc, !PT ;  /* 0x0000004006087812 */ /* 0x000fe200078efcff */
[----:B---3--:R-:W-:-:S04]  /*10dd0*/  IMAD R0, R10, 0x80, R2 ;  /* 0x000000800a007824 */ /* 0x008fc800078e0202 */
[----:B-1----:R-:W-:-:S04]  /*10de0*/  @P0 IMAD.HI.U32 R3, R0, R3, RZ ;  /* 0x0000000300030227 */ /* 0x002fc800078e00ff */
[----:B------:R-:W-:Y:S01]  /*10df0*/  IMAD.MOV.U32 R2, RZ, RZ, R0 ;  /* 0x000000ffff027224 */ /* 0x000fe200078e0000 */
[----:B----4-:R-:W-:-:S04]  /*10e00*/  @P0 SHF.R.U32.HI R2, RZ, R4, R3 ;  /* 0x00000004ff020219 */ /* 0x010fc80000011603 */
[--C-:B------:R-:W-:Y:S01]  /*10e10*/  SHF.R.S32.HI R4, RZ, 0x1f, R2.reuse ;  /* 0x0000001fff047819 */ /* 0x100fe20000011402 */
[----:B------:R-:W-:-:S04]  /*10e20*/  IMAD.MOV R3, RZ, RZ, -R2 ;  /* 0x000000ffff037224 */ /* 0x000fc800078e0a02 */
[----:B------:R-:W-:Y:S02]  /*10e30*/  IMAD R0, R5, R3, R0 ;  /* 0x0000000305007224 */ /* 0x000fe400078e0200 */
[----:B------:R-:W-:Y:S02]  /*10e40*/  IMAD R4, R4, UR8, RZ ;  /* 0x0000000804047c24 */ /* 0x000fe4000f8e02ff */
[----:B------:R-:W-:Y:S02]  /*10e50*/  IMAD.U32 R3, RZ, RZ, UR8 ;  /* 0x00000008ff037e24 */ /* 0x000fe4000f8e00ff */
[C---:B------:R-:W-:Y:S02]  /*10e60*/  IMAD R4, R2.reuse, UR9, R4 ;  /* 0x0000000902047c24 */ /* 0x040fe4000f8e0204 */
        /* <DEDUP_REMOVED lines=11> */
[----:B------:R0:W5:Y:S01]  /*10f20*/  LDL R8, [R1+0x28] ;  /* 0x0000280001087983 */ /* 0x0001620000100800 */
[----:B------:R-:W1:Y:S01]  /*10f30*/  S2R R7, SR_TID.X ;  /* 0x0000000000077919 */ /* 0x000e620000002100 */
[----:B------:R-:W-:-:S02]  /*10f40*/  LOP3.LUT R6, R6, 0x80, RZ, 0xfc, !PT ;  /* 0x0000008006067812 */ /* 0x000fc400078efcff */
[----:B------:R-:W-:Y:S02]  /*10f50*/  IADD3.X R0, R3, UR5, R0, P0, !PT ;  /* 0x0000000503007c10 */ /* 0x000fe400087fe400 */
[----:B------:R-:W-:Y:S01]  /*10f60*/  ISETP.GE.AND P2, PT, R6, UR4, PT ;  /* 0x0000000406007c0c */ /* 0x000fe2000bf46270 */
[----:B-1----:R-:W-:-:S05]  /*10f70*/  IMAD.SHL.U32 R9, R7, 0x10, RZ ;  /* 0x0000001007097824 */ /* 0x002fca00078e00ff */
[----:B------:R-:W-:-:S04]  /*10f80*/  LOP3.LUT R9, R9, 0x30, RZ, 0xc0, !PT ;  /* 0x0000003009097812 */ /* 0x000fc800078ec0ff */
[----:B------:R-:W-:Y:S01]  /*10f90*/  ISETP.GE.AND P0, PT, R9, UR4, PT ;  /* 0x0000000409007c0c */ /* 0x000fe2000bf06270 */
[----:B------:R-:W-:-:S03]  /*10fa0*/  UMOV UR4, 0xffffffff ;  /* 0xffffffff00047882 */ /* 0x000fc60000000000 */
[----:B0-----:R-:W-:Y:S09]  /*10fb0*/  BRA.DIV UR4, `(.L_x_2262) ;  /* 0x0000003204787947 */ /* 0x001ff2000b800000 */
[----:B------:R-:W0:Y:S02]  /*10fc0*/  S2R R6, SR_TID.X ;  /* 0x0000000000067919 */ /* 0x000e240000002100 */
[----:B0-----:R-:W-:Y:S02]  /*10fd0*/  LOP3.LUT R7, R6, 0x7f, RZ, 0xc0, !PT ;  /* 0x0000007f06077812 */ /* 0x001fe400078ec0ff */
[----:B------:R-:W3:Y:S02]  /*10fe0*/  LDL.LU R6, [R1+0x1c] ;  /* 0x00001c0001067983 */ /* 0x000ee40000300800 */
[----:B------:R-:W-:-:S05]  /*10ff0*/  SHF.R.U32.HI R7, RZ, 0x2, R7 ;  /* 0x00000002ff077819 */ /* 0x000fca0000011607 */
[----:B------:R-:W-:Y:S02]  /*11000*/  IMAD R3, R10, 0x80, R7 ;  /* 0x000000800a037824 */ /* 0x000fe400078e0207 */
[----:B---3--:R-:W-:Y:S02]  /*11010*/  IMAD R2, R6, R5, RZ ;  /* 0x0000000506027224 */ /* 0x008fe400078e02ff */
[----:B------:R-:W0:Y:S03]  /*11020*/  SHFL.IDX PT, R5, R4, RZ, 0x1c1f ;  /* 0x001c1fff04057589 */ /* 0x000e2600000e0000 */
[----:B------:R-:W-:Y:S01]  /*11030*/  ISETP.GE.AND P4, PT, R3, R2, PT ;  /* 0x000000020300720c */ /* 0x000fe20003f86270 */
[----:B------:R-:W1:-:S12]  /*11040*/  SHFL.IDX PT, R6, R0, RZ, 0x1c1f ;  /* 0x001c1fff00067589 */ /* 0x000e5800000e0000 */
[----:B0-----:R-:W-:-:S05]  /*11050*/  @!P4 IADD3 R5, P3, R9, R5, RZ ;  /* 0x000000050905c210 */ /* 0x001fca0007f7e0ff */
[----:B-1----:R-:W-:-:S04]  /*11060*/  @!P4 IMAD.X R6, RZ, RZ, R6, P3 ;  /* 0x000000ffff06c224 */ /* 0x002fc800018e0606 */
[----:B------:R-:W-:Y:S02]  /*11070*/  @!P4 IMAD.MOV.U32 R7, RZ, RZ, R6 ;  /* 0x000000ffff07c224 */ /* 0x000fe400078e0006 */
        /* <DEDUP_REMOVED lines=27> */
.L_x_2341:
        /* <DEDUP_REMOVED lines=12> */
.L_x_2264:
[----:B------:R-:W-:Y:S05]  /*112f0*/  BSYNC B0 ;  /* 0x0000000000007941 */ /* 0x000fea0003800000 */
.L_x_2263:
[----:B------:R-:W-:Y:S01]  /*11300*/  NOP ;  /* 0x0000000000007918 */ /* 0x000fe20000000000 */
[----:B------:R-:W-:-:S13]  /*11310*/  PLOP3.LUT P0, PT, PT, PT, PT, 0x80, 0x0 ;  /* 0x000000000000781c */ /* 0x000fda0003f0f070 */
.L_x_2265:
[----:B------:R-:W-:Y:S02]  /*11320*/  PLOP3.LUT P1, PT, P1, P0, PT, 0xa2, 0x0 ;  /* 0x000000000000781c */ /* 0x000fe40000f21472 */
[----:B------:R-:W-:-:S08]  /*11330*/  @P0 R2UR P1, UR4, R17 ;  /* 0x00000000110402ca */ /* 0x000fd00000020000 */
[----:B------:R-:W-:-:S05]  /*11340*/  @P0 PLOP3.LUT P0, PT, P1, PT, PT, 0x80, 0x0 ;  /* 0x000000000000081c */ /* 0x000fca0000f0f070 */
[----:B------:R-:W-:Y:S01]  /*11350*/  @!P1 SYNCS.ARRIVE.TRANS64.RED.A0T1 RZ, [UR4+0x29800], RZ ;  /* 0x029800ffffff99a7 */ /* 0x000fe20008200404 */
[----:B------:R-:W-:Y:S07]  /*11360*/  @!P1 ARRIVES.LDGSTSBAR.64.TRANSCNT [UR4+0x29800] ;  /* 0x02980000ff0099b0 */ /* 0x000fee0008000a84 */
[----:B------:R-:W-:Y:S05]  /*11370*/  @P0 BRA.U.ANY `(.L_x_2265) ;  /* 0xfffffffd00e80947 */ /* 0x000fea000393ffff */
[----:B-1----:R-:W3:Y:S02]  /*11380*/  LDL.LU R2, [R1+0x2c] ;  /* 0x00002c0001027983 */ /* 0x002ee40000300800 */
[----:B---3--:R-:W-:-:S05]  /*11390*/  VIADD R2, R2, 0x1 ;  /* 0x0000000102027836 */ /* 0x008fca0000000000 */
        /* <DEDUP_REMOVED lines=9> */
[----:B-1-3--:R-:W-:Y:S05]  /*11430*/  @!P0 BRA `(.L_x_2267) ;  /* 0x0000003000b88947 */ /* 0x00afea0003800000 */
.L_x_2342:
[----:B------:R-:W-:Y:S05]  /*11440*/  BSYNC B0 ;  /* 0x0000000000007941 */ /* 0x000fea0003800000 */
.L_x_2266:
[----:B------:R-:W-:-:S13]  /*11450*/  ISETP.GE.AND P0, PT, R19, 0x2, PT ;  /* 0x000000021300780c */ /* 0x000fda0003f06270 */
[----:B------:R-:W-:Y:S05]  /*11460*/  @!P0 BRA `(.L_x_2268) ;  /* 0x0000001000048947 */ /* 0x000fea0003800000 */
[----:B-1----:R1:W5:Y:S01]  /*11470*/  LDL.LU R0, [R1] ;  /* 0x0000000001007983 */ /* 0x0023620000300800 */
[----:B------:R-:W-:Y:S02]  /*11480*/  VIADD R2, R19, 0xfffffffe ;  /* 0xfffffffe13027836 */ /* 0x000fe40000000000 */
[----:B------:R-:W-:-:S07]  /*11490*/  IMAD.MOV.U32 R3, RZ, RZ, R18 ;  /* 0x000000ffff037224 */ /* 0x000fce00078e0012 */
.L_x_2290:
[----:B0-----:R-:W3:Y:S01]  /*114a0*/  LDL R4, [R1+0xc] ;  /* 0x00000c0001047983 */ /* 0x001ee20000100800 */
[----:B------:R-:W-:Y:S01]  /*114b0*/  VIADD R18, R3, 0x1 ;  /* 0x0000000103127836 */ /* 0x000fe20000000000 */
[----:B------:R-:W-:Y:S05]  /*114c0*/  YIELD ;  /* 0x0000000000007946 */ /* 0x000fea0003800000 */
[C---:B------:R-:W-:Y:S01]  /*114d0*/  ISETP.NE.AND P0, PT, R18.reuse, 0x2, PT ;  /* 0x000000021200780c */ /* 0x040fe20003f05270 */
[----:B------:R-:W-:Y:S03]  /*114e0*/  BSSY B0, `(.L_x_2269) ;  /* 0x0000089000007945 */ /* 0x000fe60003800000 */
[----:B------:R-:W-:-:S02]  /*114f0*/  SEL R18, R18, RZ, P0 ;  /* 0x000000ff12127207 */ /* 0x000fc40000000000 */
[----:B---3--:R-:W-:Y:S02]  /*11500*/  ISETP.NE.AND P1, PT, R4, RZ, PT ;  /* 0x000000ff0400720c */ /* 0x008fe40003f25270 */
[----:B------:R-:W-:-:S04]  /*11510*/  SEL R4, RZ, 0x1, P0 ;  /* 0x00000001ff047807 */ /* 0x000fc80000000000 */
[----:B-----5:R-:W-:-:S05]  /*11520*/  LOP3.LUT R9, R0, R4, RZ, 0x3c, !PT ;  /* 0x0000000400097212 */ /* 0x020fca00078e3cff */
[----:B------:R3:W-:Y:S02]  /*11530*/  STL [R1], R9 ;  /* 0x0000000901007387 */ /* 0x0007e40000100800 */
[----:B------:R-:W-:Y:S05]  /*11540*/  @!P1 BRA `(.L_x_2270) ;  /* 0x0000000800089947 */ /* 0x000fea0003800000 */
[----:B------:R-:W-:Y:S01]  /*11550*/  ULDC.64 UR4, c[0x0][0x418] ;  /* 0x0001060000047ab9 */ /* 0x000fe20000000a00 */
[----:B0-----:R-:W-:Y:S01]  /*11560*/  IMAD.MOV.U32 R8, RZ, RZ, R2 ;  /* 0x000000ffff087224 */ /* 0x001fe200078e0002 */
        /* <DEDUP_REMOVED lines=22> */
.L_x_2271:
[----:B------:R-:W0:Y:S01]  /*116d0*/  S2R R4, SR_TID.X ;  /* 0x0000000000047919 */ /* 0x000e220000002100 */
[----:B------:R-:W-:Y:S01]  /*116e0*/  IMAD R5, R18, 0x8, R17 ;  /* 0x0000000812057824 */ /* 0x000fe200078e0211 */
[----:B------:R-:W-:Y:S01]  /*116f0*/  BSSY B1, `(.L_x_2272) ;  /* 0x0000006000017945 */ /* 0x000fe20003800000 */
[----:B0-----:R-:W-:Y:S02]  /*11700*/  LOP3.LUT R6, R4, 0x7f, RZ, 0xc0, !PT ;  /* 0x0000007f04067812 */ /* 0x001fe400078ec0ff */
[----:B------:R-:W-:Y:S02]  /*11710*/  SHF.L.U32 R4, R9, 0x1f, RZ ;  /* 0x0000001f09047819 */ /* 0x000fe400000006ff */
[----:B------:R-:W-:Y:S02]  /*11720*/  ISETP.NE.AND P1, PT, R6, RZ, PT ;  /* 0x000000ff0600720c */ /* 0x000fe40003f25270 */
[----:B------:R-:W0:Y:S02]  /*11730*/  SYNCS.PHASECHK.TRANS64.TRYWAIT P0, [R5+URZ+0x29880], R4 ;  /* 0x02988004050075a7 */ /* 0x000e24000800017f */
[----:B0-----:R-:W-:Y:S09]  /*11740*/  @!P0 BRA `(.L_x_2273) ;  /* 0x0000003000088947 */ /* 0x001ff20003800000 */
.L_x_2343:
[----:B------:R-:W-:Y:S05]  /*11750*/  BSYNC B1 ;  /* 0x0000000000017941 */ /* 0x000fea0003800000 */
.L_x_2272:
        /* <DEDUP_REMOVED lines=9> */
.L_x_2275:
[----:B------:R-:W-:Y:S05]  /*117f0*/  BSYNC B1 ;  /* 0x0000000000017941 */ /* 0x000fea0003800000 */
.L_x_2274:
[----:B------:R-:W4:Y:S01]  /*11800*/  LDL R6, [R1+0x18] ;  /* 0x0000180001067983 */ /* 0x000f220000100800 */
        /* <DEDUP_REMOVED lines=9> */
[----:B----4-:R-:W-:-:S02]  /*118a0*/  IMAD R6, R8, 0xa0, R6 ;  /* 0x000000a008067824 */ /* 0x010fc400078e0206 */
[----:B------:R-:W-:-:S09]  /*118b0*/  VIADD R8, R5, 0x29870 ;  /* 0x0002987005087836 */ /* 0x000fd20000000000 */
.L_x_2276:
        /* <DEDUP_REMOVED lines=13> */
.L_x_2344:
[----:B------:R-:W-:Y:S05]  /*11990*/  BSYNC B1 ;  /* 0x0000000000017941 */ /* 0x000fea0003800000 */
.L_x_2277:
[----:B------:R-:W-:Y:S01]  /*119a0*/  BSSY B1, `(.L_x_2279) ;  /* 0x000000b000017945 */ /* 0x000fe20003800000 */
[----:B------:R-:W-:Y:S02]  /*119b0*/  IMAD.MOV.U32 R8, RZ, RZ, 0x0 ;  /* 0x00000000ff087424 */ /* 0x000fe400078e00ff */
[----:B---3--:R-:W-:Y:S01]  /*119c0*/  IMAD.MOV.U32 R9, RZ, RZ, 0x14f00000 ;  /* 0x14f00000ff097424 */ /* 0x008fe200078e00ff */
[----:B------:R-:W-:Y:S06]  /*119d0*/  @P1 BRA `(.L_x_2280) ;  /* 0x00000000001c1947 */ /* 0x000fec0003800000 */
[----:B------:R-:W3:Y:S01]  /*119e0*/  S2R R7, SR_TID.X ;  /* 0x0000000000077919 */ /* 0x000ee20000002100 */
[----:B0---4-:R-:W-:-:S04]  /*119f0*/  IMAD.MOV.U32 R4, RZ, RZ, 0x7800 ;  /* 0x00007800ff047424 */ /* 0x011fc800078e00ff */
[----:B------:R0:W-:Y:S01]  /*11a00*/  SYNCS.ARRIVE.TRANS64 RZ, [R5+URZ+0x29830], R4 ;  /* 0x0298300405ff79a7 */ /* 0x0001e2000800003f */
[----:B---3--:R-:W-:-:S04]  /*11a10*/  LOP3.LUT R7, R7, 0x1f, RZ, 0xc0, !PT ;  /* 0x0000001f07077812 */ /* 0x008fc800078ec0ff */
[----:B------:R-:W-:-:S13]  /*11a20*/  ISETP.NE.AND P0, PT, R7, RZ, PT ;  /* 0x000000ff0700720c */ /* 0x000fda0003f05270 */
[----:B0-----:R-:W-:Y:S05]  /*11a30*/  @!P0 BRA `(.L_x_2280) ;  /* 0x0000000000048947 */ /* 0x001fea0003800000 */
[----:B------:R-:W-:Y:S01]  /*11a40*/  BPT.TRAP 0x1 ;  /* 0x000000040000795c */ /* 0x000fe20000300000 */
.L_x_2280:
[----:B------:R-:W-:Y:S05]  /*11a50*/  BSYNC B1 ;  /* 0x0000000000017941 */ /* 0x000fea0003800000 */
.L_x_2279:
[----:B------:R-:W-:Y:S01]  /*11a60*/  R2UR UR10, R10 ;  /* 0x000000000a0a72ca */ /* 0x000fe200000e0000 */
[----:B0---4-:R-:W-:Y:S01]  /*11a70*/  IMAD R4, R18, 0x7800, R17 ;  /* 0x0000780012047824 */ /* 0x011fe200078e0211 */
[----:B------:R-:W-:Y:S01]  /*11a80*/  R2UR UR6, R8 ;  /* 0x00000000080672ca */ /* 0x000fe200000e0000 */
[----:B------:R-:W-:Y:S01]  /*11a90*/  UIADD3 UR4, UP0, UR48, 0x370, URZ ;  /* 0x0000037030047890 */ /* 0x000fe2000ff1e03f */
[----:B------:R-:W-:Y:S01]  /*11aa0*/  R2UR UR7, R9 ;  /* 0x00000000090772ca */ /* 0x000fe200000e0000 */
[----:B------:R-:W-:Y:S01]  /*11ab0*/  VIADD R5, R5, 0x29830 ;  /* 0x0002983005057836 */ /* 0x000fe20000000000 */
[----:B------:R-:W-:Y:S01]  /*11ac0*/  PLOP3.LUT P0, PT, PT, PT, PT, 0x80, 0x0 ;  /* 0x000000000000781c */ /* 0x000fe20003f0f070 */
[----:B------:R-:W-:Y:S01]  /*11ad0*/  VIADD R7, R4, 0x1a400 ;  /* 0x0001a40004077836 */ /* 0x000fe20000000000 */
[----:B------:R-:W-:-:S12]  /*11ae0*/  UIADD3.X UR5, URZ, UR49, URZ, UP0, !UPT ;  /* 0x000000313f057290 */ /* 0x000fd800087fe43f */
.L_x_2281:
        /* <DEDUP_REMOVED lines=15> */
.L_x_2282:
        /* <DEDUP_REMOVED lines=15> */
.L_x_2283:
        /* <DEDUP_REMOVED lines=10> */
.L_x_2270:
[----:B------:R-:W-:Y:S05]  /*11d70*/  BSYNC B0 ;  /* 0x0000000000007941 */ /* 0x000fea0003800000 */
.L_x_2269:
[----:B------:R-:W-:-:S06]  /*11d80*/  UISETP.NE.AND UP0, UPT, UR39, 0x3, UPT ;  /* 0x000000032700788c */ /* 0x000fcc000bf05270 */
[----:B------:R-:W-:-:S13]  /*11d90*/  PLOP3.LUT P0, PT, PT, PT, UP0, 0x80, 0x0 ;  /* 0x000000000000781c */ /* 0x000fda0003f0f008 */
[----:B------:R-:W-:Y:S05]  /*11da0*/  @!P0 BRA `(.L_x_2284) ;  /* 0x0000000000048947 */ /* 0x000fea0003800000 */
[----:B------:R-:W-:Y:S01]  /*11db0*/  BPT.TRAP 0x1 ;  /* 0x000000040000795c */ /* 0x000fe20000300000 */
.L_x_2284:
        /* <DEDUP_REMOVED lines=8> */
.L_x_2345:
[----:B------:R-:W-:Y:S05]  /*11e40*/  BSYNC B0 ;  /* 0x0000000000007941 */ /* 0x000fea0003800000 */
.L_x_2285:
[----:B------:R-:W-:Y:S05]  /*11e50*/  @!P1 BRA `(.L_x_2287) ;  /* 0x0000000000049947 */ /* 0x000fea0003800000 */
[----:B------:R-:W-:Y:S01]  /*11e60*/  BPT.TRAP 0x1 ;  /* 0x000000040000795c */ /* 0x000fe20000300000 */
.L_x_2287:
[----:B------:R-:W-:Y:S01]  /*11e70*/  SHF.L.U32 R0, R0, 0x1f, RZ ;  /* 0x0000001f00007819 */ /* 0x000fe200000006ff */
[----:B------:R-:W-:-:S03]  /*11e80*/  IMAD R12, R3, 0x5000, RZ ;  /* 0x00005000030c7824 */ /* 0x000fc600078e02ff */
[----:B------:R-:W5:Y:S02]  /*11e90*/  SYNCS.PHASECHK.TRANS64.TRYWAIT P0, [R19+URZ+0x29860], R0 ;  /* 0x02986000130075a7 */ /* 0x000f64000800017f */
[----:B-----5:R-:W-:Y:S05]  /*11ea0*/  @!P0 BRA `(.L_x_2288) ;  /* 0x00000028006c8947 */ /* 0x020fea0003800000 */
.L_x_2346:
[----:B------:R-:W5:Y:S04]  /*11eb0*/  LDL R3, [R1+0x24] ;  /* 0x0000240001037983 */ /* 0x000f680000100800 */
[----:B------:R-:W2:Y:S01]  /*11ec0*/  LDL R13, [R1+0x20] ;  /* 0x00002000010d7983 */ /* 0x000ea20000100800 */
[----:B------:R-:W-:Y:S05]  /*11ed0*/  WARPSYNC.ALL ;  /* 0x0000000000007948 */ /* 0x000fea0003800000 */
[----:B-----5:R-:W-:-:S02]  /*11ee0*/  LOP3.LUT R0, R12, R3, RZ, 0xfc, !PT ;  /* 0x000000030c007212 */ /* 0x020fc400078efcff */
[----:B------:R-:W5:Y:S01]  /*11ef0*/  S2R R3, SR_TID.X ;  /* 0x0000000000037919 */ /* 0x000f620000002100 */
[----:B--2---:R-:W-:Y:S02]  /*11f00*/  LOP3.LUT R20, R12, R13, RZ, 0xfc, !PT ;  /* 0x0000000d0c147212 */ /* 0x004fe400078efcff */
[----:B------:R-:W-:-:S03]  /*11f10*/  IMAD.IADD R0, R17, 0x1, R0 ;  /* 0x0000000111007824 */ /* 0x000fc600078e0200 */
[----:B------:R-:W-:Y:S02]  /*11f20*/  IMAD.IADD R20, R17, 0x1, R20 ;  /* 0x0000000111147824 */ /* 0x000fe400078e0214 */
[----:B0--3--:R-:W4:Y:S01]  /*11f30*/  LDSM.16.MT88.4 R8, [R0+0xa400] ;  /* 0x00a400000008783b */ /* 0x009f220000004200 */
[----:B-----5:R-:W-:Y:S01]  /*11f40*/  LOP3.LUT P0, RZ, R3, 0x4, RZ, 0xc0, !PT ;  /* 0x0000000403ff7812 */ /* 0x020fe2000780c0ff */
[----:B------:R-:W-:-:S05]  /*11f50*/  IMAD.MOV.U32 R3, RZ, RZ, 0x40 ;  /* 0x00000040ff037424 */ /* 0x000fca00078e00ff */
[----:B------:R-:W-:-:S05]  /*11f60*/  SEL R3, R3, 0xffffffc0, !P0 ;  /* 0xffffffc003037807 */ /* 0x000fca0004000000 */
[----:B------:R-:W-:Y:S01]  /*11f70*/  IMAD.IADD R3, R3, 0x1, R0 ;  /* 0x0000000103037824 */ /* 0x000fe200078e0200 */
[C-C-:B----4-:R-:W-:Y:S02]  /*11f80*/  PRMT R4, R8.reuse, 0x6420, R9.reuse ;  /* 0x0000642008047816 */ /* 0x150fe40000000009 */
        /* <DEDUP_REMOVED lines=66> */
.L_x_2289:
        /* <DEDUP_REMOVED lines=13> */
.L_x_2268:
        /* <DEDUP_REMOVED lines=18> */
.L_x_2292:
[----:B------:R-:W-:Y:S05]  /*125a0*/  BSYNC B0 ;  /* 0x0000000000007941 */ /* 0x000fea0003800000 */
.L_x_2291:
[----:B------:R-:W-:-:S06]  /*125b0*/  UISETP.NE.AND UP0, UPT, UR39, 0x3, UPT ;  /* 0x000000032700788c */ /* 0x000fcc000bf05270 */
[----:B------:R-:W-:-:S13]  /*125c0*/  PLOP3.LUT P1, PT, PT, PT, UP0, 0x80, 0x0 ;  /* 0x000000000000781c */ /* 0x000fda0003f2f008 */
[----:B------:R-:W-:Y:S05]  /*125d0*/  @!P1 BRA `(.L_x_2293) ;  /* 0x0000000000049947 */ /* 0x000fea0003800000 */
[----:B------:R-:W-:Y:S01]  /*125e0*/  BPT.TRAP 0x1 ;  /* 0x000000040000795c */ /* 0x000fe20000300000 */
.L_x_2293:
[----:B------:R-:W3:Y:S01]  /*125f0*/  LDL R2, [R1] ;  /* 0x0000000001027983 */ /* 0x000ee20000100800 */
[----:B------:R-:W-:Y:S01]  /*12600*/  IMAD R16, R18, 0x8, R17 ;  /* 0x0000000812107824 */ /* 0x000fe200078e0211 */
[----:B------:R-:W-:Y:S01]  /*12610*/  BSSY B0, `(.L_x_2294) ;  /* 0x0000007000007945 */ /* 0x000fe20003800000 */
[----:B01---5:R-:W-:-:S05]  /*12620*/  IMAD.U32 R0, RZ, RZ, UR41 ;  /* 0x00000029ff007e24 */ /* 0x023fca000f8e00ff */
[----:B------:R-:W-:Y:S02]  /*12630*/  ISETP.NE.AND P2, PT, R0, 0x3, PT ;  /* 0x000000030000780c */ /* 0x000fe40003f45270 */
[----:B---3--:R-:W-:-:S04]  /*12640*/  LOP3.LUT R3, R2, 0x1, RZ, 0x3c, !PT ;  /* 0x0000000102037812 */ /* 0x008fc800078e3cff */
[----:B------:R-:W-:-:S04]  /*12650*/  SHF.L.U32 R3, R3, 0x1f, RZ ;  /* 0x0000001f03037819 */ /* 0x000fc800000006ff */
[----:B------:R-:W0:Y:S02]  /*12660*/  SYNCS.PHASECHK.TRANS64.TRYWAIT P1, [R16+URZ+0x29870], R3 ;  /* 0x02987003100075a7 */ /* 0x000e24000802017f */
[----:B0-----:R-:W-:Y:S05]  /*12670*/  @!P1 BRA `(.L_x_2295) ;  /* 0x00000020008c9947 */ /* 0x001fea0003800000 */
.L_x_2347:
[----:B------:R-:W-:Y:S05]  /*12680*/  BSYNC B0 ;  /* 0x0000000000007941 */ /* 0x000fea0003800000 */
.L_x_2294:
[----:B------:R-:W-:Y:S05]  /*12690*/  @!P2 BRA `(.L_x_2296) ;  /* 0x000000000004a947 */ /* 0x000fea0003800000 */
[----:B------:R-:W-:Y:S01]  /*126a0*/  BPT.TRAP 0x1 ;  /* 0x000000040000795c */ /* 0x000fe20000300000 */
.L_x_2296:
[----:B------:R-:W0:Y:S02]  /*126b0*/  LDL R0, [R1] ;  /* 0x0000000001007983 */ /* 0x000e240000100800 */
[----:B0-----:R-:W-:-:S04]  /*126c0*/  SHF.L.U32 R3, R0, 0x1f, RZ ;  /* 0x0000001f00037819 */ /* 0x001fc800000006ff */
[----:B------:R-:W0:Y:S02]  /*126d0*/  SYNCS.PHASECHK.TRANS64.TRYWAIT P1, [R16+URZ+0x29860], R3 ;  /* 0x02986003100075a7 */ /* 0x000e24000802017f */
[----:B0-----:R-:W-:Y:S05]  /*126e0*/  @!P1 BRA `(.L_x_2297) ;  /* 0x0000002000849947 */ /* 0x001fea0003800000 */
.L_x_2348:
        /* <DEDUP_REMOVED lines=81> */
.L_x_2298:
        /* <DEDUP_REMOVED lines=12> */
.L_x_2243:
[----:B------:R-:W-:Y:S05]  /*12cc0*/  BSYNC B7 ;  /* 0x0000000000077941 */ /* 0x000fea0003800000 */
.L_x_2241:
[----:B-1----:R-:W3:Y:S02]  /*12cd0*/  LDL R0, [R1+0x30] ;  /* 0x0000300001007983 */ /* 0x002ee40000100800 */
[----:B---3--:R-:W-:-:S13]  /*12ce0*/  ISETP.NE.AND P0, PT, R0, RZ, PT ;  /* 0x000000ff0000720c */ /* 0x008fda0003f05270 */
        /* <DEDUP_REMOVED lines=14> */
.L_x_2299:
[----:B0-----:R-:W0:Y:S01]  /*12dd0*/  S2R R2, SR_TID.X ;  /* 0x0000000000027919 */ /* 0x001e220000002100 */
        /* <DEDUP_REMOVED lines=27> */
[----:B------:R-:W1:Y:S02]  /*12f90*/  SHFL.UP PT, R2, R3, 0x8, RZ ;  /* 0x0500000003027989 */ /* 0x000e6400000e00ff */
[----:B-1----:R-:W-:-:S05]  /*12fa0*/  SEL R2, R2, RZ, P4 ;  /* 0x000000ff02027207 */ /* 0x002fca0002000000 */
[----:B------:R-:W-:-:S05]  /*12fb0*/  IMAD.IADD R6, R3, 0x1, R2 ;  /* 0x0000000103067824 */ /* 0x000fca00078e0202 */
[----:B------:R-:W1:Y:S02]  /*12fc0*/  SHFL.UP PT, R0, R6, 0x10, RZ ;  /* 0x0600000006007989 */ /* 0x000e6400000e00ff */
[----:B-1----:R-:W-:-:S05]  /*12fd0*/  SEL R7, R0, RZ, P5 ;  /* 0x000000ff00077207 */ /* 0x002fca0002800000 */
[----:B------:R-:W-:-:S05]  /*12fe0*/  IMAD.IADD R8, R6, 0x1, R7 ;  /* 0x0000000106087824 */ /* 0x000fca00078e0207 */
[----:B------:R-:W0:Y:S04]  /*12ff0*/  SHFL.IDX PT, R2, R8, 0x1f, 0x1f ;  /* 0x03e01f0008027f89 */ /* 0x000e2800000e0000 */
[----:B------:R-:W1:Y:S04]  /*13000*/  SHFL.IDX PT, R7, R9, 0x1, 0x1f ;  /* 0x00201f0009077f89 */ /* 0x000e6800000e0000 */
[----:B------:R-:W3:Y:S01]  /*13010*/  SHFL.IDX PT, R0, R9, RZ, 0x1f ;  /* 0x00001fff09007589 */ /* 0x000ee200000e0000 */
[----:B0-----:R-:W-:-:S04]  /*13020*/  IMAD R2, R2, R4, RZ ;  /* 0x0000000402027224 */ /* 0x001fc800078e02ff */
[----:B-1----:R-:W-:-:S05]  /*13030*/  IMAD.IADD R7, R7, 0x1, R2 ;  /* 0x0000000107077824 */ /* 0x002fca00078e0202 */
[----:B---3--:R-:W-:-:S13]  /*13040*/  ISETP.GT.AND P6, PT, R7, R0, PT ;  /* 0x000000000700720c */ /* 0x008fda0003fc4270 */
[----:B------:R-:W-:Y:S05]  /*13050*/  @P6 BRA `(.L_x_2301) ;  /* 0x0000000000906947 */ /* 0x000fea0003800000 */
.L_x_2305:
        /* <DEDUP_REMOVED lines=14> */
.L_x_2304:
[----:B------:R-:W-:Y:S05]  /*13140*/  BSYNC B0 ;  /* 0x0000000000007941 */ /* 0x000fea0003800000 */
.L_x_2303:
        /* <DEDUP_REMOVED lines=21> */
.L_x_2301:
        /* <DEDUP_REMOVED lines=21> */
.L_x_2306:
        /* <DEDUP_REMOVED lines=58> */
[----:B------:R-:W-:-:S04]  /*13790*/  LOP3.LUT R2, RZ, R2, RZ, 0x33, !PT ;  /* 0x00000002ff027212 */ /* 0x000fc800078e33ff */
[----:B------:R-:W-:Y:S01]  /*137a0*/  R2UR UR36, R0 ;  /* 0x00000000002472ca */ /* 0x000fe200000e0000 */
[----:B------:R-:W-:-:S05]  /*137b0*/  IMAD.IADD R0, R5, 0x1, R2 ;  /* 0x0000000105007824 */ /* 0x000fca00078e0202 */
[----:B------:R1:W-:Y:S01]  /*137c0*/  STL [R1+0x14], R0 ;  /* 0x0000140001007387 */ /* 0x0003e20000100800 */
[----:B------:R-:W-:Y:S08]  /*137d0*/  BRA `(.L_x_2307) ;  /* 0x0000000000107947 */ /* 0x000ff00003800000 */
.L_x_2302:
[----:B------:R0:W-:Y:S01]  /*137e0*/  STL [R1+0x10], R0 ;  /* 0x0000100001007387 */ /* 0x0001e20000100800 */
[----:B------:R-:W-:Y:S01]  /*137f0*/  ULDC UR42, c[0x0][0xc3c] ;  /* 0x00030f00002a7ab9 */ /* 0x000fe20000000800 */
[----:B------:R-:W-:Y:S02]  /*13800*/  UMOV UR36, URZ ;  /* 0x0000003f00247c82 */ /* 0x000fe40008000000 */
[----:B------:R0:W-:Y:S03]  /*13810*/  STL [R1+0x14], RZ ;  /* 0x000014ff01007387 */ /* 0x0001e60000100800 */
.L_x_2307:
        /* <DEDUP_REMOVED lines=15> */
.L_x_2300:
[----:B------:R-:W-:Y:S02]  /*13910*/  ULDC UR4, c[0x0][0xc3c] ;  /* 0x00030f0000047ab9 */ /* 0x000fe40000000800 */
[----:B------:R-:W-:-:S06]  /*13920*/  UISETP.GE.AND UP0, UPT, UR42, UR4, UPT ;  /* 0x000000042a00728c */ /* 0x000fcc000bf06270 */
[----:B------:R-:W-:-:S13]  /*13930*/  PLOP3.LUT P0, PT, PT, PT, UP0, 0x80, 0x0 ;  /* 0x000000000000781c */ /* 0x000fda0003f0f008 */
[----:B------:R-:W-:Y:S05]  /*13940*/  @!P0 BRA `(.L_x_2308) ;  /* 0xffffffb800e88947 */ /* 0x000fea000383ffff */
.L_x_2237:
        /* <DEDUP_REMOVED lines=12> */
.L_x_2349:
[----:B------:R-:W-:Y:S05]  /*13a10*/  BSYNC B0 ;  /* 0x0000000000007941 */ /* 0x000fea0003800000 */
.L_x_2309:
[----:B------:R-:W-:-:S03]  /*13a20*/  UMOV UR4, 0xffffffff ;  /* 0xffffffff00047882 */ /* 0x000fc60000000000 */
[----:B------:R-:W-:Y:S05]  /*13a30*/  BRA.DIV UR4, `(.L_x_2311) ;  /* 0x0000000e04d87947 */ /* 0x000fea000b800000 */
[----:B0-----:R-:W0:Y:S02]  /*13a40*/  S2R R0, SR_TID.X ;  /* 0x0000000000007919 */ /* 0x001e240000002100 */
[----:B0-----:R-:W-:-:S04]  /*13a50*/  SHF.R.U32.HI R0, RZ, 0x5, R0 ;  /* 0x00000005ff007819 */ /* 0x001fc80000011600 */
[----:B------:R-:W-:-:S05]  /*13a60*/  LOP3.LUT R0, R0, 0x3, RZ, 0xc0, !PT ;  /* 0x0000000300007812 */ /* 0x000fca00078ec0ff */
[----:B------:R0:W1:Y:S02]  /*13a70*/  SHFL.IDX PT, R14, R0, RZ, 0x1f ;  /* 0x00001fff000e7589 */ /* 0x00006400000e0000 */
.L_x_2352:
[----:B-1----:R-:W-:Y:S01]  /*13a80*/  ISETP.NE.AND P0, PT, R14, RZ, PT ;  /* 0x000000ff0e00720c */ /* 0x002fe20003f05270 */
[----:B------:R-:W-:-:S12]  /*13a90*/  BSSY B0, `(.L_x_2312) ;  /* 0x000002c000007945 */ /* 0x000fd80003800000 */
[----:B------:R-:W-:Y:S05]  /*13aa0*/  @P0 BRA `(.L_x_2313) ;  /* 0x0000000000a80947 */ /* 0x000fea0003800000 */
[----:B------:R-:W-:-:S03]  /*13ab0*/  UMOV UR4, 0xffffffff ;  /* 0xffffffff00047882 */ /* 0x000fc60000000000 */
[----:B------:R-:W-:Y:S05]  /*13ac0*/  BRA.DIV UR4, `(.L_x_2314) ;  /* 0x0000000e04e87947 */ /* 0x000fea000b800000 */
[----:B------:R-:W-:-:S13]  /*13ad0*/  ELECT P6, URZ, PT ;  /* 0x00000000003f782f */ /* 0x000fda00038c0000 */
.L_x_2355:
[----:B------:R-:W-:Y:S05]  /*13ae0*/  @!P6 BRA `(.L_x_2313) ;  /* 0x000000000098e947 */ /* 0x000fea0003800000 */
[----:B------:R-:W-:-:S06]  /*13af0*/  ULOP3.LUT UR4, UR38, 0x2, URZ, 0xfc, !UPT ;  /* 0x0000000226047892 */ /* 0x000fcc000f8efc3f */
[----:B0-----:R-:W-:-:S05]  /*13b00*/  IMAD.U32 R0, RZ, RZ, UR4 ;  /* 0x00000004ff007e24 */ /* 0x001fca000f8e00ff */
[----:B------:R-:W-:-:S13]  /*13b10*/  ISETP.NE.AND P0, PT, R0, 0x3, PT ;  /* 0x000000030000780c */ /* 0x000fda0003f05270 */
[----:B------:R-:W-:Y:S05]  /*13b20*/  @!P0 BRA `(.L_x_2315) ;  /* 0x0000000000048947 */ /* 0x000fea0003800000 */
[----:B------:R-:W-:Y:S01]  /*13b30*/  BPT.TRAP 0x1 ;  /* 0x000000040000795c */ /* 0x000fe20000300000 */
.L_x_2315:
        /* <DEDUP_REMOVED lines=13> */
.L_x_2356:
[----:B------:R-:W1:Y:S02]  /*13c10*/  SYNCS.PHASECHK.TRANS64.TRYWAIT P1, [R5+URZ], R0 ;  /* 0x00000000050075a7 */ /* 0x000e64000802017f */
[----:B-1----:R-:W-:Y:S05]  /*13c20*/  @!P1 BRA `(.L_x_2317) ;  /* 0x0000000c00c49947 */ /* 0x002fea0003800000 */
.L_x_2357:
[----:B------:R-:W-:Y:S05]  /*13c30*/  @!P0 BRA `(.L_x_2318) ;  /* 0x0000000000048947 */ /* 0x000fea0003800000 */
[----:B------:R-:W-:Y:S01]  /*13c40*/  BPT.TRAP 0x1 ;  /* 0x000000040000795c */ /* 0x000fe20000300000 */
.L_x_2318:
[----:B-1----:R-:W-:-:S04]  /*13c50*/  IMAD R5, R18, 0x8, R3 ;  /* 0x0000000812057824 */ /* 0x002fc800078e0203 */
[----:B------:R-:W1:Y:S02]  /*13c60*/  SYNCS.PHASECHK.TRANS64.TRYWAIT P1, [R5+URZ+0x29860], R4 ;  /* 0x02986004050075a7 */ /* 0x000e64000802017f */
[----:B-1----:R-:W-:Y:S05]  /*13c70*/  @!P1 BRA `(.L_x_2319) ;  /* 0x0000000c00c49947 */ /* 0x002fea0003800000 */
.L_x_2358:
[----:B------:R-:W-:Y:S05]  /*13c80*/  @!P0 BRA `(.L_x_2320) ;  /* 0x0000000000048947 */ /* 0x000fea0003800000 */
[----:B------:R-:W-:Y:S01]  /*13c90*/  BPT.TRAP 0x1 ;  /* 0x000000040000795c */ /* 0x000fe20000300000 */
.L_x_2320:
[----:B------:R-:W-:-:S04]  /*13ca0*/  IMAD R3, R2, 0x8, R3 ;  /* 0x0000000802037824 */ /* 0x000fc800078e0203 */
[----:B------:R-:W3:Y:S02]  /*13cb0*/  SYNCS.PHASECHK.TRANS64.TRYWAIT P1, [R3+URZ+0x29860], R0 ;  /* 0x02986000030075a7 */ /* 0x000ee4000802017f */
[----:B---3--:R-:W-:Y:S05]  /*13cc0*/  @!P1 BRA `(.L_x_2321) ;  /* 0x0000000c00c49947 */ /* 0x008fea0003800000 */
.L_x_2359:
[----:B------:R-:W-:Y:S05]  /*13cd0*/  @!P0 BRA `(.L_x_2322) ;  /* 0x0000000000048947 */ /* 0x000fea0003800000 */
[----:B------:R-:W-:Y:S01]  /*13ce0*/  BPT.TRAP 0x1 ;  /* 0x000000040000795c */ /* 0x000fe20000300000 */
.L_x_2322:
[----:B------:R-:W4:Y:S02]  /*13cf0*/  SYNCS.PHASECHK.TRANS64.TRYWAIT P0, [R5+URZ+0x29880], R4 ;  /* 0x02988004050075a7 */ /* 0x000f24000800017f */
[----:B----4-:R-:W-:Y:S05]  /*13d00*/  @!P0 BRA `(.L_x_2323) ;  /* 0x0000000c00c88947 */ /* 0x010fea0003800000 */
.L_x_2324:
[----:B------:R0:W0:Y:S02]  /*13d10*/  SYNCS.PHASECHK.TRANS64.TRYWAIT P0, [R3+URZ+0x29880], R0 ;  /* 0x02988000030075a7 */ /* 0x000024000800017f */
[----:B0-----:R-:W-:Y:S05]  /*13d20*/  @!P0 NANOSLEEP.SYNCS 0x989680 ;  /* 0x009896800000895d */ /* 0x001fea0003900000 */
[----:B------:R-:W0:Y:S02]  /*13d30*/  @!P0 SYNCS.PHASECHK.TRANS64 P0, [R3+URZ+0x29880], R0 ;  /* 0x02988000030085a7 */ /* 0x000e24000800007f */
[----:B0-----:R-:W-:Y:S05]  /*13d40*/  @!P0 BRA `(.L_x_2324) ;  /* 0xfffffffc00f08947 */ /* 0x001fea000383ffff */
.L_x_2313:
[----:B------:R-:W-:Y:S05]  /*13d50*/  BSYNC B0 ;  /* 0x0000000000007941 */ /* 0x000fea0003800000 */
.L_x_2312:
[----:B------:R-:W-:Y:S05]  /*13d60*/  EXIT ;  /* 0x000000000000794d */ /* 0x000fea0003800000 */
.L_x_2176:
[----:B0-----:R-:W-:-:S04]  /*13d70*/  IMAD.U32 R3, RZ, RZ, UR41 ;  /* 0x00000029ff037e24 */ /* 0x001fc8000f8e00ff */
[----:B------:R0:W1:Y:S03]  /*13d80*/  SYNCS.PHASECHK.TRANS64.TRYWAIT P1, [R3+URZ+0x29800], R0 ;  /* 0x02980000030075a7 */ /* 0x000066000802017f */
[----:B-1----:R-:W-:Y:S05]  /*13d90*/  @!P1 NANOSLEEP.SYNCS 0x989680 ;  /* 0x009896800000995d */ /* 0x002fea0003900000 */
[----:B------:R-:W1:Y:S02]  /*13da0*/  @!P1 SYNCS.PHASECHK.TRANS64 P1, [R3+URZ+0x29800], R0 ;  /* 0x02980000030095a7 */ /* 0x000e64000802007f */
[----:B-1----:R-:W-:Y:S05]  /*13db0*/  @!P1 BRA `(.L_x_2176) ;  /* 0xfffffffc00ec9947 */ /* 0x002fea000383ffff */
[----:B------:R-:W-:Y:S05]  /*13dc0*/  BRA `(.L_x_2325) ;  /* 0xfffffedc00707947 */ /* 0x000fea000383ffff */
.L_x_2180:
[----:B-1----:R1:W2:Y:S02]  /*13dd0*/  SYNCS.PHASECHK.TRANS64.TRYWAIT P2, [R2+URZ+0x29830], R3 ;  /* 0x02983003020075a7 */ /* 0x0022a4000804017f */
[----:B--2---:R-:W-:Y:S05]  /*13de0*/  @!P2 NANOSLEEP.SYNCS 0x989680 ;  /* 0x009896800000a95d */ /* 0x004fea0003900000 */
[----:B------:R-:W2:Y:S02]  /*13df0*/  @!P2 SYNCS.PHASECHK.TRANS64 P2, [R2+URZ+0x29830], R3 ;  /* 0x029830030200a5a7 */ /* 0x000ea4000804007f */
[----:B--2---:R-:W-:Y:S05]  /*13e00*/  @!P2 BRA `(.L_x_2180) ;  /* 0xfffffffc00f0a947 */ /* 0x004fea000383ffff */
[----:B------:R-:W-:Y:S05]  /*13e10*/  BRA `(.L_x_2179) ;  /* 0xfffffedc00947947 */ /* 0x000fea000383ffff */
.L_x_2185:
[----:B-1----:R-:W-:-:S04]  /*13e20*/  IMAD.U32 R7, RZ, RZ, UR6 ;  /* 0x00000006ff077e24 */ /* 0x002fc8000f8e00ff */
[----:B------:R1:W2:Y:S03]  /*13e30*/  SYNCS.PHASECHK.TRANS64.TRYWAIT P3, [R7+URZ+0x29830], R0 ;  /* 0x02983000070075a7 */ /* 0x0002a6000806017f */
[----:B--2---:R-:W-:Y:S05]  /*13e40*/  @!P3 NANOSLEEP.SYNCS 0x989680 ;  /* 0x009896800000b95d */ /* 0x004fea0003900000 */
[----:B------:R-:W2:Y:S02]  /*13e50*/  @!P3 SYNCS.PHASECHK.TRANS64 P3, [R7+URZ+0x29830], R0 ;  /* 0x029830000700b5a7 */ /* 0x000ea4000806007f */
[----:B--2---:R-:W-:Y:S05]  /*13e60*/  @!P3 BRA `(.L_x_2185) ;  /* 0xfffffffc00ecb947 */ /* 0x004fea000383ffff */
[----:B------:R-:W-:Y:S05]  /*13e70*/  BRA `(.L_x_2182) ;  /* 0xffffff10002c7947 */ /* 0x000fea000383ffff */
.L_x_2189:
[----:B-1----:R-:W-:-:S04]  /*13e80*/  IMAD.U32 R7, RZ, RZ, UR6 ;  /* 0x00000006ff077e24 */ /* 0x002fc8000f8e00ff */
[----:B------:R1:W2:Y:S03]  /*13e90*/  SYNCS.PHASECHK.TRANS64.TRYWAIT P3, [R7+URZ+0x29850], R0 ;  /* 0x02985000070075a7 */ /* 0x0002a6000806017f */
[----:B--2---:R-:W-:Y:S05]  /*13ea0*/  @!P3 NANOSLEEP.SYNCS 0x989680 ;  /* 0x009896800000b95d */ /* 0x004fea0003900000 */
[----:B------:R-:W2:Y:S02]  /*13eb0*/  @!P3 SYNCS.PHASECHK.TRANS64 P3, [R7+URZ+0x29850], R0 ;  /* 0x029850000700b5a7 */ /* 0x000ea4000806007f */
[----:B--2---:R-:W-:Y:S05]  /*13ec0*/  @!P3 BRA `(.L_x_2189) ;  /* 0xfffffffc00ecb947 */ /* 0x004fea000383ffff */
[----:B------:R-:W-:Y:S05]  /*13ed0*/  BRA `(.L_x_2186) ;  /* 0xffffff1c00347947 */ /* 0x000fea000383ffff */
.L_x_2196:
[----:B-1----:R-:W-:-:S04]  /*13ee0*/  IMAD.U32 R9, RZ, RZ, UR6 ;  /* 0x00000006ff097e24 */ /* 0x002fc8000f8e00ff */
[----:B------:R1:W2:Y:S03]  /*13ef0*/  SYNCS.PHASECHK.TRANS64.TRYWAIT P2, [R9+URZ+0x29830], R0 ;  /* 0x02983000090075a7 */ /* 0x0002a6000804017f */
[----:B--2---:R-:W-:Y:S05]  /*13f00*/  @!P2 NANOSLEEP.SYNCS 0x989680 ;  /* 0x009896800000a95d */ /* 0x004fea0003900000 */
[----:B------:R-:W2:Y:S02]  /*13f10*/  @!P2 SYNCS.PHASECHK.TRANS64 P2, [R9+URZ+0x29830], R0 ;  /* 0x029830000900a5a7 */ /* 0x000ea4000804007f */
[----:B--2---:R-:W-:Y:S05]  /*13f20*/  @!P2 BRA `(.L_x_2196) ;  /* 0xfffffffc00eca947 */ /* 0x004fea000383ffff */
[----:B------:R-:W-:Y:S05]  /*13f30*/  BRA `(.L_x_2193) ;  /* 0xffffff48000c7947 */ /* 0x000fea000383ffff */
.L_x_2200:
[----:B-1----:R-:W-:-:S04]  /*13f40*/  IMAD.U32 R9, RZ, RZ, UR6 ;  /* 0x00000006ff097e24 */ /* 0x002fc8000f8e00ff */
[----:B------:R1:W2:Y:S03]  /*13f50*/  SYNCS.PHASECHK.TRANS64.TRYWAIT P2, [R9+URZ+0x29850], R0 ;  /* 0x02985000090075a7 */ /* 0x0002a6000804017f */
[----:B--2---:R-:W-:Y:S05]  /*13f60*/  @!P2 NANOSLEEP.SYNCS 0x989680 ;  /* 0x009896800000a95d */ /* 0x004fea0003900000 */
[----:B------:R-:W2:Y:S02]  /*13f70*/  @!P2 SYNCS.PHASECHK.TRANS64 P2, [R9+URZ+0x29850], R0 ;  /* 0x029850000900a5a7 */ /* 0x000ea4000804007f */
[----:B--2---:R-:W-:Y:S05]  /*13f80*/  @!P2 BRA `(.L_x_2200) ;  /* 0xfffffffc00eca947 */ /* 0x004fea000383ffff */
[----:B------:R-:W-:Y:S05]  /*13f90*/  BRA `(.L_x_2197) ;  /* 0xffffff5400087947 */ /* 0x000fea000383ffff */
.L_x_2206:
[----:B-1----:R-:W-:-:S04]  /*13fa0*/  IMAD.U32 R5, RZ, RZ, UR9 ;  /* 0x00000009ff057e24 */ /* 0x002fc8000f8e00ff */
[----:B------:R1:W2:Y:S03]  /*13fb0*/  SYNCS.PHASECHK.TRANS64.TRYWAIT P1, [R5+URZ+0x29850], R4 ;  /* 0x02985004050075a7 */ /* 0x0002a6000802017f */
[----:B--2---:R-:W-:Y:S05]  /*13fc0*/  @!P1 NANOSLEEP.SYNCS 0x989680 ;  /* 0x009896800000995d */ /* 0x004fea0003900000 */
[----:B------:R-:W2:Y:S02]  /*13fd0*/  @!P1 SYNCS.PHASECHK.TRANS64 P1, [R5+URZ+0x29850], R4 ;  /* 0x02985004050095a7 */ /* 0x000ea4000802007f */
[----:B--2---:R-:W-:Y:S05]  /*13fe0*/  @!P1 BRA `(.L_x_2206) ;  /* 0xfffffffc00ec9947 */ /* 0x004fea000383ffff */
[----:B------:R-:W-:Y:S05]  /*13ff0*/  BRA `(.L_x_2205) ;  /* 0xffffff7000dc7947 */ /* 0x000fea000383ffff */
.L_x_2252:
[----:B------:R-:W-:Y:S02]  /*14000*/  IMAD.MOV.U32 R13, RZ, RZ, R0 ;  /* 0x000000ffff0d7224 */ /* 0x000fe400078e0000 */
[----:B------:R-:W-:Y:S02]  /*14010*/  IMAD.MOV.U32 R12, RZ, RZ, RZ ;  /* 0x000000ffff0c7224 */ /* 0x000fe400078e00ff */
[----:B------:R-:W-:Y:S02]  /*14020*/  IMAD.MOV.U32 R11, RZ, RZ, 0x1f ;  /* 0x0000001fff0b7424 */ /* 0x000fe400078e00ff */
[----:B------:R-:W-:-:S07]  /*14030*/  IMAD.MOV.U32 R15, RZ, RZ, -0x1 ;  /* 0xffffffffff0f7424 */ /* 0x000fce00078e00ff */
[----:B-12---:R-:W-:Y:S05]  /*14040*/  WARPSYNC.COLLECTIVE R15, `(.L_x_2326) ;  /* 0x000000000f087348 */ /* 0x006fea0003c00000 */
[----:B------:R0:W3:Y:S02]  /*14050*/  SHFL.IDX P6, R14, R13, R12, R11 ;  /* 0x0000000c0d0e7389 */ /* 0x0000e400000c000b */
[----:B0123--:R-:W-:Y:S01]  /*14060*/  ENDCOLLECTIVE ;  /* 0x000000000000791b */ /* 0x00ffe20003800000 */
.L_x_2326:
[----:B------:R-:W-:Y:S05]  /*14070*/  BRA `(.L_x_2327) ;  /* 0xffffffc000c07947 */ /* 0x000fea000383ffff */
.L_x_2254:
[----:B------:R-:W-:Y:S01]  /*14080*/  BSSY B0, `(.L_x_2328) ;  /* 0x0000006000007945 */ /* 0x000fe20003800000 */
[----:B------:R-:W-:-:S07]  /*14090*/  IMAD.MOV.U32 R15, RZ, RZ, -0x1 ;  /* 0xffffffffff0f7424 */ /* 0x000fce00078e00ff */
[----:B-12---:R-:W-:Y:S05]  /*140a0*/  WARPSYNC.COLLECTIVE R15, `(.L_x_2329) ;  /* 0x000000000f0c7348 */ /* 0x006fea0003c00000 */
[----:B------:R-:W-:Y:S02]  /*140b0*/  ELECT P6, UR62, PT ;  /* 0x00000000003e782f */ /* 0x000fe400038c0000 */
[----:B------:R-:W-:Y:S01]  /*140c0*/  MOV R14, UR62 ;  /* 0x0000003e000e7c02 */ /* 0x000fe20008000f00 */
[----:B-12---:R-:W-:Y:S10]  /*140d0*/  ENDCOLLECTIVE ;  /* 0x000000000000791b */ /* 0x006ff40003800000 */
.L_x_2329:
[----:B------:R-:W-:Y:S05]  /*140e0*/  BSYNC B0 ;  /* 0x0000000000007941 */ /* 0x000fea0003800000 */
.L_x_2328:
[----:B------:R-:W-:Y:S05]  /*140f0*/  BRA `(.L_x_2330) ;  /* 0xffffffc000c47947 */ /* 0x000fea000383ffff */
.L_x_2256:
[----:B0-----:R0:W1:Y:S02]  /*14100*/  SYNCS.PHASECHK.TRANS64.TRYWAIT P0, [R2+URZ+0x29880], R3 ;  /* 0x02988003020075a7 */ /* 0x001064000800017f */
[----:B-1----:R-:W-:Y:S05]  /*14110*/  @!P0 NANOSLEEP.SYNCS 0x989680 ;  /* 0x009896800000895d */ /* 0x002fea0003900000 */
[----:B------:R-:W1:Y:S02]  /*14120*/  @!P0 SYNCS.PHASECHK.TRANS64 P0, [R2+URZ+0x29880], R3 ;  /* 0x02988003020085a7 */ /* 0x000e64000800007f */
[----:B-1----:R-:W-:Y:S05]  /*14130*/  @!P0 BRA `(.L_x_2256) ;  /* 0xfffffffc00f08947 */ /* 0x002fea000383ffff */
[----:B------:R-:W-:Y:S05]  /*14140*/  BRA `(.L_x_2331) ;  /* 0xffffffc400247947 */ /* 0x000fea000383ffff */
.L_x_2258:
[----:B-1----:R1:W3:Y:S02]  /*14150*/  SYNCS.PHASECHK.TRANS64.TRYWAIT P0, [R2+URZ+0x29840], R3 ;  /* 0x02984003020075a7 */ /* 0x0022e4000800017f */
[----:B---3--:R-:W-:Y:S05]  /*14160*/  @!P0 NANOSLEEP.SYNCS 0x989680 ;  /* 0x009896800000895d */ /* 0x008fea0003900000 */
[----:B------:R-:W3:Y:S02]  /*14170*/  @!P0 SYNCS.PHASECHK.TRANS64 P0, [R2+URZ+0x29840], R3 ;  /* 0x02984003020085a7 */ /* 0x000ee4000800007f */
[----:B---3--:R-:W-:Y:S05]  /*14180*/  @!P0 BRA `(.L_x_2258) ;  /* 0xfffffffc00f08947 */ /* 0x008fea000383ffff */
[----:B------:R-:W-:Y:S05]  /*14190*/  BRA `(.L_x_2332) ;  /* 0xffffffc400747947 */ /* 0x000fea000383ffff */
.L_x_2262:
[----:B------:R0:W5:Y:S01]  /*141a0*/  LDL.LU R6, [R1+0x1c] ;  /* 0x00001c0001067983 */ /* 0x0001620000300800 */
[----:B------:R-:W-:Y:S01]  /*141b0*/  IMAD.MOV.U32 R13, RZ, RZ, R0 ;  /* 0x000000ffff0d7224 */ /* 0x000fe200078e0000 */
[----:B------:R-:W-:Y:S01]  /*141c0*/  LOP3.LUT R7, R7, 0x7f, RZ, 0xc0, !PT ;  /* 0x0000007f07077812 */ /* 0x000fe200078ec0ff */
[----:B------:R-:W-:Y:S02]  /*141d0*/  IMAD.MOV.U32 R12, RZ, RZ, RZ ;  /* 0x000000ffff0c7224 */ /* 0x000fe400078e00ff */
[----:B------:R-:W-:Y:S01]  /*141e0*/  IMAD.MOV.U32 R11, RZ, RZ, 0x1c1f ;  /* 0x00001c1fff0b7424 */ /* 0x000fe200078e00ff */
[----:B------:R-:W-:Y:S01]  /*141f0*/  SHF.R.U32.HI R3, RZ, 0x2, R7 ;  /* 0x00000002ff037819 */ /* 0x000fe20000011607 */
[----:B------:R-:W-:-:S04]  /*14200*/  IMAD.MOV.U32 R15, RZ, RZ, -0x1 ;  /* 0xffffffffff0f7424 */ /* 0x000fc800078e00ff */
[----:B0-----:R-:W-:-:S07]  /*14210*/  IMAD R3, R10, 0x80, R3 ;  /* 0x000000800a037824 */ /* 0x001fce00078e0203 */
[----:B--2--5:R-:W-:Y:S05]  /*14220*/  WARPSYNC.COLLECTIVE R15, `(.L_x_2333) ;  /* 0x000000000f087348 */ /* 0x024fea0003c00000 */
[----:B------:R0:W1:Y:S02]  /*14230*/  SHFL.IDX P6, R14, R13, R12, R11 ;  /* 0x0000000c0d0e7389 */ /* 0x00006400000c000b */
[----:B012--5:R-:W-:Y:S01]  /*14240*/  ENDCOLLECTIVE ;  /* 0x000000000000791b */ /* 0x027fe20003800000 */
.L_x_2333:
[----:B------:R-:W-:Y:S02]  /*14250*/  IMAD.MOV.U32 R13, RZ, RZ, R4 ;  /* 0x000000ffff0d7224 */ /* 0x000fe400078e0004 */
[----:B------:R-:W-:Y:S02]  /*14260*/  IMAD R2, R6, R5, RZ ;  /* 0x0000000506027224 */ /* 0x000fe400078e02ff */
[----:B------:R-:W-:-:S07]  /*14270*/  IMAD.MOV.U32 R6, RZ, RZ, R14 ;  /* 0x000000ffff067224 */ /* 0x000fce00078e000e */
[----:B------:R-:W-:Y:S05]  /*14280*/  WARPSYNC.COLLECTIVE R15, `(.L_x_2334) ;  /* 0x000000000f087348 */ /* 0x000fea0003c00000 */
[----:B------:R0:W1:Y:S02]  /*14290*/  SHFL.IDX P6, R14, R13, R12, R11 ;  /* 0x0000000c0d0e7389 */ /* 0x00006400000c000b */
[----:B01----:R-:W-:Y:S01]  /*142a0*/  ENDCOLLECTIVE ;  /* 0x000000000000791b */ /* 0x003fe20003800000 */
.L_x_2334:
[----:B------:R-:W-:Y:S01]  /*142b0*/  ISETP.GE.AND P4, PT, R3, R2, PT ;  /* 0x000000020300720c */ /* 0x000fe20003f86270 */
[----:B------:R-:W-:Y:S02]  /*142c0*/  IMAD.MOV.U32 R13, RZ, RZ, R0 ;  /* 0x000000ffff0d7224 */ /* 0x000fe400078e0000 */
[----:B------:R-:W-:Y:S02]  /*142d0*/  IMAD.MOV.U32 R12, RZ, RZ, 0x1 ;  /* 0x00000001ff0c7424 */ /* 0x000fe400078e00ff */
[----:B------:R-:W-:-:S08]  /*142e0*/  IMAD.MOV.U32 R5, RZ, RZ, R14 ;  /* 0x000000ffff057224 */ /* 0x000fd000078e000e */
[----:B------:R-:W-:Y:S05]  /*142f0*/  WARPSYNC.COLLECTIVE R15, `(.L_x_2335) ;  /* 0x000000000f087348 */ /* 0x000fea0003c00000 */
[----:B------:R0:W1:Y:S02]  /*14300*/  SHFL.IDX P6, R14, R13, R12, R11 ;  /* 0x0000000c0d0e7389 */ /* 0x00006400000c000b */
[----:B01----:R-:W-:Y:S01]  /*14310*/  ENDCOLLECTIVE ;  /* 0x000000000000791b */ /* 0x003fe20003800000 */
.L_x_2335:
[----:B------:R-:W-:-:S05]  /*14320*/  @!P4 IADD3 R5, P3, R9, R5, RZ ;  /* 0x000000050905c210 */ /* 0x000fca0007f7e0ff */
[----:B------:R-:W-:-:S04]  /*14330*/  @!P4 IMAD.X R6, RZ, RZ, R6, P3 ;  /* 0x000000ffff06c224 */ /* 0x000fc800018e0606 */
[----:B------:R-:W-:Y:S02]  /*14340*/  @!P4 IMAD.MOV.U32 R7, RZ, RZ, R6 ;  /* 0x000000ffff07c224 */ /* 0x000fe400078e0006 */
        /* <DEDUP_REMOVED lines=9> */
[----:B------:R-:W-:-:S10]  /*143e0*/  IMAD.MOV.U32 R5, RZ, RZ, R14 ;  /* 0x000000ffff057224 */ /* 0x000fd400078e000e */
[----:B0-----:R-:W-:Y:S05]  /*143f0*/  WARPSYNC.COLLECTIVE R15, `(.L_x_2336) ;  /* 0x000000000f087348 */ /* 0x001fea0003c00000 */
[----:B------:R1:W2:Y:S02]  /*14400*/  SHFL.IDX P6, R14, R13, R12, R11 ;  /* 0x0000000c0d0e7389 */ /* 0x0002a400000c000b */
[----:B012---:R-:W-:Y:S01]  /*14410*/  ENDCOLLECTIVE ;  /* 0x000000000000791b */ /* 0x007fe20003800000 */
.L_x_2336:
[----:B------:R-:W-:Y:S01]  /*14420*/  @!PT LDS RZ, [RZ] ;  /* 0x00000000fffff984 */ /* 0x000fe20000000800 */
[----:B------:R-:W-:Y:S01]  /*14430*/  @!PT LDS RZ, [RZ] ;  /* 0x00000000fffff984 */ /* 0x000fe20000000800 */
[----:B------:R-:W-:Y:S01]  /*14440*/  @!PT LDS RZ, [RZ] ;  /* 0x00000000fffff984 */ /* 0x000fe20000000800 */
[----:B------:R0:W-:Y:S01]  /*14450*/  @!P4 LDGSTS.E.BYPASS.LTC128B.128 [R8+0x18400], desc[UR54][R6.64+0x80], !P2 ;  /* 0x184000800608cfae */ /* 0x0001e2000d101d76 */
[----:B------:R-:W-:Y:S02]  /*14460*/  IMAD.MOV.U32 R13, RZ, RZ, R0 ;  /* 0x000000ffff0d7224 */ /* 0x000fe400078e0000 */
[----:B------:R-:W-:Y:S02]  /*14470*/  IMAD.MOV.U32 R12, RZ, RZ, 0x2 ;  /* 0x00000002ff0c7424 */ /* 0x000fe400078e00ff */
[----:B0-----:R-:W-:-:S07]  /*14480*/  IMAD.MOV.U32 R6, RZ, RZ, R14 ;  /* 0x000000ffff067224 */ /* 0x001fce00078e000e */
[----:B------:R-:W-:Y:S05]  /*14490*/  WARPSYNC.COLLECTIVE R15, `(.L_x_2337) ;  /* 0x000000000f087348 */ /* 0x000fea0003c00000 */
[----:B------:R0:W1:Y:S02]  /*144a0*/  SHFL.IDX P6, R14, R13, R12, R11 ;  /* 0x0000000c0d0e7389 */ /* 0x00006400000c000b */
[----:B01----:R-:W-:Y:S01]  /*144b0*/  ENDCOLLECTIVE ;  /* 0x000000000000791b */ /* 0x003fe20003800000 */
.L_x_2337:
        /* <DEDUP_REMOVED lines=16> */
.L_x_2338:
[----:B------:R-:W-:Y:S02]  /*145c0*/  IMAD.MOV.U32 R13, RZ, RZ, R0 ;  /* 0x000000ffff0d7224 */ /* 0x000fe400078e0000 */
[----:B------:R-:W-:Y:S02]  /*145d0*/  IMAD.MOV.U32 R12, RZ, RZ, 0x3 ;  /* 0x00000003ff0c7424 */ /* 0x000fe400078e00ff */
[----:B------:R-:W-:-:S07]  /*145e0*/  IMAD.MOV.U32 R6, RZ, RZ, R14 ;  /* 0x000000ffff067224 */ /* 0x000fce00078e000e */
[----:B------:R-:W-:Y:S05]  /*145f0*/  WARPSYNC.COLLECTIVE R15, `(.L_x_2339) ;  /* 0x000000000f087348 */ /* 0x000fea0003c00000 */
[----:B------:R0:W1:Y:S02]  /*14600*/  SHFL.IDX P6, R14, R13, R12, R11 ;  /* 0x0000000c0d0e7389 */ /* 0x00006400000c000b */
[----:B01----:R-:W-:Y:S01]  /*14610*/  ENDCOLLECTIVE ;  /* 0x000000000000791b */ /* 0x003fe20003800000 */
.L_x_2339:
        /* <DEDUP_REMOVED lines=14> */
.L_x_2340:
[----:B------:R-:W-:Y:S01]  /*14700*/  IMAD.MOV.U32 R4, RZ, RZ, R14 ;  /* 0x000000ffff047224 */ /* 0x000fe200078e000e */
[----:B------:R-:W-:Y:S06]  /*14710*/  BRA `(.L_x_2341) ;  /* 0xffffffc800c47947 */ /* 0x000fec000383ffff */
.L_x_2267:
[----:B-1----:R1:W3:Y:S02]  /*14720*/  SYNCS.PHASECHK.TRANS64.TRYWAIT P0, [R17+URZ+0x29820], R0 ;  /* 0x02982000110075a7 */ /* 0x0022e4000800017f */
[----:B---3--:R-:W-:Y:S05]  /*14730*/  @!P0 NANOSLEEP.SYNCS 0x989680 ;  /* 0x009896800000895d */ /* 0x008fea0003900000 */
[----:B------:R-:W3:Y:S02]  /*14740*/  @!P0 SYNCS.PHASECHK.TRANS64 P0, [R17+URZ+0x29820], R0 ;  /* 0x02982000110085a7 */ /* 0x000ee4000800007f */
[----:B---3--:R-:W-:Y:S05]  /*14750*/  @!P0 BRA `(.L_x_2267) ;  /* 0xfffffffc00f08947 */ /* 0x008fea000383ffff */
[----:B------:R-:W-:Y:S05]  /*14760*/  BRA `(.L_x_2342) ;  /* 0xffffffcc00347947 */ /* 0x000fea000383ffff */
.L_x_2273:
[----:B0-----:R0:W4:Y:S02]  /*14770*/  SYNCS.PHASECHK.TRANS64.TRYWAIT P0, [R5+URZ+0x29880], R4 ;  /* 0x02988004050075a7 */ /* 0x001124000800017f */
[----:B----4-:R-:W-:Y:S05]  /*14780*/  @!P0 NANOSLEEP.SYNCS 0x989680 ;  /* 0x009896800000895d */ /* 0x010fea0003900000 */
[----:B------:R-:W4:Y:S02]  /*14790*/  @!P0 SYNCS.PHASECHK.TRANS64 P0, [R5+URZ+0x29880], R4 ;  /* 0x02988004050085a7 */ /* 0x000f24000800007f */
[----:B----4-:R-:W-:Y:S05]  /*147a0*/  @!P0 BRA `(.L_x_2273) ;  /* 0xfffffffc00f08947 */ /* 0x010fea000383ffff */
[----:B------:R-:W-:Y:S05]  /*147b0*/  BRA `(.L_x_2343) ;  /* 0xffffffcc00e47947 */ /* 0x000fea000383ffff */
.L_x_2278:
[----:B----4-:R4:W0:Y:S02]  /*147c0*/  SYNCS.PHASECHK.TRANS64.TRYWAIT P0, [R5+URZ+0x29840], R4 ;  /* 0x02984004050075a7 */ /* 0x010824000800017f */
[----:B0-----:R-:W-:Y:S05]  /*147d0*/  @!P0 NANOSLEEP.SYNCS 0x989680 ;  /* 0x009896800000895d */ /* 0x001fea0003900000 */
[----:B------:R-:W0:Y:S02]  /*147e0*/  @!P0 SYNCS.PHASECHK.TRANS64 P0, [R5+URZ+0x29840], R4 ;  /* 0x02984004050085a7 */ /* 0x000e24000800007f */
[----:B0-----:R-:W-:Y:S05]  /*147f0*/  @!P0 BRA `(.L_x_2278) ;  /* 0xfffffffc00f08947 */ /* 0x001fea000383ffff */
[----:B------:R-:W-:Y:S05]  /*14800*/  BRA `(.L_x_2344) ;  /* 0xffffffd000607947 */ /* 0x000fea000383ffff */
.L_x_2286:
[----:B----4-:R4:W0:Y:S02]  /*14810*/  SYNCS.PHASECHK.TRANS64.TRYWAIT P0, [R19+URZ+0x29870], R4 ;  /* 0x02987004130075a7 */ /* 0x010824000800017f */
[----:B0-----:R-:W-:Y:S05]  /*14820*/  @!P0 NANOSLEEP.SYNCS 0x989680 ;  /* 0x009896800000895d */ /* 0x001fea0003900000 */
[----:B------:R-:W0:Y:S02]  /*14830*/  @!P0 SYNCS.PHASECHK.TRANS64 P0, [R19+URZ+0x29870], R4 ;  /* 0x02987004130085a7 */ /* 0x000e24000800007f */
[----:B0-----:R-:W-:Y:S05]  /*14840*/  @!P0 BRA `(.L_x_2286) ;  /* 0xfffffffc00f08947 */ /* 0x001fea000383ffff */
[----:B------:R-:W-:Y:S05]  /*14850*/  BRA `(.L_x_2345) ;  /* 0xffffffd400787947 */ /* 0x000fea000383ffff */
.L_x_2288:
[----:B------:R0:W0:Y:S02]  /*14860*/  SYNCS.PHASECHK.TRANS64.TRYWAIT P0, [R19+URZ+0x29860], R0 ;  /* 0x02986000130075a7 */ /* 0x000024000800017f */
[----:B0-----:R-:W-:Y:S05]  /*14870*/  @!P0 NANOSLEEP.SYNCS 0x989680 ;  /* 0x009896800000895d */ /* 0x001fea0003900000 */
[----:B------:R-:W0:Y:S02]  /*14880*/  @!P0 SYNCS.PHASECHK.TRANS64 P0, [R19+URZ+0x29860], R0 ;  /* 0x02986000130085a7 */ /* 0x000e24000800007f */
[----:B0-----:R-:W-:Y:S05]  /*14890*/  @!P0 BRA `(.L_x_2288) ;  /* 0xfffffffc00f08947 */ /* 0x001fea000383ffff */
[----:B------:R-:W-:Y:S05]  /*148a0*/  BRA `(.L_x_2346) ;  /* 0xffffffd400807947 */ /* 0x000fea000383ffff */
.L_x_2295:
[----:B0-----:R0:W1:Y:S02]  /*148b0*/  SYNCS.PHASECHK.TRANS64.TRYWAIT P1, [R16+URZ+0x29870], R3 ;  /* 0x02987003100075a7 */ /* 0x001064000802017f */
[----:B-1----:R-:W-:Y:S05]  /*148c0*/  @!P1 NANOSLEEP.SYNCS 0x989680 ;  /* 0x009896800000995d */ /* 0x002fea0003900000 */
[----:B------:R-:W1:Y:S02]  /*148d0*/  @!P1 SYNCS.PHASECHK.TRANS64 P1, [R16+URZ+0x29870], R3 ;  /* 0x02987003100095a7 */ /* 0x000e64000802007f */
[----:B-1----:R-:W-:Y:S05]  /*148e0*/  @!P1 BRA `(.L_x_2295) ;  /* 0xfffffffc00f09947 */ /* 0x002fea000383ffff */
[----:B------:R-:W-:Y:S05]  /*148f0*/  BRA `(.L_x_2347) ;  /* 0xffffffdc00607947 */ /* 0x000fea000383ffff */
.L_x_2297:
[----:B0-----:R0:W1:Y:S02]  /*14900*/  SYNCS.PHASECHK.TRANS64.TRYWAIT P1, [R16+URZ+0x29860], R3 ;  /* 0x02986003100075a7 */ /* 0x001064000802017f */
[----:B-1----:R-:W-:Y:S05]  /*14910*/  @!P1 NANOSLEEP.SYNCS 0x989680 ;  /* 0x009896800000995d */ /* 0x002fea0003900000 */
[----:B------:R-:W1:Y:S02]  /*14920*/  @!P1 SYNCS.PHASECHK.TRANS64 P1, [R16+URZ+0x29860], R3 ;  /* 0x02986003100095a7 */ /* 0x000e64000802007f */
[----:B-1----:R-:W-:Y:S05]  /*14930*/  @!P1 BRA `(.L_x_2297) ;  /* 0xfffffffc00f09947 */ /* 0x002fea000383ffff */
[----:B------:R-:W-:Y:S05]  /*14940*/  BRA `(.L_x_2348) ;  /* 0xffffffdc00687947 */ /* 0x000fea000383ffff */
.L_x_2310:
[----:B0-----:R0:W1:Y:S02]  /*14950*/  SYNCS.PHASECHK.TRANS64.TRYWAIT P0, [R3+URZ+0x29820], R0 ;  /* 0x02982000030075a7 */ /* 0x001064000800017f */
[----:B-1----:R-:W-:Y:S05]  /*14960*/  @!P0 NANOSLEEP.SYNCS 0x989680 ;  /* 0x009896800000895d */ /* 0x002fea0003900000 */
[----:B------:R-:W1:Y:S02]  /*14970*/  @!P0 SYNCS.PHASECHK.TRANS64 P0, [R3+URZ+0x29820], R0 ;  /* 0x02982000030085a7 */ /* 0x000e64000800007f */
[----:B-1----:R-:W-:Y:S05]  /*14980*/  @!P0 BRA `(.L_x_2310) ;  /* 0xfffffffc00f08947 */ /* 0x002fea000383ffff */
[----:B------:R-:W-:Y:S05]  /*14990*/  BRA `(.L_x_2349) ;  /* 0xfffffff0001c7947 */ /* 0x000fea000383ffff */
.L_x_2311:
        /* <DEDUP_REMOVED lines=11> */
.L_x_2351:
[----:B------:R-:W-:Y:S05]  /*14a50*/  BSYNC B0 ;  /* 0x0000000000007941 */ /* 0x000fea0003800000 */
.L_x_2350:
[----:B------:R-:W-:Y:S05]  /*14a60*/  BRA `(.L_x_2352) ;  /* 0xfffffff000047947 */ /* 0x000fea000383ffff */
.L_x_2314:
[----:B------:R-:W-:Y:S01]  /*14a70*/  BSSY B1, `(.L_x_2353) ;  /* 0x0000006000017945 */ /* 0x000fe20003800000 */
[----:B------:R-:W-:-:S07]  /*14a80*/  IMAD.MOV.U32 R15, RZ, RZ, -0x1 ;  /* 0xffffffffff0f7424 */ /* 0x000fce00078e00ff */
[----:B0-2---:R-:W-:Y:S05]  /*14a90*/  WARPSYNC.COLLECTIVE R15, `(.L_x_2354) ;  /* 0x000000000f0c7348 */ /* 0x005fea0003c00000 */
[----:B------:R-:W-:Y:S02]  /*14aa0*/  ELECT P6, UR62, PT ;  /* 0x00000000003e782f */ /* 0x000fe400038c0000 */
[----:B------:R-:W-:Y:S01]  /*14ab0*/  MOV R14, UR62 ;  /* 0x0000003e000e7c02 */ /* 0x000fe20008000f00 */
[----:B0-2---:R-:W-:Y:S10]  /*14ac0*/  ENDCOLLECTIVE ;  /* 0x000000000000791b */ /* 0x005ff40003800000 */
.L_x_2354:
[----:B------:R-:W-:Y:S05]  /*14ad0*/  BSYNC B1 ;  /* 0x0000000000017941 */ /* 0x000fea0003800000 */
.L_x_2353:
[----:B------:R-:W-:Y:S05]  /*14ae0*/  BRA `(.L_x_2355) ;  /* 0xffffffec00fc7947 */ /* 0x000fea000383ffff */
.L_x_2316:
[----:B0-----:R0:W1:Y:S02]  /*14af0*/  SYNCS.PHASECHK.TRANS64.TRYWAIT P1, [R7+URZ], R4 ;  /* 0x00000004070075a7 */ /* 0x001064000802017f */
[----:B-1----:R-:W-:Y:S05]  /*14b00*/  @!P1 NANOSLEEP.SYNCS 0x989680 ;  /* 0x009896800000995d */ /* 0x002fea0003900000 */
[----:B------:R-:W1:Y:S02]  /*14b10*/  @!P1 SYNCS.PHASECHK.TRANS64 P1, [R7+URZ], R4 ;  /* 0x00000004070095a7 */ /* 0x000e64000802007f */
[----:B-1----:R-:W-:Y:S05]  /*14b20*/  @!P1 BRA `(.L_x_2316) ;  /* 0xfffffffc00f09947 */ /* 0x002fea000383ffff */
[----:B------:R-:W-:Y:S05]  /*14b30*/  BRA `(.L_x_2356) ;  /* 0xfffffff000347947 */ /* 0x000fea000383ffff */
.L_x_2317:
[----:B-1----:R1:W3:Y:S02]  /*14b40*/  SYNCS.PHASECHK.TRANS64.TRYWAIT P1, [R5+URZ], R0 ;  /* 0x00000000050075a7 */ /* 0x0022e4000802017f */
[----:B---3--:R-:W-:Y:S05]  /*14b50*/  @!P1 NANOSLEEP.SYNCS 0x989680 ;  /* 0x009896800000995d */ /* 0x008fea0003900000 */
[----:B------:R-:W3:Y:S02]  /*14b60*/  @!P1 SYNCS.PHASECHK.TRANS64 P1, [R5+URZ], R0 ;  /* 0x00000000050095a7 */ /* 0x000ee4000802007f */
[----:B---3--:R-:W-:Y:S05]  /*14b70*/  @!P1 BRA `(.L_x_2317) ;  /* 0xfffffffc00f09947 */ /* 0x008fea000383ffff */
[----:B------:R-:W-:Y:S05]  /*14b80*/  BRA `(.L_x_2357) ;  /* 0xfffffff000287947 */ /* 0x000fea000383ffff */
.L_x_2319:
[----:B-1----:R1:W3:Y:S02]  /*14b90*/  SYNCS.PHASECHK.TRANS64.TRYWAIT P1, [R5+URZ+0x29860], R4 ;  /* 0x02986004050075a7 */ /* 0x0022e4000802017f */
[----:B---3--:R-:W-:Y:S05]  /*14ba0*/  @!P1 NANOSLEEP.SYNCS 0x989680 ;  /* 0x009896800000995d */ /* 0x008fea0003900000 */
[----:B------:R-:W3:Y:S02]  /*14bb0*/  @!P1 SYNCS.PHASECHK.TRANS64 P1, [R5+URZ+0x29860], R4 ;  /* 0x02986004050095a7 */ /* 0x000ee4000802007f */
[----:B---3--:R-:W-:Y:S05]  /*14bc0*/  @!P1 BRA `(.L_x_2319) ;  /* 0xfffffffc00f09947 */ /* 0x008fea000383ffff */
[----:B------:R-:W-:Y:S05]  /*14bd0*/  BRA `(.L_x_2358) ;  /* 0xfffffff000287947 */ /* 0x000fea000383ffff */
.L_x_2321:
[----:B---3--:R3:W4:Y:S02]  /*14be0*/  SYNCS.PHASECHK.TRANS64.TRYWAIT P1, [R3+URZ+0x29860], R0 ;  /* 0x02986000030075a7 */ /* 0x008724000802017f */
[----:B----4-:R-:W-:Y:S05]  /*14bf0*/  @!P1 NANOSLEEP.SYNCS 0x989680 ;  /* 0x009896800000995d */ /* 0x010fea0003900000 */
[----:B------:R-:W4:Y:S02]  /*14c00*/  @!P1 SYNCS.PHASECHK.TRANS64 P1, [R3+URZ+0x29860], R0 ;  /* 0x02986000030095a7 */ /* 0x000f24000802007f */
[----:B----4-:R-:W-:Y:S05]  /*14c10*/  @!P1 BRA `(.L_x_2321) ;  /* 0xfffffffc00f09947 */ /* 0x010fea000383ffff */
[----:B------:R-:W-:Y:S05]  /*14c20*/  BRA `(.L_x_2359) ;  /* 0xfffffff000287947 */ /* 0x000fea000383ffff */
.L_x_2323:
[----:B----4-:R4:W0:Y:S02]  /*14c30*/  SYNCS.PHASECHK.TRANS64.TRYWAIT P0, [R5+URZ+0x29880], R4 ;  /* 0x02988004050075a7 */ /* 0x010824000800017f */
[----:B0-----:R-:W-:Y:S05]  /*14c40*/  @!P0 NANOSLEEP.SYNCS 0x989680 ;  /* 0x009896800000895d */ /* 0x001fea0003900000 */
[----:B------:R-:W0:Y:S02]  /*14c50*/  @!P0 SYNCS.PHASECHK.TRANS64 P0, [R5+URZ+0x29880], R4 ;  /* 0x02988004050085a7 */ /* 0x000e24000800007f */
[----:B0-----:R-:W-:Y:S05]  /*14c60*/  @!P0 BRA `(.L_x_2323) ;  /* 0xfffffffc00f08947 */ /* 0x001fea000383ffff */
[----:B------:R-:W-:Y:S05]  /*14c70*/  BRA `(.L_x_2324) ;  /* 0xfffffff000247947 */ /* 0x000fea000383ffff */
.L_x_2360:
        /* <DEDUP_REMOVED lines=16> */
.L_x_2857:


//--------------------- .text._ZN7cutlass13device_kernelIN5flash11enable_sm90INS1_16FlashAttnFwdSm90INS1_25CollectiveMainloopFwdSm90ILi2EN4cute5tupleIJNS5_1CILi1EEES8_S8_EEENS6_IJNS7_ILi128EEENS7_ILi160EEENS7_ILi192EEEEEELi128ENS_12float_e4m3_tEfNS_4arch4Sm90ELb1ELb0ELb0ELb1ELb0ELb1ELb0ELb1ELb1ELb1ELb0ELb0EEENS1_21CollectiveEpilogueFwdINS6_IJSA_SA_SB_EEES9_NS_10bfloat16_tESG_Li256ELb1ELb1ELb0ELb1EEENS1_36VarlenDynamicPersistentTileSchedulerILi128ELi160ELi256ELi128ELb0ELb1ELb1ELb1ELb1ELb1EEEEEEEEEvNT_6ParamsE --------------------------
	.section	.text._ZN7cutlass13device_kernelIN5flash11enable_sm90INS1_16FlashAttnFwdSm90INS1_25CollectiveMainloopFwdSm90ILi2EN4cute5tupleIJNS5_1CILi1EEES8_S8_EEENS6_IJNS7_ILi128EEENS7_ILi160EEENS7_ILi192EEEEEELi128ENS_12float_e4m3_tEfNS_4arch4Sm90ELb1ELb0ELb0ELb1ELb0ELb1ELb0ELb1ELb1ELb1ELb0ELb0EEENS1_21CollectiveEpilogueFwdINS6_IJSA_SA_SB_EEES9_NS_10bfloat16_tESG_Li256ELb1ELb1ELb0ELb1EEENS1_36VarlenDynamicPersistentTileSchedulerILi128ELi160ELi256ELi128ELb0ELb1ELb1ELb1ELb1ELb1EEEEEEEEEvNT_6ParamsE,"ax",@progbits
	.align	128
.text._ZN7cutlass13device_kernelIN5flash11enable_sm90INS1_16FlashAttnFwdSm90INS1_25CollectiveMainloopFwdSm90ILi2EN4cute5tupleIJNS5_1CILi1EEES8_S8_EEENS6_IJNS7_ILi128EEENS7_ILi160EEENS7_ILi192EEEEEELi128ENS_12float_e4m3_tEfNS_4arch4Sm90ELb1ELb0ELb0ELb1ELb0ELb1ELb0ELb1ELb1ELb1ELb0ELb0EEENS1_21CollectiveEpilogueFwdINS6_IJSA_SA_SB_EEES9_NS_10bfloat16_tESG_Li256ELb1ELb1ELb0ELb1EEENS1_36VarlenDynamicPersistentTileSchedulerILi128ELi160ELi256ELi128ELb0ELb1ELb1ELb1ELb1ELb1EEEEEEEEEvNT_6ParamsE:
        .type           _ZN7cutlass13device_kernelIN5flash11enable_sm90INS1_16FlashAttnFwdSm90INS1_25CollectiveMainloopFwdSm90ILi2EN4cute5tupleIJNS5_1CILi1EEES8_S8_EEENS6_IJNS7_ILi128EEENS7_ILi160EEENS7_ILi192EEEEEELi128ENS_12float_e4m3_tEfNS_4arch4Sm90ELb1ELb0ELb0ELb1ELb0ELb1ELb0ELb1ELb1ELb1ELb0ELb0EEENS1_21CollectiveEpilogueFwdINS6_IJSA_SA_SB_EEES9_NS_10bfloat16_tESG_Li256ELb1ELb1ELb0ELb1EEENS1_36VarlenDynamicPersistentTileSchedulerILi128ELi160ELi256ELi128ELb0ELb1ELb1ELb1ELb1ELb1EEEEEEEEEvNT_6ParamsE,@function
        .size           _ZN7cutlass13device_kernelIN5flash11enable_sm90INS1_16FlashAttnFwdSm90INS1_25CollectiveMainloopFwdSm90ILi2EN4cute5tupleIJNS5_1CILi1EEES8_S8_EEENS6_IJNS7_ILi128EEENS7_ILi160EEENS7_ILi192EEEEEELi128ENS_12float_e4m3_tEfNS_4arch4Sm90ELb1ELb0ELb0ELb1ELb0ELb1ELb0ELb1ELb1ELb1ELb0ELb0EEENS1_21CollectiveEpilogueFwdINS6_IJSA_SA_SB_EEES9_NS_10bfloat16_tESG_Li256ELb1ELb1ELb0ELb1EEENS1_36VarlenDynamicPersistentTileSchedulerILi128ELi160ELi256ELi128ELb0ELb1ELb1ELb1ELb1ELb1EEEEEEEEEvNT_6ParamsE,(.L_x_2858 - _ZN7cutlass13device_kernelIN5flash11enable_sm90INS1_16FlashAttnFwdSm90INS1_25CollectiveMainloopFwdSm90ILi2EN4cute5tupleIJNS5_1CILi1EEES8_S8_EEENS6_IJNS7_ILi128EEENS7_ILi160EEENS7_ILi192EEEEEELi128ENS_12float_e4m3_tEfNS_4arch4Sm90ELb1ELb0ELb0ELb1ELb0ELb1ELb0ELb1ELb1ELb1ELb0ELb0EEENS1_21CollectiveEpilogueFwdINS6_IJSA_SA_SB_EEES9_NS_10bfloat16_tESG_Li256ELb1ELb1ELb0ELb1EEENS1_36VarlenDynamicPersistentTileSchedulerILi128ELi160ELi256ELi128ELb0ELb1ELb1ELb1ELb1ELb1EEEEEEEEEvNT_6ParamsE)
        .other          _ZN7cutlass13device_kernelIN5flash11enable_sm90INS1_16FlashAttnFwdSm90INS1_25CollectiveMainloopFwdSm90ILi2EN4cute5tupleIJNS5_1CILi1EEES8_S8_EEENS6_IJNS7_ILi128EEENS7_ILi160EEENS7_ILi192EEEEEELi128ENS_12float_e4m3_tEfNS_4arch4Sm90ELb1ELb0ELb0ELb1ELb0ELb1ELb0ELb1ELb1ELb1ELb0ELb0EEENS1_21CollectiveEpilogueFwdINS6_IJSA_SA_SB_EEES9_NS_10bfloat16_tESG_Li256ELb1ELb1ELb0ELb1EEENS1_36VarlenDynamicPersistentTileSchedulerILi128ELi160ELi256ELi128ELb0ELb1ELb1ELb1ELb1ELb1EEEEEEEEEvNT_6ParamsE,@"STO_CUDA_ENTRY STV_DEFAULT"
_ZN7cutlass13device_kernelIN5flash11enable_sm90INS1_16FlashAttnFwdSm90INS1_25CollectiveMainloopFwdSm90ILi2EN4cute5tupleIJNS5_1CILi1EEES8_S8_EEENS6_IJNS7_ILi128EEENS7_ILi160EEENS7_ILi192EEEEEELi128ENS_12float_e4m3_tEfNS_4arch4Sm90ELb1ELb0ELb0ELb1ELb0ELb1ELb0ELb1ELb1ELb1ELb0ELb0EEENS1_21CollectiveEpilogueFwdINS6_IJSA_SA_SB_EEES9_NS_10bfloat16_tESG_Li256ELb1ELb1ELb0ELb1EEENS1_36VarlenDynamicPersistentTileSchedulerILi128ELi160ELi256ELi128ELb0ELb1ELb1ELb1ELb1ELb1EEEEEEEEEvNT_6ParamsE:
        /* <DEDUP_REMOVED lines=24> */
.L_x_2362:
[----:B------:R-:W-:Y:S05]  /*0180*/  BSYNC B0 ;  /* 0x0000000000007941 */ /* 0x000fea0003800000 */
.L_x_2361:
        /* <DEDUP_REMOVED lines=41> */
.L_x_2363:
        /* <DEDUP_REMOVED lines=22> */
.L_x_2364:
        /* <DEDUP_REMOVED lines=18> */
.L_x_2365:
        /* <DEDUP_REMOVED lines=22> */
.L_x_2366:
        /* <DEDUP_REMOVED lines=22> */
.L_x_2367:
        /* <DEDUP_REMOVED lines=8> */
.L_x_2370:
        /* <DEDUP_REMOVED lines=25> */
[----:B------:R-:W-:Y:S01]  /*0b70*/  IMAD.MOV.U32 R17, RZ, RZ, RZ ;  /* 0x000000ffff117224 */ /* 0x000fe200078e00ff */
[----:B------:R-:W-:Y:S01]  /*0b80*/  CS2R R190, SRZ ;  /* 0x0000000000be7805 */ /* 0x000fe2000001ff00 */
[----:B------:R-:W-:Y:S01]  /*0b90*/  IMAD.MOV.U32 R189, RZ, RZ, RZ ;  /* 0x000000ffffbd7224 */ /* 0x000fe200078e00ff */
[----:B------:R-:W-:Y:S01]  /*0ba0*/  ULOP3.LUT UR53, UR36, 0x1, URZ, 0xfc, !UPT ;  /* 0x0000000124357892 */ /* 0x000fe2000f8efc3f */
[----:B------:R-:W-:-:S08]  /*0bb0*/  UMOV UR43, URZ ;  /* 0x0000003f002b7c82 */ /* 0x000fd00008000000 */
[----:B------:R-:W-:Y:S01]  /*0bc0*/  UIADD3 UR52, UR52, 0x14400, URZ ;  /* 0x0001440034347890 */ /* 0x000fe2000fffe03f */
[----:B0-----:R-:W-:-:S05]  /*0bd0*/  VIADD R21, R0, 0xffffff80 ;  /* 0xffffff8000157836 */ /* 0x001fca0000000000 */
[----:B------:R-:W-:-:S04]  /*0be0*/  SHF.R.S32.HI R0, RZ, 0x1f, R21 ;  /* 0x0000001fff007819 */ /* 0x000fc80000011415 */
[CC--:B------:R-:W-:Y:S02]  /*0bf0*/  LEA.HI R3, R0.reuse, R21.reuse, RZ, 0x5 ;  /* 0x0000001500037211 */ /* 0x0c0fe400078f28ff */
[CC--:B------:R-:W-:Y:S02]  /*0c00*/  LEA.HI R5, R0.reuse, R21.reuse, RZ, 0x4 ;  /* 0x0000001500057211 */ /* 0x0c0fe400078f20ff */
[----:B------:R-:W-:Y:S01]  /*0c10*/  LEA.HI R2, R0, R21, RZ, 0x2 ;  /* 0x0000001500027211 */ /* 0x000fe200078f10ff */
[----:B------:R-:W-:Y:S01]  /*0c20*/  IMAD.SHL.U32 R7, R3, 0x20, RZ ;  /* 0x0000002003077824 */ /* 0x000fe200078e00ff */
[----:B------:R-:W-:Y:S02]  /*0c30*/  LOP3.LUT R6, R5, 0x3fffff0, RZ, 0xc0, !PT ;  /* 0x03fffff005067812 */ /* 0x000fe400078ec0ff */
[--C-:B------:R-:W-:Y:S02]  /*0c40*/  SHF.R.S32.HI R4, RZ, 0x2, R2.reuse ;  /* 0x00000002ff047819 */ /* 0x100fe40000011402 */
[----:B------:R-:W-:-:S02]  /*0c50*/  SHF.R.S32.HI R3, RZ, 0x1f, R2 ;  /* 0x0000001fff037819 */ /* 0x000fc40000011402 */
[----:B------:R-:W-:Y:S01]  /*0c60*/  LOP3.LUT R8, R7, 0xfffffc00, RZ, 0xc0, !PT ;  /* 0xfffffc0007087812 */ /* 0x000fe200078ec0ff */
[----:B------:R-:W-:Y:S01]  /*0c70*/  IMAD.IADD R7, R21, 0x1, -R6 ;  /* 0x0000000115077824 */ /* 0x000fe200078e0a06 */
[----:B------:R-:W-:Y:S02]  /*0c80*/  SHF.R.S32.HI R6, RZ, 0x4, R5 ;  /* 0x00000004ff067819 */ /* 0x000fe40000011405 */
[----:B------:R-:W-:Y:S01]  /*0c90*/  LEA.HI R3, R3, R4, RZ, 0x2 ;  /* 0x0000000403037211 */ /* 0x000fe200078f10ff */
[----:B------:R-:W-:Y:S01]  /*0ca0*/  IMAD R8, R7, 0x40, R8 ;  /* 0x0000004007087824 */ /* 0x000fe200078e0208 */
[----:B------:R-:W-:Y:S02]  /*0cb0*/  LOP3.LUT R7, R2, 0xfffffffc, RZ, 0xc0, !PT ;  /* 0xfffffffc02077812 */ /* 0x000fe400078ec0ff */
[----:B------:R-:W-:Y:S02]  /*0cc0*/  LEA.HI R2, R5, R6, RZ, 0x1 ;  /* 0x0000000605027211 */ /* 0x000fe400078f08ff */
[----:B------:R-:W-:-:S02]  /*0cd0*/  LOP3.LUT R5, R3, 0xfffffffc, RZ, 0xc0, !PT ;  /* 0xfffffffc03057812 */ /* 0x000fc400078ec0ff */
[C---:B------:R-:W-:Y:S02]  /*0ce0*/  LEA.HI R3, R21.reuse, R21, RZ, 0x1 ;  /* 0x0000001515037211 */ /* 0x040fe400078f08ff */
[----:B------:R-:W-:Y:S01]  /*0cf0*/  IADD3 R9, R21, -R7, RZ ;  /* 0x8000000715097210 */ /* 0x000fe20007ffe0ff */
[----:B------:R-:W-:Y:S01]  /*0d00*/  IMAD.IADD R5, R4, 0x1, -R5 ;  /* 0x0000000104057824 */ /* 0x000fe200078e0a05 */
[----:B------:R-:W-:Y:S02]  /*0d10*/  SHF.R.S32.HI R188, RZ, 0x1, R3 ;  /* 0x00000001ffbc7819 */ /* 0x000fe40000011403 */
[----:B------:R-:W-:Y:S01]  /*0d20*/  LOP3.LUT R7, R2, 0x1ffffffe, RZ, 0xc0, !PT ;  /* 0x1ffffffe02077812 */ /* 0x000fe200078ec0ff */
[----:B------:R-:W-:Y:S01]  /*0d30*/  IMAD.SHL.U32 R198, R5, 0x80, RZ ;  /* 0x0000008005c67824 */ /* 0x000fe200078e00ff */
[----:B------:R-:W-:Y:S01]  /*0d40*/  LEA.HI R2, R9, R9, RZ, 0x1 ;  /* 0x0000000909027211 */ /* 0x000fe200078f08ff */
[----:B------:R-:W-:Y:S01]  /*0d50*/  VIADD R221, R188, 0x80 ;  /* 0x00000080bcdd7836 */ /* 0x000fe20000000000 */
[----:B------:R-:W-:Y:S01]  /*0d60*/  LOP3.LUT R226, R3, 0xfffffffe, RZ, 0xc0, !PT ;  /* 0xfffffffe03e27812 */ /* 0x000fe200078ec0ff */
[----:B------:R-:W-:Y:S01]  /*0d70*/  IMAD.IADD R7, R6, 0x1, -R7 ;  /* 0x0000000106077824 */ /* 0x000fe200078e0a07 */
[----:B------:R-:W-:-:S02]  /*0d80*/  LOP3.LUT R2, R2, 0x1ffffffe, RZ, 0xc0, !PT ;  /* 0x1ffffffe02027812 */ /* 0x000fc400078ec0ff */
[----:B------:R-:W-:Y:S01]  /*0d90*/  SHF.R.S32.HI R4, RZ, 0x1f, R221 ;  /* 0x0000001fff047819 */ /* 0x000fe200000114dd */
[----:B------:R-:W-:Y:S01]  /*0da0*/  IMAD.IADD R226, R21, 0x1, -R226 ;  /* 0x0000000115e27824 */ /* 0x000fe200078e0ae2 */
[-C--:B------:R-:W-:Y:S01]  /*0db0*/  LEA.HI R13, R221, R221.reuse, RZ, 0x1 ;  /* 0x000000dddd0d7211 */ /* 0x080fe200078f08ff */
[----:B------:R-:W-:Y:S01]  /*0dc0*/  IMAD.IADD R211, R9, 0x1, -R2 ;  /* 0x0000000109d37824 */ /* 0x000fe200078e0a02 */
[----:B------:R-:W-:Y:S01]  /*0dd0*/  LEA.HI R2, R4, R221, RZ, 0x3 ;  /* 0x000000dd04027211 */ /* 0x000fe200078f18ff */
[----:B------:R-:W-:Y:S01]  /*0de0*/  IMAD R7, R7, 0x8, R8 ;  /* 0x0000000807077824 */ /* 0x000fe200078e0208 */
[C---:B------:R-:W-:Y:S01]  /*0df0*/  SHF.L.U32 R22, R226.reuse, 0x3, RZ ;  /* 0x00000003e2167819 */ /* 0x040fe200000006ff */
[----:B------:R-:W-:Y:S01]  /*0e00*/  IMAD.SHL.U32 R18, R226, 0x10, RZ ;  /* 0x00000010e2127824 */ /* 0x000fe200078e00ff */
[----:B------:R-:W-:Y:S01]  /*0e10*/  LOP3.LUT R4, R13, 0x3fffffe, RZ, 0xc0, !PT ;  /* 0x03fffffe0d047812 */ /* 0x000fe200078ec0ff */
[----:B------:R-:W-:Y:S01]  /*0e20*/  IMAD.SHL.U32 R8, R2, 0x40, RZ ;  /* 0x0000004002087824 */ /* 0x000fe200078e00ff */
[-C--:B------:R-:W-:Y:S01]  /*0e30*/  LEA.HI R2, R0, R21.reuse, RZ, 0x7 ;  /* 0x0000001500027211 */ /* 0x080fe200078f38ff */
[----:B------:R0:W-:Y:S01]  /*0e40*/  STL [R1+0xc], R7 ;  /* 0x00000c0701007387 */ /* 0x0001e20000100800 */
[----:B------:R-:W-:Y:S01]  /*0e50*/  VIADD R192, R22, 0x20 ;  /* 0x0000002016c07836 */ /* 0x000fe20000000000 */
[----:B------:R-:W-:Y:S01]  /*0e60*/  LEA.HI R0, R0, R21, RZ, 0x3 ;  /* 0x0000001500007211 */ /* 0x000fe200078f18ff */
[----:B------:R-:W-:Y:S01]  /*0e70*/  IMAD.IADD R202, R221, 0x1, -R4 ;  /* 0x00000001ddca7824 */ /* 0x000fe200078e0a04 */
[----:B------:R-:W-:Y:S01]  /*0e80*/  LOP3.LUT R228, R2, 0xffffff80, RZ, 0xc0, !PT ;  /* 0xffffff8002e47812 */ /* 0x000fe200078ec0ff */
[----:B------:R-:W-:Y:S01]  /*0e90*/  IMAD.IADD R4, R22, 0x1, R192 ;  /* 0x0000000116047824 */ /* 0x000fe200078e02c0 */
[----:B------:R-:W-:Y:S01]  /*0ea0*/  LOP3.LUT R9, R8, 0xfffffe00, RZ, 0xc0, !PT ;  /* 0xfffffe0008097812 */ /* 0x000fe200078ec0ff */
[----:B------:R-:W-:Y:S01]  /*0eb0*/  VIADD R194, R22, 0x40 ;  /* 0x0000004016c27836 */ /* 0x000fe20000000000 */
[----:B------:R-:W-:Y:S01]  /*0ec0*/  SHF.R.S32.HI R237, RZ, 0x7, R2 ;  /* 0x00000007ffed7819 */ /* 0x000fe20000011402 */
[----:B------:R-:W-:Y:S01]  /*0ed0*/  IMAD.IADD R228, R21, 0x1, -R228 ;  /* 0x0000000115e47824 */ /* 0x000fe200078e0ae4 */
[----:B0-----:R-:W-:Y:S01]  /*0ee0*/  SHF.R.S32.HI R7, RZ, 0x1f, R3 ;  /* 0x0000001fff077819 */ /* 0x001fe20000011403 */
[----:B------:R-:W-:Y:S01]  /*0ef0*/  IMAD R202, R202, 0x40, R9 ;  /* 0x00000040caca7824 */ /* 0x000fe200078e0209 */
[----:B------:R-:W-:Y:S01]  /*0f00*/  SHF.R.S32.HI R11, RZ, 0x1f, R4 ;  /* 0x0000001fff0b7819 */ /* 0x000fe20000011404 */
[C---:B------:R-:W-:Y:S01]  /*0f10*/  IMAD.IADD R12, R22.reuse, 0x1, R194 ;  /* 0x00000001160c7824 */ /* 0x040fe200078e02c2 */
[----:B------:R-:W-:Y:S01]  /*0f20*/  LEA.HI R7, R7, R188, RZ, 0x3 ;  /* 0x000000bc07077211 */ /* 0x000fe200078f18ff */
[C---:B------:R-:W-:Y:S01]  /*0f30*/  VIADD R195, R22.reuse, 0x30 ;  /* 0x0000003016c37836 */ /* 0x040fe20000000000 */
[----:B------:R-:W-:Y:S01]  /*0f40*/  SHF.R.S32.HI R9, RZ, 0x1f, R228 ;  /* 0x0000001fff097819 */ /* 0x000fe200000114e4 */
[----:B------:R-:W-:Y:S01]  /*0f50*/  VIADD R196, R22, 0x50 ;  /* 0x0000005016c47836 */ /* 0x000fe20000000000 */
[----:B------:R-:W-:-:S02]  /*0f60*/  LOP3.LUT R7, R7, 0xfffffff8, RZ, 0xc0, !PT ;  /* 0xfffffff807077812 */ /* 0x000fc400078ec0ff */
[----:B------:R-:W-:Y:S02]  /*0f70*/  LEA.HI R8, R9, R228, RZ, 0x2 ;  /* 0x000000e409087211 */ /* 0x000fe400078f10ff */
[----:B------:R-:W-:Y:S02]  /*0f80*/  IADD3 R10, R188, -R7, RZ ;  /* 0x80000007bc0a7210 */ /* 0x000fe40007ffe0ff */
[CC--:B------:R-:W-:Y:S02]  /*0f90*/  LEA.HI R225, R11.reuse, R4.reuse, RZ, 0x4 ;  /* 0x000000040be17211 */ /* 0x0c0fe400078f20ff */
[----:B------:R-:W-:Y:S01]  /*0fa0*/  LEA.HI R14, R11, R4, RZ, 0x6 ;  /* 0x000000040b0e7211 */ /* 0x000fe200078f30ff */
[----:B------:R0:W-:Y:S01]  /*0fb0*/  STL [R1+0x8], R10 ;  /* 0x0000080a01007387 */ /* 0x0001e20000100800 */
[----:B------:R-:W-:Y:S01]  /*0fc0*/  IMAD.SHL.U32 R4, R10, 0x80, RZ ;  /* 0x000000800a047824 */ /* 0x000fe200078e00ff */
[----:B------:R-:W-:Y:S02]  /*0fd0*/  SHF.R.S32.HI R11, RZ, 0x1f, R8 ;  /* 0x0000001fff0b7819 */ /* 0x000fe40000011408 */
[----:B------:R-:W-:Y:S01]  /*0fe0*/  LEA.HI R2, R2, R237, RZ, 0x1 ;  /* 0x000000ed02027211 */ /* 0x000fe200078f08ff */
[----:B------:R-:W-:Y:S01]  /*0ff0*/  IMAD.SHL.U32 R14, R14, 0x80, RZ ;  /* 0x000000800e0e7824 */ /* 0x000fe200078e00ff */
[----:B------:R-:W-:-:S02]  /*1000*/  LEA.HI R9, R9, R228, RZ, 0x5 ;  /* 0x000000e409097211 */ /* 0x000fc400078f28ff */
[----:B------:R-:W-:Y:S02]  /*1010*/  LOP3.LUT R2, R2, 0x3fffffe, RZ, 0xc0, !PT ;  /* 0x03fffffe02027812 */ /* 0x000fe400078ec0ff */
[----:B0-----:R-:W-:Y:S02]  /*1020*/  SHF.R.S32.HI R10, RZ, 0x2, R8 ;  /* 0x00000002ff0a7819 */ /* 0x001fe40000011408 */
[----:B------:R-:W-:Y:S02]  /*1030*/  SHF.R.S32.HI R9, RZ, 0x5, R9 ;  /* 0x00000005ff097819 */ /* 0x000fe40000011409 */
[----:B------:R-:W-:Y:S02]  /*1040*/  LEA.HI R11, R11, R10, RZ, 0x3 ;  /* 0x0000000a0b0b7211 */ /* 0x000fe400078f18ff */
[----:B------:R-:W-:Y:S02]  /*1050*/  LEA.HI R3, R3, R188, RZ, 0x1 ;  /* 0x000000bc03037211 */ /* 0x000fe400078f08ff */
[----:B------:R-:W-:-:S02]  /*1060*/  LOP3.LUT R11, R11, 0xfffffff8, RZ, 0xc0, !PT ;  /* 0xfffffff80b0b7812 */ /* 0x000fc400078ec0ff */
[----:B------:R-:W-:Y:S02]  /*1070*/  IADD3 R2, R237, -R2, RZ ;  /* 0x80000002ed027210 */ /* 0x000fe40007ffe0ff */
[----:B------:R-:W-:Y:S01]  /*1080*/  LOP3.LUT R3, R3, 0x3fffffe, RZ, 0xc0, !PT ;  /* 0x03fffffe03037812 */ /* 0x000fe200078ec0ff */
[----:B------:R-:W-:Y:S01]  /*1090*/  IMAD.IADD R10, R10, 0x1, -R11 ;  /* 0x000000010a0a7824 */ /* 0x000fe200078e0a0b */
[----:B------:R-:W-:Y:S02]  /*10a0*/  LOP3.LUT R7, R4, 0x380, RZ, 0xc0, !PT ;  /* 0x0000038004077812 */ /* 0x000fe400078ec0ff */
[----:B------:R-:W-:Y:S01]  /*10b0*/  LOP3.LUT R216, R0, 0xfffffff8, RZ, 0xc0, !PT ;  /* 0xfffffff800d87812 */ /* 0x000fe200078ec0ff */
[----:B------:R-:W-:Y:S01]  /*10c0*/  IMAD R9, R9, 0x10, R10 ;  /* 0x0000001009097824 */ /* 0x000fe200078e020a */
[----:B------:R-:W-:Y:S01]  /*10d0*/  SHF.R.U32.HI R4, RZ, 0x3, R7 ;  /* 0x00000003ff047819 */ /* 0x000fe20000011607 */
[----:B------:R-:W-:Y:S01]  /*10e0*/  IMAD.IADD R3, R188, 0x1, -R3 ;  /* 0x00000001bc037824 */ /* 0x000fe200078e0a03 */
[----:B------:R-:W-:Y:S01]  /*10f0*/  SHF.R.S32.HI R15, RZ, 0x1f, R12 ;  /* 0x0000001fff0f7819 */ /* 0x000fe2000001140c */
[----:B------:R-:W-:Y:S01]  /*1100*/  IMAD R20, R2, 0x40, R9 ;  /* 0x0000004002147824 */ /* 0x000fe200078e0209 */
[----:B------:R-:W-:Y:S01]  /*1110*/  LOP3.LUT R7, R7, 0x10, R18, 0xf8, !PT ;  /* 0x0000001007077812 */ /* 0x000fe200078ef812 */
[----:B------:R-:W-:Y:S01]  /*1120*/  IMAD.IADD R216, R21, 0x1, -R216 ;  /* 0x0000000115d87824 */ /* 0x000fe200078e0ad8 */
[----:B------:R-:W-:Y:S01]  /*1130*/  LOP3.LUT R198, R198, 0x180, RZ, 0xc0, !PT ;  /* 0x00000180c6c67812 */ /* 0x000fe200078ec0ff */
[----:B------:R-:W-:Y:S01]  /*1140*/  IMAD R3, R6, 0x8, R3 ;  /* 0x0000000806037824 */ /* 0x000fe200078e0203 */
[----:B------:R-:W-:Y:S01]  /*1150*/  LEA.HI R227, R15, R12, RZ, 0x4 ;  /* 0x0000000c0fe37211 */ /* 0x000fe200078f20ff */
[----:B------:R0:W-:Y:S01]  /*1160*/  STL [R1+0x4], R20 ;  /* 0x0000041401007387 */ /* 0x0001e20000100800 */
[----:B------:R-:W-:Y:S01]  /*1170*/  LOP3.LUT R7, R7, R4, RZ, 0x3c, !PT ;  /* 0x0000000407077212 */ /* 0x000fe200078e3cff */
[----:B------:R-:W-:Y:S01]  /*1180*/  IMAD.SHL.U32 R208, R216, 0x8, RZ ;  /* 0x00000008d8d07824 */ /* 0x000fe200078e00ff */
[----:B------:R-:W-:Y:S01]  /*1190*/  LEA.HI R12, R15, R12, RZ, 0x6 ;  /* 0x0000000c0f0c7211 */ /* 0x000fe200078f30ff */
[----:B------:R-:W-:Y:S01]  /*11a0*/  IMAD.SHL.U32 R200, R3, 0x40, RZ ;  /* 0x0000004003c87824 */ /* 0x000fe200078e00ff */
[----:B------:R-:W-:Y:S01]  /*11b0*/  LOP3.LUT R4, R198, 0x30, R225, 0xf8, !PT ;  /* 0x00000030c6047812 */ /* 0x000fe200078ef8e1 */
[----:B------:R-:W-:Y:S01]  /*11c0*/  IMAD.MOV.U32 R2, RZ, RZ, 0x20 ;  /* 0x00000020ff027424 */ /* 0x000fe200078e00ff */
[----:B------:R-:W-:Y:S01]  /*11d0*/  SHF.R.U32.HI R199, RZ, 0x3, R198 ;  /* 0x00000003ffc77819 */ /* 0x000fe200000116c6 */
[----:B------:R-:W-:Y:S01]  /*11e0*/  IMAD.SHL.U32 R12, R12, 0x80, RZ ;  /* 0x000000800c0c7824 */ /* 0x000fe200078e00ff */
[----:B------:R-:W-:Y:S01]  /*11f0*/  SHF.R.S32.HI R224, RZ, 0x3, R0 ;  /* 0x00000003ffe07819 */ /* 0x000fe20000011400 */
[----:B------:R-:W-:Y:S01]  /*1200*/  VIADD R215, R208, 0x40 ;  /* 0x00000040d0d77836 */ /* 0x000fe20000000000 */
[----:B------:R-:W-:Y:S01]  /*1210*/  LOP3.LUT R3, R14, 0xffffe000, RZ, 0xc0, !PT ;  /* 0xffffe0000e037812 */ /* 0x000fe200078ec0ff */
[----:B------:R-:W-:Y:S01]  /*1220*/  IMAD R211, R211, 0x8, R20 ;  /* 0x00000008d3d37824 */ /* 0x000fe200078e0214 */
[----:B------:R-:W-:-:S02]  /*1230*/  LOP3.LUT R4, R4, R199, RZ, 0x3c, !PT ;  /* 0x000000c704047212 */ /* 0x000fc400078e3cff */
[----:B------:R-:W-:Y:S02]  /*1240*/  SHF.R.S32.HI R0, RZ, 0x1f, R208 ;  /* 0x0000001fff007819 */ /* 0x000fe400000114d0 */
[----:B------:R-:W-:Y:S02]  /*1250*/  LEA R213, R6, R7, 0xa ;  /* 0x0000000706d57211 */ /* 0x000fe400078e50ff */
[C---:B------:R-:W-:Y:S02]  /*1260*/  LOP3.LUT R0, R198.reuse, 0x10, R18, 0xf8, !PT ;  /* 0x00000010c6007812 */ /* 0x040fe400078ef812 */
[----:B------:R-:W-:Y:S02]  /*1270*/  LOP3.LUT R6, R198, 0x30, R227, 0xf8, !PT ;  /* 0x00000030c6067812 */ /* 0x000fe400078ef8e3 */
[----:B------:R-:W-:Y:S02]  /*1280*/  IADD3 R235, R4, R200, R3 ;  /* 0x000000c804eb7210 */ /* 0x000fe40007ffe003 */
[----:B------:R-:W-:-:S02]  /*1290*/  LOP3.LUT P0, RZ, R5, 0x2, RZ, 0xc0, !PT ;  /* 0x0000000205ff7812 */ /* 0x000fc4000780c0ff */
[----:B------:R-:W-:Y:S02]  /*12a0*/  SHF.R.S32.HI R13, RZ, 0x1, R13 ;  /* 0x00000001ff0d7819 */ /* 0x000fe4000001140d */
[----:B------:R-:W-:Y:S02]  /*12b0*/  LOP3.LUT R3, R8, 0x7ffffffc, RZ, 0xc0, !PT ;  /* 0x7ffffffc08037812 */ /* 0x000fe400078ec0ff */
[-C--:B------:R-:W-:Y:S01]  /*12c0*/  LOP3.LUT R209, R0, R199.reuse, RZ, 0x3c, !PT ;  /* 0x000000c700d17212 */ /* 0x080fe200078e3cff */
[----:B------:R-:W-:Y:S01]  /*12d0*/  IMAD.SHL.U32 R13, R13, 0x80, RZ ;  /* 0x000000800d0d7824 */ /* 0x000fe200078e00ff */
[----:B------:R-:W-:Y:S01]  /*12e0*/  LOP3.LUT R5, R12, 0xffffe000, RZ, 0xc0, !PT ;  /* 0xffffe0000c057812 */ /* 0x000fe200078ec0ff */
[----:B------:R-:W-:Y:S01]  /*12f0*/  IMAD.IADD R210, R228, 0x1, -R3 ;  /* 0x00000001e4d27824 */ /* 0x000fe200078e0a03 */
[----:B------:R-:W-:Y:S01]  /*1300*/  LOP3.LUT R6, R6, R199, RZ, 0x3c, !PT ;  /* 0x000000c706067212 */ /* 0x000fe200078e3cff */
[----:B------:R-:W-:Y:S01]  /*1310*/  IMAD.IADD R209, R200, 0x1, R209 ;  /* 0x00000001c8d17824 */ /* 0x000fe200078e02d1 */
[----:B------:R-:W-:-:S02]  /*1320*/  LOP3.LUT R4, R198, 0x30, R18, 0xf8, !PT ;  /* 0x00000030c6047812 */ /* 0x000fc400078ef812 */
[----:B------:R-:W-:Y:S02]  /*1330*/  IADD3 R5, R6, R200, R5 ;  /* 0x000000c806057210 */ /* 0x000fe40007ffe005 */
[----:B------:R-:W-:Y:S02]  /*1340*/  SEL R2, R2, 0xffffffe0, !P0 ;  /* 0xffffffe002027807 */ /* 0x000fe40004000000 */
        /* <DEDUP_REMOVED lines=14> */
[C---:B------:R-:W-:Y:S02]  /*1430*/  IADD3 R236, R16.reuse, R200, R3 ;  /* 0x000000c810ec7210 */ /* 0x040fe40007ffe003 */
[----:B------:R-:W-:Y:S02]  /*1440*/  IADD3 R235, R16, R235, RZ ;  /* 0x000000eb10eb7210 */ /* 0x000fe40007ffe0ff */
[----:B0-----:R-:W-:-:S07]  /*1450*/  IADD3 R223, R2, UR52, R209 ;  /* 0x0000003402df7c10 */ /* 0x001fce000fffe0d1 */
.L_x_2574:
        /* <DEDUP_REMOVED lines=22> */
[----:B------:R-:W-:-:S02]  /*15c0*/  ISETP.NE.AND.EX P2, PT, RZ, UR9, PT, P2 ;  /* 0x00000009ff007c0c */ /* 0x000fc4000bf45320 */
[----:B------:R-:W-:Y:S01]  /*15d0*/  MOV R204, UR4 ;  /* 0x0000000400cc7c02 */ /* 0x000fe20008000f00 */
[----:B------:R-:W-:Y:S01]  /*15e0*/  ULDC.64 UR4, c[0x0][0x418] ;  /* 0x0001060000047ab9 */ /* 0x000fe20000000a00 */
[----:B------:R-:W-:-:S05]  /*15f0*/  IADD3.X R9, R219, UR7, RZ, P3, !PT ;  /* 0x00000007db097c10 */ /* 0x000fca0009ffe4ff */
[----:B------:R0:W5:Y:S04]  /*1600*/  @P0 LDG.E R27, desc[UR54][R8.64] ;  /* 0x00000036081b0981 */ /* 0x000168000c1e1900 */
        /* <DEDUP_REMOVED lines=10> */
[----:B------:R-:W-:Y:S02]  /*16b0*/  IMAD.U32 R2, RZ, RZ, UR5 ;  /* 0x00000005ff027e24 */ /* 0x000fe4000f8e00ff */
        /* <DEDUP_REMOVED lines=12> */
.L_x_2372:
[----:B------:R-:W-:Y:S01]  /*1780*/  ULDC.64 UR4, c[0x0][0xa20] ;  /* 0x0002880000047ab9 */ /* 0x000fe20000000a00 */
[----:B------:R-:W-:Y:S01]  /*1790*/  IMAD.MOV.U32 R217, RZ, RZ, R206 ;  /* 0x000000ffffd97224 */ /* 0x000fe200078e00ce */
[----:B------:R-:W-:-:S04]  /*17a0*/  ISETP.NE.U32.AND P1, PT, RZ, UR4, PT ;  /* 0x00000004ff007c0c */ /* 0x000fc8000bf25070 */
[----:B------:R-:W-:-:S13]  /*17b0*/  ISETP.NE.AND.EX P1, PT, RZ, UR5, PT, P1 ;  /* 0x00000005ff007c0c */ /* 0x000fda000bf25310 */
[----:B------:R-:W-:Y:S05]  /*17c0*/  @!P1 BRA `(.L_x_2373) ;  /* 0x0000000000109947 */ /* 0x000fea0003800000 */
[----:B------:R-:W-:-:S04]  /*17d0*/  IADD3 R4, P0, R218, UR4, RZ ;  /* 0x00000004da047c10 */ /* 0x000fc8000ff1e0ff */
[----:B------:R-:W-:-:S05]  /*17e0*/  IADD3.X R5, R219, UR5, RZ, P0, !PT ;  /* 0x00000005db057c10 */ /* 0x000fca00087fe4ff */
[----:B------:R0:W5:Y:S01]  /*17f0*/  LDG.E R26, desc[UR54][R4.64] ;  /* 0x00000036041a7981 */ /* 0x000162000c1e1900 */
[----:B------:R-:W-:Y:S05]  /*1800*/  BRA `(.L_x_2374) ;  /* 0x0000000000107947 */ /* 0x000fea0003800000 */
.L_x_2373:
[----:B------:R-:W-:Y:S05]  /*1810*/  @!P0 BRA `(.L_x_2374) ;  /* 0x00000000000c8947 */ /* 0x000fea0003800000 */
[----:B------:R-:W2:Y:S04]  /*1820*/  LDG.E R5, desc[UR54][R8.64] ;  /* 0x0000003608057981 */ /* 0x000ea8000c1e1900 */
[----:B------:R-:W2:Y:S02]  /*1830*/  LDG.E R26, desc[UR54][R8.64+0x4] ;  /* 0x00000436081a7981 */ /* 0x000ea4000c1e1900 */
[----:B--2---:R-:W-:-:S07]  /*1840*/  IMAD.IADD R26, R26, 0x1, -R5 ;  /* 0x000000011a1a7824 */ /* 0x004fce00078e0a05 */
.L_x_2374:
[----:B------:R-:W-:Y:S01]  /*1850*/  ULDC.64 UR4, c[0x0][0xa10] ;  /* 0x0002840000047ab9 */ /* 0x000fe20000000a00 */
[----:B------:R-:W1:Y:S01]  /*1860*/  LDC R8, c[0x0][0x448] ;  /* 0x00011200ff087b82 */ /* 0x000e620000000800 */
[----:B------:R-:W-:-:S04]  /*1870*/  ISETP.NE.U32.AND P0, PT, RZ, UR4, PT ;  /* 0x00000004ff007c0c */ /* 0x000fc8000bf05070 */
[----:B------:R-:W-:Y:S01]  /*1880*/  ISETP.NE.AND.EX P0, PT, RZ, UR5, PT, P0 ;  /* 0x00000005ff007c0c */ /* 0x000fe2000bf05300 */
[----:B------:R-:W-:-:S12]  /*1890*/  ULDC.64 UR4, c[0x0][0xa30] ;  /* 0x00028c0000047ab9 */ /* 0x000fd80000000a00 */
[----:B0-----:R-:W0:Y:S02]  /*18a0*/  @P0 LDC.64 R4, c[0x0][0xa10] ;  /* 0x00028400ff040b82 */ /* 0x001e240000000a00 */
[----:B0-----:R-:W-:-:S05]  /*18b0*/  @P0 IMAD.WIDE R4, R25, 0x4, R4 ;  /* 0x0000000419040825 */ /* 0x001fca00078e0204 */
[----:B------:R-:W2:Y:S04]  /*18c0*/  @P0 LDG.E R0, desc[UR54][R4.64] ;  /* 0x0000003604000981 */ /* 0x000ea8000c1e1900 */
[----:B------:R0:W2:Y:S01]  /*18d0*/  @P0 LDG.E R9, desc[UR54][R4.64+0x4] ;  /* 0x0000043604090981 */ /* 0x0000a2000c1e1900 */
[----:B------:R-:W-:Y:S02]  /*18e0*/  ISETP.NE.U32.AND P1, PT, RZ, UR4, PT ;  /* 0x00000004ff007c0c */ /* 0x000fe4000bf25070 */
[----:B-----5:R-:W-:Y:S02]  /*18f0*/  MOV R144, R26 ;  /* 0x0000001a00907202 */ /* 0x020fe40000000f00 */
[----:B------:R-:W-:-:S13]  /*1900*/  ISETP.NE.AND.EX P1, PT, RZ, UR5, PT, P1 ;  /* 0x00000005ff007c0c */ /* 0x000fda000bf25310 */
[----:B------:R-:W-:-:S04]  /*1910*/  @P1 IADD3 R6, P2, R218, UR4, RZ ;  /* 0x00000004da061c10 */ /* 0x000fc8000ff5e0ff */
[----:B------:R-:W-:-:S05]  /*1920*/  @P1 IADD3.X R7, R219, UR5, RZ, P2, !PT ;  /* 0x00000005db071c10 */ /* 0x000fca00097fe4ff */
[----:B------:R3:W5:Y:S01]  /*1930*/  @P1 LDG.E R144, desc[UR54][R6.64] ;  /* 0x0000003606901981 */ /* 0x000762000c1e1900 */
[----:B-1----:R-:W-:Y:S01]  /*1940*/  ISETP.NE.AND P1, PT, R8, 0x1, PT ;  /* 0x000000010800780c */ /* 0x002fe20003f25270 */
[----:B------:R-:W-:Y:S02]  /*1950*/  IMAD.SHL.U32 R203, R205, 0x80, RZ ;  /* 0x00000080cdcb7824 */ /* 0x000fe400078e00ff */
[----:B------:R-:W-:Y:S02]  /*1960*/  IMAD.IADD R8, R26, 0x1, -R3 ;  /* 0x000000011a087824 */ /* 0x000fe400078e0a03 */
[----:B0-----:R-:W-:Y:S02]  /*1970*/  VIADD R4, R203, 0x7f ;  /* 0x0000007fcb047836 */ /* 0x001fe40000000000 */
[----:B------:R-:W-:-:S05]  /*1980*/  IMAD.MOV R120, RZ, RZ, -R8 ;  /* 0x000000ffff787224 */ /* 0x000fca00078e0a08 */
[----:B------:R-:W-:Y:S01]  /*1990*/  VIMNMX R120, RZ, R120, !PT ;  /* 0x00000078ff787248 */ /* 0x000fe20007fe0100 */
[----:B------:R-:W0:Y:S08]  /*19a0*/  @P1 LDC R11, c[0x0][0x44c] ;  /* 0x00011300ff0b1b82 */ /* 0x000e300000000800 */
[----:B------:R-:W1:Y:S01]  /*19b0*/  @P1 LDC R5, c[0x0][0x450] ;  /* 0x00011400ff051b82 */ /* 0x000e620000000800 */
[----:B--2---:R-:W-:-:S02]  /*19c0*/  @P0 IMAD.IADD R2, R9, 0x1, -R0 ;  /* 0x0000000109020824 */ /* 0x004fc400078e0a00 */
[----:B0-----:R-:W-:-:S04]  /*19d0*/  @P1 IMAD.HI.U32 R0, R4, R11, RZ ;  /* 0x0000000b04001227 */ /* 0x001fc800078e00ff */
[----:B------:R-:W-:Y:S01]  /*19e0*/  IMAD.IADD R205, R8, 0x1, R2 ;  /* 0x0000000108cd7824 */ /* 0x000fe200078e0202 */
[----:B-1----:R-:W-:-:S03]  /*19f0*/  @P1 SHF.R.U32.HI R4, RZ, R5, R0 ;  /* 0x00000005ff041219 */ /* 0x002fc60000011600 */
[C---:B------:R-:W-:Y:S01]  /*1a00*/  VIADD R0, R205.reuse, 0x9f ;  /* 0x0000009fcd007836 */ /* 0x040fe20000000000 */
[----:B------:R-:W-:-:S03]  /*1a10*/  IADD3 R161, R205, 0xa0, -R204 ;  /* 0x000000a0cda17810 */ /* 0x000fc60007ffe8cc */
[----:B------:R-:W-:Y:S01]  /*1a20*/  IMAD.HI R0, R0, 0x66666667, RZ ;  /* 0x6666666700007827 */ /* 0x000fe200078e02ff */
[----:B------:R-:W-:-:S04]  /*1a30*/  IADD3 R4, R161, R4, RZ ;  /* 0x00000004a1047210 */ /* 0x000fc80007ffe0ff */
[----:B------:R-:W-:Y:S01]  /*1a40*/  SHF.R.U32.HI R3, RZ, 0x1f, R0 ;  /* 0x0000001fff037819 */ /* 0x000fe20000011600 */
[----:B------:R-:W-:-:S03]  /*1a50*/  IMAD.HI R4, R4, 0x66666667, RZ ;  /* 0x6666666704047827 */ /* 0x000fc600078e02ff */
[----:B------:R-:W-:Y:S02]  /*1a60*/  LEA.HI.SX32 R162, R0, R3, 0x1a ;  /* 0x0000000300a27211 */ /* 0x000fe400078fd2ff */
[----:B------:R-:W-:-:S04]  /*1a70*/  SHF.R.U32.HI R5, RZ, 0x1f, R4 ;  /* 0x0000001fff057819 */ /* 0x000fc80000011604 */
[----:B------:R-:W-:-:S04]  /*1a80*/  LEA.HI.SX32 R5, R4, R5, 0x1a ;  /* 0x0000000504057211 */ /* 0x000fc800078fd2ff */
[----:B------:R-:W-:-:S05]  /*1a90*/  VIMNMX R5, R162, R5, PT ;  /* 0x00000005a2057248 */ /* 0x000fca0003fe0100 */
        /* <DEDUP_REMOVED lines=12> */
[----:B---3--:R-:W-:Y:S05]  /*1b60*/  @!P1 BRA `(.L_x_2375) ;  /* 0x000000dc00f49947 */ /* 0x008fea0003800000 */
        /* <DEDUP_REMOVED lines=20> */
.L_x_2377:
[----:B------:R-:W-:Y:S05]  /*1cb0*/  BSYNC B6 ;  /* 0x0000000000067941 */ /* 0x000fea0003800000 */
.L_x_2376:
        /* <DEDUP_REMOVED lines=12> */
[----:B------:R-:W-:Y:S01]  /*1d80*/  MOV R8, 0x70 ;  /* 0x0000007000087802 */ /* 0x000fe20000000f00 */
[----:B------:R-:W-:Y:S02]  /*1d90*/  IMAD.U32 R7, RZ, RZ, UR7 ;  /* 0x00000007ff077e24 */ /* 0x000fe4000f8e00ff */
[----:B------:R-:W-:-:S02]  /*1da0*/  IMAD.U32 R10, RZ, RZ, UR4 ;  /* 0x00000004ff0a7e24 */ /* 0x000fc4000f8e00ff */
[----:B------:R-:W-:Y:S02]  /*1db0*/  IMAD.U32 R11, RZ, RZ, UR5 ;  /* 0x00000005ff0b7e24 */ /* 0x000fe4000f8e00ff */
[----:B------:R-:W-:Y:S02]  /*1dc0*/  IMAD.MOV.U32 R12, RZ, RZ, 0x1 ;  /* 0x00000001ff0c7424 */ /* 0x000fe400078e00ff */
[----:B0-----:R-:W-:-:S07]  /*1dd0*/  IMAD.MOV.U32 R13, RZ, RZ, RZ ;  /* 0x000000ffff0d7224 */ /* 0x001fce00078e00ff */
[----:B------:R-:W-:-:S07]  /*1de0*/  LEPC R20, `(.L_x_2379) ;  /* 0x000000001014794e */ /* 0x000fce0000000000 */
[----:B-1---5:R-:W-:Y:S05]  /*1df0*/  CALL.ABS.NOINC R14 ;  /* 0x000000000e007343 */ /* 0x022fea0003c00000 */
.L_x_2379:
[----:B------:R-:W-:Y:S05]  /*1e00*/  BSYNC B6 ;  /* 0x0000000000067941 */ /* 0x000fea0003800000 */
.L_x_2378:
[----:B------:R-:W-:Y:S01]  /*1e10*/  ULDC.64 UR4, c[0x0][0x9f8] ;  /* 0x00027e0000047ab9 */ /* 0x000fe20000000a00 */
[----:B------:R-:W2:Y:S01]  /*1e20*/  LDL.LU R14, [R1+0x10] ;  /* 0x00001000010e7983 */ /* 0x000ea20000300800 */
[----:B------:R-:W-:Y:S01]  /*1e30*/  ISETP.NE.U32.AND P0, PT, RZ, UR4, PT ;  /* 0x00000004ff007c0c */ /* 0x000fe2000bf05070 */
[----:B------:R-:W0:Y:S01]  /*1e40*/  LDC.64 R112, c[0x0][0x300] ;  /* 0x0000c000ff707b82 */ /* 0x000e220000000a00 */
[----:B------:R-:W-:Y:S01]  /*1e50*/  IMAD.IADD R119, R27, 0x1, R26 ;  /* 0x000000011b777824 */ /* 0x000fe200078e021a */
[----:B------:R-:W3:Y:S01]  /*1e60*/  LDL R21, [R1+0x8] ;  /* 0x0000080001157983 */ /* 0x000ee20000100800 */
[----:B------:R-:W-:Y:S01]  /*1e70*/  ISETP.NE.AND.EX P0, PT, RZ, UR5, PT, P0 ;  /* 0x00000005ff007c0c */ /* 0x000fe2000bf05300 */
[----:B------:R-:W-:Y:S01]  /*1e80*/  ULDC.64 UR6, c[0x0][0xa08] ;  /* 0x0002820000067ab9 */ /* 0x000fe20000000a00 */
[----:B------:R-:W1:Y:S01]  /*1e90*/  S2R R20, SR_TID.X ;  /* 0x0000000000147919 */ /* 0x000e620000002100 */
[----:B------:R-:W-:Y:S02]  /*1ea0*/  SHF.R.S32.HI R8, RZ, 0x1f, R206 ;  /* 0x0000001fff087819 */ /* 0x000fe400000114ce */
[----:B------:R-:W4:Y:S08]  /*1eb0*/  LDC.64 R106, c[0x0][0x3f8] ;  /* 0x0000fe00ff6a7b82 */ /* 0x000f300000000a00 */
[----:B------:R-:W-:Y:S01]  /*1ec0*/  @P0 IADD3 R4, P1, R218, UR4, RZ ;  /* 0x00000004da040c10 */ /* 0x000fe2000ff3e0ff */
[----:B------:R-:W2:Y:S03]  /*1ed0*/  LDC R99, c[0x0][0x3f4] ;  /* 0x0000fd00ff637b82 */ /* 0x000ea60000000800 */
[----:B------:R-:W-:Y:S01]  /*1ee0*/  @P0 IADD3.X R5, R219, UR5, RZ, P1, !PT ;  /* 0x00000005db050c10 */ /* 0x000fe20008ffe4ff */
[----:B------:R-:W-:-:S04]  /*1ef0*/  ULDC.64 UR4, c[0x0][0x308] ;  /* 0x0000c20000047ab9 */ /* 0x000fc80000000a00 */
[----:B------:R1:W2:Y:S01]  /*1f00*/  @P0 LDG.E R25, desc[UR54][R4.64] ;  /* 0x0000003604190981 */ /* 0x0002a2000c1e1900 */
        /* <DEDUP_REMOVED lines=8> */
[----:B------:R-:W-:Y:S02]  /*1f90*/  IMAD.IADD R7, R7, 0x1, R3 ;  /* 0x0000000107077824 */ /* 0x000fe400078e0203 */
[----:B------:R-:W-:Y:S01]  /*1fa0*/  IMAD R3, R8, UR4, RZ ;  /* 0x0000000408037c24 */ /* 0x000fe2000f8e02ff */
[----:B------:R-:W-:Y:S01]  /*1fb0*/  ISETP.NE.AND P6, PT, R20, 0x1, PT ;  /* 0x000000011400780c */ /* 0x000fe20003fc5270 */
[----:B------:R-:W-:-:S04]  /*1fc0*/  IMAD.WIDE.U32 R4, R206, UR4, R6 ;  /* 0x00000004ce047c25 */ /* 0x000fc8000f8e0006 */
[----:B------:R-:W-:Y:S01]  /*1fd0*/  IMAD R3, R206, UR5, R3 ;  /* 0x00000005ce037c24 */ /* 0x000fe2000f8e0203 */
[----:B------:R-:W-:-:S03]  /*1fe0*/  ULDC.64 UR4, c[0x0][0x310] ;  /* 0x0000c40000047ab9 */ /* 0x000fc60000000a00 */
[----:B------:R-:W-:Y:S01]  /*1ff0*/  IMAD.IADD R5, R5, 0x1, R3 ;  /* 0x0000000105057824 */ /* 0x000fe200078e0203 */
[----:B------:R-:W-:Y:S01]  /*2000*/  SHF.R.S32.HI R19, RZ, 0x1f, R18 ;  /* 0x0000001fff137819 */ /* 0x000fe20000011412 */
[----:B------:R-:W-:-:S04]  /*2010*/  IMAD R3, R222, R112, RZ ;  /* 0x00000070de037224 */ /* 0x000fc800078e02ff */
[C---:B------:R-:W-:Y:S01]  /*2020*/  IMAD R11, R188.reuse, R113, R3 ;  /* 0x00000071bc0b7224 */ /* 0x040fe200078e0203 */
[----:B------:R-:W-:Y:S01]  /*2030*/  SHF.R.S32.HI R23, RZ, 0x1f, R22 ;  /* 0x0000001fff177819 */ /* 0x000fe20000011416 */
[----:B----4-:R-:W-:-:S04]  /*2040*/  IMAD.WIDE.U32 R108, R188, R106, R18 ;  /* 0x0000006abc6c7225 */ /* 0x010fc800078e0012 */
[----:B------:R-:W-:-:S04]  /*2050*/  IMAD.WIDE.U32 R110, R188, R106, R22 ;  /* 0x0000006abc6e7225 */ /* 0x000fc800078e0016 */
[----:B0-----:R-:W-:-:S04]  /*2060*/  IMAD.WIDE.U32 R104, R188, R100, R22 ;  /* 0x00000064bc687225 */ /* 0x001fc800078e0016 */
[----:B------:R-:W-:-:S04]  /*2070*/  IMAD.WIDE.U32 R102, R188, R100, R18 ;  /* 0x00000064bc667225 */ /* 0x000fc800078e0012 */
[----:B------:R-:W-:Y:S02]  /*2080*/  IMAD.MOV.U32 R124, RZ, RZ, 0x20 ;  /* 0x00000020ff7c7424 */ /* 0x000fe400078e00ff */
[----:B------:R-:W-:Y:S02]  /*2090*/  IMAD.MOV.U32 R121, RZ, RZ, 0x40 ;  /* 0x00000040ff797424 */ /* 0x000fe400078e00ff */
[----:B------:R-:W-:Y:S01]  /*20a0*/  VIADD R156, R20, 0x8 ;  /* 0x00000008149c7836 */ /* 0x000fe20000000000 */
[C---:B------:R-:W-:Y:S01]  /*20b0*/  SHF.L.U64.HI R128, R112.reuse, 0x7, R113 ;  /* 0x0000000770807819 */ /* 0x040fe20000010271 */
[----:B------:R-:W-:Y:S01]  /*20c0*/  IMAD R125, R113, 0xa0, RZ ;  /* 0x000000a0717d7824 */ /* 0x000fe200078e02ff */
[----:B------:R-:W-:Y:S01]  /*20d0*/  SHF.L.U32 R129, R112, 0x7, RZ ;  /* 0x0000000770817819 */ /* 0x000fe200000006ff */
        /* <DEDUP_REMOVED lines=17> */
[----:B------:R-:W-:Y:S01]  /*21f0*/  ISETP.GE.AND P1, PT, R0, UR4, PT ;  /* 0x0000000400007c0c */ /* 0x000fe2000bf26270 */
[----:B------:R-:W-:Y:S02]  /*2200*/  IMAD.IADD R4, R117, 0x1, R9 ;  /* 0x0000000175047824 */ /* 0x000fe400078e0209 */
[C---:B------:R-:W-:Y:S02]  /*2210*/  VIADD R9, R18.reuse, 0xa0 ;  /* 0x000000a012097836 */ /* 0x040fe40000000000 */
[----:B------:R-:W-:Y:S01]  /*2220*/  IMAD.IADD R115, R7, 0x1, R115 ;  /* 0x0000000107737824 */ /* 0x000fe200078e0273 */
[----:B------:R-:W-:Y:S01]  /*2230*/  SEL R7, RZ, 0xffffffff, P1 ;  /* 0xffffffffff077807 */ /* 0x000fe20000800000 */
[----:B------:R-:W-:Y:S01]  /*2240*/  IMAD.MOV.U32 R114, RZ, RZ, R6 ;  /* 0x000000ffff727224 */ /* 0x000fe200078e0006 */
[C---:B------:R-:W-:Y:S01]  /*2250*/  IADD3 R8, R18.reuse, 0x80, RZ ;  /* 0x0000008012087810 */ /* 0x040fe20007ffe0ff */
[----:B------:R-:W-:Y:S01]  /*2260*/  VIADD R6, R18, 0x40 ;  /* 0x0000004012067836 */ /* 0x000fe20000000000 */
[----:B------:R-:W-:-:S02]  /*2270*/  IADD3.X R5, R4, R5, R11, P0, !PT ;  /* 0x0000000504057210 */ /* 0x000fc400007fe40b */
[----:B------:R-:W-:Y:S01]  /*2280*/  ISETP.GE.AND P4, PT, R9, UR4, PT ;  /* 0x0000000409007c0c */ /* 0x000fe2000bf86270 */
[----:B------:R-:W-:Y:S01]  /*2290*/  IMAD.SHL.U32 R9, R7, 0x2, RZ ;  /* 0x0000000207097824 */ /* 0x000fe200078e00ff */
[C---:B------:R-:W-:Y:S02]  /*22a0*/  ISETP.GE.AND P0, PT, R18.reuse, UR4, PT ;  /* 0x0000000412007c0c */ /* 0x040fe4000bf06270 */
[----:B------:R-:W-:Y:S02]  /*22b0*/  IADD3 R7, R18, 0x60, RZ ;  /* 0x0000006012077810 */ /* 0x000fe40007ffe0ff */
[----:B------:R-:W-:Y:S02]  /*22c0*/  ISETP.GE.AND P2, PT, R8, UR4, PT ;  /* 0x0000000408007c0c */ /* 0x000fe4000bf46270 */
[----:B------:R-:W-:Y:S02]  /*22d0*/  SEL R8, RZ, 0x1, P0 ;  /* 0x00000001ff087807 */ /* 0x000fe40000000000 */
[----:B------:R-:W-:-:S02]  /*22e0*/  ISETP.GE.AND P0, PT, R6, UR4, PT ;  /* 0x0000000406007c0c */ /* 0x000fc4000bf06270 */
[----:B------:R-:W-:Y:S01]  /*22f0*/  ISETP.GE.AND P1, PT, R7, UR4, PT ;  /* 0x0000000407007c0c */ /* 0x000fe2000bf26270 */
[----:B------:R-:W-:Y:S01]  /*2300*/  IMAD R11, R222, R106, RZ ;  /* 0x0000006ade0b7224 */ /* 0x000fe200078e02ff */
[----:B------:R-:W-:Y:S01]  /*2310*/  LOP3.LUT R8, R9, 0x2, R8, 0xe2, !PT ;  /* 0x0000000209087812 */ /* 0x000fe200078ee208 */
[----:B------:R-:W-:Y:S01]  /*2320*/  ULDC.64 UR4, c[0x0][0x338] ;  /* 0x0000ce0000047ab9 */ /* 0x000fe20000000a00 */
[----:B------:R-:W-:Y:S02]  /*2330*/  SEL R9, RZ, 0x4, P0 ;  /* 0x00000004ff097807 */ /* 0x000fe40000000000 */
[----:B------:R-:W-:Y:S01]  /*2340*/  SEL R10, RZ, 0x8, P1 ;  /* 0x00000008ff0a7807 */ /* 0x000fe20000800000 */
[----:B------:R-:W-:Y:S01]  /*2350*/  IMAD R11, R188, R107, R11 ;  /* 0x0000006bbc0b7224 */ /* 0x000fe200078e020b */
[----:B------:R-:W-:Y:S02]  /*2360*/  ISETP.GE.AND P0, PT, R18, R99, PT ;  /* 0x000000631200720c */ /* 0x000fe40003f06270 */
[----:B------:R-:W-:-:S02]  /*2370*/  LOP3.LUT R8, R10, R8, R9, 0xfe, !PT ;  /* 0x000000080a087212 */ /* 0x000fc400078efe09 */
[----:B------:R-:W-:Y:S02]  /*2380*/  SEL R9, RZ, 0x10, P2 ;  /* 0x00000010ff097807 */ /* 0x000fe40001000000 */
[----:B------:R-:W-:Y:S02]  /*2390*/  ISETP.GE.AND P3, PT, R0, R99, PT ;  /* 0x000000630000720c */ /* 0x000fe40003f66270 */
[----:B------:R-:W-:Y:S02]  /*23a0*/  LOP3.LUT R35, R8, R9, RZ, 0xfc, !PT ;  /* 0x0000000908237212 */ /* 0x000fe400078efcff */
[----:B------:R-:W-:Y:S01]  /*23b0*/  ISETP.GE.AND P5, PT, R6, R99, PT ;  /* 0x000000630600720c */ /* 0x000fe20003fa6270 */
[----:B------:R-:W-:Y:S01]  /*23c0*/  IMAD.IADD R111, R111, 0x1, R11 ;  /* 0x000000016f6f7824 */ /* 0x000fe200078e020b */
[----:B------:R-:W-:Y:S01]  /*23d0*/  SEL R9, R99, RZ, P0 ;  /* 0x000000ff63097207 */ /* 0x000fe20000000000 */
[----:B------:R-:W-:Y:S01]  /*23e0*/  IMAD.IADD R109, R11, 0x1, R109 ;  /* 0x000000010b6d7824 */ /* 0x000fe200078e026d */
[----:B------:R-:W-:Y:S01]  /*23f0*/  SEL R11, R99, RZ, P3 ;  /* 0x000000ff630b7207 */ /* 0x000fe20001800000 */
[----:B------:R-:W-:-:S02]  /*2400*/  IMAD R10, R12, UR4, RZ ;  /* 0x000000040c0a7c24 */ /* 0x000fc4000f8e02ff */
[----:B------:R-:W-:Y:S02]  /*2410*/  IMAD R8, R222, R100, RZ ;  /* 0x00000064de087224 */ /* 0x000fe400078e02ff */
[----:B------:R-:W-:Y:S01]  /*2420*/  IMAD.IADD R9, R18, 0x1, R9 ;  /* 0x0000000112097824 */ /* 0x000fe200078e0209 */
[----:B------:R-:W-:Y:S01]  /*2430*/  LOP3.LUT R14, R14, 0xfffffffe, RZ, 0xc0, !PT ;  /* 0xfffffffe0e0e7812 */ /* 0x000fe200078ec0ff */
[----:B------:R-:W-:Y:S02]  /*2440*/  IMAD.IADD R11, R0, 0x1, R11 ;  /* 0x00000001000b7824 */ /* 0x000fe400078e020b */
[C---:B------:R-:W-:Y:S02]  /*2450*/  IMAD R33, R13.reuse, UR5, R10 ;  /* 0x000000050d217c24 */ /* 0x040fe4000f8e020a */
[----:B------:R-:W-:Y:S01]  /*2460*/  IMAD.WIDE.U32 R114, R13, UR4, R114 ;  /* 0x000000040d727c25 */ /* 0x000fe2000f8e0072 */
[----:B------:R-:W-:-:S03]  /*2470*/  @P5 LOP3.LUT R14, R14, 0x1, RZ, 0xfc, !PT ;  /* 0x000000010e0e5812 */ /* 0x000fc600078efcff */
[----:B------:R-:W-:Y:S01]  /*2480*/  IMAD R13, R188, R101, R8 ;  /* 0x00000065bc0d7224 */ /* 0x000fe200078e0208 */
[----:B------:R-:W-:Y:S02]  /*2490*/  SHF.R.S32.HI R8, RZ, 0x1f, R9 ;  /* 0x0000001fff087819 */ /* 0x000fe40000011409 */
[----:B------:R-:W-:Y:S01]  /*24a0*/  SHF.R.S32.HI R10, RZ, 0x1f, R11 ;  /* 0x0000001fff0a7819 */ /* 0x000fe2000001140b */
[----:B------:R-:W-:Y:S01]  /*24b0*/  IMAD.IADD R105, R105, 0x1, R13 ;  /* 0x0000000169697824 */ /* 0x000fe200078e020d */
[CC--:B------:R-:W-:Y:S01]  /*24c0*/  LEA.HI R25, R8.reuse, R9.reuse, RZ, 0x4 ;  /* 0x0000000908197211 */ /* 0x0c0fe200078f20ff */
[----:B------:R-:W-:Y:S01]  /*24d0*/  IMAD.IADD R103, R13, 0x1, R103 ;  /* 0x000000010d677824 */ /* 0x000fe200078e0267 */
[----:B------:R-:W-:Y:S02]  /*24e0*/  SEL R13, R99, RZ, P5 ;  /* 0x000000ff630d7207 */ /* 0x000fe40002800000 */
[----:B------:R-:W-:Y:S01]  /*24f0*/  LEA.HI R9, R8, R9, RZ, 0x6 ;  /* 0x0000000908097211 */ /* 0x000fe200078f30ff */
[----:B------:R0:W-:Y:S01]  /*2500*/  STL [R1+0x10], R14 ;  /* 0x0000100e01007387 */ /* 0x0001e20000100800 */
[----:B------:R-:W-:-:S02]  /*2510*/  LEA.HI R27, R10, R11, RZ, 0x4 ;  /* 0x0000000b0a1b7211 */ /* 0x000fc400078f20ff */
[----:B------:R-:W-:Y:S02]  /*2520*/  LEA.HI R10, R10, R11, RZ, 0x6 ;  /* 0x0000000b0a0a7211 */ /* 0x000fe400078f30ff */
[----:B------:R-:W-:Y:S02]  /*2530*/  SHF.R.S32.HI R9, RZ, 0x6, R9 ;  /* 0x00000006ff097819 */ /* 0x000fe40000011409 */
[----:B------:R-:W-:Y:S02]  /*2540*/  SHF.R.S32.HI R11, RZ, 0x6, R10 ;  /* 0x00000006ff0b7819 */ /* 0x000fe4000001140a */
[----:B0-----:R-:W-:Y:S02]  /*2550*/  IADD3 R14, R6, R13, RZ ;  /* 0x0000000d060e7210 */ /* 0x001fe40007ffe0ff */
[C---:B------:R-:W-:Y:S02]  /*2560*/  LOP3.LUT R12, R198.reuse, 0x30, R27, 0xf8, !PT ;  /* 0x00000030c60c7812 */ /* 0x040fe400078ef81b */
[----:B------:R-:W-:Y:S01]  /*2570*/  SHF.R.S32.HI R15, RZ, 0x1f, R14 ;  /* 0x0000001fff0f7819 */ /* 0x000fe2000001140e */
[C---:B------:R-:W-:Y:S01]  /*2580*/  IMAD R143, R9.reuse, 0x2800, R200 ;  /* 0x00002800098f7824 */ /* 0x040fe200078e02c8 */
[----:B------:R-:W-:Y:S01]  /*2590*/  LOP3.LUT R10, R198, 0x30, R25, 0xf8, !PT ;  /* 0x00000030c60a7812 */ /* 0x000fe200078ef819 */
[----:B------:R-:W-:Y:S01]  /*25a0*/  IMAD R141, R9, 0x2800, R202 ;  /* 0x00002800098d7824 */ /* 0x000fe200078e02ca */
[----:B------:R-:W-:Y:S01]  /*25b0*/  LOP3.LUT R9, R12, R199, RZ, 0x3c, !PT ;  /* 0x000000c70c097212 */ /* 0x000fe200078e3cff */
[----:B------:R-:W-:Y:S01]  /*25c0*/  IMAD R142, R11, 0x2800, R200 ;  /* 0x000028000b8e7824 */ /* 0x000fe200078e02c8 */
[----:B------:R-:W-:-:S02]  /*25d0*/  LEA.HI R29, R15, R14, RZ, 0x4 ;  /* 0x0000000e0f1d7211 */ /* 0x000fc400078f20ff */
[-C--:B------:R-:W-:Y:S02]  /*25e0*/  LOP3.LUT R10, R10, R199.reuse, RZ, 0x3c, !PT ;  /* 0x000000c70a0a7212 */ /* 0x080fe400078e3cff */
[----:B------:R-:W-:Y:S01]  /*25f0*/  LEA.HI R14, R15, R14, RZ, 0x6 ;  /* 0x0000000e0f0e7211 */ /* 0x000fe200078f30ff */
[----:B------:R-:W-:Y:S02]  /*2600*/  IMAD.IADD R142, R142, 0x1, R9 ;  /* 0x000000018e8e7824 */ /* 0x000fe400078e0209 */
[----:B------:R-:W-:Y:S01]  /*2610*/  IMAD.IADD R143, R143, 0x1, R10 ;  /* 0x000000018f8f7824 */ /* 0x000fe200078e020a */
[----:B------:R-:W-:Y:S02]  /*2620*/  SHF.R.S32.HI R9, RZ, 0x6, R14 ;  /* 0x00000006ff097819 */ /* 0x000fe4000001140e */
[----:B------:R-:W-:Y:S01]  /*2630*/  LOP3.LUT R10, R198, 0x30, R29, 0xf8, !PT ;  /* 0x00000030c60a7812 */ /* 0x000fe200078ef81d */
[----:B------:R-:W-:Y:S01]  /*2640*/  IMAD R133, R11, 0x2800, R202 ;  /* 0x000028000b857824 */ /* 0x000fe200078e02ca */
[----:B------:R-:W-:Y:S01]  /*2650*/  SHF.R.U32.HI R8, RZ, 0x3, R201 ;  /* 0x00000003ff087819 */ /* 0x000fe200000116c9 */
[----:B------:R-:W-:Y:S01]  /*2660*/  IMAD R140, R9, 0x2800, R200 ;  /* 0x00002800098c7824 */ /* 0x000fe200078e02c8 */
[----:B------:R-:W-:Y:S01]  /*2670*/  LOP3.LUT R13, R201, 0x30, R25, 0xf8, !PT ;  /* 0x00000030c90d7812 */ /* 0x000fe200078ef819 */
[----:B------:R-:W-:Y:S01]  /*2680*/  IMAD R131, R9, 0x2800, R202 ;  /* 0x0000280009837824 */ /* 0x000fe200078e02ca */
[----:B------:R-:W-:-:S02]  /*2690*/  LOP3.LUT R9, R10, R199, RZ, 0x3c, !PT ;  /* 0x000000c70a097212 */ /* 0x000fc400078e3cff */
[----:B------:R-:W-:Y:S02]  /*26a0*/  LOP3.LUT R15, R201, 0x30, R29, 0xf8, !PT ;  /* 0x00000030c90f7812 */ /* 0x000fe400078ef81d */
[----:B-----5:R-:W-:Y:S01]  /*26b0*/  SHF.R.S32.HI R11, RZ, 0x1f, R144 ;  /* 0x0000001fff0b7819 */ /* 0x020fe20000011490 */
[----:B------:R-:W-:Y:S01]  /*26c0*/  IMAD.IADD R140, R140, 0x1, R9 ;  /* 0x000000018c8c7824 */ /* 0x000fe200078e0209 */
[-C--:B------:R-:W-:Y:S02]  /*26d0*/  LOP3.LUT R12, R13, R8.reuse, RZ, 0x3c, !PT ;  /* 0x000000080d0c7212 */ /* 0x080fe400078e3cff */
[----:B------:R-:W-:Y:S01]  /*26e0*/  LOP3.LUT R10, R15, R8, RZ, 0x3c, !PT ;  /* 0x000000080f0a7212 */ /* 0x000fe200078e3cff */
[----:B------:R-:W-:Y:S01]  /*26f0*/  IMAD R9, R11, R106, RZ ;  /* 0x0000006a0b097224 */ /* 0x000fe200078e02ff */
[----:B------:R-:W-:Y:S01]  /*2700*/  LOP3.LUT R13, R201, 0x30, R27, 0xf8, !PT ;  /* 0x00000030c90d7812 */ /* 0x000fe200078ef81b */
[----:B------:R-:W-:Y:S02]  /*2710*/  IMAD.IADD R141, R141, 0x1, R12 ;  /* 0x000000018d8d7824 */ /* 0x000fe400078e020c */
[----:B------:R-:W-:Y:S01]  /*2720*/  IMAD R11, R11, R100, RZ ;  /* 0x000000640b0b7224 */ /* 0x000fe200078e02ff */
[----:B------:R-:W-:Y:S01]  /*2730*/  LOP3.LUT R12, R13, R8, RZ, 0x3c, !PT ;  /* 0x000000080d0c7212 */ /* 0x000fe200078e3cff */
[----:B------:R-:W-:-:S02]  /*2740*/  IMAD.IADD R131, R131, 0x1, R10 ;  /* 0x0000000183837824 */ /* 0x000fc400078e020a */
[----:B------:R-:W-:Y:S01]  /*2750*/  IMAD R15, R144, R107, R9 ;  /* 0x0000006b900f7224 */ /* 0x000fe200078e0209 */
[C---:B------:R-:W-:Y:S01]  /*2760*/  SHF.L.U64.HI R9, R106.reuse, 0x7, R107 ;  /* 0x000000076a097819 */ /* 0x040fe2000001026b */
[----:B------:R-:W-:Y:S01]  /*2770*/  IMAD R13, R107, 0xa0, RZ ;  /* 0x000000a06b0d7824 */ /* 0x000fe200078e02ff */
[----:B---3--:R-:W-:Y:S01]  /*2780*/  R2P PR, R21, 0x6 ;  /* 0x0000000615007804 */ /* 0x008fe20000000000 */
[----:B------:R-:W-:Y:S02]  /*2790*/  IMAD.SHL.U32 R10, R106, 0x80, RZ ;  /* 0x000000806a0a7824 */ /* 0x000fe400078e00ff */
[----:B------:R-:W-:-:S04]  /*27a0*/  IMAD.WIDE.U32 R110, R144, R106, R110 ;  /* 0x0000006a906e7225 */ /* 0x000fc800078e006e */
[----:B------:R-:W-:Y:S01]  /*27b0*/  IMAD.WIDE.U32 R108, R144, R106, R108 ;  /* 0x0000006a906c7225 */ /* 0x000fe200078e006c */
[----:B------:R-:W-:-:S03]  /*27c0*/  SEL R32, RZ, 0x20, P4 ;  /* 0x00000020ff207807 */ /* 0x000fc60002000000 */
[----:B------:R-:W-:-:S04]  /*27d0*/  IMAD.WIDE.U32 R106, R106, 0xa0, RZ ;  /* 0x000000a06a6a7825 */ /* 0x000fc800078e00ff */
[C---:B------:R-:W-:Y:S02]  /*27e0*/  IMAD R21, R144.reuse, R101, R11 ;  /* 0x0000006590157224 */ /* 0x040fe400078e020b */
[----:B------:R-:W-:-:S04]  /*27f0*/  IMAD.WIDE.U32 R104, R144, R100, R104 ;  /* 0x0000006490687225 */ /* 0x000fc800078e0068 */
[----:B------:R-:W-:Y:S01]  /*2800*/  IMAD.WIDE.U32 R102, R144, R100, R102 ;  /* 0x0000006490667225 */ /* 0x000fe200078e0066 */
[----:B------:R-:W-:-:S03]  /*2810*/  SEL R124, R124, 0xffffffe0, !P1 ;  /* 0xffffffe07c7c7807 */ /* 0x000fc60004800000 */
[----:B------:R-:W-:Y:S02]  /*2820*/  IMAD.IADD R126, R107, 0x1, R13 ;  /* 0x000000016b7e7824 */ /* 0x000fe400078e020d */
[----:B------:R-:W-:Y:S02]  /*2830*/  IMAD.IADD R13, R111, 0x1, R15 ;  /* 0x000000016f0d7824 */ /* 0x000fe400078e020f */
[----:B------:R-:W-:Y:S01]  /*2840*/  IMAD.IADD R14, R15, 0x1, R109 ;  /* 0x000000010f0e7824 */ /* 0x000fe200078e026d */
[----:B------:R-:W-:Y:S01]  /*2850*/  IADD3 R15, R105, R21, RZ ;  /* 0x00000015690f7210 */ /* 0x000fe20007ffe0ff */
[----:B------:R-:W-:Y:S01]  /*2860*/  IMAD.IADD R133, R133, 0x1, R12 ;  /* 0x0000000185857824 */ /* 0x000fe200078e020c */
[----:B------:R-:W-:Y:S01]  /*2870*/  SHF.L.U64.HI R11, R100, 0x7, R101 ;  /* 0x00000007640b7819 */ /* 0x000fe20000010265 */
[----:B------:R-:W-:Y:S01]  /*2880*/  IMAD.IADD R20, R21, 0x1, R103 ;  /* 0x0000000115147824 */ /* 0x000fe200078e0267 */
[----:B------:R-:W-:Y:S01]  /*2890*/  IADD3 R118, P1, R188, R119, RZ ;  /* 0x00000077bc767210 */ /* 0x000fe20007f3e0ff */
[----:B------:R-:W-:Y:S01]  /*28a0*/  IMAD.SHL.U32 R12, R100, 0x80, RZ ;  /* 0x00000080640c7824 */ /* 0x000fe200078e00ff */
[----:B------:R-:W-:Y:S01]  /*28b0*/  SEL R121, R121, 0xffffffc0, !P2 ;  /* 0xffffffc079797807 */ /* 0x000fe20005000000 */
[----:B------:R-:W-:Y:S01]  /*28c0*/  IMAD.WIDE.U32 R112, R112, 0xa0, RZ ;  /* 0x000000a070707825 */ /* 0x000fe200078e00ff */
[----:B------:R-:W-:-:S02]  /*28d0*/  SHF.R.S32.HI R21, RZ, 0x4, R25 ;  /* 0x00000004ff157819 */ /* 0x000fc40000011419 */
[----:B------:R-:W-:Y:S01]  /*28e0*/  SHF.R.S32.HI R26, RZ, 0x4, R27 ;  /* 0x00000004ff1a7819 */ /* 0x000fe2000001141b */
[----:B------:R-:W-:Y:S01]  /*28f0*/  IMAD.WIDE.U32 R100, R100, 0xa0, RZ ;  /* 0x000000a064647825 */ /* 0x000fe200078e00ff */
[----:B------:R-:W-:Y:S02]  /*2900*/  SHF.R.S32.HI R28, RZ, 0x4, R29 ;  /* 0x00000004ff1c7819 */ /* 0x000fe4000001141d */
[----:B------:R-:W-:Y:S02]  /*2910*/  LOP3.LUT R39, R35, R32, RZ, 0xfc, !PT ;  /* 0x0000002023277212 */ /* 0x000fe400078efcff */
[----:B------:R-:W-:Y:S02]  /*2920*/  LOP3.LUT R25, R25, 0xfffffff0, RZ, 0xc0, !PT ;  /* 0xfffffff019197812 */ /* 0x000fe400078ec0ff */
[----:B------:R-:W-:Y:S02]  /*2930*/  LOP3.LUT R27, R27, 0xfffffff0, RZ, 0xc0, !PT ;  /* 0xfffffff01b1b7812 */ /* 0x000fe400078ec0ff */
[----:B------:R-:W-:-:S02]  /*2940*/  LOP3.LUT R29, R29, 0xfffffff0, RZ, 0xc0, !PT ;  /* 0xfffffff01d1d7812 */ /* 0x000fc400078ec0ff */
[----:B------:R-:W-:Y:S01]  /*2950*/  LOP3.LUT R34, R35, 0x1, RZ, 0xc0, !PT ;  /* 0x0000000123227812 */ /* 0x000fe200078ec0ff */
[----:B------:R-:W-:Y:S01]  /*2960*/  IMAD.SHL.U32 R99, R99, 0x2, RZ ;  /* 0x0000000263637824 */ /* 0x000fe200078e00ff */
[----:B------:R-:W-:Y:S01]  /*2970*/  IADD3.X R119, R222, R31, RZ, P1, !PT ;  /* 0x0000001fde777210 */ /* 0x000fe20000ffe4ff */
[----:B------:R-:W-:Y:S01]  /*2980*/  IMAD.IADD R130, R124, 0x1, R121 ;  /* 0x000000017c827824 */ /* 0x000fe200078e0279 */
[----:B------:R-:W-:Y:S01]  /*2990*/  LOP3.LUT R35, R39, 0x2, RZ, 0xc0, !PT ;  /* 0x0000000227237812 */ /* 0x000fe200078ec0ff */
[----:B------:R-:W-:Y:S01]  /*29a0*/  IMAD.IADD R125, R113, 0x1, R125 ;  /* 0x00000001717d7824 */ /* 0x000fe200078e027d */
[----:B------:R-:W-:Y:S01]  /*29b0*/  LOP3.LUT R36, R39, 0x4, RZ, 0xc0, !PT ;  /* 0x0000000427247812 */ /* 0x000fe200078ec0ff */
[----:B------:R-:W-:Y:S01]  /*29c0*/  IMAD.IADD R127, R101, 0x1, R127 ;  /* 0x00000001657f7824 */ /* 0x000fe200078e027f */
[----:B------:R-:W-:Y:S01]  /*29d0*/  LOP3.LUT R37, R39, 0x8, RZ, 0xc0, !PT ;  /* 0x0000000827257812 */ /* 0x000fe200078ec0ff */
[----:B------:R-:W-:Y:S01]  /*29e0*/  IMAD.IADD R33, R115, 0x1, R33 ;  /* 0x0000000173217824 */ /* 0x000fe200078e0221 */
[----:B------:R-:W-:-:S02]  /*29f0*/  LOP3.LUT R38, R39, 0x10, RZ, 0xc0, !PT ;  /* 0x0000001027267812 */ /* 0x000fc400078ec0ff */
[----:B------:R-:W-:Y:S02]  /*2a00*/  SHF.R.S32.HI R30, RZ, 0x1f, R25 ;  /* 0x0000001fff1e7819 */ /* 0x000fe40000011419 */
[----:B------:R-:W-:Y:S02]  /*2a10*/  SHF.R.S32.HI R31, RZ, 0x1f, R27 ;  /* 0x0000001fff1f7819 */ /* 0x000fe4000001141b */
[----:B------:R-:W-:Y:S02]  /*2a20*/  SHF.R.S32.HI R32, RZ, 0x1f, R29 ;  /* 0x0000001fff207819 */ /* 0x000fe4000001141d */
[----:B------:R-:W-:Y:S01]  /*2a30*/  LOP3.LUT R39, R39, 0x20, RZ, 0xc0, !PT ;  /* 0x0000002027277812 */ /* 0x000fe200078ec0ff */
[----:B------:R-:W-:Y:S06]  /*2a40*/  @!P6 BAR.SYNC.DEFER_BLOCKING 0x9, 0x100 ;  /* 0x024400000000eb1d */ /* 0x000fec0000010000 */
.L_x_2479:
        /* <DEDUP_REMOVED lines=14> */
[----:B------:R-:W-:Y:S02]  /*2b30*/  IMAD R41, R17, 0x7800, R212 ;  /* 0x0000780011297824 */ /* 0x000fe400078e02d4 */
[----:B------:R-:W-:Y:S01]  /*2b40*/  IMAD.IADD R47, R16, 0x1, R47 ;  /* 0x00000001102f7824 */ /* 0x000fe200078e022f */
[----:B------:R-:W-:Y:S02]  /*2b50*/  IADD3.X R24, R5, R92, R128, P1, P2 ;  /* 0x0000005c05187210 */ /* 0x000fe40000fe4480 */
[----:B0-----:R-:W-:-:S02]  /*2b60*/  IADD3 R48, P1, P2, R136, R122, R3 ;  /* 0x0000007a88307210 */ /* 0x001fc40007a3e003 */
[----:B------:R-:W-:Y:S02]  /*2b70*/  IADD3 R46, R16, R41, RZ ;  /* 0x00000029102e7210 */ /* 0x000fe40007ffe0ff */
        /* <DEDUP_REMOVED lines=74> */
.L_x_2384:
[----:B------:R-:W-:Y:S05]  /*3020*/  BSYNC B1 ;  /* 0x0000000000017941 */ /* 0x000fea0003800000 */
.L_x_2383:
        /* <DEDUP_REMOVED lines=56> */
.L_x_2386:
[----:B------:R-:W-:Y:S05]  /*33b0*/  BSYNC B1 ;  /* 0x0000000000017941 */ /* 0x000fea0003800000 */
.L_x_2385:
        /* <DEDUP_REMOVED lines=9> */
[----:B------:R-:W-:Y:S02]  /*3450*/  IMAD.MOV.U32 R154, RZ, RZ, R80 ;  /* 0x000000ffff9a7224 */ /* 0x000fe400078e0050 */
        /* <DEDUP_REMOVED lines=13> */
[----:B------:R-:W-:Y:S01]  /*3530*/  IMAD.MOV.U32 R152, RZ, RZ, R72 ;  /* 0x000000ffff987224 */ /* 0x000fe200078e0048 */
[----:B------:R-:W-:Y:S06]  /*3540*/  @!P1 BRA `(.L_x_2387) ;  /* 0x0000000000049947 */ /* 0x000fec0003800000 */
[----:B------:R-:W-:Y:S01]  /*3550*/  BPT.TRAP 0x1 ;  /* 0x000000040000795c */ /* 0x000fe20000300000 */
.L_x_2387:
[----:B------:R-:W-:Y:S01]  /*3560*/  LEA R97, R17, R16, 0x3 ;  /* 0x0000001011617211 */ /* 0x000fe200078e18ff */
[----:B------:R-:W-:Y:S01]  /*3570*/  BSSY B1, `(.L_x_2388) ;  /* 0x0000004000017945 */ /* 0x000fe20003800000 */
[----:B------:R-:W-:-:S04]  /*3580*/  SHF.L.U32 R98, R191, 0x1f, RZ ;  /* 0x0000001fbf627819 */ /* 0x000fc800000006ff */
[----:B------:R-:W3:Y:S02]  /*3590*/  SYNCS.PHASECHK.TRANS64.TRYWAIT P5, [R97+URZ+0x29890], R98 ;  /* 0x02989062610075a7 */ /* 0x000ee400080a017f */
[----:B---3--:R-:W-:Y:S05]  /*35a0*/  @!P5 BRA `(.L_x_2389) ;  /* 0x0000028000ecd947 */ /* 0x008fea0003800000 */
.L_x_2709:
[----:B------:R-:W-:Y:S05]  /*35b0*/  BSYNC B1 ;  /* 0x0000000000017941 */ /* 0x000fea0003800000 */
.L_x_2388:
        /* <DEDUP_REMOVED lines=11> */
[-C--:B------:R-:W-:Y:S02]  /*3670*/  F2FP.F16.E4M3.UNPACK_B R41, R165.reuse.H1 ;  /* 0x000000a5ff29723e */ /* 0x080fe400030006ff */
        /* <DEDUP_REMOVED lines=48> */
[----:B------:R-:W-:Y:S02]  /*3980*/  SHF.R.U32.HI R171, RZ, 0x10, R135 ;  /* 0x00000010ffab7819 */ /* 0x000fe40000011687 */
[----:B------:R-:W-:Y:S01]  /*3990*/  LOP3.LUT R166, R135, 0xff0000ff, RZ, 0xc0, !PT ;  /* 0xff0000ff87a67812 */ /* 0x000fe200078ec0ff */
[----:B------:R-:W-:Y:S01]  /*39a0*/  IMAD.SHL.U32 R135, R170, 0x100, RZ ;  /* 0x00000100aa877824 */ /* 0x000fe200078e00ff */
[----:B------:R-:W-:Y:S01]  /*39b0*/  LOP3.LUT R168, R168, 0xff00, R137, 0xf8, !PT ;  /* 0x0000ff00a8a87812 */ /* 0x000fe200078ef889 */
[----:B------:R-:W-:Y:S01]  /*39c0*/  IMAD.U32 R137, R169, 0x10000, RZ ;  /* 0x00010000a9897824 */ /* 0x000fe200078e00ff */
[----:B------:R-:W-:Y:S02]  /*39d0*/  MOV R167, R43 ;  /* 0x0000002b00a77202 */ /* 0x000fe40000000f00 */
        /* <DEDUP_REMOVED lines=50> */
.L_x_2395:
[----:B------:R-:W-:Y:S05]  /*3d00*/  BSYNC B3 ;  /* 0x0000000000037941 */ /* 0x000fea0003800000 */
.L_x_2394:
[----:B-1----:R4:W-:Y:S02]  /*3d10*/  STG.E.128 desc[UR54][R48.64], R40 ;  /* 0x0000002830007986 */ /* 0x0029e4000c101d36 */
.L_x_2393:
[----:B------:R-:W-:Y:S05]  /*3d20*/  BSYNC B2 ;  /* 0x0000000000027941 */ /* 0x000fea0003800000 */
.L_x_2392:
        /* <DEDUP_REMOVED lines=24> */
[----:B------:R-:W-:-:S02]  /*3eb0*/  IMAD.MOV.U32 R134, RZ, RZ, R40 ;  /* 0x000000ffff867224 */ /* 0x000fc400078e0028 */
[----:B------:R-:W-:Y:S02]  /*3ec0*/  HADD2.F32 R40, -RZ, R135.H1_H1 ;  /* 0x30000087ff287230 */ /* 0x000fe40000004100 */
        /* <DEDUP_REMOVED lines=33> */
[----:B------:R-:W-:Y:S02]  /*40e0*/  SHF.L.U32 R164, R164, 0x10, RZ ;  /* 0x00000010a4a47819 */ /* 0x000fe400000006ff */
[----:B------:R-:W-:Y:S01]  /*40f0*/  LOP3.LUT R165, R136, 0xff00, R165, 0xf8, !PT ;  /* 0x0000ff0088a57812 */ /* 0x000fe200078ef8a5 */
[----:B------:R-:W-:Y:S01]  /*4100*/  IMAD.SHL.U32 R136, R167, 0x100, RZ ;  /* 0x00000100a7887824 */ /* 0x000fe200078e00ff */
[----:B------:R-:W-:-:S04]  /*4110*/  F2FP.SATFINITE.E4M3.F32.PACK_AB_MERGE_C R40, R163, R134, R122 ;  /* 0x00000086a328723e */ /* 0x000fc8000480707a */
[----:B------:R-:W-:Y:S01]  /*4120*/  LOP3.LUT R95, R123, 0xff00, R136, 0xf8, !PT ;  /* 0x0000ff007b5f7812 */ /* 0x000fe200078ef888 */
[----:B------:R-:W-:Y:S01]  /*4130*/  IMAD.U32 R136, R166, 0x10000, RZ ;  /* 0x00010000a6887824 */ /* 0x000fe200078e00ff */
[----:B------:R-:W-:Y:S01]  /*4140*/  LOP3.LUT R123, R165, 0xff0000, R164, 0xf8, !PT ;  /* 0x00ff0000a57b7812 */ /* 0x000fe200078ef8a4 */
[----:B------:R-:W-:-:S03]  /*4150*/  IMAD.MOV.U32 R164, RZ, RZ, R43 ;  /* 0x000000ffffa47224 */ /* 0x000fc600078e002b */
[----:B------:R-:W-:Y:S02]  /*4160*/  LOP3.LUT R95, R95, 0xff0000, R136, 0xf8, !PT ;  /* 0x00ff00005f5f7812 */ /* 0x000fe400078ef888 */
[----:B------:R-:W-:Y:S02]  /*4170*/  F2FP.F16.E4M3.UNPACK_B R43, R164 ;  /* 0x000000a4ff2b723e */ /* 0x000fe400020006ff */
[----:B------:R-:W-:Y:S02]  /*4180*/  F2FP.F16.E4M3.UNPACK_B R166, R123.H1 ;  /* 0x0000007bffa6723e */ /* 0x000fe400030006ff */
[----:B------:R-:W-:Y:S01]  /*4190*/  F2FP.F16.E4M3.UNPACK_B R167, R95.H1 ;  /* 0x0000005fffa7723e */ /* 0x000fe200030006ff */
[--C-:B------:R-:W-:Y:S02]  /*41a0*/  HADD2.F32 R136, -RZ, R43.reuse.H1_H1 ;  /* 0x3000002bff887230 */ /* 0x100fe40000004100 */
[----:B------:R-:W-:Y:S02]  /*41b0*/  HADD2.F32 R168, -RZ, R166.H0_H0 ;  /* 0x200000a6ffa87230 */ /* 0x000fe40000004100 */
[----:B------:R-:W-:-:S02]  /*41c0*/  HADD2.F32 R43, -RZ, R43.H0_H0 ;  /* 0x2000002bff2b7230 */ /* 0x000fc40000004100 */
[--C-:B------:R-:W-:Y:S02]  /*41d0*/  HADD2.F32 R165, -RZ, R167.reuse.H0_H0 ;  /* 0x200000a7ffa57230 */ /* 0x100fe40000004100 */
[-C--:B------:R-:W-:Y:S01]  /*41e0*/  FMUL.FTZ R170, R136, R168.reuse ;  /* 0x000000a888aa7220 */ /* 0x080fe20000410000 */
[----:B------:R-:W-:Y:S02]  /*41f0*/  HADD2.F32 R167, -RZ, R167.H1_H1 ;  /* 0x300000a7ffa77230 */ /* 0x000fe40000004100 */
        /* <DEDUP_REMOVED lines=36> */
.L_x_2399:
[----:B------:R-:W-:Y:S05]  /*4440*/  BSYNC B3 ;  /* 0x0000000000037941 */ /* 0x000fea0003800000 */
.L_x_2398:
[----:B-1----:R0:W-:Y:S02]  /*4450*/  STG.E.128 desc[UR54][R48.64+0x20], R40 ;  /* 0x0000202830007986 */ /* 0x0021e4000c101d36 */
.L_x_2397:
[----:B------:R-:W-:Y:S05]  /*4460*/  BSYNC B2 ;  /* 0x0000000000027941 */ /* 0x000fea0003800000 */
.L_x_2396:
        /* <DEDUP_REMOVED lines=14> */
[----:B------:R-:W-:-:S02]  /*4550*/  LOP3.LUT R87, R87, 0xff0000ff, RZ, 0xc0, !PT ;  /* 0xff0000ff57577812 */ /* 0x000fc400078ec0ff */
[----:B-1----:R-:W-:Y:S02]  /*4560*/  MOV R92, R40 ;  /* 0x00000028005c7202 */ /* 0x002fe40000000f00 */
[----:B------:R-:W-:Y:S01]  /*4570*/  LOP3.LUT R87, R87, 0xff00, R86, 0xf8, !PT ;  /* 0x0000ff0057577812 */ /* 0x000fe200078ef856 */
[----:B------:R-:W-:Y:S01]  /*4580*/  IMAD.U32 R86, R123, 0x10000, RZ ;  /* 0x000100007b567824 */ /* 0x000fe200078e00ff */
[----:B------:R-:W-:Y:S01]  /*4590*/  LOP3.LUT R122, R94, 0xff00, R93, 0xf8, !PT ;  /* 0x0000ff005e7a7812 */ /* 0x000fe200078ef85d */
[----:B------:R-:W-:Y:S01]  /*45a0*/  IMAD.U32 R93, R95, 0x10000, RZ ;  /* 0x000100005f5d7824 */ /* 0x000fe200078e00ff */
        /* <DEDUP_REMOVED lines=90> */
.L_x_2403:
[----:B------:R-:W-:Y:S05]  /*4b50*/  BSYNC B3 ;  /* 0x0000000000037941 */ /* 0x000fea0003800000 */
.L_x_2402:
[----:B-1----:R0:W-:Y:S02]  /*4b60*/  STG.E.128 desc[UR54][R48.64+0x40], R40 ;  /* 0x0000402830007986 */ /* 0x0021e4000c101d36 */
.L_x_2401:
[----:B------:R-:W-:Y:S05]  /*4b70*/  BSYNC B2 ;  /* 0x0000000000027941 */ /* 0x000fea0003800000 */
.L_x_2400:
        /* <DEDUP_REMOVED lines=110> */
.L_x_2407:
[----:B------:R-:W-:Y:S05]  /*5260*/  BSYNC B3 ;  /* 0x0000000000037941 */ /* 0x000fea0003800000 */
.L_x_2406:
[----:B-1----:R0:W-:Y:S02]  /*5270*/  STG.E.128 desc[UR54][R48.64+0x60], R40 ;  /* 0x0000602830007986 */ /* 0x0021e4000c101d36 */
.L_x_2405:
[----:B------:R-:W-:Y:S05]  /*5280*/  BSYNC B2 ;  /* 0x0000000000027941 */ /* 0x000fea0003800000 */
.L_x_2404:
        /* <DEDUP_REMOVED lines=17> */
[----:B------:R-:W-:Y:S01]  /*53a0*/  IMAD.MOV.U32 R79, RZ, RZ, R41 ;  /* 0x000000ffff4f7224 */ /* 0x000fe200078e0029 */
[----:B------:R-:W-:-:S02]  /*53b0*/  SHF.L.U32 R41, R86, 0x10, RZ ;  /* 0x0000001056297819 */ /* 0x000fc400000006ff */
        /* <DEDUP_REMOVED lines=58> */
[----:B------:R-:W-:Y:S01]  /*5760*/  FMUL.FTZ R41, R85, R122 ;  /* 0x0000007a55297220 */ /* 0x000fe20000410000 */
[----:B------:R-:W-:Y:S01]  /*5770*/  HADD2.F32 R123, -RZ, R94.H1_H1 ;  /* 0x3000005eff7b7230 */ /* 0x000fe20000004100 */
[----:B------:R-:W-:Y:S01]  /*5780*/  F2FP.F16.E4M3.UNPACK_B R43, R43 ;  /* 0x0000002bff2b723e */ /* 0x000fe200020006ff */
[----:B------:R-:W-:Y:S02]  /*5790*/  HADD2.F32 R84, -RZ, R84.H0_H0 ;  /* 0x20000054ff547230 */ /* 0x000fe40000004100 */
[----:B------:R-:W-:Y:S01]  /*57a0*/  FFMA.FTZ R134, R86, R93, -R41 ;  /* 0x0000005d56867223 */ /* 0x000fe20000010829 */
[----:B------:R-:W-:-:S02]  /*57b0*/  HADD2.F32 R41, -RZ, R87.H1_H1 ;  /* 0x30000057ff297230 */ /* 0x000fc40000004100 */
[-C--:B------:R-:W-:Y:S01]  /*57c0*/  FMUL.FTZ R135, R78, R123.reuse ;  /* 0x0000007b4e877220 */ /* 0x080fe20000410000 */
[----:B------:R-:W-:Y:S01]  /*57d0*/  F2FP.F16.E4M3.UNPACK_B R42, R42 ;  /* 0x0000002aff2a723e */ /* 0x000fe200020006ff */
[----:B------:R-:W-:Y:S01]  /*57e0*/  FMUL.FTZ R123, R84, R123 ;  /* 0x0000007b547b7220 */ /* 0x000fe20000410000 */
[----:B------:R-:W-:Y:S01]  /*57f0*/  FMUL.FTZ R122, R86, R122 ;  /* 0x0000007a567a7220 */ /* 0x000fe20000410000 */
[-C--:B------:R-:W-:Y:S01]  /*5800*/  FFMA.FTZ R135, R84, R41.reuse, -R135 ;  /* 0x0000002954877223 */ /* 0x080fe20000010887 */
[----:B------:R-:W-:Y:S02]  /*5810*/  HADD2.F32 R94, -RZ, R94.H0_H0 ;  /* 0x2000005eff5e7230 */ /* 0x000fe40000004100 */
[----:B------:R-:W-:Y:S01]  /*5820*/  FFMA.FTZ R86, R78, R41, R123 ;  /* 0x000000294e567223 */ /* 0x000fe2000001007b */
[----:B------:R-:W-:Y:S02]  /*5830*/  HADD2.F32 R78, -RZ, R43.H0_H0 ;  /* 0x2000002bff4e7230 */ /* 0x000fe40000004100 */
[----:B------:R-:W-:Y:S01]  /*5840*/  FFMA.FTZ R137, R85, R93, R122 ;  /* 0x0000005d55897223 */ /* 0x000fe2000001007a */
[----:B------:R-:W-:-:S02]  /*5850*/  HADD2.F32 R41, -RZ, R42.H0_H0 ;  /* 0x2000002aff297230 */ /* 0x000fc40000004100 */
[----:B------:R-:W-:Y:S02]  /*5860*/  HADD2.F32 R43, -RZ, R43.H1_H1 ;  /* 0x3000002bff2b7230 */ /* 0x000fe40000004100 */
[-C--:B------:R-:W-:Y:S01]  /*5870*/  FMUL.FTZ R122, R78, R95.reuse ;  /* 0x0000005f4e7a7220 */ /* 0x080fe20000410000 */
[----:B------:R-:W-:Y:S02]  /*5880*/  HADD2.F32 R42, -RZ, R42.H1_H1 ;  /* 0x3000002aff2a7230 */ /* 0x000fe40000004100 */
        /* <DEDUP_REMOVED lines=15> */
.L_x_2411:
[----:B------:R-:W-:Y:S05]  /*5980*/  BSYNC B3 ;  /* 0x0000000000037941 */ /* 0x000fea0003800000 */
.L_x_2410:
[----:B-1----:R0:W-:Y:S02]  /*5990*/  STG.E.128 desc[UR54][R48.64+0x80], R40 ;  /* 0x0000802830007986 */ /* 0x0021e4000c101d36 */
.L_x_2409:
[----:B------:R-:W-:Y:S05]  /*59a0*/  BSYNC B2 ;  /* 0x0000000000027941 */ /* 0x000fea0003800000 */
.L_x_2408:
        /* <DEDUP_REMOVED lines=16> */
[----:B------:R-:W-:Y:S01]  /*5ab0*/  SHF.L.U32 R80, R80, 0x10, RZ ;  /* 0x0000001050507819 */ /* 0x000fe200000006ff */
[----:B-1----:R-:W-:Y:S01]  /*5ac0*/  IMAD.MOV.U32 R76, RZ, RZ, R40 ;  /* 0x000000ffff4c7224 */ /* 0x002fe200078e0028 */
        /* <DEDUP_REMOVED lines=28> */
[--C-:B------:R-:W-:Y:S01]  /*5c90*/  HADD2.F32 R80, -RZ, R77.reuse.H1_H1 ;  /* 0x3000004dff507230 */ /* 0x100fe20000004100 */
[----:B------:R-:W-:Y:S01]  /*5ca0*/  F2FP.F16.E4M3.UNPACK_B R83, R74.H1 ;  /* 0x0000004aff53723e */ /* 0x000fe200030006ff */
[----:B------:R-:W-:-:S02]  /*5cb0*/  HADD2.F32 R79, -RZ, R77.H0_H0 ;  /* 0x2000004dff4f7230 */ /* 0x000fc40000004100 */
        /* <DEDUP_REMOVED lines=9> */
[-C--:B------:R-:W-:Y:S01]  /*5d50*/  FFMA.FTZ R84, R79, R76.reuse, -R84 ;  /* 0x0000004c4f547223 */ /* 0x080fe20000010854 */
[----:B------:R-:W-:Y:S01]  /*5d60*/  FFMA.FTZ R81, R80, R76, R81 ;  /* 0x0000004c50517223 */ /* 0x000fe20000010051 */
[-C--:B------:R-:W-:Y:S01]  /*5d70*/  FFMA.FTZ R76, R77, R147.reuse, -R82 ;  /* 0x000000934d4c7223 */ /* 0x080fe20000010852 */
[----:B------:R-:W-:Y:S01]  /*5d80*/  FFMA.FTZ R77, R78, R147, R153 ;  /* 0x000000934e4d7223 */ /* 0x000fe20000010099 */
[----:B------:R-:W-:Y:S02]  /*5d90*/  F2FP.F16.E4M3.UNPACK_B R80, R43.H1 ;  /* 0x0000002bff50723e */ /* 0x000fe400030006ff */
[----:B------:R-:W-:Y:S02]  /*5da0*/  F2FP.SATFINITE.E4M3.F32.PACK_AB_MERGE_C R78, R86, R85, RZ ;  /* 0x00000055564e723e */ /* 0x000fe400048070ff */
[-C--:B------:R-:W-:Y:S02]  /*5db0*/  F2FP.F16.E4M3.UNPACK_B R86, R75.reuse.H1 ;  /* 0x0000004bff56723e */ /* 0x080fe400030006ff */
[----:B------:R-:W-:Y:S01]  /*5dc0*/  F2FP.SATFINITE.E4M3.F32.PACK_AB_MERGE_C R95, R81, R84, RZ ;  /* 0x00000054515f723e */ /* 0x000fe200048070ff */
[--C-:B------:R-:W-:Y:S01]  /*5dd0*/  HADD2.F32 R81, -RZ, R80.reuse.H0_H0 ;  /* 0x20000050ff517230 */ /* 0x100fe20000004100 */
[----:B------:R-:W-:Y:S01]  /*5de0*/  F2FP.F16.E4M3.UNPACK_B R79, R42.H1 ;  /* 0x0000002aff4f723e */ /* 0x000fe200030006ff */
[----:B------:R-:W-:Y:S01]  /*5df0*/  HADD2.F32 R80, -RZ, R80.H1_H1 ;  /* 0x30000050ff507230 */ /* 0x000fe20000004100 */
[----:B------:R-:W-:Y:S01]  /*5e00*/  F2FP.F16.E4M3.UNPACK_B R85, R75 ;  /* 0x0000004bff55723e */ /* 0x000fe200020006ff */
        /* <DEDUP_REMOVED lines=39> */
.L_x_2413:
[----:B------:R-:W-:Y:S05]  /*6080*/  BSYNC B2 ;  /* 0x0000000000027941 */ /* 0x000fea0003800000 */
.L_x_2412:
[----:B-1----:R0:W-:Y:S02]  /*6090*/  STG.E.128 desc[UR54][R48.64+0xa0], R40 ;  /* 0x0000a02830007986 */ /* 0x0021e4000c101d36 */
.L_x_2391:
[----:B------:R-:W-:Y:S05]  /*60a0*/  BSYNC B1 ;  /* 0x0000000000017941 */ /* 0x000fea0003800000 */
.L_x_2390:
        /* <DEDUP_REMOVED lines=111> */
.L_x_2418:
[----:B------:R-:W-:Y:S05]  /*67a0*/  BSYNC B2 ;  /* 0x0000000000027941 */ /* 0x000fea0003800000 */
.L_x_2417:
[----:B-1----:R0:W-:Y:S02]  /*67b0*/  STG.E.128 desc[UR54][R44.64], R40 ;  /* 0x000000282c007986 */ /* 0x0021e4000c101d36 */
.L_x_2416:
[----:B------:R-:W-:Y:S05]  /*67c0*/  BSYNC B1 ;  /* 0x0000000000017941 */ /* 0x000fea0003800000 */
.L_x_2415:
        /* <DEDUP_REMOVED lines=11> */
[--C-:B------:R-:W-:Y:S02]  /*6880*/  SHF.R.U32.HI R67, RZ, 0x8, R69.reuse ;  /* 0x00000008ff437819 */ /* 0x100fe40000011645 */
[----:B------:R-:W-:Y:S02]  /*6890*/  SHF.R.U32.HI R70, RZ, 0x10, R69 ;  /* 0x00000010ff467819 */ /* 0x000fe40000011645 */
[----:B------:R-:W-:Y:S01]  /*68a0*/  LOP3.LUT R68, R69, 0xff0000ff, RZ, 0xc0, !PT ;  /* 0xff0000ff45447812 */ /* 0x000fe200078ec0ff */
[----:B------:R-:W-:Y:S01]  /*68b0*/  IMAD.SHL.U32 R67, R67, 0x100, RZ ;  /* 0x0000010043437824 */ /* 0x000fe200078e00ff */
[----:B------:R-:W-:-:S02]  /*68c0*/  SHF.L.U32 R49, R49, 0x8, RZ ;  /* 0x0000000831317819 */ /* 0x000fc400000006ff */
[----:B------:R-:W-:Y:S02]  /*68d0*/  F2FP.F16.E4M3.UNPACK_B R40, R41 ;  /* 0x00000029ff28723e */ /* 0x000fe400020006ff */
[----:B------:R-:W-:Y:S01]  /*68e0*/  LOP3.LUT R66, R66, 0xff00, R49, 0xf8, !PT ;  /* 0x0000ff0042427812 */ /* 0x000fe200078ef831 */
[----:B------:R-:W-:Y:S01]  /*68f0*/  IMAD.U32 R49, R71, 0x10000, RZ ;  /* 0x0001000047317824 */ /* 0x000fe200078e00ff */
        /* <DEDUP_REMOVED lines=91> */
.L_x_2422:
[----:B------:R-:W-:Y:S05]  /*6eb0*/  BSYNC B2 ;  /* 0x0000000000027941 */ /* 0x000fea0003800000 */
.L_x_2421:
[----:B-1----:R0:W-:Y:S02]  /*6ec0*/  STG.E.128 desc[UR54][R44.64+0x20], R40 ;  /* 0x000020282c007986 */ /* 0x0021e4000c101d36 */
.L_x_2420:
[----:B------:R-:W-:Y:S05]  /*6ed0*/  BSYNC B1 ;  /* 0x0000000000017941 */ /* 0x000fea0003800000 */
.L_x_2419:
        /* <DEDUP_REMOVED lines=9> */
[----:B------:R-:W-:Y:S02]  /*6f70*/  LOP3.LUT R49, R63, 0xff0000ff, RZ, 0xc0, !PT ;  /* 0xff0000ff3f317812 */ /* 0x000fe400078ec0ff */
[----:B------:R-:W-:Y:S01]  /*6f80*/  SHF.R.U32.HI R66, RZ, 0x10, R63 ;  /* 0x00000010ff427819 */ /* 0x000fe2000001163f */
[----:B------:R-:W-:Y:S01]  /*6f90*/  IMAD.SHL.U32 R62, R62, 0x100, RZ ;  /* 0x000001003e3e7824 */ /* 0x000fe200078e00ff */
[--C-:B------:R-:W-:Y:S02]  /*6fa0*/  SHF.R.U32.HI R64, RZ, 0x8, R65.reuse ;  /* 0x00000008ff407819 */ /* 0x100fe40000011641 */
[----:B------:R-:W-:Y:S02]  /*6fb0*/  LOP3.LUT R63, R65, 0xff0000ff, RZ, 0xc0, !PT ;  /* 0xff0000ff413f7812 */ /* 0x000fe400078ec0ff */
[----:B------:R-:W-:-:S02]  /*6fc0*/  SHF.R.U32.HI R65, RZ, 0x10, R65 ;  /* 0x00000010ff417819 */ /* 0x000fc40000011641 */
[----:B------:R-:W-:Y:S02]  /*6fd0*/  SHF.L.U32 R64, R64, 0x8, RZ ;  /* 0x0000000840407819 */ /* 0x000fe400000006ff */
        /* <DEDUP_REMOVED lines=94> */
.L_x_2426:
[----:B------:R-:W-:Y:S05]  /*75c0*/  BSYNC B2 ;  /* 0x0000000000027941 */ /* 0x000fea0003800000 */
.L_x_2425:
[----:B-1----:R0:W-:Y:S02]  /*75d0*/  STG.E.128 desc[UR54][R44.64+0x40], R40 ;  /* 0x000040282c007986 */ /* 0x0021e4000c101d36 */
.L_x_2424:
[----:B------:R-:W-:Y:S05]  /*75e0*/  BSYNC B1 ;  /* 0x0000000000017941 */ /* 0x000fea0003800000 */
.L_x_2423:
        /* <DEDUP_REMOVED lines=110> */
.L_x_2430:
[----:B------:R-:W-:Y:S05]  /*7cd0*/  BSYNC B2 ;  /* 0x0000000000027941 */ /* 0x000fea0003800000 */
.L_x_2429:
[----:B-1----:R0:W-:Y:S02]  /*7ce0*/  STG.E.128 desc[UR54][R44.64+0x60], R40 ;  /* 0x000060282c007986 */ /* 0x0021e4000c101d36 */
.L_x_2428:
[----:B------:R-:W-:Y:S05]  /*7cf0*/  BSYNC B1 ;  /* 0x0000000000017941 */ /* 0x000fea0003800000 */
.L_x_2427:
        /* <DEDUP_REMOVED lines=13> */
[----:B------:R-:W-:Y:S02]  /*7dd0*/  SHF.R.U32.HI R55, RZ, 0x8, R57 ;  /* 0x00000008ff377819 */ /* 0x000fe40000011639 */
[----:B------:R-:W-:Y:S02]  /*7de0*/  LOP3.LUT R54, R57, 0xff0000ff, RZ, 0xc0, !PT ;  /* 0xff0000ff39367812 */ /* 0x000fe400078ec0ff */
[----:B------:R-:W-:-:S02]  /*7df0*/  SHF.L.U32 R43, R55, 0x8, RZ ;  /* 0x00000008372b7819 */ /* 0x000fc400000006ff */
[----:B------:R-:W-:Y:S02]  /*7e00*/  SHF.R.U32.HI R58, RZ, 0x10, R57 ;  /* 0x00000010ff3a7819 */ /* 0x000fe40000011639 */
[----:B------:R-:W-:Y:S01]  /*7e10*/  LOP3.LUT R43, R54, 0xff00, R43, 0xf8, !PT ;  /* 0x0000ff00362b7812 */ /* 0x000fe200078ef82b */
[----:B------:R-:W-:Y:S01]  /*7e20*/  IMAD.U32 R54, R56, 0x10000, RZ ;  /* 0x0001000038367824 */ /* 0x000fe200078e00ff */
[----:B------:R-:W-:Y:S01]  /*7e30*/  LOP3.LUT R47, R47, 0xff00, R42, 0xf8, !PT ;  /* 0x0000ff002f2f7812 */ /* 0x000fe200078ef82a */
[----:B------:R-:W-:Y:S01]  /*7e40*/  IMAD.U32 R58, R58, 0x10000, RZ ;  /* 0x000100003a3a7824 */ /* 0x000fe200078e00ff */
[----:B------:R-:W-:Y:S02]  /*7e50*/  F2FP.F16.E4M3.UNPACK_B R55, R91.H1 ;  /* 0x0000005bff37723e */ /* 0x000fe400030006ff */
[-C--:B------:R-:W-:Y:S02]  /*7e60*/  F2FP.F16.E4M3.UNPACK_B R42, R41.reuse ;  /* 0x00000029ff2a723e */ /* 0x080fe400020006ff */
[----:B------:R-:W-:Y:S01]  /*7e70*/  LOP3.LUT R56, R47, 0xff0000, R54, 0xf8, !PT ;  /* 0x00ff00002f387812 */ /* 0x000fe200078ef836 */
[--C-:B------:R-:W-:Y:S01]  /*7e80*/  HADD2.F32 R57, -RZ, R55.reuse.H0_H0 ;  /* 0x20000037ff397230 */ /* 0x100fe20000004100 */
        /* <DEDUP_REMOVED lines=86> */
.L_x_2434:
[----:B------:R-:W-:Y:S05]  /*83f0*/  BSYNC B2 ;  /* 0x0000000000027941 */ /* 0x000fea0003800000 */
.L_x_2433:
[----:B-1----:R0:W-:Y:S02]  /*8400*/  STG.E.128 desc[UR54][R44.64+0x80], R40 ;  /* 0x000080282c007986 */ /* 0x0021e4000c101d36 */
.L_x_2432:
[----:B------:R-:W-:Y:S05]  /*8410*/  BSYNC B1 ;  /* 0x0000000000017941 */ /* 0x000fea0003800000 */
.L_x_2431:
        /* <DEDUP_REMOVED lines=12> */
[----:B------:R-:W-:Y:S02]  /*84e0*/  LOP3.LUT R49, R51, 0xff0000ff, RZ, 0xc0, !PT ;  /* 0xff0000ff33317812 */ /* 0x000fe400078ec0ff */
[----:B------:R-:W-:Y:S02]  /*84f0*/  SHF.R.U32.HI R51, RZ, 0x10, R53 ;  /* 0x00000010ff337819 */ /* 0x000fe40000011635 */
[----:B------:R-:W-:-:S02]  /*8500*/  LOP3.LUT R50, R53, 0xff0000ff, RZ, 0xc0, !PT ;  /* 0xff0000ff35327812 */ /* 0x000fc400078ec0ff */
[----:B------:R-:W-:Y:S02]  /*8510*/  SHF.L.U32 R43, R46, 0x8, RZ ;  /* 0x000000082e2b7819 */ /* 0x000fe400000006ff */
        /* <DEDUP_REMOVED lines=95> */
.L_x_2436:
[----:B------:R-:W-:Y:S05]  /*8b10*/  BSYNC B1 ;  /* 0x0000000000017941 */ /* 0x000fea0003800000 */
.L_x_2435:
[----:B-1----:R0:W-:Y:S01]  /*8b20*/  STG.E.128 desc[UR54][R44.64+0xa0], R40 ;  /* 0x0000a0282c007986 */ /* 0x0021e2000c101d36 */
[----:B------:R-:W-:Y:S05]  /*8b30*/  BRA `(.L_x_2414) ;  /* 0x0000006800647947 */ /* 0x000fea0003800000 */
.L_x_2382:
        /* <DEDUP_REMOVED lines=43> */
.L_x_2438:
[----:B------:R-:W-:Y:S05]  /*8df0*/  BSYNC B1 ;  /* 0x0000000000017941 */ /* 0x000fea0003800000 */
.L_x_2437:
        /* <DEDUP_REMOVED lines=47> */
.L_x_2440:
[----:B------:R-:W-:Y:S05]  /*90f0*/  BSYNC B1 ;  /* 0x0000000000017941 */ /* 0x000fea0003800000 */
.L_x_2439:
[----:B------:R-:W-:Y:S01]  /*9100*/  UISETP.NE.AND UP0, UPT, UR53, 0x3, UPT ;  /* 0x000000033500788c */ /* 0x000fe2000bf05270 */
[----:B------:R-:W-:Y:S01]  /*9110*/  MOV R171, R44 ;  /* 0x0000002c00ab7202 */ /* 0x000fe20000000f00 */
[----:B------:R-:W-:Y:S01]  /*9120*/  IMAD.MOV.U32 R170, RZ, RZ, R46 ;  /* 0x000000ffffaa7224 */ /* 0x000fe200078e002e */
[----:B------:R-:W-:Y:S01]  /*9130*/  MOV R169, R56 ;  /* 0x0000003800a97202 */ /* 0x000fe20000000f00 */
[----:B------:R-:W-:Y:S01]  /*9140*/  IMAD.MOV.U32 R163, RZ, RZ, R48 ;  /* 0x000000ffffa37224 */ /* 0x000fe200078e0030 */
[----:B-----5:R-:W-:Y:S01]  /*9150*/  MOV R150, R68 ;  /* 0x0000004400967202 */ /* 0x020fe20000000f00 */
[----:B------:R-:W-:Y:S01]  /*9160*/  IMAD.MOV.U32 R164, RZ, RZ, R50 ;  /* 0x000000ffffa47224 */ /* 0x000fe200078e0032 */
[----:B------:R-:W-:Y:S01]  /*9170*/  PLOP3.LUT P1, PT, PT, PT, UP0, 0x80, 0x0 ;  /* 0x000000000000781c */ /* 0x000fe20003f2f008 */
        /* <DEDUP_REMOVED lines=18> */
.L_x_2441:
[----:B------:R-:W-:Y:S01]  /*92a0*/  IMAD R97, R17, 0x8, R16 ;  /* 0x0000000811617824 */ /* 0x000fe200078e0210 */
[----:B------:R-:W-:Y:S01]  /*92b0*/  SHF.L.U32 R98, R191, 0x1f, RZ ;  /* 0x0000001fbf627819 */ /* 0x000fe200000006ff */
[----:B------:R-:W1:Y:S01]  /*92c0*/  LDC R149, c[0x0][0x2f4] ;  /* 0x0000bd00ff957b82 */ /* 0x000e620000000800 */
[----:B------:R-:W-:Y:S02]  /*92d0*/  BSSY B1, `(.L_x_2442) ;  /* 0x0000004000017945 */ /* 0x000fe40003800000 */
[----:B------:R-:W2:Y:S05]  /*92e0*/  SYNCS.PHASECHK.TRANS64.TRYWAIT P5, [R97+URZ+0x29890], R98 ;  /* 0x02989062610075a7 */ /* 0x000eaa00080a017f */
[----:B------:R-:W3:Y:S01]  /*92f0*/  LDC.64 R134, c[0x0][0x300] ;  /* 0x0000c000ff867b82 */ /* 0x000ee20000000a00 */
[----:B--2---:R-:W-:Y:S05]  /*9300*/  @!P5 BRA `(.L_x_2443) ;  /* 0x0000022400a8d947 */ /* 0x004fea0003800000 */
.L_x_2710:
[----:B------:R-:W-:Y:S05]  /*9310*/  BSYNC B1 ;  /* 0x0000000000017941 */ /* 0x000fea0003800000 */
.L_x_2442:
[----:B------:R-:W-:Y:S01]  /*9320*/  BSSY B1, `(.L_x_2444) ;  /* 0x00002f0000017945 */ /* 0x000fe20003800000 */
[----:B-1----:R-:W-:Y:S01]  /*9330*/  IMAD.IADD R154, R149, 0x1, -R99 ;  /* 0x00000001959a7824 */ /* 0x002fe200078e0a63 */
[----:B------:R-:W-:Y:S02]  /*9340*/  MOV R137, R92 ;  /* 0x0000005c00897202 */ /* 0x000fe40000000f00 */
[----:B------:R-:W-:Y:S05]  /*9350*/  @P4 BRA `(.L_x_2445) ;  /* 0x0000002c00b04947 */ /* 0x000fea0003800000 */
        /* <DEDUP_REMOVED lines=31> */
[--C-:B------:R-:W-:Y:S02]  /*9550*/  SHF.R.U32.HI R53, RZ, 0x8, R55.reuse ;  /* 0x00000008ff357819 */ /* 0x100fe40000011637 */
[----:B------:R-:W-:Y:S02]  /*9560*/  SHF.R.U32.HI R42, RZ, 0x10, R55 ;  /* 0x00000010ff2a7819 */ /* 0x000fe40000011637 */
[----:B------:R-:W-:Y:S01]  /*9570*/  LOP3.LUT R178, R55, 0xff0000ff, RZ, 0xc0, !PT ;  /* 0xff0000ff37b27812 */ /* 0x000fe200078ec0ff */
[----:B------:R-:W-:Y:S01]  /*9580*/  IMAD.SHL.U32 R53, R53, 0x100, RZ ;  /* 0x0000010035357824 */ /* 0x000fe200078e00ff */
[----:B------:R-:W-:-:S02]  /*9590*/  SHF.R.U32.HI R55, RZ, 0x8, R41 ;  /* 0x00000008ff377819 */ /* 0x000fc40000011629 */
[----:B------:R-:W-:Y:S02]  /*95a0*/  SHF.L.U32 R180, R54, 0x8, RZ ;  /* 0x0000000836b47819 */ /* 0x000fe400000006ff */
[----:B------:R-:W-:Y:S02]  /*95b0*/  SHF.R.U32.HI R177, RZ, 0x10, R41 ;  /* 0x00000010ffb17819 */ /* 0x000fe40000011629 */
[----:B------:R-:W-:Y:S01]  /*95c0*/  LOP3.LUT R52, R52, 0xff00, R180, 0xf8, !PT ;  /* 0x0000ff0034347812 */ /* 0x000fe200078ef8b4 */
[----:B------:R-:W-:Y:S01]  /*95d0*/  IMAD.SHL.U32 R180, R55, 0x100, RZ ;  /* 0x0000010037b47824 */ /* 0x000fe200078e00ff */
[----:B------:R-:W-:Y:S02]  /*95e0*/  LOP3.LUT R179, R41, 0xff0000ff, RZ, 0xc0, !PT ;  /* 0xff0000ff29b37812 */ /* 0x000fe400078ec0ff */
        /* <DEDUP_REMOVED lines=30> */
[C---:B------:R-:W-:Y:S01]  /*97d0*/  FMUL.FTZ R180, R52.reuse, R180 ;  /* 0x000000b434b47220 */ /* 0x040fe20000410000 */
[----:B------:R-:W-:Y:S02]  /*97e0*/  IMAD.U32 R41, R41, 0x10000, RZ ;  /* 0x0001000029297824 */ /* 0x000fe400078e00ff */
        /* <DEDUP_REMOVED lines=164> */
.L_x_2449:
[----:B------:R-:W-:Y:S05]  /*a230*/  BSYNC B3 ;  /* 0x0000000000037941 */ /* 0x000fea0003800000 */
.L_x_2448:
        /* <DEDUP_REMOVED lines=12> */
.L_x_2447:
[----:B------:R-:W-:Y:S05]  /*a300*/  BSYNC B2 ;  /* 0x0000000000027941 */ /* 0x000fea0003800000 */
.L_x_2446:
        /* <DEDUP_REMOVED lines=37> */
[----:B------:R-:W-:Y:S01]  /*a560*/  IMAD.U32 R46, R56, 0x10000, RZ ;  /* 0x00010000382e7824 */ /* 0x000fe200078e00ff */
[----:B------:R-:W-:Y:S01]  /*a570*/  LOP3.LUT R44, R44, 0xff00, R45, 0xf8, !PT ;  /* 0x0000ff002c2c7812 */ /* 0x000fe200078ef82d */
[----:B------:R-:W-:Y:S02]  /*a580*/  IMAD.U32 R45, R58, 0x10000, RZ ;  /* 0x000100003a2d7824 */ /* 0x000fe400078e00ff */
[----:B-1----:R-:W-:Y:S01]  /*a590*/  IMAD.MOV.U32 R58, RZ, RZ, R53 ;  /* 0x000000ffff3a7224 */ /* 0x002fe200078e0035 */
[----:B------:R-:W-:Y:S01]  /*a5a0*/  LOP3.LUT R57, R57, 0xff0000, R46, 0xf8, !PT ;  /* 0x00ff000039397812 */ /* 0x000fe200078ef82e */
[--C-:B------:R-:W-:Y:S01]  /*a5b0*/  HADD2.F32 R177, -RZ, R175.reuse.H0_H0 ;  /* 0x200000afffb17230 */ /* 0x100fe20000004100 */
[----:B0-----:R-:W-:Y:S01]  /*a5c0*/  F2FP.F16.E4M3.UNPACK_B R53, R41 ;  /* 0x00000029ff35723e */ /* 0x001fe200020006ff */
[----:B------:R-:W-:Y:S01]  /*a5d0*/  HADD2.F32 R175, -RZ, R175.H1_H1 ;  /* 0x300000afffaf7230 */ /* 0x000fe20000004100 */
[----:B------:R-:W-:-:S02]  /*a5e0*/  F2FP.F16.E4M3.UNPACK_B R91, R58 ;  /* 0x0000003aff5b723e */ /* 0x000fc400020006ff */
[----:B------:R-:W-:Y:S01]  /*a5f0*/  F2FP.F16.E4M3.UNPACK_B R92, R57 ;  /* 0x00000039ff5c723e */ /* 0x000fe200020006ff */
[----:B------:R-:W-:Y:S01]  /*a600*/  HADD2.F32 R56, -RZ, R53.H0_H0 ;  /* 0x20000035ff387230 */ /* 0x000fe20000004100 */
[----:B------:R-:W-:Y:S01]  /*a610*/  LOP3.LUT R44, R44, 0xff0000, R45, 0xf8, !PT ;  /* 0x00ff00002c2c7812 */ /* 0x000fe200078ef82d */
[--C-:B------:R-:W-:Y:S01]  /*a620*/  HADD2.F32 R46, -RZ, R91.reuse.H0_H0 ;  /* 0x2000005bff2e7230 */ /* 0x100fe20000004100 */
[----:B------:R-:W-:Y:S01]  /*a630*/  F2FP.F16.E4M3.UNPACK_B R58, R58.H1 ;  /* 0x0000003aff3a723e */ /* 0x000fe200030006ff */
[----:B------:R-:W-:Y:S01]  /*a640*/  HADD2.F32 R91, -RZ, R91.H1_H1 ;  /* 0x3000005bff5b7230 */ /* 0x000fe20000004100 */
[----:B------:R-:W-:Y:S01]  /*a650*/  F2FP.F16.E4M3.UNPACK_B R45, R44 ;  /* 0x0000002cff2d723e */ /* 0x000fe200020006ff */
[--C-:B------:R-:W-:Y:S02]  /*a660*/  HADD2.F32 R94, -RZ, R92.reuse.H1_H1 ;  /* 0x3000005cff5e7230 */ /* 0x100fe40000004100 */
[----:B------:R-:W-:Y:S02]  /*a670*/  HADD2.F32 R53, -RZ, R53.H1_H1 ;  /* 0x30000035ff357230 */ /* 0x000fe40000004100 */
[----:B------:R-:W-:-:S02]  /*a680*/  HADD2.F32 R95, -RZ, R92.H0_H0 ;  /* 0x2000005cff5f7230 */ /* 0x000fc40000004100 */
[-C--:B------:R-:W-:Y:S01]  /*a690*/  FMUL.FTZ R172, R91, R94.reuse ;  /* 0x0000005e5bac7220 */ /* 0x080fe20000410000 */
[--C-:B------:R-:W-:Y:S02]  /*a6a0*/  HADD2.F32 R92, -RZ, R45.reuse.H1_H1 ;  /* 0x3000002dff5c7230 */ /* 0x100fe40000004100 */
[----:B------:R-:W-:Y:S01]  /*a6b0*/  FMUL.FTZ R94, R53, R94 ;  /* 0x0000005e355e7220 */ /* 0x000fe20000410000 */
[----:B------:R-:W-:Y:S02]  /*a6c0*/  HADD2.F32 R93, -RZ, R45.H0_H0 ;  /* 0x2000002dff5d7230 */ /* 0x000fe40000004100 */
[-C--:B------:R-:W-:Y:S01]  /*a6d0*/  FMUL.FTZ R173, R46, R95.reuse ;  /* 0x0000005f2ead7220 */ /* 0x080fe20000410000 */
[----:B------:R-:W-:Y:S01]  /*a6e0*/  FMUL.FTZ R95, R56, R95 ;  /* 0x0000005f385f7220 */ /* 0x000fe20000410000 */
[-C--:B------:R-:W-:Y:S01]  /*a6f0*/  FFMA.FTZ R45, R91, R92.reuse, R94 ;  /* 0x0000005c5b2d7223 */ /* 0x080fe2000001005e */
[----:B------:R-:W-:Y:S01]  /*a700*/  F2FP.F16.E4M3.UNPACK_B R91, R57.H1 ;  /* 0x00000039ff5b723e */ /* 0x000fe200030006ff */
[----:B------:R-:W-:Y:S01]  /*a710*/  FFMA.FTZ R53, R53, R92, -R172 ;  /* 0x0000005c35357223 */ /* 0x000fe200000108ac */
        /* <DEDUP_REMOVED lines=26> */
[----:B------:R-:W-:Y:S02]  /*a8c0*/  SHF.R.U32.HI R93, RZ, 0x10, R47 ;  /* 0x00000010ff5d7819 */ /* 0x000fe4000001162f */
[----:B------:R-:W-:Y:S02]  /*a8d0*/  SHF.L.U32 R92, R92, 0x8, RZ ;  /* 0x000000085c5c7819 */ /* 0x000fe400000006ff */
[----:B------:R-:W-:Y:S01]  /*a8e0*/  LOP3.LUT R59, R59, 0xff00, R94, 0xf8, !PT ;  /* 0x0000ff003b3b7812 */ /* 0x000fe200078ef85e */
[----:B------:R-:W-:Y:S01]  /*a8f0*/  IMAD.U32 R94, R93, 0x10000, RZ ;  /* 0x000100005d5e7824 */ /* 0x000fe200078e00ff */
[----:B------:R-:W-:Y:S01]  /*a900*/  LOP3.LUT R47, R91, 0xff00, R92, 0xf8, !PT ;  /* 0x0000ff005b2f7812 */ /* 0x000fe200078ef85c */
[----:B------:R-:W-:Y:S01]  /*a910*/  IMAD.U32 R92, R95, 0x10000, RZ ;  /* 0x000100005f5c7824 */ /* 0x000fe200078e00ff */
[----:B------:R-:W-:-:S02]  /*a920*/  F2FP.F16.E4M3.UNPACK_B R91, R43 ;  /* 0x0000002bff5b723e */ /* 0x000fc400020006ff */
[----:B------:R-:W-:Y:S01]  /*a930*/  LOP3.LUT R93, R59, 0xff0000, R94, 0xf8, !PT ;  /* 0x00ff00003b5d7812 */ /* 0x000fe200078ef85e */
[----:B------:R-:W-:Y:S01]  /*a940*/  IMAD.MOV.U32 R94, RZ, RZ, R55 ;  /* 0x000000ffff5e7224 */ /* 0x000fe200078e0037 */
[----:B------:R-:W-:Y:S01]  /*a950*/  LOP3.LUT R47, R47, 0xff0000, R92, 0xf8, !PT ;  /* 0x00ff00002f2f7812 */ /* 0x000fe200078ef85c */
[--C-:B------:R-:W-:Y:S01]  /*a960*/  HADD2.F32 R173, -RZ, R91.reuse.H0_H0 ;  /* 0x2000005bffad7230 */ /* 0x100fe20000004100 */
[----:B------:R-:W-:Y:S01]  /*a970*/  F2FP.F16.E4M3.UNPACK_B R95, R93 ;  /* 0x0000005dff5f723e */ /* 0x000fe200020006ff */
[----:B------:R-:W-:Y:S01]  /*a980*/  HADD2.F32 R91, -RZ, R91.H1_H1 ;  /* 0x3000005bff5b7230 */ /* 0x000fe20000004100 */
[-C--:B------:R-:W-:Y:S02]  /*a990*/  F2FP.F16.E4M3.UNPACK_B R55, R94.reuse ;  /* 0x0000005eff37723e */ /* 0x080fe400020006ff */
[----:B------:R-:W-:Y:S01]  /*a9a0*/  F2FP.F16.E4M3.UNPACK_B R172, R47 ;  /* 0x0000002fffac723e */ /* 0x000fe200020006ff */
[----:B------:R-:W-:Y:S01]  /*a9b0*/  HADD2.F32 R176, -RZ, R95.H0_H0 ;  /* 0x2000005fffb07230 */ /* 0x000fe20000004100 */
[----:B------:R-:W-:Y:S01]  /*a9c0*/  F2FP.F16.E4M3.UNPACK_B R94, R94.H1 ;  /* 0x0000005eff5e723e */ /* 0x000fe200030006ff */
[--C-:B------:R-:W-:Y:S01]  /*a9d0*/  HADD2.F32 R59, -RZ, R55.reuse.H0_H0 ;  /* 0x20000037ff3b7230 */ /* 0x100fe20000004100 */
[----:B------:R-:W-:Y:S01]  /*a9e0*/  F2FP.F16.E4M3.UNPACK_B R93, R93.H1 ;  /* 0x0000005dff5d723e */ /* 0x000fe200030006ff */
[----:B------:R-:W-:Y:S01]  /*a9f0*/  HADD2.F32 R174, -RZ, R172.H0_H0 ;  /* 0x200000acffae7230 */ /* 0x000fe20000004100 */
[----:B------:R-:W-:Y:S01]  /*aa00*/  F2FP.SATFINITE.E4M3.F32.PACK_AB_MERGE_C R44, R58, R44, RZ ;  /* 0x0000002c3a2c723e */ /* 0x000fe200048070ff */
[----:B------:R-:W-:-:S02]  /*aa10*/  HADD2.F32 R55, -RZ, R55.H1_H1 ;  /* 0x30000037ff377230 */ /* 0x000fc40000004100 */
[-C--:B------:R-:W-:Y:S01]  /*aa20*/  FMUL.FTZ R92, R59, R176.reuse ;  /* 0x000000b03b5c7220 */ /* 0x080fe20000410000 */
[----:B------:R-:W-:Y:S01]  /*aa30*/  FMUL.FTZ R176, R173, R176 ;  /* 0x000000b0adb07220 */ /* 0x000fe20000410000 */
[----:B------:R-:W-:Y:S01]  /*aa40*/  HADD2.F32 R172, -RZ, R172.H1_H1 ;  /* 0x300000acffac7230 */ /* 0x000fe20000004100 */
[----:B------:R-:W-:Y:S01]  /*aa50*/  F2FP.SATFINITE.E4M3.F32.PACK_AB_MERGE_C R57, R57, R41, RZ ;  /* 0x000000293939723e */ /* 0x000fe200048070ff */
[-C--:B------:R-:W-:Y:S01]  /*aa60*/  FFMA.FTZ R92, R173, R174.reuse, -R92 ;  /* 0x000000aead5c7223 */ /* 0x080fe2000001085c */
[----:B------:R-:W-:Y:S01]  /*aa70*/  FFMA.FTZ R59, R59, R174, R176 ;  /* 0x000000ae3b3b7223 */ /* 0x000fe200000100b0 */
[----:B------:R-:W-:Y:S01]  /*aa80*/  HADD2.F32 R174, -RZ, R95.H1_H1 ;  /* 0x3000005fffae7230 */ /* 0x000fe20000004100 */
[----:B------:R-:W-:Y:S01]  /*aa90*/  F2FP.F16.E4M3.UNPACK_B R95, R43.H1 ;  /* 0x0000002bff5f723e */ /* 0x000fe200030006ff */
[--C-:B------:R-:W-:Y:S01]  /*aaa0*/  HADD2.F32 R173, -RZ, R94.reuse.H1_H1 ;  /* 0x3000005effad7230 */ /* 0x100fe20000004100 */
[----:B------:R-:W-:Y:S02]  /*aab0*/  F2FP.SATFINITE.E4M3.F32.PACK_AB_MERGE_C R41, R53, R56, R44 ;  /* 0x000000383529723e */ /* 0x000fe4000480702c */
[-C--:B------:R-:W-:Y:S01]  /*aac0*/  FMUL.FTZ R176, R55, R174.reuse ;  /* 0x000000ae37b07220 */ /* 0x080fe20000410000 */
[----:B------:R-:W-:Y:S01]  /*aad0*/  FMUL.FTZ R174, R91, R174 ;  /* 0x000000ae5bae7220 */ /* 0x000fe20000410000 */
[----:B------:R-:W-:Y:S01]  /*aae0*/  HADD2.F32 R43, -RZ, R95.H0_H0 ;  /* 0x2000005fff2b7230 */ /* 0x000fe20000004100 */
[----:B------:R-:W-:Y:S01]  /*aaf0*/  F2FP.SATFINITE.E4M3.F32.PACK_AB_MERGE_C R53, R45, R46, R57 ;  /* 0x0000002e2d35723e */ /* 0x000fe20004807039 */
[-C--:B------:R-:W-:Y:S01]  /*ab00*/  FFMA.FTZ R91, R91, R172.reuse, -R176 ;  /* 0x000000ac5b5b7223 */ /* 0x080fe200000108b0 */
[----:B------:R-:W-:Y:S01]  /*ab10*/  FFMA.FTZ R55, R55, R172, R174 ;  /* 0x000000ac37377223 */ /* 0x000fe200000100ae */
[----:B------:R-:W-:Y:S01]  /*ab20*/  F2FP.F16.E4M3.UNPACK_B R172, R47.H1 ;  /* 0x0000002fffac723e */ /* 0x000fe200030006ff */
[----:B------:R-:W-:-:S02]  /*ab30*/  HADD2.F32 R47, -RZ, R94.H0_H0 ;  /* 0x2000005eff2f7230 */ /* 0x000fc40000004100 */
[--C-:B------:R-:W-:Y:S02]  /*ab40*/  HADD2.F32 R176, -RZ, R93.reuse.H0_H0 ;  /* 0x2000005dffb07230 */ /* 0x100fe40000004100 */
[--C-:B------:R-:W-:Y:S02]  /*ab50*/  HADD2.F32 R174, -RZ, R172.reuse.H0_H0 ;  /* 0x200000acffae7230 */ /* 0x100fe40000004100 */
[----:B------:R-:W-:Y:S02]  /*ab60*/  HADD2.F32 R94, -RZ, R93.H1_H1 ;  /* 0x3000005dff5e7230 */ /* 0x000fe40000004100 */
[-C--:B------:R-:W-:Y:S01]  /*ab70*/  FMUL.FTZ R178, R47, R176.reuse ;  /* 0x000000b02fb27220 */ /* 0x080fe20000410000 */
[C---:B------:R-:W-:Y:S01]  /*ab80*/  FMUL.FTZ R176, R43.reuse, R176 ;  /* 0x000000b02bb07220 */ /* 0x040fe20000410000 */
[----:B------:R-:W-:Y:S02]  /*ab90*/  HADD2.F32 R95, -RZ, R95.H1_H1 ;  /* 0x3000005fff5f7230 */ /* 0x000fe40000004100 */
[-C--:B------:R-:W-:Y:S01]  /*aba0*/  FFMA.FTZ R43, R43, R174.reuse, -R178 ;  /* 0x000000ae2b2b7223 */ /* 0x080fe200000108b2 */
[----:B------:R-:W-:Y:S01]  /*abb0*/  FFMA.FTZ R47, R47, R174, R176 ;  /* 0x000000ae2f2f7223 */ /* 0x000fe200000100b0 */
[----:B------:R-:W-:-:S02]  /*abc0*/  HADD2.F32 R172, -RZ, R172.H1_H1 ;  /* 0x300000acffac7230 */ /* 0x000fc40000004100 */
        /* <DEDUP_REMOVED lines=48> */
[----:B------:R-:W-:Y:S01]  /*aed0*/  FFMA.FTZ R52, R52, R169, R171 ;  /* 0x000000a934347223 */ /* 0x000fe200000100ab */
[----:B------:R-:W-:Y:S02]  /*aee0*/  MOV R95, R42 ;  /* 0x0000002a005f7202 */ /* 0x000fe40000000f00 */
        /* <DEDUP_REMOVED lines=45> */
.L_x_2453:
[----:B------:R-:W-:Y:S05]  /*b1c0*/  BSYNC B3 ;  /* 0x0000000000037941 */ /* 0x000fea0003800000 */
.L_x_2452:
        /* <DEDUP_REMOVED lines=10> */
.L_x_2451:
[----:B------:R-:W-:Y:S05]  /*b270*/  BSYNC B2 ;  /* 0x0000000000027941 */ /* 0x000fea0003800000 */
.L_x_2450:
        /* <DEDUP_REMOVED lines=46> */
[----:B------:R-:W-:Y:S02]  /*b560*/  LOP3.LUT R63, R49, 0xff0000ff, RZ, 0xc0, !PT ;  /* 0xff0000ff313f7812 */ /* 0x000fe400078ec0ff */
[----:B------:R-:W-:Y:S01]  /*b570*/  MOV R49, R46 ;  /* 0x0000002e00317202 */ /* 0x000fe20000000f00 */
[----:B------:R-:W-:Y:S01]  /*b580*/  IMAD.SHL.U32 R46, R60, 0x100, RZ ;  /* 0x000001003c2e7824 */ /* 0x000fe200078e00ff */
[----:B------:R-:W-:-:S02]  /*b590*/  LOP3.LUT R44, R59, 0xff0000, R44, 0xf8, !PT ;  /* 0x00ff00003b2c7812 */ /* 0x000fc400078ef82c */
        /* <DEDUP_REMOVED lines=11> */
[----:B------:R-:W-:Y:S01]  /*b650*/  HADD2.F32 R51, -RZ, R58.H0_H0 ;  /* 0x2000003aff337230 */ /* 0x000fe20000004100 */
[----:B------:R-:W-:Y:S01]  /*b660*/  SHF.L.U32 R46, R50, 0x10, RZ ;  /* 0x00000010322e7819 */ /* 0x000fe200000006ff */
[----:B------:R-:W-:Y:S02]  /*b670*/  IMAD.U32 R50, R57, 0x10000, RZ ;  /* 0x0001000039327824 */ /* 0x000fe400078e00ff */
[----:B------:R-:W-:Y:S01]  /*b680*/  FMUL.FTZ R88, R60, R42 ;  /* 0x0000002a3c587220 */ /* 0x000fe20000410000 */
[----:B------:R-:W-:-:S02]  /*b690*/  HADD2.F32 R57, -RZ, R61.H0_H0 ;  /* 0x2000003dff397230 */ /* 0x000fc40000004100 */
[----:B------:R-:W-:Y:S01]  /*b6a0*/  FMUL.FTZ R91, R51, R42 ;  /* 0x0000002a335b7220 */ /* 0x000fe20000410000 */
[----:B------:R-:W-:Y:S01]  /*b6b0*/  HADD2.F32 R58, -RZ, R58.H1_H1 ;  /* 0x3000003aff3a7230 */ /* 0x000fe20000004100 */
[----:B------:R-:W-:Y:S01]  /*b6c0*/  LOP3.LUT R42, R89, 0xff0000, R50, 0xf8, !PT ;  /* 0x00ff0000592a7812 */ /* 0x000fe200078ef832 */
        /* <DEDUP_REMOVED lines=9> */
[----:B------:R-:W-:Y:S01]  /*b760*/  F2FP.F16.E4M3.UNPACK_B R59, R54 ;  /* 0x00000036ff3b723e */ /* 0x000fe200020006ff */
[----:B------:R-:W-:Y:S01]  /*b770*/  FMUL.FTZ R89, R62, R57 ;  /* 0x000000393e597220 */ /* 0x000fe20000410000 */
[----:B------:R-:W-:Y:S01]  /*b780*/  F2FP.F16.E4M3.UNPACK_B R165, R165 ;  /* 0x000000a5ffa5723e */ /* 0x000fe200020006ff */
[----:B------:R-:W-:-:S02]  /*b790*/  HADD2.F32 R88, -RZ, R163.H0_H0 ;  /* 0x200000a3ff587230 */ /* 0x000fc40000004100 */
[-C--:B------:R-:W-:Y:S01]  /*b7a0*/  FFMA.FTZ R54, R62, R63.reuse, R91 ;  /* 0x0000003f3e367223 */ /* 0x080fe2000001005b */
[--C-:B------:R-:W-:Y:S02]  /*b7b0*/  HADD2.F32 R61, -RZ, R60.reuse.H0_H0 ;  /* 0x2000003cff3d7230 */ /* 0x100fe40000004100 */
[----:B------:R-:W-:Y:S01]  /*b7c0*/  FFMA.FTZ R57, R58, R63, -R89 ;  /* 0x0000003f3a397223 */ /* 0x000fe20000010859 */
[----:B------:R-:W-:Y:S01]  /*b7d0*/  HADD2.F32 R56, -RZ, R59.H0_H0 ;  /* 0x2000003bff387230 */ /* 0x000fe20000004100 */
[----:B------:R-:W-:Y:S01]  /*b7e0*/  F2FP.F16.E4M3.UNPACK_B R89, R164.H1 ;  /* 0x000000a4ff59723e */ /* 0x000fe200030006ff */
        /* <DEDUP_REMOVED lines=13> */
[-C--:B------:R-:W-:Y:S01]  /*b8c0*/  FFMA.FTZ R61, R59, R165.reuse, -R60 ;  /* 0x000000a53b3d7223 */ /* 0x080fe2000001083c */
[----:B------:R-:W-:Y:S01]  /*b8d0*/  F2FP.F16.E4M3.UNPACK_B R60, R48.H1 ;  /* 0x00000030ff3c723e */ /* 0x000fe200030006ff */
[----:B------:R-:W-:Y:S02]  /*b8e0*/  HADD2.F32 R93, -RZ, R89.H0_H0 ;  /* 0x20000059ff5d7230 */ /* 0x000fe40000004100 */
[----:B------:R-:W-:Y:S01]  /*b8f0*/  FFMA.FTZ R59, R62, R165, R163 ;  /* 0x000000a53e3b7223 */ /* 0x000fe200000100a3 */
[----:B------:R-:W-:Y:S01]  /*b900*/  HADD2.F32 R88, -RZ, R63.H0_H0 ;  /* 0x2000003fff587230 */ /* 0x000fe20000004100 */
[----:B------:R-:W-:Y:S01]  /*b910*/  F2FP.F16.E4M3.UNPACK_B R164, R164 ;  /* 0x000000a4ffa4723e */ /* 0x000fe200020006ff */
[----:B------:R-:W-:Y:S01]  /*b920*/  HADD2.F32 R62, -RZ, R60.H0_H0 ;  /* 0x2000003cff3e7230 */ /* 0x000fe20000004100 */
[----:B------:R-:W-:Y:S01]  /*b930*/  F2FP.F16.E4M3.UNPACK_B R48, R48 ;  /* 0x00000030ff30723e */ /* 0x000fe200020006ff */
[----:B------:R-:W-:-:S02]  /*b940*/  HADD2.F32 R92, -RZ, R89.H1_H1 ;  /* 0x30000059ff5c7230 */ /* 0x000fc40000004100 */
[-C--:B------:R-:W-:Y:S01]  /*b950*/  FMUL.FTZ R95, R88, R93.reuse ;  /* 0x0000005d585f7220 */ /* 0x080fe20000410000 */
[----:B------:R-:W-:Y:S02]  /*b960*/  HADD2.F32 R91, -RZ, R90.H0_H0 ;  /* 0x2000005aff5b7230 */ /* 0x000fe40000004100 */
[C---:B------:R-:W-:Y:S01]  /*b970*/  FMUL.FTZ R93, R62.reuse, R93 ;  /* 0x0000005d3e5d7220 */ /* 0x040fe20000410000 */
[----:B------:R-:W-:Y:S01]  /*b980*/  HADD2.F32 R89, -RZ, R63.H1_H1 ;  /* 0x3000003fff597230 */ /* 0x000fe20000004100 */
[----:B------:R-:W-:Y:S01]  /*b990*/  F2FP.F16.E4M3.UNPACK_B R166, R166 ;  /* 0x000000a6ffa6723e */ /* 0x000fe200020006ff */
[----:B------:R-:W-:Y:S02]  /*b9a0*/  HADD2.F32 R63, -RZ, R60.H1_H1 ;  /* 0x3000003cff3f7230 */ /* 0x000fe40000004100 */
[-C--:B------:R-:W-:Y:S01]  /*b9b0*/  FFMA.FTZ R60, R62, R91.reuse, -R95 ;  /* 0x0000005b3e3c7223 */ /* 0x080fe2000001085f */
[----:B------:R-:W-:Y:S02]  /*b9c0*/  HADD2.F32 R90, -RZ, R90.H1_H1 ;  /* 0x3000005aff5a7230 */ /* 0x000fe40000004100 */
[-C--:B------:R-:W-:Y:S01]  /*b9d0*/  FMUL.FTZ R94, R89, R92.reuse ;  /* 0x0000005c595e7220 */ /* 0x080fe20000410000 */
[----:B------:R-:W-:Y:S01]  /*b9e0*/  FFMA.FTZ R62, R88, R91, R93 ;  /* 0x0000005b583e7223 */ /* 0x000fe2000001005d */
[C---:B------:R-:W-:Y:S01]  /*b9f0*/  FMUL.FTZ R92, R63.reuse, R92 ;  /* 0x0000005c3f5c7220 */ /* 0x040fe20000410000 */
[----:B------:R-:W-:Y:S01]  /*ba00*/  F2FP.F16.E4M3.UNPACK_B R88, R49 ;  /* 0x00000031ff58723e */ /* 0x000fe200020006ff */
[----:B------:R-:W-:Y:S01]  /*ba10*/  FFMA.FTZ R63, R63, R90, -R94 ;  /* 0x0000005a3f3f7223 */ /* 0x000fe2000001085e */
[----:B------:R-:W-:-:S02]  /*ba20*/  HADD2.F32 R95, -RZ, R164.H1_H1 ;  /* 0x300000a4ff5f7230 */ /* 0x000fc40000004100 */
[----:B------:R-:W-:Y:S01]  /*ba30*/  FFMA.FTZ R89, R89, R90, R92 ;  /* 0x0000005a59597223 */ /* 0x000fe2000001005c */
[----:B------:R-:W-:Y:S01]  /*ba40*/  HADD2.F32 R92, -RZ, R164.H0_H0 ;  /* 0x200000a4ff5c7230 */ /* 0x000fe20000004100 */
[----:B------:R-:W-:Y:S01]  /*ba50*/  F2FP.SATFINITE.E4M3.F32.PACK_AB_MERGE_C R50, R57, R50, RZ ;  /* 0x000000323932723e */ /* 0x000fe200048070ff */
[----:B------:R-:W-:Y:S01]  /*ba60*/  HADD2.F32 R90, -RZ, R88.H0_H0 ;  /* 0x20000058ff5a7230 */ /* 0x000fe20000004100 */
[----:B------:R-:W-:Y:S01]  /*ba70*/  F2FP.SATFINITE.E4M3.F32.PACK_AB_MERGE_C R54, R54, R51, RZ ;  /* 0x000000333636723e */ /* 0x000fe200048070ff */
[----:B------:R-:W-:Y:S01]  /*ba80*/  HADD2.F32 R49, -RZ, R48.H0_H0 ;  /* 0x20000030ff317230 */ /* 0x000fe20000004100 */
[----:B------:R-:W-:Y:S01]  /*ba90*/  F2FP.SATFINITE.E4M3.F32.PACK_AB_MERGE_C R60, R63, R60, RZ ;  /* 0x0000003c3f3c723e */ /* 0x000fe200048070ff */
[----:B------:R-:W-:Y:S02]  /*baa0*/  HADD2.F32 R88, -RZ, R88.H1_H1 ;  /* 0x30000058ff587230 */ /* 0x000fe40000004100 */
[----:B------:R-:W-:Y:S01]  /*bab0*/  FMUL.FTZ R94, R90, R92 ;  /* 0x0000005c5a5e7220 */ /* 0x000fe20000410000 */
[----:B------:R-:W-:-:S02]  /*bac0*/  HADD2.F32 R48, -RZ, R48.H1_H1 ;  /* 0x30000030ff307230 */ /* 0x000fc40000004100 */
[----:B------:R-:W-:Y:S01]  /*bad0*/  FMUL.FTZ R163, R49, R92 ;  /* 0x0000005c31a37220 */ /* 0x000fe20000410000 */
[--C-:B------:R-:W-:Y:S02]  /*bae0*/  HADD2.F32 R91, -RZ, R166.reuse.H0_H0 ;  /* 0x200000a6ff5b7230 */ /* 0x100fe40000004100 */
[-C--:B------:R-:W-:Y:S01]  /*baf0*/  FMUL.FTZ R165, R88, R95.reuse ;  /* 0x0000005f58a57220 */ /* 0x080fe20000410000 */
[----:B------:R-:W-:Y:S02]  /*bb00*/  HADD2.F32 R93, -RZ, R166.H1_H1 ;  /* 0x300000a6ff5d7230 */ /* 0x000fe40000004100 */
[C---:B------:R-:W-:Y:S01]  /*bb10*/  FMUL.FTZ R95, R48.reuse, R95 ;  /* 0x0000005f305f7220 */ /* 0x040fe20000410000 */
[----:B------:R-:W-:Y:S01]  /*bb20*/  F2FP.SATFINITE.E4M3.F32.PACK_AB_MERGE_C R51, R61, R56, R50 ;  /* 0x000000383d33723e */ /* 0x000fe20004807032 */
[----:B------:R-:W-:Y:S01]  /*bb30*/  FFMA.FTZ R49, R49, R91, -R94 ;  /* 0x0000005b31317223 */ /* 0x000fe2000001085e */
[----:B------:R-:W-:Y:S01]  /*bb40*/  F2FP.F16.E4M3.UNPACK_B R57, R45 ;  /* 0x0000002dff39723e */ /* 0x000fe200020006ff */
[----:B------:R-:W-:Y:S01]  /*bb50*/  FFMA.FTZ R48, R48, R93, -R165 ;  /* 0x0000005d30307223 */ /* 0x000fe200000108a5 */
[----:B------:R-:W-:Y:S01]  /*bb60*/  F2FP.F16.E4M3.UNPACK_B R63, R46 ;  /* 0x0000002eff3f723e */ /* 0x000fe200020006ff */
[----:B------:R-:W-:Y:S01]  /*bb70*/  FFMA.FTZ R163, R90, R91, R163 ;  /* 0x0000005b5aa37223 */ /* 0x000fe200000100a3 */
[----:B------:R-:W-:Y:S01]  /*bb80*/  F2FP.F16.E4M3.UNPACK_B R56, R41 ;  /* 0x00000029ff38723e */ /* 0x000fe200020006ff */
        /* <DEDUP_REMOVED lines=94> */
.L_x_2455:
[----:B------:R-:W-:Y:S05]  /*c170*/  BSYNC B2 ;  /* 0x0000000000027941 */ /* 0x000fea0003800000 */
.L_x_2454:
        /* <DEDUP_REMOVED lines=10> */
.L_x_2445:
[----:B------:R-:W-:Y:S05]  /*c220*/  BSYNC B1 ;  /* 0x0000000000017941 */ /* 0x000fea0003800000 */
.L_x_2444:
        /* <DEDUP_REMOVED lines=30> */
[----:B------:R-:W-:-:S05]  /*c410*/  IMAD R40, R45, 0x2800, R202 ;  /* 0x000028002d287824 */ /* 0x000fca00078e02ca */
        /* <DEDUP_REMOVED lines=13> */
[----:B-1----:R-:W-:Y:S01]  /*c4f0*/  IMAD.MOV.U32 R58, RZ, RZ, R44 ;  /* 0x000000ffff3a7224 */ /* 0x002fe200078e002c */
[----:B------:R-:W-:Y:S02]  /*c500*/  SHF.R.U32.HI R61, RZ, 0x8, R67 ;  /* 0x00000008ff3d7819 */ /* 0x000fe40000011643 */
[----:B------:R-:W-:Y:S01]  /*c510*/  LOP3.LUT R55, R77, 0xff0000ff, RZ, 0xc0, !PT ;  /* 0xff0000ff4d377812 */ /* 0x000fe200078ec0ff */
[----:B------:R-:W-:Y:S01]  /*c520*/  IMAD.U32 R41, R66, 0x10000, RZ ;  /* 0x0001000042297824 */ /* 0x000fe200078e00ff */
[--C-:B------:R-:W-:Y:S01]  /*c530*/  SHF.R.U32.HI R64, RZ, 0x8, R79.reuse ;  /* 0x00000008ff407819 */ /* 0x100fe2000001164f */
[----:B------:R-:W-:Y:S01]  /*c540*/  IMAD.SHL.U32 R61, R61, 0x100, RZ ;  /* 0x000001003d3d7824 */ /* 0x000fe200078e00ff */
[----:B------:R-:W-:Y:S01]  /*c550*/  SHF.L.U32 R40, R54, 0x8, RZ ;  /* 0x0000000836287819 */ /* 0x000fe200000006ff */
[----:B------:R-:W-:Y:S01]  /*c560*/  IMAD.MOV.U32 R54, RZ, RZ, R42 ;  /* 0x000000ffff367224 */ /* 0x000fe200078e002a */
[----:B------:R-:W-:Y:S01]  /*c570*/  LOP3.LUT R59, R65, 0xff0000ff, RZ, 0xc0, !PT ;  /* 0xff0000ff413b7812 */ /* 0x000fe200078ec0ff */
[----:B------:R-:W-:Y:S01]  /*c580*/  IMAD.SHL.U32 R42, R62, 0x100, RZ ;  /* 0x000001003e2a7824 */ /* 0x000fe200078e00ff */
[----:B------:R-:W-:Y:S01]  /*c590*/  LOP3.LUT R40, R55, 0xff00, R40, 0xf8, !PT ;  /* 0x0000ff0037287812 */ /* 0x000fe200078ef828 */
[----:B------:R-:W-:Y:S01]  /*c5a0*/  IMAD.SHL.U32 R55, R64, 0x100, RZ ;  /* 0x0000010040377824 */ /* 0x000fe200078e00ff */
[----:B------:R-:W-:-:S02]  /*c5b0*/  SHF.R.U32.HI R63, RZ, 0x10, R79 ;  /* 0x00000010ff3f7819 */ /* 0x000fc4000001164f */
[----:B------:R-:W-:Y:S02]  /*c5c0*/  LOP3.LUT R60, R67, 0xff0000ff, RZ, 0xc0, !PT ;  /* 0xff0000ff433c7812 */ /* 0x000fe400078ec0ff */
[----:B------:R-:W-:Y:S02]  /*c5d0*/  LOP3.LUT R56, R79, 0xff0000ff, RZ, 0xc0, !PT ;  /* 0xff0000ff4f387812 */ /* 0x000fe400078ec0ff */
[----:B------:R-:W-:Y:S02]  /*c5e0*/  LOP3.LUT R44, R59, 0xff00, R42, 0xf8, !PT ;  /* 0x0000ff003b2c7812 */ /* 0x000fe400078ef82a */
[----:B------:R-:W-:Y:S02]  /*c5f0*/  LOP3.LUT R42, R40, 0xff0000, R41, 0xf8, !PT ;  /* 0x00ff0000282a7812 */ /* 0x000fe400078ef829 */
[----:B------:R-:W-:Y:S02]  /*c600*/  LOP3.LUT R64, R60, 0xff00, R61, 0xf8, !PT ;  /* 0x0000ff003c407812 */ /* 0x000fe400078ef83d */
[----:B------:R-:W-:-:S02]  /*c610*/  SHF.L.U32 R40, R63, 0x10, RZ ;  /* 0x000000103f287819 */ /* 0x000fc400000006ff */
        /* <DEDUP_REMOVED lines=186> */
[----:B------:R-:W-:-:S07]  /*d1c0*/  F2FP.SATFINITE.E4M3.F32.PACK_AB_MERGE_C R47, R67, R78, R76 ;  /* 0x0000004e432f723e */ /* 0x000fce000480704c */
.L_x_2459:
[----:B------:R-:W-:Y:S05]  /*d1d0*/  BSYNC B2 ;  /* 0x0000000000027941 */ /* 0x000fea0003800000 */
.L_x_2458:
[----:B0-----:R0:W-:Y:S04]  /*d1e0*/  STG.E.128 desc[UR54][R48.64], R40 ;  /* 0x0000002830007986 */ /* 0x0011e8000c101d36 */
[----:B-1----:R0:W-:Y:S02]  /*d1f0*/  @!P2 STG.E.128 desc[UR54][R50.64], R44 ;  /* 0x0000002c3200a986 */ /* 0x0021e4000c101d36 */
.L_x_2457:
[----:B------:R-:W-:Y:S05]  /*d200*/  BSYNC B1 ;  /* 0x0000000000017941 */ /* 0x000fea0003800000 */
.L_x_2456:
        /* <DEDUP_REMOVED lines=53> */
[----:B------:R-:W-:Y:S02]  /*d560*/  MOV R52, R41 ;  /* 0x0000002900347202 */ /* 0x000fe40000000f00 */
[----:B------:R-:W-:Y:S02]  /*d570*/  SHF.L.U32 R41, R60, 0x8, RZ ;  /* 0x000000083c297819 */ /* 0x000fe400000006ff */
[----:B------:R-:W-:Y:S02]  /*d580*/  LOP3.LUT R67, R63, 0xff00, R44, 0xf8, !PT ;  /* 0x0000ff003f437812 */ /* 0x000fe400078ef82c */
[----:B------:R-:W-:-:S02]  /*d590*/  LOP3.LUT R56, R69, 0xff0000ff, RZ, 0xc0, !PT ;  /* 0xff0000ff45387812 */ /* 0x000fc400078ec0ff */
[----:B------:R-:W-:Y:S02]  /*d5a0*/  F2FP.F16.E4M3.UNPACK_B R63, R150.H1 ;  /* 0x00000096ff3f723e */ /* 0x000fe400030006ff */
[----:B------:R-:W-:Y:S02]  /*d5b0*/  F2FP.F16.E4M3.UNPACK_B R60, R59.H1 ;  /* 0x0000003bff3c723e */ /* 0x000fe400030006ff */
        /* <DEDUP_REMOVED lines=26> */
[----:B------:R-:W-:Y:S01]  /*d760*/  FMUL.FTZ R57, R63, R62 ;  /* 0x0000003e3f397220 */ /* 0x000fe20000410000 */
[----:B------:R-:W-:Y:S01]  /*d770*/  LOP3.LUT R44, R65, 0xff0000, R44, 0xf8, !PT ;  /* 0x00ff0000412c7812 */ /* 0x000fe200078ef82c */
[----:B------:R-:W-:Y:S01]  /*d780*/  HADD2.F32 R65, -RZ, R150.H0_H0 ;  /* 0x20000096ff417230 */ /* 0x000fe20000004100 */
[----:B------:R-:W-:Y:S01]  /*d790*/  F2FP.F16.E4M3.UNPACK_B R152, R152 ;  /* 0x00000098ff98723e */ /* 0x000fe200020006ff */
        /* <DEDUP_REMOVED lines=25> */
[--C-:B------:R-:W-:Y:S02]  /*d930*/  HADD2.F32 R62, -RZ, R61.reuse.H0_H0 ;  /* 0x2000003dff3e7230 */ /* 0x100fe40000004100 */
[-C--:B------:R-:W-:Y:S01]  /*d940*/  FMUL.FTZ R71, R65, R67.reuse ;  /* 0x0000004341477220 */ /* 0x080fe20000410000 */
[----:B------:R-:W-:Y:S01]  /*d950*/  HADD2.F32 R63, -RZ, R66.H0_H0 ;  /* 0x20000042ff3f7230 */ /* 0x000fe20000004100 */
[----:B------:R-:W-:Y:S01]  /*d960*/  F2FP.F16.E4M3.UNPACK_B R54, R54 ;  /* 0x00000036ff36723e */ /* 0x000fe200020006ff */
[----:B------:R-:W-:Y:S02]  /*d970*/  HADD2.F32 R64, -RZ, R64.H1_H1 ;  /* 0x30000040ff407230 */ /* 0x000fe40000004100 */
[----:B------:R-:W-:Y:S01]  /*d980*/  FMUL.FTZ R78, R62, R67 ;  /* 0x000000433e4e7220 */ /* 0x000fe20000410000 */
[----:B------:R-:W-:-:S02]  /*d990*/  HADD2.F32 R61, -RZ, R61.H1_H1 ;  /* 0x3000003dff3d7230 */ /* 0x000fc40000004100 */
[-C--:B------:R-:W-:Y:S01]  /*d9a0*/  FFMA.FTZ R76, R62, R63.reuse, -R71 ;  /* 0x0000003f3e4c7223 */ /* 0x080fe20000010847 */
[----:B------:R-:W-:Y:S02]  /*d9b0*/  HADD2.F32 R66, -RZ, R66.H1_H1 ;  /* 0x30000042ff427230 */ /* 0x000fe40000004100 */
[CC--:B------:R-:W-:Y:S01]  /*d9c0*/  FMUL.FTZ R62, R64.reuse, R68.reuse ;  /* 0x00000044403e7220 */ /* 0x0c0fe20000410000 */
[----:B------:R-:W-:Y:S01]  /*d9d0*/  FFMA.FTZ R78, R65, R63, R78 ;  /* 0x0000003f414e7223 */ /* 0x000fe2000001004e */
[C---:B------:R-:W-:Y:S01]  /*d9e0*/  FMUL.FTZ R67, R61.reuse, R68 ;  /* 0x000000443d437220 */ /* 0x040fe20000410000 */
[----:B------:R-:W-:Y:S01]  /*d9f0*/  F2FP.F16.E4M3.UNPACK_B R153, R153 ;  /* 0x00000099ff99723e */ /* 0x000fe200020006ff */
[----:B------:R-:W-:Y:S01]  /*da00*/  FFMA.FTZ R77, R61, R66, -R62 ;  /* 0x000000423d4d7223 */ /* 0x000fe2000001083e */
[----:B------:R-:W-:Y:S01]  /*da10*/  F2FP.F16.E4M3.UNPACK_B R61, R46 ;  /* 0x0000002eff3d723e */ /* 0x000fe200020006ff */
[--C-:B------:R-:W-:Y:S02]  /*da20*/  HADD2.F32 R65, -RZ, R151.reuse.H0_H0 ;  /* 0x20000097ff417230 */ /* 0x100fe40000004100 */
[----:B------:R-:W-:Y:S01]  /*da30*/  FFMA.FTZ R79, R64, R66, R67 ;  /* 0x00000042404f7223 */ /* 0x000fe20000010043 */
[----:B------:R-:W-:Y:S01]  /*da40*/  HADD2.F32 R151, -RZ, R151.H1_H1 ;  /* 0x30000097ff977230 */ /* 0x000fe20000004100 */
[----:B------:R-:W-:Y:S01]  /*da50*/  F2FP.SATFINITE.E4M3.F32.PACK_AB_MERGE_C R55, R58, R55, RZ ;  /* 0x000000373a37723e */ /* 0x000fe200048070ff */
[--C-:B------:R-:W-:Y:S01]  /*da60*/  HADD2.F32 R62, -RZ, R61.reuse.H0_H0 ;  /* 0x2000003dff3e7230 */ /* 0x100fe20000004100 */
[----:B------:R-:W-:Y:S01]  /*da70*/  F2FP.SATFINITE.E4M3.F32.PACK_AB_MERGE_C R57, R57, R56, RZ ;  /* 0x000000383939723e */ /* 0x000fe200048070ff */
[----:B------:R-:W-:Y:S01]  /*da80*/  HADD2.F32 R46, -RZ, R54.H0_H0 ;  /* 0x20000036ff2e7230 */ /* 0x000fe20000004100 */
[----:B------:R-:W-:Y:S01]  /*da90*/  F2FP.F16.E4M3.UNPACK_B R58, R52 ;  /* 0x00000034ff3a723e */ /* 0x000fe200020006ff */
[----:B------:R-:W-:-:S02]  /*daa0*/  HADD2.F32 R61, -RZ, R61.H1_H1 ;  /* 0x3000003dff3d7230 */ /* 0x000fc40000004100 */
[-C--:B------:R-:W-:Y:S01]  /*dab0*/  FMUL.FTZ R67, R62, R65.reuse ;  /* 0x000000413e437220 */ /* 0x080fe20000410000 */
[----:B------:R-:W-:Y:S02]  /*dac0*/  HADD2.F32 R54, -RZ, R54.H1_H1 ;  /* 0x30000036ff367230 */ /* 0x000fe40000004100 */
[----:B------:R-:W-:Y:S01]  /*dad0*/  FMUL.FTZ R65, R46, R65 ;  /* 0x000000412e417220 */ /* 0x000fe20000410000 */
[--C-:B------:R-:W-:Y:S02]  /*dae0*/  HADD2.F32 R63, -RZ, R153.reuse.H0_H0 ;  /* 0x20000099ff3f7230 */ /* 0x100fe40000004100 */
[CC--:B------:R-:W-:Y:S01]  /*daf0*/  FMUL.FTZ R71, R61.reuse, R151.reuse ;  /* 0x000000973d477220 */ /* 0x0c0fe20000410000 */
[----:B------:R-:W-:Y:S02]  /*db00*/  HADD2.F32 R153, -RZ, R153.H1_H1 ;  /* 0x30000099ff997230 */ /* 0x000fe40000004100 */
[----:B------:R-:W-:Y:S01]  /*db10*/  FMUL.FTZ R64, R54, R151 ;  /* 0x0000009736407220 */ /* 0x000fe20000410000 */
[----:B------:R-:W-:Y:S01]  /*db20*/  F2FP.SATFINITE.E4M3.F32.PACK_AB_MERGE_C R56, R70, R59, R55 ;  /* 0x0000003b4638723e */ /* 0x000fe20004807037 */
[-C--:B------:R-:W-:Y:S01]  /*db30*/  FFMA.FTZ R67, R46, R63.reuse, -R67 ;  /* 0x0000003f2e437223 */ /* 0x080fe20000010843 */
[----:B------:R-:W-:Y:S01]  /*db40*/  FFMA.FTZ R46, R62, R63, R65 ;  /* 0x0000003f3e2e7223 */ /* 0x000fe20000010041 */
[-C--:B------:R-:W-:Y:S01]  /*db50*/  FFMA.FTZ R54, R54, R153.reuse, -R71 ;  /* 0x0000009936367223 */ /* 0x080fe20000010847 */
[----:B------:R-:W-:Y:S01]  /*db60*/  FFMA.FTZ R153, R61, R153, R64 ;  /* 0x000000993d997223 */ /* 0x000fe20000010040 */
[----:B------:R-:W-:-:S02]  /*db70*/  F2FP.F16.E4M3.UNPACK_B R61, R45 ;  /* 0x0000002dff3d723e */ /* 0x000fc400020006ff */
[----:B------:R-:W-:Y:S02]  /*db80*/  F2FP.F16.E4M3.UNPACK_B R65, R44 ;  /* 0x0000002cff41723e */ /* 0x000fe400020006ff */
[----:B------:R-:W-:Y:S01]  /*db90*/  F2FP.SATFINITE.E4M3.F32.PACK_AB_MERGE_C R55, R69, R60, R57 ;  /* 0x0000003c4537723e */ /* 0x000fe20004807039 */
[----:B------:R-:W-:Y:S01]  /*dba0*/  HADD2.F32 R59, -RZ, R61.H0_H0 ;  /* 0x2000003dff3b7230 */ /* 0x000fe20000004100 */
[----:B------:R-:W-:Y:S01]  /*dbb0*/  F2FP.F16.E4M3.UNPACK_B R63, R42 ;  /* 0x0000002aff3f723e */ /* 0x000fe200020006ff */
[----:B------:R-:W-:Y:S01]  /*dbc0*/  HADD2.F32 R60, -RZ, R65.H0_H0 ;  /* 0x20000041ff3c7230 */ /* 0x000fe20000004100 */
[----:B------:R-:W-:Y:S01]  /*dbd0*/  F2FP.SATFINITE.E4M3.F32.PACK_AB_MERGE_C R76, R77, R76, RZ ;  /* 0x0000004c4d4c723e */ /* 0x000fe200048070ff */
[----:B------:R-:W-:Y:S01]  /*dbe0*/  HADD2.F32 R57, -RZ, R58.H0_H0 ;  /* 0x2000003aff397230 */ /* 0x000fe20000004100 */
[----:B------:R-:W-:Y:S01]  /*dbf0*/  F2FP.F16.E4M3.UNPACK_B R42, R42.H1 ;  /* 0x0000002aff2a723e */ /* 0x000fe200030006ff */
[----:B------:R-:W-:Y:S02]  /*dc00*/  HADD2.F32 R64, -RZ, R63.H0_H0 ;  /* 0x2000003fff407230 */ /* 0x000fe40000004100 */
[----:B------:R-:W-:Y:S01]  /*dc10*/  FMUL.FTZ R66, R59, R60 ;  /* 0x0000003c3b427220 */ /* 0x000fe20000410000 */
[----:B------:R-:W-:-:S02]  /*dc20*/  HADD2.F32 R62, -RZ, R61.H1_H1 ;  /* 0x3000003dff3e7230 */ /* 0x000fc40000004100 */
[C---:B------:R-:W-:Y:S01]  /*dc30*/  FMUL.FTZ R68, R57.reuse, R60 ;  /* 0x0000003c39447220 */ /* 0x040fe20000410000 */
[----:B------:R-:W-:Y:S01]  /*dc40*/  HADD2.F32 R65, -RZ, R65.H1_H1 ;  /* 0x30000041ff417230 */ /* 0x000fe20000004100 */
[----:B------:R-:W-:Y:S01]  /*dc50*/  F2FP.SATFINITE.E4M3.F32.PACK_AB_MERGE_C R54, R54, R67, R76 ;  /* 0x000000433636723e */ /* 0x000fe2000480704c */
        /* <DEDUP_REMOVED lines=8> */
[-C--:B------:R-:W-:Y:S01]  /*dce0*/  FFMA.FTZ R45, R62, R63.reuse, R65 ;  /* 0x0000003f3e2d7223 */ /* 0x080fe20000010041 */
[----:B------:R-:W-:Y:S01]  /*dcf0*/  F2FP.F16.E4M3.UNPACK_B R59, R52.H1 ;  /* 0x00000034ff3b723e */ /* 0x000fe200030006ff */
[----:B------:R-:W-:Y:S01]  /*dd00*/  FFMA.FTZ R52, R60, R63, -R67 ;  /* 0x0000003f3c347223 */ /* 0x000fe20000010843 */
[----:B------:R-:W-:Y:S01]  /*dd10*/  HADD2.F32 R60, -RZ, R61.H0_H0 ;  /* 0x2000003dff3c7230 */ /* 0x000fe20000004100 */
[----:B------:R-:W-:Y:S01]  /*dd20*/  F2FP.F16.E4M3.UNPACK_B R66, R41.H1 ;  /* 0x00000029ff42723e */ /* 0x000fe200030006ff */
[----:B------:R-:W-:Y:S01]  /*dd30*/  HADD2.F32 R65, -RZ, R64.H0_H0 ;  /* 0x20000040ff417230 */ /* 0x000fe20000004100 */
[----:B------:R-:W-:Y:S01]  /*dd40*/  F2FP.SATFINITE.E4M3.F32.PACK_AB_MERGE_C R78, R79, R78, RZ ;  /* 0x0000004e4f4e723e */ /* 0x000fe200048070ff */
[----:B------:R-:W-:Y:S02]  /*dd50*/  HADD2.F32 R44, -RZ, R59.H0_H0 ;  /* 0x2000003bff2c7230 */ /* 0x000fe40000004100 */
[----:B------:R-:W-:-:S02]  /*dd60*/  HADD2.F32 R61, -RZ, R61.H1_H1 ;  /* 0x3000003dff3d7230 */ /* 0x000fc40000004100 */
[-C--:B------:R-:W-:Y:S01]  /*dd70*/  FMUL.FTZ R67, R60, R65.reuse ;  /* 0x000000413c437220 */ /* 0x080fe20000410000 */
[----:B------:R-:W-:Y:S02]  /*dd80*/  HADD2.F32 R64, -RZ, R64.H1_H1 ;  /* 0x30000040ff407230 */ /* 0x000fe40000004100 */
        /* <DEDUP_REMOVED lines=62> */
.L_x_2463:
[----:B------:R-:W-:Y:S05]  /*e170*/  BSYNC B2 ;  /* 0x0000000000027941 */ /* 0x000fea0003800000 */
.L_x_2462:
[----:B0-----:R3:W-:Y:S04]  /*e180*/  STG.E.128 desc[UR54][R48.64], R40 ;  /* 0x0000002830007986 */ /* 0x0017e8000c101d36 */
[----:B-1----:R3:W-:Y:S02]  /*e190*/  @!P2 STG.E.128 desc[UR54][R50.64], R44 ;  /* 0x0000002c3200a986 */ /* 0x0027e4000c101d36 */
.L_x_2461:
[----:B------:R-:W-:Y:S05]  /*e1a0*/  BSYNC B1 ;  /* 0x0000000000017941 */ /* 0x000fea0003800000 */
.L_x_2460:
        /* <DEDUP_REMOVED lines=37> */
[----:B------:R-:W-:Y:S02]  /*e400*/  SHF.R.U32.HI R63, RZ, 0x8, R75 ;  /* 0x00000008ff3f7819 */ /* 0x000fe4000001164b */
[----:B------:R-:W-:Y:S01]  /*e410*/  SHF.R.U32.HI R61, RZ, 0x8, R73 ;  /* 0x00000008ff3d7819 */ /* 0x000fe20000011649 */
[----:B------:R-:W-:Y:S01]  /*e420*/  IMAD.SHL.U32 R40, R62, 0x100, RZ ;  /* 0x000001003e287824 */ /* 0x000fe200078e00ff */
[----:B------:R-:W-:Y:S01]  /*e430*/  LOP3.LUT R44, R54, 0xff00, R55, 0xf8, !PT ;  /* 0x0000ff00362c7812 */ /* 0x000fe200078ef837 */
[----:B------:R-:W-:Y:S01]  /*e440*/  IMAD.SHL.U32 R63, R63, 0x100, RZ ;  /* 0x000001003f3f7824 */ /* 0x000fe200078e00ff */
[----:B------:R-:W-:Y:S01]  /*e450*/  LOP3.LUT R57, R87, 0xff0000ff, RZ, 0xc0, !PT ;  /* 0xff0000ff57397812 */ /* 0x000fe200078ec0ff */
[----:B------:R-:W-:Y:S01]  /*e460*/  IMAD.U32 R55, R66, 0x10000, RZ ;  /* 0x0001000042377824 */ /* 0x000fe200078e00ff */
[----:B------:R-:W-:Y:S01]  /*e470*/  LOP3.LUT R60, R75, 0xff0000ff, RZ, 0xc0, !PT ;  /* 0xff0000ff4b3c7812 */ /* 0x000fe200078ec0ff */
[----:B------:R-:W-:Y:S01]  /*e480*/  IMAD.SHL.U32 R61, R61, 0x100, RZ ;  /* 0x000001003d3d7824 */ /* 0x000fe200078e00ff */
[----:B------:R-:W-:-:S02]  /*e490*/  SHF.R.U32.HI R64, RZ, 0x10, R87 ;  /* 0x00000010ff407819 */ /* 0x000fc40000011657 */
[----:B------:R-:W-:Y:S02]  /*e4a0*/  LOP3.LUT R58, R73, 0xff0000ff, RZ, 0xc0, !PT ;  /* 0xff0000ff493a7812 */ /* 0x000fe400078ec0ff */
[----:B------:R-:W-:Y:S02]  /*e4b0*/  LOP3.LUT R40, R57, 0xff00, R40, 0xf8, !PT ;  /* 0x0000ff0039287812 */ /* 0x000fe400078ef828 */
[----:B------:R-:W-:Y:S02]  /*e4c0*/  LOP3.LUT R62, R60, 0xff00, R63, 0xf8, !PT ;  /* 0x0000ff003c3e7812 */ /* 0x000fe400078ef83f */
[----:B------:R-:W-:Y:S02]  /*e4d0*/  LOP3.LUT R44, R44, 0xff0000, R55, 0xf8, !PT ;  /* 0x00ff00002c2c7812 */ /* 0x000fe400078ef837 */
[----:B------:R-:W-:Y:S02]  /*e4e0*/  SHF.L.U32 R55, R64, 0x10, RZ ;  /* 0x0000001040377819 */ /* 0x000fe400000006ff */
[----:B------:R-:W-:-:S02]  /*e4f0*/  F2FP.F16.E4M3.UNPACK_B R63, R145.H1 ;  /* 0x00000091ff3f723e */ /* 0x000fc400030006ff */
[----:B------:R-:W-:Y:S02]  /*e500*/  F2FP.F16.E4M3.UNPACK_B R60, R59.H1 ;  /* 0x0000003bff3c723e */ /* 0x000fe400030006ff */
[----:B------:R-:W-:Y:S02]  /*e510*/  F2FP.F16.E4M3.UNPACK_B R57, R56.H1 ;  /* 0x00000038ff39723e */ /* 0x000fe400030006ff */
[----:B------:R-:W-:Y:S02]  /*e520*/  LOP3.LUT R46, R58, 0xff00, R61, 0xf8, !PT ;  /* 0x0000ff003a2e7812 */ /* 0x000fe400078ef83d */
[----:B------:R-:W-:Y:S01]  /*e530*/  SHF.R.U32.HI R67, RZ, 0x10, R75 ;  /* 0x00000010ff437819 */ /* 0x000fe2000001164b */
[----:B------:R-:W-:Y:S01]  /*e540*/  HADD2.F32 R54, -RZ, R57.H0_H0 ;  /* 0x20000039ff367230 */ /* 0x000fe20000004100 */
[----:B------:R-:W-:Y:S01]  /*e550*/  MOV R51, R42 ;  /* 0x0000002a00337202 */ /* 0x000fe20000000f00 */
        /* <DEDUP_REMOVED lines=22> */
[-C--:B------:R-:W-:Y:S01]  /*e6c0*/  FMUL.FTZ R65, R61, R64.reuse ;  /* 0x000000403d417220 */ /* 0x080fe20000410000 */
        /* <DEDUP_REMOVED lines=28> */
[-C--:B------:R-:W-:Y:S01]  /*e890*/  FMUL.FTZ R70, R60, R62.reuse ;  /* 0x0000003e3c467220 */ /* 0x080fe20000410000 */
[----:B------:R-:W-:Y:S01]  /*e8a0*/  HADD2.F32 R59, -RZ, R61.H0_H0 ;  /* 0x2000003dff3b7230 */ /* 0x000fe20000004100 */
[----:B------:R-:W-:Y:S01]  /*e8b0*/  F2FP.F16.E4M3.UNPACK_B R51, R51 ;  /* 0x00000033ff33723e */ /* 0x000fe200020006ff */
[----:B------:R-:W-:Y:S02]  /*e8c0*/  HADD2.F32 R58, -RZ, R58.H1_H1 ;  /* 0x3000003aff3a7230 */ /* 0x000fe40000004100 */
[----:B------:R-:W-:Y:S01]  /*e8d0*/  FMUL.FTZ R71, R57, R62 ;  /* 0x0000003e39477220 */ /* 0x000fe20000410000 */
[----:B------:R-:W-:-:S02]  /*e8e0*/  HADD2.F32 R56, -RZ, R56.H1_H1 ;  /* 0x30000038ff387230 */ /* 0x000fc40000004100 */
[----:B------:R-:W-:Y:S01]  /*e8f0*/  FFMA.FTZ R70, R57, R59, -R70 ;  /* 0x0000003b39467223 */ /* 0x000fe20000010846 */
[----:B------:R-:W-:Y:S02]  /*e900*/  HADD2.F32 R61, -RZ, R61.H1_H1 ;  /* 0x3000003dff3d7230 */ /* 0x000fe40000004100 */
[-C--:B------:R-:W-:Y:S01]  /*e910*/  FMUL.FTZ R57, R58, R63.reuse ;  /* 0x0000003f3a397220 */ /* 0x080fe20000410000 */
[----:B------:R-:W-:Y:S01]  /*e920*/  F2FP.F16.E4M3.UNPACK_B R148, R148 ;  /* 0x00000094ff94723e */ /* 0x000fe200020006ff */
[----:B------:R-:W-:Y:S01]  /*e930*/  FMUL.FTZ R75, R56, R63 ;  /* 0x0000003f384b7220 */ /* 0x000fe20000410000 */
[----:B------:R-:W-:Y:S01]  /*e940*/  FFMA.FTZ R63, R60, R59, R71 ;  /* 0x0000003b3c3f7223 */ /* 0x000fe20000010047 */
[-C--:B------:R-:W-:Y:S01]  /*e950*/  FFMA.FTZ R73, R56, R61.reuse, -R57 ;  /* 0x0000003d38497223 */ /* 0x080fe20000010839 */
[----:B------:R-:W-:Y:S01]  /*e960*/  F2FP.F16.E4M3.UNPACK_B R56, R52 ;  /* 0x00000034ff38723e */ /* 0x000fe200020006ff */
[----:B------:R-:W-:Y:S02]  /*e970*/  HADD2.F32 R59, -RZ, R146.H0_H0 ;  /* 0x20000092ff3b7230 */ /* 0x000fe40000004100 */
        /* <DEDUP_REMOVED lines=10> */
[----:B------:R-:W-:Y:S01]  /*ea20*/  F2FP.SATFINITE.E4M3.F32.PACK_AB_MERGE_C R72, R72, R63, RZ ;  /* 0x0000003f4848723e */ /* 0x000fe200048070ff */
[----:B------:R-:W-:Y:S02]  /*ea30*/  HADD2.F32 R51, -RZ, R51.H1_H1 ;  /* 0x30000033ff337230 */ /* 0x000fe40000004100 */
[----:B------:R-:W-:Y:S01]  /*ea40*/  FMUL.FTZ R62, R56, R146 ;  /* 0x00000092383e7220 */ /* 0x000fe20000410000 */
[----:B------:R-:W-:Y:S02]  /*ea50*/  HADD2.F32 R148, -RZ, R148.H1_H1 ;  /* 0x30000094ff947230 */ /* 0x000fe40000004100 */
[-C--:B------:R-:W-:Y:S01]  /*ea60*/  FFMA.FTZ R52, R52, R58.reuse, -R61 ;  /* 0x0000003a34347223 */ /* 0x080fe2000001083d */
[----:B------:R-:W-:Y:S01]  /*ea70*/  FFMA.FTZ R60, R57, R58, R60 ;  /* 0x0000003a393c7223 */ /* 0x000fe2000001003c */
[C---:B------:R-:W-:Y:S01]  /*ea80*/  FMUL.FTZ R59, R51.reuse, R146 ;  /* 0x00000092333b7220 */ /* 0x040fe20000410000 */
[----:B------:R-:W-:Y:S01]  /*ea90*/  F2FP.F16.E4M3.UNPACK_B R58, R45 ;  /* 0x0000002dff3a723e */ /* 0x000fe200020006ff */
[----:B------:R-:W-:Y:S01]  /*eaa0*/  FFMA.FTZ R51, R51, R148, -R62 ;  /* 0x0000009433337223 */ /* 0x000fe2000001083e */
[----:B------:R-:W-:Y:S01]  /*eab0*/  F2FP.F16.E4M3.UNPACK_B R63, R46 ;  /* 0x0000002eff3f723e */ /* 0x000fe200020006ff */
[----:B------:R-:W-:Y:S01]  /*eac0*/  FFMA.FTZ R71, R56, R148, R59 ;  /* 0x0000009438477223 */ /* 0x000fe2000001003b */
[----:B------:R-:W-:Y:S01]  /*ead0*/  F2FP.F16.E4M3.UNPACK_B R57, R41 ;  /* 0x00000029ff39723e */ /* 0x000fe200020006ff */
[----:B------:R-:W-:Y:S01]  /*eae0*/  HADD2.F32 R59, -RZ, R58.H0_H0 ;  /* 0x2000003aff3b7230 */ /* 0x000fe20000004100 */
[----:B------:R-:W-:-:S02]  /*eaf0*/  F2FP.SATFINITE.E4M3.F32.PACK_AB_MERGE_C R70, R73, R70, RZ ;  /* 0x000000464946723e */ /* 0x000fc400048070ff */
[----:B------:R-:W-:Y:S01]  /*eb00*/  F2FP.SATFINITE.E4M3.F32.PACK_AB_MERGE_C R55, R67, R64, R54 ;  /* 0x000000404337723e */ /* 0x000fe20004807036 */
[----:B------:R-:W-:Y:S01]  /*eb10*/  HADD2.F32 R64, -RZ, R63.H0_H0 ;  /* 0x2000003fff407230 */ /* 0x000fe20000004100 */
[----:B------:R-:W-:Y:S01]  /*eb20*/  F2FP.F16.E4M3.UNPACK_B R61, R44 ;  /* 0x0000002cff3d723e */ /* 0x000fe200020006ff */
[----:B------:R-:W-:Y:S01]  /*eb30*/  HADD2.F32 R56, -RZ, R57.H0_H0 ;  /* 0x20000039ff387230 */ /* 0x000fe20000004100 */
[----:B------:R-:W-:Y:S01]  /*eb40*/  F2FP.SATFINITE.E4M3.F32.PACK_AB_MERGE_C R52, R51, R52, R70 ;  /* 0x000000343334723e */ /* 0x000fe20004807046 */
        /* <DEDUP_REMOVED lines=87> */
.L_x_2465:
[----:B------:R-:W-:Y:S05]  /*f0c0*/  BSYNC B1 ;  /* 0x0000000000017941 */ /* 0x000fea0003800000 */
.L_x_2464:
        /* <DEDUP_REMOVED lines=10> */
.L_x_2381:
[----:B------:R-:W-:-:S06]  /*f170*/  UISETP.NE.AND UP0, UPT, UR53, 0x3, UPT ;  /* 0x000000033500788c */ /* 0x000fcc000bf05270 */
[----:B------:R-:W-:-:S13]  /*f180*/  PLOP3.LUT P1, PT, PT, PT, UP0, 0x80, 0x0 ;  /* 0x000000000000781c */ /* 0x000fda0003f2f008 */
[----:B------:R-:W-:Y:S05]  /*f190*/  @!P1 BRA `(.L_x_2466) ;  /* 0x0000000000049947 */ /* 0x000fea0003800000 */
[----:B------:R-:W-:Y:S01]  /*f1a0*/  BPT.TRAP 0x1 ;  /* 0x000000040000795c */ /* 0x000fe20000300000 */
.L_x_2466:
[----:B------:R-:W-:Y:S01]  /*f1b0*/  IMAD R97, R17, 0x8, R16 ;  /* 0x0000000811617824 */ /* 0x000fe200078e0210 */
[----:B------:R-:W-:Y:S01]  /*f1c0*/  SHF.L.U32 R98, R191, 0x1f, RZ ;  /* 0x0000001fbf627819 */ /* 0x000fe200000006ff */
[----:B------:R-:W-:Y:S01]  /*f1d0*/  IMAD R96, R24, -0xa0, R2 ;  /* 0xffffff6018607824 */ /* 0x000fe200078e0202 */
[----:B------:R-:W-:Y:S02]  /*f1e0*/  BSSY B1, `(.L_x_2467) ;  /* 0x0000004000017945 */ /* 0x000fe40003800000 */
[----:B------:R-:W1:Y:S02]  /*f1f0*/  SYNCS.PHASECHK.TRANS64.TRYWAIT P2, [R97+URZ+0x29890], R98 ;  /* 0x02989062610075a7 */ /* 0x000e64000804017f */
[----:B------:R-:W-:Y:S01]  /*f200*/  VIMNMX R96, R96, 0xa0, PT ;  /* 0x000000a060607848 */ /* 0x000fe20003fe0100 */
[----:B-1----:R-:W-:Y:S06]  /*f210*/  @!P2 BRA `(.L_x_2468) ;  /* 0x000001c400f8a947 */ /* 0x002fec0003800000 */
.L_x_2711:
[----:B------:R-:W-:Y:S05]  /*f220*/  BSYNC B1 ;  /* 0x0000000000017941 */ /* 0x000fea0003800000 */
.L_x_2467:
        /* <DEDUP_REMOVED lines=21> */
.L_x_2470:
[----:B------:R-:W-:Y:S05]  /*f380*/  BSYNC B1 ;  /* 0x0000000000017941 */ /* 0x000fea0003800000 */
.L_x_2469:
        /* <DEDUP_REMOVED lines=20> */
.L_x_2414:
[----:B------:R-:W-:Y:S05]  /*f4d0*/  BSYNC B0 ;  /* 0x0000000000007941 */ /* 0x000fea0003800000 */
.L_x_2380:
        /* <DEDUP_REMOVED lines=17> */
.L_x_2472:
[----:B------:R-:W-:Y:S05]  /*f5f0*/  BSYNC B0 ;  /* 0x0000000000007941 */ /* 0x000fea0003800000 */
.L_x_2471:
[----:B------:R-:W1:Y:S01]  /*f600*/  SYNCS.PHASECHK.TRANS64.TRYWAIT P1, [R97+URZ+0x298b0], R98 ;  /* 0x0298b062610075a7 */ /* 0x000e62000802017f */
[----:B------:R-:W-:Y:S01]  /*f610*/  ULDC UR42, c[0x0][0x320] ;  /* 0x0000c800002a7ab9 */ /* 0x000fe20000000800 */
[----:B------:R-:W-:Y:S01]  /*f620*/  ULDC.64 UR38, c[0x0][0x328] ;  /* 0x0000ca0000267ab9 */ /* 0x000fe20000000a00 */
[----:B------:R-:W-:Y:S01]  /*f630*/  ULDC.64 UR40, c[0x0][0x318] ;  /* 0x0000c60000287ab9 */ /* 0x000fe20000000a00 */
[----:B------:R-:W-:Y:S01]  /*f640*/  BSSY B0, `(.L_x_2473) ;  /* 0x0000003000007945 */ /* 0x000fe20003800000 */
[----:B------:R-:W-:-:S03]  /*f650*/  IMAD R41, R17, 0x5000, R213 ;  /* 0x0000500011297824 */ /* 0x000fc600078e02d5 */
[----:B-1----:R-:W-:Y:S05]  /*f660*/  @!P1 BRA `(.L_x_2474) ;  /* 0x000001c000f89947 */ /* 0x002fea0003800000 */
.L_x_2712:
[----:B------:R-:W-:Y:S05]  /*f670*/  BSYNC B0 ;  /* 0x0000000000007941 */ /* 0x000fea0003800000 */
.L_x_2473:
        /* <DEDUP_REMOVED lines=8> */
[----:B------:R-:W-:Y:S01]  /*f700*/  MOV R41, R33 ;  /* 0x0000002100297202 */ /* 0x000fe20000000f00 */
[----:B0-----:R-:W-:Y:S02]  /*f710*/  IMAD.MOV.U32 R40, RZ, RZ, R114 ;  /* 0x000000ffff287224 */ /* 0x001fe400078e0072 */
        /* <DEDUP_REMOVED lines=17> */
.L_x_2476:
[----:B------:R-:W-:Y:S05]  /*f830*/  BSYNC B0 ;  /* 0x0000000000007941 */ /* 0x000fea0003800000 */
.L_x_2475:
        /* <DEDUP_REMOVED lines=24> */
.L_x_2478:
[----:B------:R-:W-:Y:S05]  /*f9c0*/  BSYNC B0 ;  /* 0x0000000000007941 */ /* 0x000fea0003800000 */
.L_x_2477:
        /* <DEDUP_REMOVED lines=23> */
.L_x_2375:
[----:B------:R-:W-:Y:S05]  /*fb40*/  @P0 BRA `(.L_x_2480) ;  /* 0x00000000000c0947 */ /* 0x000fea0003800000 */
[----:B------:R-:W0:Y:S01]  /*fb50*/  FENCE.VIEW.ASYNC.G ;  /* 0x00000000000073c6 */ /* 0x000e220000000100 */
[----:B------:R-:W-:Y:S05]  /*fb60*/  WARPSYNC.ALL ;  /* 0x0000000000007948 */ /* 0x000fea0003800000 */
[----:B0-----:R-:W-:Y:S06]  /*fb70*/  BAR.ARV 0xc, 0x180 ;  /* 0x0306000000007b1d */ /* 0x001fec0000002000 */
.L_x_2480:
        /* <DEDUP_REMOVED lines=33> */
[----:B------:R-:W-:Y:S01]  /*fd90*/  @P0 LEA.HI.X R5, R2, UR5, R3, 0x2, P2 ;  /* 0x0000000502050c11 */ /* 0x000fe200090f1403 */
[----:B------:R-:W-:Y:S01]  /*fda0*/  IMAD.MOV.U32 R3, RZ, RZ, 0x3f800000 ;  /* 0x3f800000ff037424 */ /* 0x000fe200078e00ff */
[----:B------:R-:W0:Y:S01]  /*fdb0*/  LDC R2, c[0x0][0x448] ;  /* 0x00011200ff027b82 */ /* 0x000e220000000800 */
[----:B------:R1:W2:Y:S04]  /*fdc0*/  @P1 LDG.E R0, desc[UR54][R8.64] ;  /* 0x0000003608001981 */ /* 0x0002a8000c1e1900 */
[----:B------:R3:W2:Y:S01]  /*fdd0*/  @P0 LDG.E R3, desc[UR54][R4.64] ;  /* 0x0000003604030981 */ /* 0x0006a2000c1e1900 */
[----:B------:R-:W-:-:S02]  /*fde0*/  CS2R R88, SRZ ;  /* 0x0000000000587805 */ /* 0x000fc4000001ff00 */
[----:B------:R-:W-:Y:S02]  /*fdf0*/  CS2R R86, SRZ ;  /* 0x0000000000567805 */ /* 0x000fe4000001ff00 */
[----:B------:R-:W-:Y:S02]  /*fe00*/  CS2R R84, SRZ ;  /* 0x0000000000547805 */ /* 0x000fe4000001ff00 */
[----:B------:R-:W-:Y:S02]  /*fe10*/  CS2R R78, SRZ ;  /* 0x00000000004e7805 */ /* 0x000fe4000001ff00 */
[----:B------:R-:W-:Y:S02]  /*fe20*/  CS2R R76, SRZ ;  /* 0x00000000004c7805 */ /* 0x000fe4000001ff00 */
[----:B-1----:R-:W-:Y:S02]  /*fe30*/  CS2R R8, SRZ ;  /* 0x0000000000087805 */ /* 0x002fe4000001ff00 */
        /* <DEDUP_REMOVED lines=12> */
[----:B0-----:R-:W-:-:S02]  /*ff00*/  ISETP.NE.AND P0, PT, R2, 0x1, PT ;  /* 0x000000010200780c */ /* 0x001fc40003f05270 */
[----:B------:R-:W-:Y:S02]  /*ff10*/  CS2R R28, SRZ ;  /* 0x00000000001c7805 */ /* 0x000fe4000001ff00 */
[----:B------:R-:W-:Y:S02]  /*ff20*/  IADD3 R2, R203, 0x7f, RZ ;  /* 0x0000007fcb027810 */ /* 0x000fe40007ffe0ff */
        /* <DEDUP_REMOVED lines=9> */
[----:B------:R-:W-:Y:S01]  /*ffc0*/  CS2R R48, SRZ ;  /* 0x0000000000307805 */ /* 0x000fe2000001ff00 */
[----:B------:R-:W0:Y:S01]  /*ffd0*/  @P0 LDC R7, c[0x0][0x44c] ;  /* 0x00011300ff070b82 */ /* 0x000e220000000800 */
[----:B------:R-:W-:Y:S01]  /*ffe0*/  CS2R R92, SRZ ;  /* 0x00000000005c7805 */ /* 0x000fe2000001ff00 */
[----:B------:R-:W-:Y:S01]  /*fff0*/  IMAD.MOV.U32 R57, RZ, RZ, RZ ;  /* 0x000000ffff397224 */ /* 0x000fe200078e00ff */
[----:B------:R-:W-:-:S05]  /*10000*/  CS2R R94, SRZ ;  /* 0x00000000005e7805 */ /* 0x000fca000001ff00 */
[----:B------:R-:W1:Y:S01]  /*10010*/  @P0 LDC R6, c[0x0][0x450] ;  /* 0x00011400ff060b82 */ /* 0x000e620000000800 */
[----:B0-----:R-:W-:-:S05]  /*10020*/  @P0 IMAD.HI.U32 R7, R2, R7, RZ ;  /* 0x0000000702070227 */ /* 0x001fca00078e00ff */
[----:B-1----:R-:W-:Y:S02]  /*10030*/  @P0 SHF.R.U32.HI R2, RZ, R6, R7 ;  /* 0x00000006ff020219 */ /* 0x002fe40000011607 */
[----:B------:R-:W-:Y:S02]  /*10040*/  CS2R R6, SRZ ;  /* 0x0000000000067805 */ /* 0x000fe4000001ff00 */
[----:B------:R-:W-:Y:S01]  /*10050*/  PLOP3.LUT P0, PT, PT, PT, PT, 0x80, 0x0 ;  /* 0x000000000000781c */ /* 0x000fe20003f0f070 */
[----:B------:R-:W-:-:S04]  /*10060*/  IMAD.IADD R2, R161, 0x1, R2 ;  /* 0x00000001a1027824 */ /* 0x000fc800078e0202 */
[----:B------:R-:W-:-:S05]  /*10070*/  IMAD.HI R2, R2, 0x66666667, RZ ;  /* 0x6666666702027827 */ /* 0x000fca00078e02ff */
[----:B---3--:R-:W-:-:S04]  /*10080*/  SHF.R.U32.HI R5, RZ, 0x1f, R2 ;  /* 0x0000001fff057819 */ /* 0x008fc80000011602 */
[----:B------:R-:W-:-:S04]  /*10090*/  LEA.HI.SX32 R5, R2, R5, 0x1a ;  /* 0x0000000502057211 */ /* 0x000fc800078fd2ff */
[----:B------:R-:W-:Y:S02]  /*100a0*/  VIMNMX R162, R162, R5, PT ;  /* 0x00000005a2a27248 */ /* 0x000fe40003fe0100 */
[----:B------:R-:W-:Y:S02]  /*100b0*/  CS2R R4, SRZ ;  /* 0x0000000000047805 */ /* 0x000fe4000001ff00 */
[----:B------:R-:W-:Y:S01]  /*100c0*/  ISETP.GE.AND P1, PT, R162, 0x1, PT ;  /* 0x00000001a200780c */ /* 0x000fe20003f26270 */
[----:B--2---:R-:W-:-:S04]  /*100d0*/  FMUL.FTZ R0, R3, R0 ;  /* 0x0000000003007220 */ /* 0x004fc80000410000 */
[----:B------:R-:W-:-:S08]  /*100e0*/  FMUL.FTZ R2, R0, UR4 ;  /* 0x0000000400027c20 */ /* 0x000fd00008410000 */
[----:B------:R-:W-:Y:S05]  /*100f0*/  @!P1 BRA `(.L_x_2481) ;  /* 0x0000012000889947 */ /* 0x000fea0003800000 */
[----:B------:R-:W-:-:S03]  /*10100*/  UMOV UR4, 0xffffffff ;  /* 0xffffffff00047882 */ /* 0x000fc60000000000 */
[----:B------:R-:W-:Y:S05]  /*10110*/  BRA.DIV UR4, `(.L_x_2482) ;  /* 0x000001ba04607947 */ /* 0x000fea000b800000 */
[----:B------:R0:W1:Y:S02]  /*10120*/  SHFL.IDX PT, R197, R237, RZ, 0x1f ;  /* 0x00001fffedc57589 */ /* 0x00006400000e0000 */
.L_x_2715:
[----:B-1----:R-:W-:Y:S01]  /*10130*/  LEA.HI R0, R197, R197, RZ, 0x1 ;  /* 0x000000c5c5007211 */ /* 0x002fe200078f08ff */
        /* <DEDUP_REMOVED lines=13> */
[----:B------:R-:W-:Y:S01]  /*10210*/  MOV R5, UR5 ;  /* 0x0000000500057c02 */ /* 0x000fe20008000f00 */
[----:B------:R-:W-:Y:S01]  /*10220*/  ULDC.64 UR4, c[0x4][0x38] ;  /* 0x01000e0000047ab9 */ /* 0x000fe20000000a00 */
[----:B------:R-:W-:Y:S01]  /*10230*/  IMAD.U32 R6, RZ, RZ, UR6 ;  /* 0x00000006ff067e24 */ /* 0x000fe2000f8e00ff */
[----:B------:R-:W-:Y:S01]  /*10240*/  MOV R12, 0x1 ;  /* 0x00000001000c7802 */ /* 0x000fe20000000f00 */
[----:B------:R-:W-:Y:S02]  /*10250*/  IMAD.U32 R7, RZ, RZ, UR7 ;  /* 0x00000007ff077e24 */ /* 0x000fe4000f8e00ff */
[----:B------:R-:W-:-:S02]  /*10260*/  IMAD.U32 R10, RZ, RZ, UR4 ;  /* 0x00000004ff0a7e24 */ /* 0x000fc4000f8e00ff */
[----:B------:R-:W-:Y:S02]  /*10270*/  IMAD.U32 R11, RZ, RZ, UR5 ;  /* 0x00000005ff0b7e24 */ /* 0x000fe4000f8e00ff */
[----:B------:R-:W-:Y:S02]  /*10280*/  IMAD.MOV.U32 R8, RZ, RZ, 0x70 ;  /* 0x00000070ff087424 */ /* 0x000fe400078e00ff */
[----:B-1----:R-:W-:-:S07]  /*10290*/  IMAD.MOV.U32 R13, RZ, RZ, RZ ;  /* 0x000000ffff0d7224 */ /* 0x002fce00078e00ff */
[----:B------:R-:W-:-:S07]  /*102a0*/  LEPC R20, `(.L_x_2483) ;  /* 0x000000001014794e */ /* 0x000fce0000000000 */
[----:B0-2--5:R-:W-:Y:S05]  /*102b0*/  CALL.ABS.NOINC R14 ;  /* 0x000000000e007343 */ /* 0x025fea0003c00000 */
.L_x_2483:
        /* <DEDUP_REMOVED lines=8> */
[----:B------:R1:W2:Y:S03]  /*10340*/  SYNCS.PHASECHK.TRANS64.TRYWAIT P0, [R16+URZ+0x29800], R3 ;  /* 0x02980003100075a7 */ /* 0x0002a6000800017f */
[----:B--2---:R-:W-:Y:S05]  /*10350*/  @!P0 NANOSLEEP.SYNCS 0x989680 ;  /* 0x009896800000895d */ /* 0x004fea0003900000 */
[----:B------:R-:W2:Y:S01]  /*10360*/  @!P0 SYNCS.PHASECHK.TRANS64 P0, [R16+URZ+0x29800], R3 ;  /* 0x02980003100085a7 */ /* 0x000ea2000800007f */
[----:B------:R-:W-:Y:S04]  /*10370*/  BSSY B0, `(.L_x_2485) ;  /* 0x0000006000007945 */ /* 0x000fe80003800000 */
[----:B--2---:R-:W-:Y:S05]  /*10380*/  @P0 BRA `(.L_x_2486) ;  /* 0x0000000000100947 */ /* 0x004fea0003800000 */
.L_x_2487:
[----:B--2---:R2:W3:Y:S02]  /*10390*/  SYNCS.PHASECHK.TRANS64.TRYWAIT P0, [R16+URZ+0x29800], R3 ;  /* 0x02980003100075a7 */ /* 0x0044e4000800017f */
[----:B---3--:R-:W-:Y:S05]  /*103a0*/  @!P0 NANOSLEEP.SYNCS 0x989680 ;  /* 0x009896800000895d */ /* 0x008fea0003900000 */
[----:B------:R-:W3:Y:S02]  /*103b0*/  @!P0 SYNCS.PHASECHK.TRANS64 P0, [R16+URZ+0x29800], R3 ;  /* 0x02980003100085a7 */ /* 0x000ee4000800007f */
[----:B---3--:R-:W-:Y:S05]  /*103c0*/  @!P0 BRA `(.L_x_2487) ;  /* 0xfffffffc00f08947 */ /* 0x008fea000383ffff */
.L_x_2486:
[----:B------:R-:W-:Y:S05]  /*103d0*/  BSYNC B0 ;  /* 0x0000000000007941 */ /* 0x000fea0003800000 */
.L_x_2485:
[----:B------:R-:W-:Y:S05]  /*103e0*/  BRA `(.L_x_2488) ;  /* 0x0000006c009c7947 */ /* 0x000fea0003800000 */
.L_x_2484:
        /* <DEDUP_REMOVED lines=29> */
[----:B0-2---:R-:W-:Y:S05]  /*105c0*/  CALL.ABS.NOINC R14 ;  /* 0x000000000e007343 */ /* 0x005fea0003c00000 */
.L_x_2489:
[----:B------:R-:W-:Y:S01]  /*105d0*/  ULDC.U8 UR4, c[0x0][0x410] ;  /* 0x0001040000047ab9 */ /* 0x000fe20000000000 */
[----:B------:R-:W-:Y:S01]  /*105e0*/  BSSY B0, `(.L_x_2490) ;  /* 0x00006bf000007945 */ /* 0x000fe20003800000 */
[----:B------:R-:W-:Y:S01]  /*105f0*/  ISETP.NE.AND P0, PT, RZ, UR4, PT ;  /* 0x00000004ff007c0c */ /* 0x000fe2000bf05270 */
[----:B------:R-:W-:-:S12]  /*10600*/  IMAD.IADD R10, R188, 0x1, R203 ;  /* 0x00000001bc0a7824 */ /* 0x000fd800078e02cb */
[----:B------:R-:W-:Y:S05]  /*10610*/  @!P0 BRA `(.L_x_2491) ;  /* 0x0000003400788947 */ /* 0x000fea0003800000 */
[----:B------:R-:W1:Y:S01]  /*10620*/  LDC R45, c[0x0][0x448] ;  /* 0x00011200ff2d7b82 */ /* 0x000e620000000800 */
[----:B------:R-:W-:Y:S01]  /*10630*/  IMAD.MOV.U32 R5, RZ, RZ, R10 ;  /* 0x000000ffff057224 */ /* 0x000fe200078e000a */
[----:B------:R-:W-:Y:S01]  /*10640*/  MOV R8, R144 ;  /* 0x0000009000087202 */ /* 0x000fe20000000f00 */
[----:B------:R-:W-:Y:S01]  /*10650*/  IMAD.MOV.U32 R6, RZ, RZ, R24 ;  /* 0x000000ffff067224 */ /* 0x000fe200078e0018 */
[----:B------:R-:W-:Y:S01]  /*10660*/  ULDC.64 UR4, c[0x0][0x3f8] ;  /* 0x0000fe0000047ab9 */ /* 0x000fe20000000a00 */
[----:B------:R-:W-:Y:S01]  /*10670*/  IMAD.MOV.U32 R9, RZ, RZ, R29 ;  /* 0x000000ffff097224 */ /* 0x000fe200078e001d */
[----:B------:R-:W-:Y:S01]  /*10680*/  ULDC.64 UR6, c[0x0][0x408] ;  /* 0x0001020000067ab9 */ /* 0x000fe20000000a00 */
[----:B------:R-:W-:Y:S01]  /*10690*/  ULDC.64 UR8, c[0x0][0x400] ;  /* 0x0001000000087ab9 */ /* 0x000fe20000000a00 */
[----:B-1----:R-:W-:-:S13]  /*106a0*/  ISETP.NE.AND P0, PT, R45, 0x1, PT ;  /* 0x000000012d00780c */ /* 0x002fda0003f05270 */
[----:B------:R-:W1:Y:S08]  /*106b0*/  @P0 LDC R3, c[0x0][0x44c] ;  /* 0x00011300ff030b82 */ /* 0x000e700000000800 */
[----:B------:R-:W2:Y:S01]  /*106c0*/  @P0 LDC R7, c[0x0][0x450] ;  /* 0x00011400ff070b82 */ /* 0x000ea20000000800 */
[----:B-1----:R-:W-:-:S05]  /*106d0*/  @P0 IMAD.HI.U32 R0, R10, R3, RZ ;  /* 0x000000030a000227 */ /* 0x002fca00078e00ff */
[----:B--2---:R-:W-:Y:S01]  /*106e0*/  @P0 SHF.R.U32.HI R5, RZ, R7, R0 ;  /* 0x00000007ff050219 */ /* 0x004fe20000011600 */
[----:B------:R-:W-:-:S03]  /*106f0*/  IMAD.MOV.U32 R7, RZ, RZ, R27 ;  /* 0x000000ffff077224 */ /* 0x000fc600078e001b */
        /* <DEDUP_REMOVED lines=14> */
[----:B------:R1:W2:Y:S04]  /*107e0*/  SHFL.IDX PT, R0, R13, RZ, 0x1e1f ;  /* 0x001e1fff0d007589 */ /* 0x0002a800000e0000 */
[----:B------:R-:W3:Y:S04]  /*107f0*/  SHFL.IDX PT, R3, R3, RZ, 0x1e1f ;  /* 0x001e1fff03037589 */ /* 0x000ee800000e0000 */
[----:B------:R-:W4:Y:S04]  /*10800*/  SHFL.IDX PT, R4, R4, RZ, 0x1e1f ;  /* 0x001e1fff04047589 */ /* 0x000f2800000e0000 */
[----:B------:R1:W0:Y:S02]  /*10810*/  SHFL.IDX PT, R14, R5, RZ, 0x1e1f ;  /* 0x001e1fff050e7589 */ /* 0x00022400000e0000 */
.L_x_2721:
        /* <DEDUP_REMOVED lines=13> */
[----:B-1----:R-:W-:Y:S02]  /*108f0*/  CS2R R12, SRZ ;  /* 0x00000000000c7805 */ /* 0x002fe4000001ff00 */
        /* <DEDUP_REMOVED lines=10> */
[CC--:B---3--:R-:W-:Y:S02]  /*109a0*/  @!P5 IADD3 R6, P0, R22.reuse, R3.reuse, RZ ;  /* 0x000000031606d210 */ /* 0x0c8fe40007f1e0ff */
[-C--:B0-----:R-:W-:Y:S02]  /*109b0*/  @!P5 IADD3 R8, P1, R22, R14.reuse, RZ ;  /* 0x0000000e1608d210 */ /* 0x081fe40007f3e0ff */
[----:B------:R-:W-:Y:S01]  /*109c0*/  @!P2 IADD3 R10, P4, R193, R3, RZ ;  /* 0x00000003c10aa210 */ /* 0x000fe20007f9e0ff */
[--C-:B--2---:R-:W-:Y:S02]  /*109d0*/  @!P5 IMAD.X R7, R0, 0x1, R5.reuse, P0 ;  /* 0x000000010007d824 */ /* 0x104fe400000e0605 */
[----:B----4-:R-:W-:Y:S01]  /*109e0*/  @!P5 IMAD.X R9, R4, 0x1, R5, P1 ;  /* 0x000000010409d824 */ /* 0x010fe200008e0605 */
[----:B------:R-:W-:Y:S01]  /*109f0*/  ISETP.GE.AND P1, PT, R195, UR4, PT ;  /* 0x00000004c3007c0c */ /* 0x000fe2000bf26270 */
[----:B------:R-:W-:Y:S01]  /*10a00*/  @!P2 IMAD.X R11, R0, 0x1, R233, P4 ;  /* 0x00000001000ba824 */ /* 0x000fe200020e06e9 */
[----:B------:R0:W5:Y:S01]  /*10a10*/  @!P5 LD.E.64 R38, desc[UR54][R6.64] ;  /* 0x000000360626d980 */ /* 0x000162000c101b00 */
[----:B------:R-:W-:-:S03]  /*10a20*/  @!P2 IADD3 R12, P0, R193, R14, RZ ;  /* 0x0000000ec10ca210 */ /* 0x000fc60007f1e0ff */
[----:B------:R-:W5:Y:S01]  /*10a30*/  @!P5 LD.E.64 R36, desc[UR54][R8.64] ;  /* 0x000000360824d980 */ /* 0x000f62000c101b00 */
[C---:B------:R-:W-:Y:S02]  /*10a40*/  @!P3 IADD3 R40, P5, R192.reuse, R14, RZ ;  /* 0x0000000ec028b210 */ /* 0x040fe40007fbe0ff */
[----:B------:R-:W-:Y:S02]  /*10a50*/  @!P3 IADD3 R20, P4, R192, R3, RZ ;  /* 0x00000003c014b210 */ /* 0x000fe40007f9e0ff */
[----:B------:R-:W-:Y:S02]  /*10a60*/  CS2R R34, SRZ ;  /* 0x0000000000227805 */ /* 0x000fe4000001ff00 */
[----:B------:R-:W-:Y:S01]  /*10a70*/  CS2R R30, SRZ ;  /* 0x00000000001e7805 */ /* 0x000fe2000001ff00 */
[----:B------:R-:W-:Y:S01]  /*10a80*/  @!P2 IMAD.X R13, R4, 0x1, R233, P0 ;  /* 0x00000001040da824 */ /* 0x000fe200000e06e9 */
[----:B------:R-:W-:Y:S02]  /*10a90*/  CS2R R28, SRZ ;  /* 0x00000000001c7805 */ /* 0x000fe4000001ff00 */
[----:B------:R-:W-:Y:S01]  /*10aa0*/  @!P3 IADD3.X R21, R0, R232, RZ, P4, !PT ;  /* 0x000000e80015b210 */ /* 0x000fe200027fe4ff */
[----:B------:R-:W-:Y:S01]  /*10ab0*/  @!P3 IMAD.X R41, R4, 0x1, R232, P5 ;  /* 0x000000010429b824 */ /* 0x000fe200028e06e8 */
[----:B------:R-:W5:Y:S01]  /*10ac0*/  @!P2 LD.E.64 R32, desc[UR54][R10.64] ;  /* 0x000000360a20a980 */ /* 0x000f62000c101b00 */
[----:B------:R-:W-:-:S03]  /*10ad0*/  ISETP.GE.AND P0, PT, R194, UR4, PT ;  /* 0x00000004c2007c0c */ /* 0x000fc6000bf06270 */
[----:B------:R1:W5:Y:S01]  /*10ae0*/  @!P2 LD.E.64 R34, desc[UR54][R12.64] ;  /* 0x000000360c22a980 */ /* 0x000362000c101b00 */
[----:B------:R-:W-:Y:S02]  /*10af0*/  ISETP.GE.AND P2, PT, R196, UR4, PT ;  /* 0x00000004c4007c0c */ /* 0x000fe4000bf46270 */
[C---:B------:R-:W-:Y:S01]  /*10b00*/  @!P1 IADD3 R42, P4, R195.reuse, R14, RZ ;  /* 0x0000000ec32a9210 */ /* 0x040fe20007f9e0ff */
[----:B------:R2:W5:Y:S04]  /*10b10*/  @!P3 LD.E.64 R30, desc[UR54][R20.64] ;  /* 0x00000036141eb980 */ /* 0x000568000c101b00 */
[----:B------:R3:W5:Y:S01]  /*10b20*/  @!P3 LD.E.64 R28, desc[UR54][R40.64] ;  /* 0x00000036281cb980 */ /* 0x000762000c101b00 */
[----:B0-----:R-:W-:Y:S02]  /*10b30*/  @!P1 IADD3 R6, P3, R195, R3, RZ ;  /* 0x00000003c3069210 */ /* 0x001fe40007f7e0ff */
[----:B------:R-:W-:-:S02]  /*10b40*/  CS2R R26, SRZ ;  /* 0x00000000001a7805 */ /* 0x000fc4000001ff00 */
[----:B------:R-:W-:Y:S01]  /*10b50*/  CS2R R24, SRZ ;  /* 0x0000000000187805 */ /* 0x000fe2000001ff00 */
[--C-:B------:R-:W-:Y:S01]  /*10b60*/  @!P1 IMAD.X R43, R4, 0x1, R231.reuse, P4 ;  /* 0x00000001042b9824 */ /* 0x100fe200020e06e7 */
[-C--:B------:R-:W-:Y:S01]  /*10b70*/  @!P0 IADD3 R46, P5, R194, R3.reuse, RZ ;  /* 0x00000003c22e8210 */ /* 0x080fe20007fbe0ff */
[----:B------:R-:W-:Y:S01]  /*10b80*/  @!P1 IMAD.X R7, R0, 0x1, R231, P3 ;  /* 0x0000000100079824 */ /* 0x000fe200018e06e7 */
[----:B-1----:R-:W-:Y:S02]  /*10b90*/  CS2R R12, SRZ ;  /* 0x00000000000c7805 */ /* 0x002fe4000001ff00 */
[----:B------:R1:W5:Y:S01]  /*10ba0*/  @!P1 LD.E.64 R24, desc[UR54][R42.64] ;  /* 0x000000362a189980 */ /* 0x000362000c101b00 */
[----:B------:R-:W-:Y:S02]  /*10bb0*/  @!P2 IADD3 R48, P3, R196, R3, RZ ;  /* 0x00000003c430a210 */ /* 0x000fe40007f7e0ff */
[----:B--2---:R-:W-:Y:S02]  /*10bc0*/  CS2R R20, SRZ ;  /* 0x0000000000147805 */ /* 0x004fe4000001ff00 */
[----:B------:R-:W-:Y:S01]  /*10bd0*/  CS2R R10, SRZ ;  /* 0x00000000000a7805 */ /* 0x000fe2000001ff00 */
[----:B------:R1:W5:Y:S01]  /*10be0*/  @!P1 LD.E.64 R26, desc[UR54][R6.64] ;  /* 0x00000036061a9980 */ /* 0x000362000c101b00 */
[----:B---3--:R-:W-:-:S02]  /*10bf0*/  @!P0 IADD3 R40, P1, R194, R14, RZ ;  /* 0x0000000ec2288210 */ /* 0x008fc40007f3e0ff */
[----:B------:R-:W-:Y:S02]  /*10c00*/  CS2R R8, SRZ ;  /* 0x0000000000087805 */ /* 0x000fe4000001ff00 */
[----:B------:R-:W-:Y:S01]  /*10c10*/  @!P2 IADD3 R14, P4, R196, R14, RZ ;  /* 0x0000000ec40ea210 */ /* 0x000fe20007f9e0ff */
[C-C-:B------:R-:W-:Y:S01]  /*10c20*/  @!P0 IMAD.X R47, R0.reuse, 0x1, R230.reuse, P5 ;  /* 0x00000001002f8824 */ /* 0x140fe200028e06e6 */
[----:B------:R-:W-:Y:S01]  /*10c30*/  @!P2 IADD3.X R49, R0, R229, RZ, P3, !PT ;  /* 0x000000e50031a210 */ /* 0x000fe20001ffe4ff */
[C---:B------:R-:W-:Y:S02]  /*10c40*/  @!P0 IMAD.X R41, R4.reuse, 0x1, R230, P1 ;  /* 0x0000000104298824 */ /* 0x040fe400008e06e6 */
[----:B------:R-:W-:Y:S01]  /*10c50*/  @!P2 IMAD.X R15, R4, 0x1, R229, P4 ;  /* 0x00000001040fa824 */ /* 0x000fe200020e06e5 */
[----:B------:R1:W5:Y:S04]  /*10c60*/  @!P0 LD.E.64 R12, desc[UR54][R46.64] ;  /* 0x000000362e0c8980 */ /* 0x000368000c101b00 */
[----:B------:R1:W5:Y:S04]  /*10c70*/  @!P0 LD.E.64 R20, desc[UR54][R40.64] ;  /* 0x0000003628148980 */ /* 0x000368000c101b00 */
[----:B------:R1:W5:Y:S04]  /*10c80*/  @!P2 LD.E.64 R10, desc[UR54][R48.64] ;  /* 0x00000036300aa980 */ /* 0x000368000c101b00 */
[----:B------:R1:W5:Y:S02]  /*10c90*/  @!P2 LD.E.64 R8, desc[UR54][R14.64] ;  /* 0x000000360e08a980 */ /* 0x000364000c101b00 */
.L_x_2494:
[----:B------:R-:W-:Y:S05]  /*10ca0*/  BSYNC B1 ;  /* 0x0000000000017941 */ /* 0x000fea0003800000 */
.L_x_2493:
[----:B------:R-:W-:Y:S01]  /*10cb0*/  ULEA.HI UR4, UR43, UR43, URZ, 0x1 ;  /* 0x0000002b2b047291 */ /* 0x000fe2000f8f083f */
[----:B---3--:R-:W-:Y:S01]  /*10cc0*/  VIADDMNMX R3, R45, -R203, 0x80, PT ;  /* 0x000000802d037446 */ /* 0x008fe200038009cb */
[----:B------:R-:W-:Y:S02]  /*10cd0*/  BSSY B1, `(.L_x_2495) ;  /* 0x0000008000017945 */ /* 0x000fe40003800000 */
[----:B------:R-:W-:Y:S01]  /*10ce0*/  ULOP3.LUT UR4, UR4, 0xfffffffe, URZ, 0xc0, !UPT ;  /* 0xfffffffe04047892 */ /* 0x000fe2000f8ec03f */
[----:B------:R-:W-:-:S03]  /*10cf0*/  ISETP.GE.AND P1, PT, R188, R3, PT ;  /* 0x00000003bc00720c */ /* 0x000fc60003f26270 */
[----:B------:R-:W-:-:S06]  /*10d00*/  UIADD3 UR4, UR43, -UR4, URZ ;  /* 0x800000042b047290 */ /* 0x000fcc000fffe03f */
[----:B------:R-:W-:-:S05]  /*10d10*/  IMAD.U32 R5, RZ, RZ, UR4 ;  /* 0x00000004ff057e24 */ /* 0x000fca000f8e00ff */
[----:B------:R-:W-:-:S04]  /*10d20*/  SHF.L.U32 R5, R5, 0x1f, RZ ;  /* 0x0000001f05057819 */ /* 0x000fc800000006ff */
[----:B------:R-:W3:Y:S02]  /*10d30*/  SYNCS.PHASECHK.TRANS64.TRYWAIT P0, [R16+URZ+0x29800], R5 ;  /* 0x02980005100075a7 */ /* 0x000ee4000800017f */
[----:B---3--:R-:W-:Y:S05]  /*10d40*/  @!P0 BRA `(.L_x_2496) ;  /* 0x000001ac00ec8947 */ /* 0x008fea0003800000 */
.L_x_2722:
[----:B------:R-:W-:Y:S05]  /*10d50*/  BSYNC B1 ;  /* 0x0000000000017941 */ /* 0x000fea0003800000 */
.L_x_2495:
[----:B------:R-:W-:Y:S05]  /*10d60*/  @P1 BRA `(.L_x_2497) ;  /* 0x0000006400181947 */ /* 0x000fea0003800000 */
[----:B------:R-:W0:Y:S01]  /*10d70*/  LDC R3, c[0x0][0x3f4] ;  /* 0x0000fd00ff037b82 */ /* 0x000e220000000800 */
[----:B------:R-:W-:Y:S01]  /*10d80*/  BSSY B1, `(.L_x_2498) ;  /* 0x000007f000017945 */ /* 0x000fe20003800000 */
[----:B--2---:R-:W-:Y:S01]  /*10d90*/  IMAD.IADD R0, R16, 0x1, R209 ;  /* 0x0000000110007824 */ /* 0x004fe200078e02d1 */
[-C--:B0-----:R-:W-:Y:S02]  /*10da0*/  ISETP.GE.AND P0, PT, R22, R3.reuse, PT ;  /* 0x000000031600720c */ /* 0x081fe40003f06270 */
[-C--:B------:R-:W-:Y:S02]  /*10db0*/  ISETP.GE.AND P1, PT, R193, R3.reuse, PT ;  /* 0x00000003c100720c */ /* 0x080fe40003f26270 */
[-C--:B------:R-:W-:Y:S02]  /*10dc0*/  ISETP.GE.AND P2, PT, R192, R3.reuse, PT ;  /* 0x00000003c000720c */ /* 0x080fe40003f46270 */
[-C--:B------:R-:W-:Y:S02]  /*10dd0*/  ISETP.GE.AND P3, PT, R195, R3.reuse, PT ;  /* 0x00000003c300720c */ /* 0x080fe40003f66270 */
[----:B------:R-:W-:-:S02]  /*10de0*/  ISETP.GE.AND P4, PT, R194, R3, PT ;  /* 0x00000003c200720c */ /* 0x000fc40003f86270 */
[----:B------:R-:W-:-:S03]  /*10df0*/  ISETP.GE.AND P5, PT, R196, R3, PT ;  /* 0x00000003c400720c */ /* 0x000fc60003fa6270 */
[----:B------:R-:W-:Y:S10]  /*10e00*/  @P0 BRA `(.L_x_2499) ;  /* 0x0000000400d80947 */ /* 0x000ff40003800000 */
[----:B-1-34-:R-:W0:Y:S01]  /*10e10*/  LDS.128 R4, [R0+0x14400] ;  /* 0x0144000000047984 */ /* 0x01ae220000000c00 */
[----:B-----5:R-:W-:Y:S02]  /*10e20*/  SHF.R.U32.HI R14, RZ, 0x8, R38 ;  /* 0x00000008ff0e7819 */ /* 0x020fe40000011626 */
        /* <DEDUP_REMOVED lines=116> */
.L_x_2499:
[----:B------:R-:W-:Y:S05]  /*11570*/  BSYNC B1 ;  /* 0x0000000000017941 */ /* 0x000fea0003800000 */
.L_x_2498:
[----:B------:R-:W-:Y:S04]  /*11580*/  BSSY B1, `(.L_x_2500) ;  /* 0x000007c000017945 */ /* 0x000fe80003800000 */
[----:B------:R-:W-:Y:S05]  /*11590*/  @P1 BRA `(.L_x_2501) ;  /* 0x0000000400e81947 */ /* 0x000fea0003800000 */
[----:B01-34-:R-:W0:Y:S01]  /*115a0*/  LDS.128 R4, [R223] ;  /* 0x00000000df047984 */ /* 0x01be220000000c00 */
        /* <DEDUP_REMOVED lines=13> */
[----:B------:R-:W-:Y:S02]  /*11680*/  LOP3.LUT R14, R32, 0xff, RZ, 0xc0, !PT ;  /* 0x000000ff200e7812 */ /* 0x000fe400078ec0ff */
        /* <DEDUP_REMOVED lines=107> */
.L_x_2501:
[----:B------:R-:W-:Y:S05]  /*11d40*/  BSYNC B1 ;  /* 0x0000000000017941 */ /* 0x000fea0003800000 */
.L_x_2500:
[----:B------:R-:W-:Y:S04]  /*11d50*/  BSSY B1, `(.L_x_2502) ;  /* 0x0000078000017945 */ /* 0x000fe80003800000 */
[----:B------:R-:W-:Y:S05]  /*11d60*/  @P2 BRA `(.L_x_2503) ;  /* 0x0000000400d82947 */ /* 0x000fea0003800000 */
[----:B01234-:R-:W0:Y:S01]  /*11d70*/  LDS.128 R4, [R0+0x16400] ;  /* 0x0164000000047984 */ /* 0x01fe220000000c00 */
[----:B-----5:R-:W-:Y:S02]  /*11d80*/  SHF.R.U32.HI R14, RZ, 0x8, R30 ;  /* 0x00000008ff0e7819 */ /* 0x020fe4000001161e */
        /* <DEDUP_REMOVED lines=116> */
.L_x_2503:
[----:B------:R-:W-:Y:S05]  /*124d0*/  BSYNC B1 ;  /* 0x0000000000017941 */ /* 0x000fea0003800000 */
.L_x_2502:
[----:B------:R-:W-:Y:S04]  /*124e0*/  BSSY B1, `(.L_x_2504) ;  /* 0x000007c000017945 */ /* 0x000fe80003800000 */
[----:B------:R-:W-:Y:S05]  /*124f0*/  @P3 BRA `(.L_x_2505) ;  /* 0x0000000400e83947 */ /* 0x000fea0003800000 */
[----:B01234-:R-:W0:Y:S01]  /*12500*/  LDS.128 R4, [R223+0x2000] ;  /* 0x00200000df047984 */ /* 0x01fe220000000c00 */
        /* <DEDUP_REMOVED lines=121> */
.L_x_2505:
[----:B------:R-:W-:Y:S05]  /*12ca0*/  BSYNC B1 ;  /* 0x0000000000017941 */ /* 0x000fea0003800000 */
.L_x_2504:
[----:B------:R-:W-:Y:S04]  /*12cb0*/  BSSY B1, `(.L_x_2506) ;  /* 0x0000078000017945 */ /* 0x000fe80003800000 */
[----:B------:R-:W-:Y:S05]  /*12cc0*/  @P4 BRA `(.L_x_2507) ;  /* 0x0000000400d84947 */ /* 0x000fea0003800000 */
[----:B01234-:R-:W0:Y:S01]  /*12cd0*/  LDS.128 R4, [R0+0x18400] ;  /* 0x0184000000047984 */ /* 0x01fe220000000c00 */
        /* <DEDUP_REMOVED lines=117> */
.L_x_2507:
[----:B------:R-:W-:Y:S05]  /*13430*/  BSYNC B1 ;  /* 0x0000000000017941 */ /* 0x000fea0003800000 */
.L_x_2506:
[----:B------:R-:W-:Y:S05]  /*13440*/  @P5 BRA `(.L_x_2497) ;  /* 0x0000003c00605947 */ /* 0x000fea0003800000 */
[----:B01234-:R-:W0:Y:S01]  /*13450*/  LDS.128 R4, [R223+0x4000] ;  /* 0x00400000df047984 */ /* 0x01fe220000000c00 */
[----:B-----5:R-:W-:Y:S02]  /*13460*/  SHF.R.U32.HI R12, RZ, 0x8, R11 ;  /* 0x00000008ff0c7819 */ /* 0x020fe4000001160b */
[----:B------:R-:W-:Y:S02]  /*13470*/  SHF.R.U32.HI R20, RZ, 0x8, R9 ;  /* 0x00000008ff147819 */ /* 0x000fe40000011609 */
[----:B------:R-:W-:Y:S02]  /*13480*/  LOP3.LUT R13, R11, 0xff, RZ, 0xc0, !PT ;  /* 0x000000ff0b0d7812 */ /* 0x000fe400078ec0ff */
[----:B------:R-:W-:Y:S02]  /*13490*/  LOP3.LUT R21, R9, 0xff, RZ, 0xc0, !PT ;  /* 0x000000ff09157812 */ /* 0x000fe400078ec0ff */
[----:B------:R-:W-:Y:S02]  /*134a0*/  LOP3.LUT R12, R12, 0xff, RZ, 0xc0, !PT ;  /* 0x000000ff0c0c7812 */ /* 0x000fe400078ec0ff */
[----:B------:R-:W-:-:S02]  /*134b0*/  LOP3.LUT R20, R20, 0xff, RZ, 0xc0, !PT ;  /* 0x000000ff14147812 */ /* 0x000fc400078ec0ff */
[----:B------:R-:W-:Y:S02]  /*134c0*/  SHF.R.U32.HI R0, RZ, 0x8, R10 ;  /* 0x00000008ff007819 */ /* 0x000fe4000001160a */
[----:B------:R-:W-:Y:S02]  /*134d0*/  SHF.R.U32.HI R14, RZ, 0x8, R8 ;  /* 0x00000008ff0e7819 */ /* 0x000fe40000011608 */
        /* <DEDUP_REMOVED lines=114> */
.L_x_2491:
[----:B------:R-:W1:Y:S01]  /*13c00*/  LDC R25, c[0x0][0x448] ;  /* 0x00011200ff197b82 */ /* 0x000e620000000800 */
[----:B------:R-:W-:Y:S01]  /*13c10*/  IMAD.MOV.U32 R9, RZ, RZ, R10 ;  /* 0x000000ffff097224 */ /* 0x000fe200078e000a */
[----:B------:R-:W-:Y:S01]  /*13c20*/  MOV R5, R27 ;  /* 0x0000001b00057202 */ /* 0x000fe20000000f00 */
[----:B------:R-:W-:Y:S01]  /*13c30*/  IMAD.MOV.U32 R4, RZ, RZ, R24 ;  /* 0x000000ffff047224 */ /* 0x000fe200078e0018 */
[----:B------:R-:W-:Y:S01]  /*13c40*/  ULDC.64 UR4, c[0x0][0x3f8] ;  /* 0x0000fe0000047ab9 */ /* 0x000fe20000000a00 */
[----:B------:R-:W-:Y:S01]  /*13c50*/  IMAD.MOV.U32 R6, RZ, RZ, R144 ;  /* 0x000000ffff067224 */ /* 0x000fe200078e0090 */
[----:B------:R-:W-:Y:S01]  /*13c60*/  ULDC.64 UR6, c[0x0][0x408] ;  /* 0x0001020000067ab9 */ /* 0x000fe20000000a00 */
[----:B------:R-:W-:Y:S01]  /*13c70*/  IMAD.MOV.U32 R7, RZ, RZ, R29 ;  /* 0x000000ffff077224 */ /* 0x000fe200078e001d */
[----:B------:R-:W-:Y:S01]  /*13c80*/  ULDC.64 UR8, c[0x0][0x400] ;  /* 0x0001000000087ab9 */ /* 0x000fe20000000a00 */
[----:B-1----:R-:W-:-:S13]  /*13c90*/  ISETP.NE.AND P0, PT, R25, 0x1, PT ;  /* 0x000000011900780c */ /* 0x002fda0003f05270 */
[----:B------:R-:W1:Y:S08]  /*13ca0*/  @P0 LDC R3, c[0x0][0x44c] ;  /* 0x00011300ff030b82 */ /* 0x000e700000000800 */
[----:B------:R-:W2:Y:S01]  /*13cb0*/  @P0 LDC R0, c[0x0][0x450] ;  /* 0x00011400ff000b82 */ /* 0x000ea20000000800 */
[----:B-1----:R-:W-:-:S05]  /*13cc0*/  @P0 IMAD.HI.U32 R3, R10, R3, RZ ;  /* 0x000000030a030227 */ /* 0x002fca00078e00ff */
[----:B--2---:R-:W-:-:S04]  /*13cd0*/  @P0 SHF.R.U32.HI R9, RZ, R0, R3 ;  /* 0x00000000ff090219 */ /* 0x004fc80000011603 */
        /* <DEDUP_REMOVED lines=14> */
[----:B------:R1:W2:Y:S04]  /*13dc0*/  SHFL.IDX PT, R0, R13, RZ, 0x1e1f ;  /* 0x001e1fff0d007589 */ /* 0x0002a800000e0000 */
[----:B------:R-:W3:Y:S04]  /*13dd0*/  SHFL.IDX PT, R3, R3, RZ, 0x1e1f ;  /* 0x001e1fff03037589 */ /* 0x000ee800000e0000 */
[----:B------:R-:W4:Y:S04]  /*13de0*/  SHFL.IDX PT, R20, R20, RZ, 0x1e1f ;  /* 0x001e1fff14147589 */ /* 0x000f2800000e0000 */
[----:B-1----:R-:W0:Y:S02]  /*13df0*/  SHFL.IDX PT, R21, R21, RZ, 0x1e1f ;  /* 0x001e1fff15157589 */ /* 0x002e2400000e0000 */
.L_x_2728:
        /* <DEDUP_REMOVED lines=28> */
[C---:B---3--:R-:W-:Y:S01]  /*13fc0*/  @!P2 IADD3 R36, P3, R18.reuse, R3, RZ ;  /* 0x000000031224a210 */ /* 0x048fe20007f7e0ff */
[----:B------:R-:W-:Y:S01]  /*13fd0*/  @!P1 IMAD.SHL.U32 R42, R225, 0x10, RZ ;  /* 0x00000010e12a9824 */ /* 0x000fe200078e00ff */
[----:B0-----:R-:W-:-:S02]  /*13fe0*/  @!P2 IADD3 R38, P4, R18, R21, RZ ;  /* 0x000000151226a210 */ /* 0x001fc40007f9e0ff */
[----:B------:R-:W-:Y:S01]  /*13ff0*/  @!P0 SHF.L.U32 R48, R227, 0x4, RZ ;  /* 0x00000004e3308819 */ /* 0x000fe200000006ff */
[--C-:B--2---:R-:W-:Y:S01]  /*14000*/  @!P2 IMAD.X R37, R0, 0x1, R5.reuse, P3 ;  /* 0x000000010025a824 */ /* 0x104fe200018e0605 */
[-C--:B------:R-:W-:Y:S01]  /*14010*/  @!P1 IADD3 R40, P5, R3, R42.reuse, RZ ;  /* 0x0000002a03289210 */ /* 0x080fe20007fbe0ff */
[----:B----4-:R-:W-:Y:S01]  /*14020*/  @!P2 IMAD.X R39, R20, 0x1, R5, P4 ;  /* 0x000000011427a824 */ /* 0x010fe200020e0605 */
        /* <DEDUP_REMOVED lines=14> */
[----:B------:R-:W-:Y:S01]  /*14110*/  @!P0 IMAD.X R47, R0, 0x1, R3, P3 ;  /* 0x00000001002f8824 */ /* 0x000fe200018e0603 */
[----:B------:R-:W-:Y:S01]  /*14120*/  @!P0 IADD3.X R49, R20, R3, RZ, P5, !PT ;  /* 0x0000000314318210 */ /* 0x000fe20002ffe4ff */
[----:B------:R1:W5:Y:S04]  /*14130*/  @!P2 LD.E.128 R24, desc[UR54][R36.64] ;  /* 0x000000362418a980 */ /* 0x000368000c101d00 */
[----:B------:R1:W5:Y:S04]  /*14140*/  @!P2 LD.E.128 R4, desc[UR54][R38.64] ;  /* 0x000000362604a980 */ /* 0x000368000c101d00 */
[----:B------:R1:W5:Y:S04]  /*14150*/  @!P1 LD.E.128 R28, desc[UR54][R40.64] ;  /* 0x00000036281c9980 */ /* 0x000368000c101d00 */
[----:B------:R1:W5:Y:S04]  /*14160*/  @!P1 LD.E.128 R8, desc[UR54][R42.64] ;  /* 0x000000362a089980 */ /* 0x000368000c101d00 */
[----:B------:R1:W5:Y:S04]  /*14170*/  @!P0 LD.E.128 R32, desc[UR54][R46.64] ;  /* 0x000000362e208980 */ /* 0x000368000c101d00 */
[----:B------:R1:W5:Y:S02]  /*14180*/  @!P0 LD.E.128 R12, desc[UR54][R48.64] ;  /* 0x00000036300c8980 */ /* 0x000364000c101d00 */
.L_x_2510:
[----:B------:R-:W-:Y:S05]  /*14190*/  BSYNC B1 ;  /* 0x0000000000017941 */ /* 0x000fea0003800000 */
.L_x_2509:
[----:B------:R-:W-:Y:S01]  /*141a0*/  ULEA.HI UR4, UR43, UR43, URZ, 0x1 ;  /* 0x0000002b2b047291 */ /* 0x000fe2000f8f083f */
[----:B---3--:R-:W-:Y:S01]  /*141b0*/  VIADDMNMX R3, R45, -R203, 0x80, PT ;  /* 0x000000802d037446 */ /* 0x008fe200038009cb */
[----:B------:R-:W-:Y:S02]  /*141c0*/  BSSY B1, `(.L_x_2511) ;  /* 0x0000008000017945 */ /* 0x000fe40003800000 */
[----:B------:R-:W-:Y:S01]  /*141d0*/  ULOP3.LUT UR4, UR4, 0xfffffffe, URZ, 0xc0, !UPT ;  /* 0xfffffffe04047892 */ /* 0x000fe2000f8ec03f */
[----:B------:R-:W-:-:S03]  /*141e0*/  ISETP.GE.AND P1, PT, R188, R3, PT ;  /* 0x00000003bc00720c */ /* 0x000fc60003f26270 */
[----:B------:R-:W-:-:S06]  /*141f0*/  UIADD3 UR4, UR43, -UR4, URZ ;  /* 0x800000042b047290 */ /* 0x000fcc000fffe03f */
[----:B0-----:R-:W-:-:S05]  /*14200*/  IMAD.U32 R21, RZ, RZ, UR4 ;  /* 0x00000004ff157e24 */ /* 0x001fca000f8e00ff */
[----:B------:R-:W-:-:S04]  /*14210*/  SHF.L.U32 R21, R21, 0x1f, RZ ;  /* 0x0000001f15157819 */ /* 0x000fc800000006ff */
[----:B------:R-:W0:Y:S02]  /*14220*/  SYNCS.PHASECHK.TRANS64.TRYWAIT P0, [R16+URZ+0x29800], R21 ;  /* 0x02980015100075a7 */ /* 0x000e24000800017f */
[----:B0-----:R-:W-:Y:S05]  /*14230*/  @!P0 BRA `(.L_x_2512) ;  /* 0x0000017c00348947 */ /* 0x001fea0003800000 */
.L_x_2729:
[----:B------:R-:W-:Y:S05]  /*14240*/  BSYNC B1 ;  /* 0x0000000000017941 */ /* 0x000fea0003800000 */
.L_x_2511:
[----:B------:R-:W-:Y:S05]  /*14250*/  @P1 BRA `(.L_x_2497) ;  /* 0x0000002c00dc1947 */ /* 0x000fea0003800000 */
[----:B--2---:R-:W2:Y:S01]  /*14260*/  LDC R0, c[0x0][0x3f4] ;  /* 0x0000fd00ff007b82 */ /* 0x004ea20000000800 */
[C---:B------:R-:W-:Y:S01]  /*14270*/  VIADD R3, R18.reuse, 0x20 ;  /* 0x0000002012037836 */ /* 0x040fe20000000000 */
[----:B------:R-:W-:Y:S01]  /*14280*/  BSSY B1, `(.L_x_2513) ;  /* 0x00000fc000017945 */ /* 0x000fe20003800000 */
[C---:B0-----:R-:W-:Y:S01]  /*14290*/  VIADD R21, R18.reuse, 0x40 ;  /* 0x0000004012157836 */ /* 0x041fe20000000000 */
[-C--:B--2---:R-:W-:Y:S02]  /*142a0*/  ISETP.GE.AND P0, PT, R18, R0.reuse, PT ;  /* 0x000000001200720c */ /* 0x084fe40003f06270 */
[-C--:B------:R-:W-:Y:S02]  /*142b0*/  ISETP.GE.AND P1, PT, R3, R0.reuse, PT ;  /* 0x000000000300720c */ /* 0x080fe40003f26270 */
[----:B------:R-:W-:-:S09]  /*142c0*/  ISETP.GE.AND P2, PT, R21, R0, PT ;  /* 0x000000001500720c */ /* 0x000fd20003f46270 */
[----:B------:R-:W-:Y:S05]  /*142d0*/  @P0 BRA `(.L_x_2514) ;  /* 0x0000000c00d80947 */ /* 0x000fea0003800000 */
[----:B-----5:R-:W-:Y:S02]  /*142e0*/  SHF.R.U32.HI R3, RZ, 0x8, R24 ;  /* 0x00000008ff037819 */ /* 0x020fe40000011618 */
[----:B----4-:R-:W-:Y:S02]  /*142f0*/  LOP3.LUT R20, R24, 0xff, RZ, 0xc0, !PT ;  /* 0x000000ff18147812 */ /* 0x010fe400078ec0ff */
[----:B------:R-:W-:Y:S02]  /*14300*/  LOP3.LUT R21, R3, 0xff, RZ, 0xc0, !PT ;  /* 0x000000ff03157812 */ /* 0x000fe400078ec0ff */
[----:B------:R-:W-:Y:S02]  /*14310*/  LEA.HI R3, R0, R226, RZ, 0x1c ;  /* 0x000000e200037211 */ /* 0x000fe400078fe0ff */
[----:B------:R-:W-:Y:S02]  /*14320*/  PRMT R45, R21, 0x7604, R20 ;  /* 0x00007604152d7816 */ /* 0x000fe40000000014 */
[----:B-1----:R-:W-:-:S02]  /*14330*/  SHF.R.U32.HI R39, RZ, 0x8, R26 ;  /* 0x00000008ff277819 */ /* 0x002fc4000001161a */
[----:B------:R-:W-:Y:S02]  /*14340*/  SHF.R.S32.HI R20, RZ, 0x1f, R3 ;  /* 0x0000001fff147819 */ /* 0x000fe40000011403 */
[----:B------:R-:W-:Y:S02]  /*14350*/  SHF.R.U32.HI R37, RZ, 0x8, R25 ;  /* 0x00000008ff257819 */ /* 0x000fe40000011619 */
[----:B------:R-:W-:Y:S02]  /*14360*/  LOP3.LUT R38, R26, 0xff, RZ, 0xc0, !PT ;  /* 0x000000ff1a267812 */ /* 0x000fe400078ec0ff */
[----:B------:R-:W-:Y:S02]  /*14370*/  LOP3.LUT R39, R39, 0xff, RZ, 0xc0, !PT ;  /* 0x000000ff27277812 */ /* 0x000fe400078ec0ff */
[----:B------:R-:W-:Y:S01]  /*14380*/  LEA.HI R21, R20, R3, RZ, 0x2 ;  /* 0x0000000314157211 */ /* 0x000fe200078f10ff */
[----:B------:R-:W-:Y:S01]  /*14390*/  IMAD.SHL.U32 R3, R3, 0x10, RZ ;  /* 0x0000001003037824 */ /* 0x000fe200078e00ff */
[----:B------:R-:W-:-:S02]  /*143a0*/  LOP3.LUT R36, R25, 0xff, RZ, 0xc0, !PT ;  /* 0x000000ff19247812 */ /* 0x000fc400078ec0ff */
[----:B------:R-:W-:Y:S01]  /*143b0*/  LOP3.LUT R37, R37, 0xff, RZ, 0xc0, !PT ;  /* 0x000000ff25257812 */ /* 0x000fe200078ec0ff */
[----:B------:R-:W-:Y:S01]  /*143c0*/  IMAD.SHL.U32 R21, R21, 0x800, RZ ;  /* 0x0000080015157824 */ /* 0x000fe200078e00ff */
[----:B------:R-:W-:Y:S02]  /*143d0*/  PRMT R47, R39, 0x7604, R38 ;  /* 0x00007604272f7816 */ /* 0x000fe40000000026 */
[----:B------:R-:W-:Y:S02]  /*143e0*/  SHF.R.U32.HI R39, RZ, 0x8, R27 ;  /* 0x00000008ff277819 */ /* 0x000fe4000001161b */
[----:B------:R-:W-:Y:S02]  /*143f0*/  LOP3.LUT R20, R198, 0x30, R3, 0xf8, !PT ;  /* 0x00000030c6147812 */ /* 0x000fe400078ef803 */
[----:B------:R-:W-:Y:S02]  /*14400*/  PRMT R46, R37, 0x7604, R36 ;  /* 0x00007604252e7816 */ /* 0x000fe40000000024 */
[----:B------:R-:W-:-:S02]  /*14410*/  LOP3.LUT R36, R27, 0xff, RZ, 0xc0, !PT ;  /* 0x000000ff1b247812 */ /* 0x000fc400078ec0ff */
[----:B------:R-:W-:Y:S02]  /*14420*/  LOP3.LUT R3, R39, 0xff, RZ, 0xc0, !PT ;  /* 0x000000ff27037812 */ /* 0x000fe400078ec0ff */
[----:B------:R-:W-:Y:S02]  /*14430*/  LOP3.LUT R20, R20, R199, RZ, 0x3c, !PT ;  /* 0x000000c714147212 */ /* 0x000fe400078e3cff */
[----:B------:R-:W-:Y:S02]  /*14440*/  LOP3.LUT R21, R21, 0xffffe000, RZ, 0xc0, !PT ;  /* 0xffffe00015157812 */ /* 0x000fe400078ec0ff */
[----:B------:R-:W-:Y:S02]  /*14450*/  PRMT R48, R3, 0x7604, R36 ;  /* 0x0000760403307816 */ /* 0x000fe40000000024 */
[----:B------:R-:W-:Y:S02]  /*14460*/  IADD3 R3, R20, R200, R21 ;  /* 0x000000c814037210 */ /* 0x000fe40007ffe015 */
[----:B------:R-:W-:-:S02]  /*14470*/  SHF.R.U32.HI R38, RZ, 0x8, R4 ;  /* 0x00000008ff267819 */ /* 0x000fc40000011604 */
[----:B------:R-:W-:Y:S02]  /*14480*/  IADD3 R3, R16, R3, RZ ;  /* 0x0000000310037210 */ /* 0x000fe40007ffe0ff */
[----:B------:R-:W-:Y:S02]  /*14490*/  LOP3.LUT R37, R4, 0xff, RZ, 0xc0, !PT ;  /* 0x000000ff04257812 */ /* 0x000fe400078ec0ff */
[----:B------:R-:W-:Y:S01]  /*144a0*/  LOP3.LUT R38, R38, 0xff, RZ, 0xc0, !PT ;  /* 0x000000ff26267812 */ /* 0x000fe200078ec0ff */
[----:B------:R-:W0:Y:S01]  /*144b0*/  LDS.128 R40, [R3+0x14400] ;  /* 0x0144000003287984 */ /* 0x000e220000000c00 */
[----:B------:R-:W-:Y:S02]  /*144c0*/  SHF.R.U32.HI R21, RZ, 0x8, R5 ;  /* 0x00000008ff157819 */ /* 0x000fe40000011605 */
[----:B------:R-:W-:Y:S02]  /*144d0*/  PRMT R53, R38, 0x7604, R37 ;  /* 0x0000760426357816 */ /* 0x000fe40000000025 */
[----:B------:R-:W1:Y:S01]  /*144e0*/  LDS.128 R36, [R236+0x14400] ;  /* 0x01440000ec247984 */ /* 0x000e620000000c00 */
[----:B------:R-:W-:-:S02]  /*144f0*/  SHF.R.U32.HI R50, RZ, 0x8, R6 ;  /* 0x00000008ff327819 */ /* 0x000fc40000011606 */
[----:B------:R-:W-:Y:S02]  /*14500*/  LOP3.LUT R20, R5, 0xff, RZ, 0xc0, !PT ;  /* 0x000000ff05147812 */ /* 0x000fe400078ec0ff */
[----:B------:R-:W-:Y:S02]  /*14510*/  LOP3.LUT R21, R21, 0xff, RZ, 0xc0, !PT ;  /* 0x000000ff15157812 */ /* 0x000fe400078ec0ff */
[----:B------:R-:W-:Y:S02]  /*14520*/  LOP3.LUT R49, R6, 0xff, RZ, 0xc0, !PT ;  /* 0x000000ff06317812 */ /* 0x000fe400078ec0ff */
[----:B------:R-:W-:Y:S02]  /*14530*/  LOP3.LUT R50, R50, 0xff, RZ, 0xc0, !PT ;  /* 0x000000ff32327812 */ /* 0x000fe400078ec0ff */
[----:B------:R-:W-:Y:S02]  /*14540*/  PRMT R20, R21, 0x7604, R20 ;  /* 0x0000760415147816 */ /* 0x000fe40000000014 */
[----:B------:R-:W-:-:S02]  /*14550*/  SHF.R.U32.HI R55, RZ, 0x10, R5 ;  /* 0x00000010ff377819 */ /* 0x000fc40000011605 */
[----:B------:R-:W-:Y:S02]  /*14560*/  SHF.R.U32.HI R21, RZ, 0x10, R25 ;  /* 0x00000010ff157819 */ /* 0x000fe40000011619 */
[----:B------:R-:W-:Y:S01]  /*14570*/  PRMT R57, R50, 0x7604, R49 ;  /* 0x0000760432397816 */ /* 0x000fe20000000031 */
[----:B------:R-:W-:Y:S01]  /*14580*/  IMAD.U32 R55, R55, 0x10000, RZ ;  /* 0x0001000037377824 */ /* 0x000fe200078e00ff */
[----:B------:R-:W-:Y:S01]  /*14590*/  SHF.R.U32.HI R49, RZ, 0x10, R27 ;  /* 0x00000010ff317819 */ /* 0x000fe2000001161b */
[----:B------:R-:W-:Y:S01]  /*145a0*/  IMAD.U32 R21, R21, 0x10000, RZ ;  /* 0x0001000015157824 */ /* 0x000fe200078e00ff */
[----:B------:R-:W-:Y:S02]  /*145b0*/  SHF.R.U32.HI R52, RZ, 0x8, R7 ;  /* 0x00000008ff347819 */ /* 0x000fe40000011607 */
[----:B------:R-:W-:Y:S01]  /*145c0*/  LOP3.LUT R51, R7, 0xff, RZ, 0xc0, !PT ;  /* 0x000000ff07337812 */ /* 0x000fe200078ec0ff */
[----:B------:R-:W-:Y:S01]  /*145d0*/  IMAD.U32 R49, R49, 0x10000, RZ ;  /* 0x0001000031317824 */ /* 0x000fe200078e00ff */
[----:B------:R-:W-:-:S02]  /*145e0*/  LOP3.LUT R52, R52, 0xff, RZ, 0xc0, !PT ;  /* 0x000000ff34347812 */ /* 0x000fc400078ec0ff */
[----:B------:R-:W-:Y:S02]  /*145f0*/  LOP3.LUT R55, R20, 0xff0000, R55, 0xf8, !PT ;  /* 0x00ff000014377812 */ /* 0x000fe400078ef837 */
        /* <DEDUP_REMOVED lines=196> */
.L_x_2514:
[----:B------:R-:W-:Y:S05]  /*15240*/  BSYNC B1 ;  /* 0x0000000000017941 */ /* 0x000fea0003800000 */
.L_x_2513:
[----:B------:R-:W-:Y:S04]  /*15250*/  BSSY B1, `(.L_x_2515) ;  /* 0x0000100000017945 */ /* 0x000fe80003800000 */
[----:B------:R-:W-:Y:S05]  /*15260*/  @P1 BRA `(.L_x_2516) ;  /* 0x0000000c00f81947 */ /* 0x000fea0003800000 */
[----:B0----5:R-:W-:Y:S02]  /*15270*/  SHF.R.U32.HI R3, RZ, 0x8, R28 ;  /* 0x00000008ff037819 */ /* 0x021fe4000001161c */
[----:B------:R-:W-:Y:S02]  /*15280*/  LOP3.LUT R5, R28, 0xff, RZ, 0xc0, !PT ;  /* 0x000000ff1c057812 */ /* 0x000fe400078ec0ff */
[----:B------:R-:W-:Y:S02]  /*15290*/  LOP3.LUT R4, R3, 0xff, RZ, 0xc0, !PT ;  /* 0x000000ff03047812 */ /* 0x000fe400078ec0ff */
[----:B------:R-:W-:Y:S02]  /*152a0*/  LEA.HI R3, R0, R225, RZ, 0x1c ;  /* 0x000000e100037211 */ /* 0x000fe400078fe0ff */
[----:B------:R-:W-:Y:S02]  /*152b0*/  PRMT R21, R4, 0x7604, R5 ;  /* 0x0000760404157816 */ /* 0x000fe40000000005 */
[----:B------:R-:W-:-:S02]  /*152c0*/  SHF.R.S32.HI R4, RZ, 0x1f, R3 ;  /* 0x0000001fff047819 */ /* 0x000fc40000011403 */
[----:B------:R-:W-:Y:S02]  /*152d0*/  SHF.R.U32.HI R6, RZ, 0x8, R29 ;  /* 0x00000008ff067819 */ /* 0x000fe4000001161d */
[----:B------:R-:W-:Y:S01]  /*152e0*/  LEA.HI R5, R4, R3, RZ, 0x2 ;  /* 0x0000000304057211 */ /* 0x000fe200078f10ff */
[----:B------:R-:W-:Y:S01]  /*152f0*/  IMAD.SHL.U32 R3, R3, 0x10, RZ ;  /* 0x0000001003037824 */ /* 0x000fe200078e00ff */
[----:B------:R-:W-:Y:S02]  /*15300*/  SHF.R.U32.HI R26, RZ, 0x8, R31 ;  /* 0x00000008ff1a7819 */ /* 0x000fe4000001161f */
[----:B------:R-:W-:Y:S02]  /*15310*/  SHF.R.U32.HI R24, RZ, 0x8, R8 ;  /* 0x00000008ff187819 */ /* 0x000fe40000011608 */
[----:B------:R-:W-:Y:S02]  /*15320*/  LOP3.LUT R7, R29, 0xff, RZ, 0xc0, !PT ;  /* 0x000000ff1d077812 */ /* 0x000fe400078ec0ff */
[----:B------:R-:W-:-:S02]  /*15330*/  LOP3.LUT R6, R6, 0xff, RZ, 0xc0, !PT ;  /* 0x000000ff06067812 */ /* 0x000fc400078ec0ff */
[----:B------:R-:W-:Y:S02]  /*15340*/  LOP3.LUT R4, R198, 0x30, R3, 0xf8, !PT ;  /* 0x00000030c6047812 */ /* 0x000fe400078ef803 */
[----:B------:R-:W-:Y:S02]  /*15350*/  SHF.L.U32 R5, R5, 0xb, RZ ;  /* 0x0000000b05057819 */ /* 0x000fe400000006ff */
[----:B----4-:R-:W-:Y:S02]  /*15360*/  LOP3.LUT R20, R31, 0xff, RZ, 0xc0, !PT ;  /* 0x000000ff1f147812 */ /* 0x010fe400078ec0ff */
[----:B------:R-:W-:Y:S02]  /*15370*/  LOP3.LUT R25, R8, 0xff, RZ, 0xc0, !PT ;  /* 0x000000ff08197812 */ /* 0x000fe400078ec0ff */
[----:B------:R-:W-:Y:S02]  /*15380*/  LOP3.LUT R3, R26, 0xff, RZ, 0xc0, !PT ;  /* 0x000000ff1a037812 */ /* 0x000fe400078ec0ff */
[----:B------:R-:W-:-:S02]  /*15390*/  LOP3.LUT R24, R24, 0xff, RZ, 0xc0, !PT ;  /* 0x000000ff18187812 */ /* 0x000fc400078ec0ff */
[----:B-1----:R-:W-:Y:S02]  /*153a0*/  PRMT R37, R6, 0x7604, R7 ;  /* 0x0000760406257816 */ /* 0x002fe40000000007 */
[----:B------:R-:W-:Y:S02]  /*153b0*/  LOP3.LUT R4, R4, R199, RZ, 0x3c, !PT ;  /* 0x000000c704047212 */ /* 0x000fe400078e3cff */
[----:B------:R-:W-:Y:S02]  /*153c0*/  LOP3.LUT R5, R5, 0xffffe000, RZ, 0xc0, !PT ;  /* 0xffffe00005057812 */ /* 0x000fe400078ec0ff */
[----:B------:R-:W-:Y:S02]  /*153d0*/  SHF.R.U32.HI R6, RZ, 0x8, R30 ;  /* 0x00000008ff067819 */ /* 0x000fe4000001161e */
[----:B------:R-:W-:Y:S02]  /*153e0*/  PRMT R41, R3, 0x7604, R20 ;  /* 0x0000760403297816 */ /* 0x000fe40000000014 */
[----:B------:R-:W-:-:S02]  /*153f0*/  PRMT R45, R24, 0x7604, R25 ;  /* 0x00007604182d7816 */ /* 0x000fc40000000019 */
[----:B------:R-:W-:Y:S02]  /*15400*/  IADD3 R3, R4, R200, R5 ;  /* 0x000000c804037210 */ /* 0x000fe40007ffe005 */
[----:B------:R-:W-:Y:S02]  /*15410*/  SHF.R.U32.HI R24, RZ, 0x8, R10 ;  /* 0x00000008ff187819 */ /* 0x000fe4000001160a */
[----:B------:R-:W-:Y:S01]  /*15420*/  SHF.R.U32.HI R26, RZ, 0x8, R11 ;  /* 0x00000008ff1a7819 */ /* 0x000fe2000001160b */
[----:B------:R-:W-:Y:S01]  /*15430*/  IMAD.IADD R3, R16, 0x1, R3 ;  /* 0x0000000110037824 */ /* 0x000fe200078e0203 */
[----:B------:R-:W-:Y:S02]  /*15440*/  LOP3.LUT R7, R30, 0xff, RZ, 0xc0, !PT ;  /* 0x000000ff1e077812 */ /* 0x000fe400078ec0ff */
[----:B------:R-:W-:Y:S02]  /*15450*/  LOP3.LUT R6, R6, 0xff, RZ, 0xc0, !PT ;  /* 0x000000ff06067812 */ /* 0x000fe400078ec0ff */
        /* <DEDUP_REMOVED lines=8> */
[----:B------:R-:W0:Y:S01]  /*154e0*/  LDS.128 R4, [R235+0x14400] ;  /* 0x01440000eb047984 */ /* 0x000e220000000c00 */
[----:B------:R-:W-:Y:S02]  /*154f0*/  PRMT R49, R20, 0x7604, R25 ;  /* 0x0000760414317816 */ /* 0x000fe40000000019 */
        /* <DEDUP_REMOVED lines=8> */
[----:B------:R-:W-:Y:S02]  /*15580*/  SHF.R.U32.HI R40, RZ, 0x10, R31 ;  /* 0x00000010ff287819 */ /* 0x000fe4000001161f */
[----:B------:R-:W-:-:S02]  /*15590*/  LOP3.LUT R38, R38, 0xff, RZ, 0xc0, !PT ;  /* 0x000000ff26267812 */ /* 0x000fc400078ec0ff */
[----:B------:R-:W-:Y:S02]  /*155a0*/  PRMT R21, R20, 0x7054, R21 ;  /* 0x0000705414157816 */ /* 0x000fe40000000015 */
[----:B------:R-:W-:Y:S02]  /*155b0*/  PRMT R37, R36, 0x7054, R37 ;  /* 0x0000705424257816 */ /* 0x000fe40000000025 */
[----:B------:R-:W-:Y:S02]  /*155c0*/  LOP3.LUT R40, R40, 0xff, RZ, 0xc0, !PT ;  /* 0x000000ff28287812 */ /* 0x000fe400078ec0ff */
[----:B------:R-:W-:Y:S02]  /*155d0*/  PRMT R39, R38, 0x7054, R39 ;  /* 0x0000705426277816 */ /* 0x000fe40000000027 */
[----:B------:R-:W-:Y:S02]  /*155e0*/  SHF.R.U32.HI R20, RZ, 0x10, R8 ;  /* 0x00000010ff147819 */ /* 0x000fe40000011608 */
[----:B------:R-:W-:-:S02]  /*155f0*/  SHF.R.U32.HI R36, RZ, 0x10, R9 ;  /* 0x00000010ff247819 */ /* 0x000fc40000011609 */
[----:B------:R-:W-:Y:S02]  /*15600*/  SHF.R.U32.HI R38, RZ, 0x10, R10 ;  /* 0x00000010ff267819 */ /* 0x000fe4000001160a */
[----:B------:R-:W-:Y:S02]  /*15610*/  PRMT R43, R40, 0x7054, R41 ;  /* 0x00007054282b7816 */ /* 0x000fe40000000029 */
        /* <DEDUP_REMOVED lines=12> */
[----:B------:R-:W-:Y:S02]  /*156e0*/  PRMT R53, R40, 0x7054, R53 ;  /* 0x0000705428357816 */ /* 0x000fe40000000035 */
[----:B------:R-:W-:Y:S02]  /*156f0*/  LOP3.LUT R8, R51, 0xff000000, R10, 0xf8, !PT ;  /* 0xff00000033087812 */ /* 0x000fe400078ef80a */
[-C--:B0-----:R-:W-:Y:S02]  /*15700*/  F2FP.F16.E4M3.UNPACK_B R29, R7.reuse ;  /* 0x00000007ff1d723e */ /* 0x081fe400020006ff */
[----:B------:R-:W-:-:S02]  /*15710*/  F2FP.F16.E4M3.UNPACK_B R30, R7.H1 ;  /* 0x00000007ff1e723e */ /* 0x000fc400030006ff */
[----:B------:R-:W-:Y:S02]  /*15720*/  LOP3.LUT R40, R21, 0xff000000, R28, 0xf8, !PT ;  /* 0xff00000015287812 */ /* 0x000fe400078ef81c */
[-C--:B------:R-:W-:Y:S02]  /*15730*/  F2FP.F16.E4M3.UNPACK_B R7, R4.reuse ;  /* 0x00000004ff07723e */ /* 0x080fe400020006ff */
[----:B------:R-:W-:Y:S02]  /*15740*/  F2FP.F16.E4M3.UNPACK_B R10, R4.H1 ;  /* 0x00000004ff0a723e */ /* 0x000fe400030006ff */
[----:B------:R-:W-:Y:S02]  /*15750*/  LOP3.LUT R45, R43, 0xff000000, R31, 0xf8, !PT ;  /* 0xff0000002b2d7812 */ /* 0x000fe400078ef81f */
[-C--:B------:R-:W-:Y:S02]  /*15760*/  F2FP.F16.E4M3.UNPACK_B R4, R6.reuse ;  /* 0x00000006ff04723e */ /* 0x080fe400020006ff */
[----:B------:R-:W-:-:S02]  /*15770*/  F2FP.F16.E4M3.UNPACK_B R28, R6.H1 ;  /* 0x00000006ff1c723e */ /* 0x000fc400030006ff */
[----:B------:R-:W-:Y:S02]  /*15780*/  F2FP.F16.E4M3.UNPACK_B R43, R49 ;  /* 0x00000031ff2b723e */ /* 0x000fe400020006ff */
        /* <DEDUP_REMOVED lines=172> */
.L_x_2516:
[----:B------:R-:W-:Y:S05]  /*16250*/  BSYNC B1 ;  /* 0x0000000000017941 */ /* 0x000fea0003800000 */
.L_x_2515:
[----:B------:R-:W-:Y:S05]  /*16260*/  @P2 BRA `(.L_x_2497) ;  /* 0x0000000c00d82947 */ /* 0x000fea0003800000 */
[----:B0-2--5:R-:W-:Y:S02]  /*16270*/  SHF.R.U32.HI R4, RZ, 0x8, R32 ;  /* 0x00000008ff047819 */ /* 0x025fe40000011620 */
        /* <DEDUP_REMOVED lines=8> */
[----:B------:R-:W-:Y:S02]  /*16300*/  LOP3.LUT R7, R34, 0xff, RZ, 0xc0, !PT ;  /* 0x000000ff22077812 */ /* 0x000fe400078ec0ff */
[----:B------:R-:W-:Y:S01]  /*16310*/  LOP3.LUT R8, R8, 0xff, RZ, 0xc0, !PT ;  /* 0x000000ff08087812 */ /* 0x000fe200078ec0ff */
[----:B------:R-:W-:Y:S01]  /*16320*/  IMAD.SHL.U32 R4, R4, 0x800, RZ ;  /* 0x0000080004047824 */ /* 0x000fe200078e00ff */
[----:B------:R-:W-:Y:S02]  /*16330*/  LOP3.LUT R0, R198, 0x30, R3, 0xf8, !PT ;  /* 0x00000030c6007812 */ /* 0x000fe400078ef803 */
[----:B------:R-:W-:-:S02]  /*16340*/  PRMT R25, R8, 0x7604, R7 ;  /* 0x0000760408197816 */ /* 0x000fc40000000007 */
[----:B------:R-:W-:Y:S02]  /*16350*/  SHF.R.U32.HI R6, RZ, 0x8, R33 ;  /* 0x00000008ff067819 */ /* 0x000fe40000011621 */
[----:B------:R-:W-:Y:S02]  /*16360*/  SHF.R.U32.HI R8, RZ, 0x8, R12 ;  /* 0x00000008ff087819 */ /* 0x000fe4000001160c */
[----:B------:R-:W-:Y:S02]  /*16370*/  LOP3.LUT R0, R0, R199, RZ, 0x3c, !PT ;  /* 0x000000c700007212 */ /* 0x000fe400078e3cff */
[----:B------:R-:W-:Y:S02]  /*16380*/  LOP3.LUT R3, R4, 0xffffe000, RZ, 0xc0, !PT ;  /* 0xffffe00004037812 */ /* 0x000fe400078ec0ff */
[----:B------:R-:W-:Y:S02]  /*16390*/  LOP3.LUT R5, R33, 0xff, RZ, 0xc0, !PT ;  /* 0x000000ff21057812 */ /* 0x000fe400078ec0ff */
[----:B------:R-:W-:-:S02]  /*163a0*/  LOP3.LUT R6, R6, 0xff, RZ, 0xc0, !PT ;  /* 0x000000ff06067812 */ /* 0x000fc400078ec0ff */
[----:B------:R-:W-:Y:S02]  /*163b0*/  LOP3.LUT R7, R12, 0xff, RZ, 0xc0, !PT ;  /* 0x000000ff0c077812 */ /* 0x000fe400078ec0ff */
[----:B------:R-:W-:Y:S02]  /*163c0*/  LOP3.LUT R8, R8, 0xff, RZ, 0xc0, !PT ;  /* 0x000000ff08087812 */ /* 0x000fe400078ec0ff */
[----:B------:R-:W-:Y:S02]  /*163d0*/  IADD3 R3, R0, R200, R3 ;  /* 0x000000c800037210 */ /* 0x000fe40007ffe003 */
[----:B----4-:R-:W-:Y:S02]  /*163e0*/  PRMT R20, R6, 0x7604, R5 ;  /* 0x0000760406147816 */ /* 0x010fe40000000005 */
[----:B------:R-:W-:Y:S01]  /*163f0*/  PRMT R31, R8, 0x7604, R7 ;  /* 0x00007604081f7816 */ /* 0x000fe20000000007 */
[----:B------:R-:W-:Y:S01]  /*16400*/  IMAD.IADD R0, R16, 0x1, R3 ;  /* 0x0000000110007824 */ /* 0x000fe200078e0203 */
[----:B------:R-:W-:-:S02]  /*16410*/  SHF.R.U32.HI R6, RZ, 0x8, R35 ;  /* 0x00000008ff067819 */ /* 0x000fc40000011623 */
[----:B------:R-:W-:Y:S02]  /*16420*/  SHF.R.U32.HI R8, RZ, 0x8, R13 ;  /* 0x00000008ff087819 */ /* 0x000fe4000001160d */
        /* <DEDUP_REMOVED lines=14> */
[----:B------:R-:W-:Y:S02]  /*16510*/  SHF.R.U32.HI R3, RZ, 0x10, R33 ;  /* 0x00000010ff037819 */ /* 0x000fe40000011621 */
[----:B------:R-:W-:Y:S01]  /*16520*/  LOP3.LUT R27, R14, 0xff, RZ, 0xc0, !PT ;  /* 0x000000ff0e1b7812 */ /* 0x000fe200078ec0ff */
[----:B------:R-:W-:Y:S01]  /*16530*/  IMAD.U32 R29, R29, 0x10000, RZ ;  /* 0x000100001d1d7824 */ /* 0x000fe200078e00ff */
[----:B------:R-:W-:Y:S01]  /*16540*/  LOP3.LUT R28, R28, 0xff, RZ, 0xc0, !PT ;  /* 0x000000ff1c1c7812 */ /* 0x000fe200078ec0ff */
[----:B------:R-:W-:Y:S01]  /*16550*/  IMAD.U32 R3, R3, 0x10000, RZ ;  /* 0x0001000003037824 */ /* 0x000fe200078e00ff */
[----:B-1----:R-:W-:Y:S02]  /*16560*/  SHF.R.U32.HI R41, RZ, 0x10, R15 ;  /* 0x00000010ff297819 */ /* 0x002fe4000001160f */
[----:B------:R-:W-:Y:S02]  /*16570*/  PRMT R39, R28, 0x7604, R27 ;  /* 0x000076041c277816 */ /* 0x000fe4000000001b */
[----:B------:R-:W-:Y:S01]  /*16580*/  SHF.R.U32.HI R27, RZ, 0x10, R35 ;  /* 0x00000010ff1b7819 */ /* 0x000fe20000011623 */
[----:B------:R-:W-:Y:S01]  /*16590*/  IMAD.U32 R41, R41, 0x10000, RZ ;  /* 0x0001000029297824 */ /* 0x000fe200078e00ff */
[----:B------:R-:W-:-:S02]  /*165a0*/  LOP3.LUT R21, R21, 0xff0000, R32, 0xf8, !PT ;  /* 0x00ff000015157812 */ /* 0x000fc400078ef820 */
[----:B------:R-:W-:Y:S02]  /*165b0*/  LOP3.LUT R37, R26, 0xff0000, R29, 0xf8, !PT ;  /* 0x00ff00001a257812 */ /* 0x000fe400078ef81d */
[----:B------:R-:W-:Y:S02]  /*165c0*/  LOP3.LUT R3, R20, 0xff0000, R3, 0xf8, !PT ;  /* 0x00ff000014037812 */ /* 0x000fe400078ef803 */
[----:B------:R-:W-:Y:S02]  /*165d0*/  SHF.L.U32 R27, R27, 0x10, RZ ;  /* 0x000000101b1b7819 */ /* 0x000fe400000006ff */
        /* <DEDUP_REMOVED lines=8> */
[----:B0-----:R-:W-:-:S02]  /*16660*/  F2FP.F16.E4M3.UNPACK_B R21, R9 ;  /* 0x00000009ff15723e */ /* 0x001fc400020006ff */
        /* <DEDUP_REMOVED lines=182> */
.L_x_2497:
[----:B------:R-:W-:Y:S05]  /*171d0*/  BSYNC B0 ;  /* 0x0000000000007941 */ /* 0x000fea0003800000 */
.L_x_2490:
        /* <DEDUP_REMOVED lines=8> */
.L_x_2488:
[----:B0-23--:R-:W-:-:S05]  /*17260*/  IMAD.U32 R0, RZ, RZ, UR53 ;  /* 0x00000035ff007e24 */ /* 0x00dfca000f8e00ff */
[----:B------:R-:W-:-:S13]  /*17270*/  ISETP.NE.AND P1, PT, R0, 0x3, PT ;  /* 0x000000030000780c */ /* 0x000fda0003f25270 */
[----:B------:R-:W-:Y:S05]  /*17280*/  @!P1 BRA `(.L_x_2517) ;  /* 0x0000000000049947 */ /* 0x000fea0003800000 */
[----:B------:R-:W-:Y:S01]  /*17290*/  BPT.TRAP 0x1 ;  /* 0x000000040000795c */ /* 0x000fe20000300000 */
.L_x_2517:
[----:B-1----:R-:W-:Y:S01]  /*172a0*/  IMAD R3, R189, 0x8, R16 ;  /* 0x00000008bd037824 */ /* 0x002fe200078e0210 */
[----:B------:R-:W-:-:S04]  /*172b0*/  SHF.L.U32 R0, R190, 0x1f, RZ ;  /* 0x0000001fbe007819 */ /* 0x000fc800000006ff */
[----:B------:R0:W1:Y:S01]  /*172c0*/  SYNCS.PHASECHK.TRANS64.TRYWAIT P0, [R3+URZ+0x29830], R0 ;  /* 0x02983000030075a7 */ /* 0x000062000800017f */
[----:B------:R-:W-:Y:S05]  /*172d0*/  @!P1 BRA `(.L_x_2518) ;  /* 0x0000000000049947 */ /* 0x000fea0003800000 */
[----:B------:R-:W-:Y:S01]  /*172e0*/  BPT.TRAP 0x1 ;  /* 0x000000040000795c */ /* 0x000fe20000300000 */
.L_x_2518:
[----:B----45:R-:W2:Y:S02]  /*172f0*/  S2R R4, SR_TID.X ;  /* 0x0000000000047919 */ /* 0x030ea40000002100 */
[----:B--2---:R-:W-:-:S04]  /*17300*/  LOP3.LUT R4, R4, 0x7f, RZ, 0xc0, !PT ;  /* 0x0000007f04047812 */ /* 0x004fc800078ec0ff */
[----:B------:R-:W-:Y:S01]  /*17310*/  ISETP.NE.AND P2, PT, R4, RZ, PT ;  /* 0x000000ff0400720c */ /* 0x000fe20003f45270 */
[----:B-1----:R-:W-:-:S12]  /*17320*/  @P0 BRA `(.L_x_2519) ;  /* 0x0000000000080947 */ /* 0x002fd80003800000 */
[----:B------:R-:W1:Y:S02]  /*17330*/  SYNCS.PHASECHK.TRANS64.TRYWAIT P0, [R3+URZ+0x29830], R0 ;  /* 0x02983000030075a7 */ /* 0x000e64000800017f */
[----:B-1----:R-:W-:Y:S05]  /*17340*/  @!P0 BRA `(.L_x_2520) ;  /* 0x0000014c00048947 */ /* 0x002fea0003800000 */
.L_x_2519:
        /* <DEDUP_REMOVED lines=16> */
[----:B------:R-:W-:Y:S01]  /*17450*/  IMAD.MOV.U32 R11, RZ, RZ, -0x7fffffe0 ;  /* 0x80000020ff0b7424 */ /* 0x000fe200078e00ff */
[----:B------:R-:W-:Y:S01]  /*17460*/  UMOV UR9, UR25 ;  /* 0x0000001900097c82 */ /* 0x000fe20008000000 */
[----:B------:R-:W-:Y:S01]  /*17470*/  R2UR UR19, R9 ;  /* 0x00000000091372ca */ /* 0x000fe200000e0000 */
[----:B------:R-:W-:Y:S01]  /*17480*/  IMAD R6, R189, 0x780, R5 ;  /* 0x00000780bd067824 */ /* 0x000fe200078e0205 */
[----:B------:R-:W-:Y:S01]  /*17490*/  UMOV UR13, UR25 ;  /* 0x00000019000d7c82 */ /* 0x000fe20008000000 */
[----:B------:R-:W-:Y:S01]  /*174a0*/  R2UR UR11, R11 ;  /* 0x000000000b0b72ca */ /* 0x000fe200000e0000 */
[----:B------:R-:W-:Y:S01]  /*174b0*/  UMOV UR4, UR24 ;  /* 0x0000001800047c82 */ /* 0x000fe20008000000 */
[C---:B------:R-:W-:Y:S01]  /*174c0*/  VIADD R8, R6.reuse, 0x80 ;  /* 0x0000008006087836 */ /* 0x040fe20000000000 */
[C---:B------:R-:W-:Y:S01]  /*174d0*/  R2UR UR26, R6.reuse ;  /* 0x00000000061a72ca */ /* 0x040fe200000e0000 */
[----:B------:R-:W-:Y:S01]  /*174e0*/  UMOV UR16, UR24 ;  /* 0x0000001800107c82 */ /* 0x000fe20008000000 */
[----:B------:R-:W-:Y:S01]  /*174f0*/  VIADD R10, R6, 0x180 ;  /* 0x00000180060a7836 */ /* 0x000fe20000000000 */
[----:B------:R-:W-:Y:S01]  /*17500*/  UMOV UR8, UR24 ;  /* 0x0000001800087c82 */ /* 0x000fe20008000000 */
[----:B------:R-:W-:Y:S01]  /*17510*/  R2UR UR6, R8 ;  /* 0x00000000080672ca */ /* 0x000fe200000e0000 */
[----:B------:R-:W-:Y:S01]  /*17520*/  VIADD R8, R6, 0x100 ;  /* 0x0000010006087836 */ /* 0x000fe20000000000 */
[----:B------:R-:W-:Y:S01]  /*17530*/  UMOV UR12, UR24 ;  /* 0x00000018000c7c82 */ /* 0x000fe20008000000 */
[----:B------:R-:W-:Y:S01]  /*17540*/  R2UR UR10, R10 ;  /* 0x000000000a0a72ca */ /* 0x000fe200000e0000 */
[----:B------:R-:W-:Y:S01]  /*17550*/  IMAD.MOV.U32 R9, RZ, RZ, -0x7fffffe0 ;  /* 0x80000020ff097424 */ /* 0x000fe200078e00ff */
[----:B------:R-:W0:Y:S01]  /*17560*/  LDC R0, c[0x0][0x448] ;  /* 0x00011200ff007b82 */ /* 0x000e220000000800 */
[----:B------:R-:W-:Y:S01]  /*17570*/  R2UR UR18, R8 ;  /* 0x00000000081272ca */ /* 0x000fe200000e0000 */
[C---:B------:R-:W-:Y:S01]  /*17580*/  VIADD R10, R6.reuse, 0x2 ;  /* 0x00000002060a7836 */ /* 0x040fe20000000000 */
[----:B------:R-:W-:Y:S01]  /*17590*/  IADD3 R8, R6, 0x200, RZ ;  /* 0x0000020006087810 */ /* 0x000fe20007ffe0ff */
[----:B------:R-:W-:Y:S01]  /*175a0*/  QGMMA.64x32x32.F32.E4M3.E4M3 R88, gdesc[UR24], RZ, !UPT, gsb0 ;  /* 0x00600000185879f3 */ /* 0x000fe2000c0008ff */
[----:B------:R-:W-:Y:S01]  /*175b0*/  R2UR UR15, R9 ;  /* 0x00000000090f72ca */ /* 0x000fe200000e0000 */
[----:B------:R-:W-:Y:S01]  /*175c0*/  IMAD.MOV.U32 R11, RZ, RZ, -0x7fffffe0 ;  /* 0x80000020ff0b7424 */ /* 0x000fe200078e00ff */
[----:B------:R-:W-:Y:S01]  /*175d0*/  R2UR UR14, R8 ;  /* 0x00000000080e72ca */ /* 0x000fe200000e0000 */
[C---:B------:R-:W-:Y:S01]  /*175e0*/  VIADD R8, R6.reuse, 0x82 ;  /* 0x0000008206087836 */ /* 0x040fe20000000000 */
[----:B------:R-:W-:Y:S01]  /*175f0*/  MOV R9, 0x80000020 ;  /* 0x8000002000097802 */ /* 0x000fe20000000f00 */
[----:B------:R-:W-:-:S02]  /*17600*/  VIADD R12, R6, 0x582 ;  /* 0x00000582060c7836 */ /* 0x000fc40000000000 */
[----:B------:R-:W-:Y:S02]  /*17610*/  IMAD.MOV.U32 R13, RZ, RZ, -0x7fffffe0 ;  /* 0x80000020ff0d7424 */ /* 0x000fe400078e00ff */
[----:B------:R-:W-:Y:S02]  /*17620*/  VIADD R14, R6, 0x682 ;  /* 0x00000682060e7836 */ /* 0x000fe40000000000 */
[----:B------:R-:W-:Y:S02]  /*17630*/  IMAD.MOV.U32 R15, RZ, RZ, -0x7fffffe0 ;  /* 0x80000020ff0f7424 */ /* 0x000fe400078e00ff */
[----:B------:R-:W-:-:S05]  /*17640*/  @!P2 VIADD R3, R3, 0x29840 ;  /* 0x000298400303a836 */ /* 0x000fca0000000000 */
[----:B------:R-:W-:Y:S02]  /*17650*/  @!P2 PRMT R3, RZ, 0x654, R3 ;  /* 0x00000654ff03a816 */ /* 0x000fe40000000003 */
[----:B0-----:R-:W-:-:S13]  /*17660*/  ISETP.NE.AND P0, PT, R0, 0x1, PT ;  /* 0x000000010000780c */ /* 0x001fda0003f05270 */
[----:B------:R-:W0:Y:S01]  /*17670*/  @P0 LDC R7, c[0x0][0x44c] ;  /* 0x00011300ff070b82 */ /* 0x000e220000000800 */
[----:B------:R-:W-:Y:S02]  /*17680*/  WARPGROUP.DEPBAR.LE gsb0, 0x0 ;  /* 0x00008000000079c5 */ /* 0x000fe40000010000 */
[----:B------:R-:W-:-:S06]  /*17690*/  WARPGROUP.ARRIVE ;  /* 0x00000000000079c5 */ /* 0x000fcc0000000000 */
[----:B------:R-:W-:Y:S01]  /*176a0*/  QGMMA.64x32x32.F32.E4M3.E4M3 R72, gdesc[UR4], RZ, !UPT, gsb0 ;  /* 0x00600000044879f3 */ /* 0x000fe2000c0008ff */
[----:B------:R-:W-:Y:S01]  /*176b0*/  R2UR UR6, R10 ;  /* 0x000000000a0672ca */ /* 0x000fe200000e0000 */
[----:B------:R-:W-:Y:S01]  /*176c0*/  UIADD3 UR4, UR24, 0x2, URZ ;  /* 0x0000000218047890 */ /* 0x000fe2000fffe03f */
[----:B------:R-:W-:Y:S01]  /*176d0*/  R2UR UR7, R11 ;  /* 0x000000000b0772ca */ /* 0x000fe200000e0000 */
[----:B------:R-:W-:Y:S01]  /*176e0*/  UMOV UR5, 0x80000020 ;  /* 0x8000002000057882 */ /* 0x000fe20000000000 */
[----:B------:R-:W-:Y:S02]  /*176f0*/  VIADD R10, R6, 0x182 ;  /* 0x00000182060a7836 */ /* 0x000fe40000000000 */
[----:B------:R-:W-:Y:S01]  /*17700*/  IMAD.MOV.U32 R11, RZ, RZ, -0x7fffffe0 ;  /* 0x80000020ff0b7424 */ /* 0x000fe200078e00ff */
[----:B------:R-:W-:Y:S02]  /*17710*/  WARPGROUP.DEPBAR.LE gsb0, 0x0 ;  /* 0x00008000000079c5 */ /* 0x000fe40000010000 */
[----:B------:R-:W-:-:S06]  /*17720*/  WARPGROUP.ARRIVE ;  /* 0x00000000000079c5 */ /* 0x000fcc0000000000 */
[----:B------:R-:W-:Y:S01]  /*17730*/  QGMMA.64x32x32.F32.E4M3.E4M3 R56, gdesc[UR16], RZ, !UPT, gsb0 ;  /* 0x00600000103879f3 */ /* 0x000fe2000c0008ff */
[----:B------:R-:W-:Y:S01]  /*17740*/  UMOV UR16, UR4 ;  /* 0x0000000400107c82 */ /* 0x000fe20008000000 */
[----:B------:R-:W-:Y:S01]  /*17750*/  UMOV UR17, UR5 ;  /* 0x0000000500117c82 */ /* 0x000fe20008000000 */
[----:B------:R-:W-:Y:S02]  /*17760*/  WARPGROUP.DEPBAR.LE gsb0, 0x0 ;  /* 0x00008000000079c5 */ /* 0x000fe40000010000 */
[----:B------:R-:W-:-:S06]  /*17770*/  WARPGROUP.ARRIVE ;  /* 0x00000000000079c5 */ /* 0x000fcc0000000000 */
[----:B------:R-:W-:Y:S01]  /*17780*/  QGMMA.64x32x32.F32.E4M3.E4M3 R40, gdesc[UR8], RZ, !UPT, gsb0 ;  /* 0x00600000082879f3 */ /* 0x000fe2000c0008ff */
[----:B------:R-:W-:Y:S01]  /*17790*/  UIADD3 UR8, UR24, 0x200, URZ ;  /* 0x0000020018087890 */ /* 0x000fe2000fffe03f */
[----:B------:R-:W-:Y:S02]  /*177a0*/  UMOV UR9, 0x80000020 ;  /* 0x8000002000097882 */ /* 0x000fe40000000000 */
[----:B------:R-:W-:-:S04]  /*177b0*/  UMOV UR21, UR9 ;  /* 0x0000000900157c82 */ /* 0x000fc80008000000 */
[----:B------:R-:W-:Y:S01]  /*177c0*/  UMOV UR20, UR8 ;  /* 0x0000000800147c82 */ /* 0x000fe20008000000 */
        /* <DEDUP_REMOVED lines=8> */
[----:B------:R-:W-:-:S04]  /*17850*/  IADD3 R10, R6, 0x280, RZ ;  /* 0x00000280060a7810 */ /* 0x000fc80007ffe0ff */
[----:B------:R-:W-:Y:S02]  /*17860*/  R2UR UR10, R10 ;  /* 0x000000000a0a72ca */ /* 0x000fe400000e0000 */
[----:B------:R-:W-:Y:S01]  /*17870*/  R2UR UR11, R11 ;  /* 0x000000000b0b72ca */ /* 0x000fe200000e0000 */
[----:B------:R-:W-:Y:S01]  /*17880*/  IMAD.MOV.U32 R11, RZ, RZ, -0x7fffffe0 ;  /* 0x80000020ff0b7424 */ /* 0x000fe200078e00ff */
[----:B------:R-:W-:Y:S01]  /*17890*/  IADD3 R10, R6, 0x400, RZ ;  /* 0x00000400060a7810 */ /* 0x000fe20007ffe0ff */
        /* <DEDUP_REMOVED lines=8> */
[----:B------:R-:W-:-:S09]  /*17920*/  WARPGROUP.ARRIVE ;  /* 0x00000000000079c5 */ /* 0x000fd20000000000 */
        /* <DEDUP_REMOVED lines=15> */
[----:B------:R-:W-:Y:S01]  /*17a20*/  UIADD3 UR12, UR24, 0x202, URZ ;  /* 0x00000202180c7890 */ /* 0x000fe2000fffe03f */
[----:B------:R-:W-:Y:S02]  /*17a30*/  UMOV UR13, 0x80000020 ;  /* 0x80000020000d7882 */ /* 0x000fe40000000000 */
[----:B------:R-:W-:-:S04]  /*17a40*/  UMOV UR29, UR13 ;  /* 0x0000000d001d7c82 */ /* 0x000fc80008000000 */
        /* <DEDUP_REMOVED lines=8> */
[----:B------:R-:W-:Y:S01]  /*17ad0*/  VIADD R10, R6, 0x282 ;  /* 0x00000282060a7836 */ /* 0x000fe20000000000 */
[----:B------:R-:W-:-:S04]  /*17ae0*/  MOV R11, 0x80000020 ;  /* 0x80000020000b7802 */ /* 0x000fc80000000f00 */
        /* <DEDUP_REMOVED lines=55> */
[----:B------:R-:W-:Y:S02]  /*17e60*/  R2UR UR14, R8 ;  /* 0x00000000080e72ca */ /* 0x000fe400000e0000 */
[----:B------:R-:W-:Y:S01]  /*17e70*/  R2UR UR15, R9 ;  /* 0x00000000090f72ca */ /* 0x000fe200000e0000 */
[----:B------:R-:W-:Y:S01]  /*17e80*/  IMAD.MOV.U32 R9, RZ, RZ, -0x7fffffe0 ;  /* 0x80000020ff097424 */ /* 0x000fe200078e00ff */
[----:B------:R-:W-:-:S04]  /*17e90*/  IADD3 R8, R6, 0x482, RZ ;  /* 0x0000048206087810 */ /* 0x000fc80007ffe0ff */
[----:B------:R-:W-:Y:S01]  /*17ea0*/  R2UR UR30, R8 ;  /* 0x00000000081e72ca */ /* 0x000fe200000e0000 */
[----:B------:R-:W-:Y:S01]  /*17eb0*/  VIADD R8, R6, 0x580 ;  /* 0x0000058006087836 */ /* 0x000fe20000000000 */
[----:B------:R-:W-:Y:S02]  /*17ec0*/  R2UR UR31, R9 ;  /* 0x00000000091f72ca */ /* 0x000fe400000e0000 */
[----:B------:R-:W-:Y:S01]  /*17ed0*/  MOV R9, 0x80000020 ;  /* 0x8000002000097802 */ /* 0x000fe20000000f00 */
        /* <DEDUP_REMOVED lines=18> */
[----:B------:R-:W-:Y:S01]  /*18000*/  IMAD.IADD R10, R211, 0x1, R203 ;  /* 0x00000001d30a7824 */ /* 0x000fe200078e02cb */
[----:B------:R-:W-:-:S03]  /*18010*/  R2UR UR23, R11 ;  /* 0x000000000b1772ca */ /* 0x000fc600000e0000 */
[----:B0-----:R-:W-:Y:S01]  /*18020*/  @P0 IMAD.HI.U32 R0, R10, R7, RZ ;  /* 0x000000070a000227 */ /* 0x001fe200078e00ff */
[----:B------:R-:W-:-:S05]  /*18030*/  MOV R7, 0xffffff60 ;  /* 0xffffff6000077802 */ /* 0x000fca0000000f00 */
[----:B------:R-:W-:-:S04]  /*18040*/  IMAD R7, R162, R7, 0xa1 ;  /* 0x000000a1a2077424 */ /* 0x000fc800078e0207 */
[----:B------:R-:W-:Y:S01]  /*18050*/  IMAD R7, R210, -0x2, R7 ;  /* 0xfffffffed2077824 */ /* 0x000fe200078e0207 */
        /* <DEDUP_REMOVED lines=15> */
[C---:B------:R-:W-:Y:S01]  /*18150*/  VIADD R8, R6.reuse, 0x602 ;  /* 0x0000060206087836 */ /* 0x040fe20000000000 */
[----:B------:R-:W-:Y:S02]  /*18160*/  R2UR UR35, R9 ;  /* 0x00000000092372ca */ /* 0x000fe400000e0000 */
[----:B------:R-:W0:Y:S01]  /*18170*/  @P0 LDC R9, c[0x0][0x450] ;  /* 0x00011400ff090b82 */ /* 0x000e220000000800 */
[----:B------:R-:W-:Y:S02]  /*18180*/  IADD3 R6, R6, 0x702, RZ ;  /* 0x0000070206067810 */ /* 0x000fe40007ffe0ff */
[----:B0-----:R-:W-:Y:S01]  /*18190*/  @P0 SHF.R.U32.HI R10, RZ, R9, R0 ;  /* 0x00000009ff0a0219 */ /* 0x001fe20000011600 */
[----:B------:R-:W-:Y:S02]  /*181a0*/  IMAD.MOV.U32 R9, RZ, RZ, -0x7fffffe0 ;  /* 0x80000020ff097424 */ /* 0x000fe400078e00ff */
[----:B------:R-:W-:-:S02]  /*181b0*/  IMAD R0, R162, -0xa0, R205 ;  /* 0xffffff60a2007824 */ /* 0x000fc400078e02cd */
[----:B------:R-:W0:Y:S02]  /*181c0*/  SHFL.IDX PT, R4, R10, RZ, 0x1c1f ;  /* 0x001c1fff0a047589 */ /* 0x000e2400000e0000 */
[----:B------:R-:W-:Y:S02]  /*181d0*/  VIADD R11, R0, 0xa0 ;  /* 0x000000a0000b7836 */ /* 0x000fe40000000000 */
[----:B------:R-:W-:Y:S02]  /*181e0*/  SHFL.IDX PT, R10, R10, 0x1, 0x1c1f ;  /* 0x003c1f000a0a7f89 */ /* 0x000fe400000e0000 */
[----:B------:R-:W-:Y:S01]  /*181f0*/  IMAD R11, R210, -0x2, R11 ;  /* 0xfffffffed20b7824 */ /* 0x000fe200078e020b */
        /* <DEDUP_REMOVED lines=12> */
[----:B------:R-:W-:Y:S02]  /*182c0*/  R2UR UR22, R12 ;  /* 0x000000000c1672ca */ /* 0x000fe400000e0000 */
[----:B------:R-:W-:Y:S02]  /*182d0*/  R2UR UR23, R13 ;  /* 0x000000000d1772ca */ /* 0x000fe400000e0000 */
[----:B------:R-:W-:-:S04]  /*182e0*/  IADD3 R12, -R204, R7, R205 ;  /* 0x00000007cc0c7210 */ /* 0x000fc80007ffe1cd */
[----:B0-----:R-:W-:-:S04]  /*182f0*/  VIADDMNMX R0, R4, R12, R11, PT ;  /* 0x0000000c04007246 */ /* 0x001fc8000380010b */
[C---:B------:R-:W-:Y:S02]  /*18300*/  ISETP.GT.AND P4, PT, R0.reuse, RZ, PT ;  /* 0x000000ff0000720c */ /* 0x040fe40003f84270 */
[C---:B------:R-:W-:Y:S02]  /*18310*/  ISETP.GT.AND P5, PT, R0.reuse, 0x1, PT ;  /* 0x000000010000780c */ /* 0x040fe40003fa4270 */
[----:B------:R-:W-:Y:S01]  /*18320*/  ISETP.GT.AND P3, PT, R0, 0x8, PT ;  /* 0x000000080000780c */ /* 0x000fe20003f64270 */
[----:B------:R-:W-:Y:S02]  /*18330*/  WARPGROUP.DEPBAR.LE gsb0, 0x0 ;  /* 0x00008000000079c5 */ /* 0x000fe40000010000 */
[----:B------:R-:W-:Y:S01]  /*18340*/  WARPGROUP.ARRIVE ;  /* 0x00000000000079c5 */ /* 0x000fe20000000000 */
[----:B------:R-:W-:Y:S02]  /*18350*/  FSEL R4, R88, -INF , P4 ;  /* 0xff80000058047808 */ /* 0x000fe40002000000 */
[----:B------:R-:W-:-:S02]  /*18360*/  FSEL R104, R89, -INF , P5 ;  /* 0xff80000059687808 */ /* 0x000fc40002800000 */
[----:B------:R-:W-:Y:S01]  /*18370*/  ISETP.GT.AND P4, PT, R0, 0x9, PT ;  /* 0x000000090000780c */ /* 0x000fe20003f84270 */
[----:B------:R-:W-:Y:S01]  /*18380*/  QGMMA.64x32x32.F32.E4M3.E4M3 R72, gdesc[UR20], R72, gsb0 ;  /* 0x00600000144879f3 */ /* 0x000fe20008000848 */
[----:B------:R-:W-:Y:S02]  /*18390*/  R2UR UR22, R8 ;  /* 0x00000000081672ca */ /* 0x000fe400000e0000 */
[----:B------:R-:W-:Y:S02]  /*183a0*/  R2UR UR23, R9 ;  /* 0x00000000091772ca */ /* 0x000fe400000e0000 */
        /* <DEDUP_REMOVED lines=16> */
[----:B------:R-:W-:Y:S01]  /*184b0*/  ISETP.GT.AND P4, PT, R0, 0x21, PT ;  /* 0x000000210000780c */ /* 0x000fe20003f84270 */
[----:B------:R-:W-:Y:S02]  /*184c0*/  WARPGROUP.DEPBAR.LE gsb0, 0x0 ;  /* 0x00008000000079c5 */ /* 0x000fe40000010000 */
[----:B------:R-:W-:Y:S01]  /*184d0*/  WARPGROUP.ARRIVE ;  /* 0x00000000000079c5 */ /* 0x000fe20000000000 */
[----:B------:R-:W-:Y:S02]  /*184e0*/  FSEL R89, R72, -INF , P3 ;  /* 0xff80000048597808 */ /* 0x000fe40001800000 */
[----:B------:R-:W-:-:S03]  /*184f0*/  ISETP.GT.AND P3, PT, R0, 0x28, PT ;  /* 0x000000280000780c */ /* 0x000fc60003f64270 */
[----:B------:R-:W-:Y:S01]  /*18500*/  QGMMA.64x32x32.F32.E4M3.E4M3 R56, gdesc[UR20], R56, gsb0 ;  /* 0x00600000143879f3 */ /* 0x000fe20008000838 */
[----:B------:R-:W-:Y:S02]  /*18510*/  R2UR UR22, R14 ;  /* 0x000000000e1672ca */ /* 0x000fe400000e0000 */
[----:B------:R-:W-:Y:S02]  /*18520*/  R2UR UR23, R15 ;  /* 0x000000000f1772ca */ /* 0x000fe400000e0000 */
[----:B------:R-:W-:Y:S02]  /*18530*/  FMNMX.FTZ R14, R100, R7, !PT ;  /* 0x00000007640e7209 */ /* 0x000fe40007810000 */
[----:B------:R-:W-:Y:S02]  /*18540*/  FSEL R15, R73, -INF , P4 ;  /* 0xff800000490f7808 */ /* 0x000fe40002000000 */
[----:B------:R-:W-:Y:S02]  /*18550*/  FMNMX.FTZ R14, R101, R14, !PT ;  /* 0x0000000e650e7209 */ /* 0x000fe40007810000 */
[----:B------:R-:W-:-:S02]  /*18560*/  ISETP.GT.AND P4, PT, R0, 0x29, PT ;  /* 0x000000290000780c */ /* 0x000fc40003f84270 */
[----:B------:R-:W-:Y:S02]  /*18570*/  FMNMX.FTZ R14, R89, R14, !PT ;  /* 0x0000000e590e7209 */ /* 0x000fe40007810000 */
[----:B------:R-:W-:Y:S02]  /*18580*/  FSEL R93, R76, -INF , P3 ;  /* 0xff8000004c5d7808 */ /* 0x000fe40001800000 */
[----:B------:R-:W-:Y:S02]  /*18590*/  FMNMX.FTZ R14, R15, R14, !PT ;  /* 0x0000000e0f0e7209 */ /* 0x000fe40007810000 */
[----:B------:R-:W-:Y:S02]  /*185a0*/  ISETP.GT.AND P3, PT, R0, 0x30, PT ;  /* 0x000000300000780c */ /* 0x000fe40003f64270 */
[----:B------:R-:W-:Y:S02]  /*185b0*/  FSEL R72, R77, -INF , P4 ;  /* 0xff8000004d487808 */ /* 0x000fe40002000000 */
[----:B------:R-:W-:-:S02]  /*185c0*/  FMNMX.FTZ R7, R93, R14, !PT ;  /* 0x0000000e5d077209 */ /* 0x000fc40007810000 */
[----:B------:R-:W-:Y:S02]  /*185d0*/  ISETP.GT.AND P4, PT, R0, 0x31, PT ;  /* 0x000000310000780c */ /* 0x000fe40003f84270 */
[----:B------:R-:W-:Y:S02]  /*185e0*/  FSEL R88, R80, -INF , P3 ;  /* 0xff80000050587808 */ /* 0x000fe40001800000 */
[----:B------:R-:W-:Y:S01]  /*185f0*/  FMNMX.FTZ R9, R72, R7, !PT ;  /* 0x0000000748097209 */ /* 0x000fe20007810000 */
[----:B------:R-:W-:Y:S01]  /*18600*/  IMAD.MOV.U32 R7, RZ, RZ, -0x7fffffe0 ;  /* 0x80000020ff077424 */ /* 0x000fe200078e00ff */
[----:B------:R-:W-:Y:S02]  /*18610*/  ISETP.GT.AND P3, PT, R0, 0x38, PT ;  /* 0x000000380000780c */ /* 0x000fe40003f64270 */
[----:B------:R-:W-:Y:S02]  /*18620*/  FSEL R80, R81, -INF , P4 ;  /* 0xff80000051507808 */ /* 0x000fe40002000000 */
[----:B------:R-:W-:-:S02]  /*18630*/  FMNMX.FTZ R9, R88, R9, !PT ;  /* 0x0000000958097209 */ /* 0x000fc40007810000 */
[----:B------:R-:W-:Y:S02]  /*18640*/  ISETP.GT.AND P4, PT, R0, 0x39, PT ;  /* 0x000000390000780c */ /* 0x000fe40003f84270 */
[----:B------:R-:W-:Y:S02]  /*18650*/  FSEL R84, R84, -INF , P3 ;  /* 0xff80000054547808 */ /* 0x000fe40001800000 */
[----:B------:R-:W-:Y:S02]  /*18660*/  FMNMX.FTZ R9, R80, R9, !PT ;  /* 0x0000000950097209 */ /* 0x000fe40007810000 */
[C---:B------:R-:W-:Y:S02]  /*18670*/  ISETP.GT.AND P3, PT, R0.reuse, 0x40, PT ;  /* 0x000000400000780c */ /* 0x040fe40003f64270 */
        /* <DEDUP_REMOVED lines=8> */
[----:B------:R-:W-:Y:S02]  /*18700*/  R2UR UR22, R6 ;  /* 0x00000000061672ca */ /* 0x000fe400000e0000 */
[----:B------:R-:W-:Y:S02]  /*18710*/  R2UR UR23, R7 ;  /* 0x00000000071772ca */ /* 0x000fe400000e0000 */
        /* <DEDUP_REMOVED lines=29> */
[----:B------:R-:W-:Y:S02]  /*188f0*/  FMNMX.FTZ R6, R60, R7, !PT ;  /* 0x000000073c067209 */ /* 0x000fe40007810000 */
[----:B------:R-:W-:Y:S02]  /*18900*/  ISETP.GT.AND P4, PT, R0, 0x69, PT ;  /* 0x000000690000780c */ /* 0x000fe40003f84270 */
[----:B------:R-:W-:Y:S02]  /*18910*/  FSEL R41, R44, -INF , P3 ;  /* 0xff8000002c297808 */ /* 0x000fe40001800000 */
[----:B------:R-:W-:-:S02]  /*18920*/  FMNMX.FTZ R6, R57, R6, !PT ;  /* 0x0000000639067209 */ /* 0x000fc40007810000 */
[C---:B------:R-:W-:Y:S02]  /*18930*/  ISETP.GT.AND P3, PT, R0.reuse, 0x70, PT ;  /* 0x000000700000780c */ /* 0x040fe40003f64270 */
        /* <DEDUP_REMOVED lines=17> */
[----:B------:R-:W-:Y:S01]  /*18a50*/  FSEL R24, R24, -INF , P3 ;  /* 0xff80000018187808 */ /* 0x000fe20001800000 */
[----:B------:R0:W-:Y:S01]  /*18a60*/  @!P2 SYNCS.ARRIVE.TRANS64.RED.A1T0 RZ, [R3+URZ], RZ ;  /* 0x000000ff03ffa9a7 */ /* 0x0001e2000810043f */
        /* <DEDUP_REMOVED lines=18> */
[----:B------:R-:W-:-:S02]  /*18b90*/  FSEL R52, R37, -INF , P4 ;  /* 0xff80000025347808 */ /* 0x000fc40002000000 */
[----:B------:R-:W-:-:S04]  /*18ba0*/  FMNMX.FTZ R7, R36, R7, !PT ;  /* 0x0000000724077209 */ /* 0x000fc80007810000 */
[----:B------:R-:W-:-:S05]  /*18bb0*/  FMNMX.FTZ R7, R52, R7, !PT ;  /* 0x0000000734077209 */ /* 0x000fca0007810000 */
[----:B------:R-:W1:Y:S02]  /*18bc0*/  SHFL.BFLY PT, R0, R7, 0x2, 0x1f ;  /* 0x0c401f0007007f89 */ /* 0x000e6400000e0000 */
[----:B-1----:R-:W-:-:S05]  /*18bd0*/  FMNMX.FTZ R6, R7, R0, !PT ;  /* 0x0000000007067209 */ /* 0x002fca0007810000 */
[----:B------:R-:W1:Y:S02]  /*18be0*/  SHFL.BFLY PT, R9, R6, 0x1, 0x1f ;  /* 0x0c201f0006097f89 */ /* 0x000e6400000e0000 */
[----:B-1----:R-:W-:-:S04]  /*18bf0*/  FMNMX.FTZ R0, R6, R9, !PT ;  /* 0x0000000906007209 */ /* 0x002fc80007810000 */
[----:B------:R-:W-:Y:S01]  /*18c00*/  FSETP.NEU.FTZ.AND P3, PT, R0, -INF , PT ;  /* 0xff8000000000780b */ /* 0x000fe20003f7d000 */
[----:B------:R-:W-:-:S05]  /*18c10*/  FFMA.FTZ R21, R2, R0, -8 ;  /* 0xc100000002157423 */ /* 0x000fca0000010000 */
[----:B------:R-:W-:-:S05]  /*18c20*/  FSEL R21, R21, RZ, P3 ;  /* 0x000000ff15157208 */ /* 0x000fca0001800000 */
[----:B------:R-:W-:Y:S01]  /*18c30*/  FFMA.FTZ R13, R2, R92, -R21 ;  /* 0x0000005c020d7223 */ /* 0x000fe20000010815 */
[----:B------:R-:W-:Y:S01]  /*18c40*/  VIADDMNMX R92, R10, R12, R11, PT ;  /* 0x0000000c0a5c7246 */ /* 0x000fe2000380010b */
[C-C-:B------:R-:W-:Y:S01]  /*18c50*/  FFMA.FTZ R89, R2.reuse, R89, -R21.reuse ;  /* 0x0000005902597223 */ /* 0x140fe20000010815 */
[----:B------:R-:W-:-:S01]  /*18c60*/  FFMA.FTZ R29, R2, R93, -R21 ;  /* 0x0000005d021d7223 */ /* 0x000fc20000010815 */
[----:B------:R1:W-:Y:S01]  /*18c70*/  MUFU.EX2 R6, R13 ;  /* 0x0000000d00067308 */ /* 0x0003e20000000800 */
[----:B------:R-:W-:Y:S01]  /*18c80*/  ISETP.GT.AND P4, PT, R92, RZ, PT ;  /* 0x000000ff5c00720c */ /* 0x000fe20003f84270 */
[--C-:B------:R-:W-:Y:S01]  /*18c90*/  FFMA.FTZ R129, R2, R40, -R21.reuse ;  /* 0x0000002802817223 */ /* 0x100fe20000010815 */
[----:B------:R-:W-:Y:S01]  /*18ca0*/  ISETP.GT.AND P5, PT, R92, 0x1, PT ;  /* 0x000000015c00780c */ /* 0x000fe20003fa4270 */
[--C-:B------:R-:W-:Y:S01]  /*18cb0*/  FFMA.FTZ R4, R2, R4, -R21.reuse ;  /* 0x0000000402047223 */ /* 0x100fe20000010815 */
[----:B------:R-:W-:Y:S01]  /*18cc0*/  ISETP.GT.AND P3, PT, R92, 0x8, PT ;  /* 0x000000085c00780c */ /* 0x000fe20003f64270 */
[--C-:B------:R-:W-:Y:S01]  /*18cd0*/  FFMA.FTZ R104, R2, R104, -R21.reuse ;  /* 0x0000006802687223 */ /* 0x100fe20000010815 */
[----:B------:R-:W-:Y:S01]  /*18ce0*/  FSEL R37, R90, -INF , P4 ;  /* 0xff8000005a257808 */ /* 0x000fe20002000000 */
[C-C-:B------:R-:W-:Y:S01]  /*18cf0*/  FFMA.FTZ R9, R2.reuse, R8, -R21.reuse ;  /* 0x0000000802097223 */ /* 0x140fe20000010815 */
[----:B------:R-:W-:Y:S01]  /*18d00*/  FSEL R91, R91, -INF , P5 ;  /* 0xff8000005b5b7808 */ /* 0x000fe20002800000 */
[--C-:B-1----:R-:W-:Y:S01]  /*18d10*/  FFMA.FTZ R13, R2, R101, -R21.reuse ;  /* 0x00000065020d7223 */ /* 0x102fe20000010815 */
[----:B------:R-:W-:Y:S01]  /*18d20*/  ISETP.GT.AND P4, PT, R92, 0x9, PT ;  /* 0x000000095c00780c */ /* 0x000fe20003f84270 */
[----:B------:R-:W-:Y:S01]  /*18d30*/  MUFU.EX2 R4, R4 ;  /* 0x0000000400047308 */ /* 0x000fe20000000800 */
[----:B------:R-:W-:Y:S01]  /*18d40*/  FSEL R49, R94, -INF , P3 ;  /* 0xff8000005e317808 */ /* 0x000fe20001800000 */
[C-C-:B------:R-:W-:Y:S01]  /*18d50*/  FFMA.FTZ R8, R2.reuse, R96, -R21.reuse ;  /* 0x0000006002087223 */ /* 0x140fe20000010815 */
[----:B------:R-:W-:Y:S01]  /*18d60*/  FMNMX.FTZ R12, R37, R91, !PT ;  /* 0x0000005b250c7209 */ /* 0x000fe20007810000 */
[--C-:B------:R-:W-:Y:S01]  /*18d70*/  FFMA.FTZ R106, R2, R106, -R21.reuse ;  /* 0x0000006a026a7223 */ /* 0x100fe20000010815 */
[----:B------:R-:W-:Y:S01]  /*18d80*/  ISETP.GT.AND P3, PT, R92, 0x10, PT ;  /* 0x000000105c00780c */ /* 0x000fe20003f64270 */
[C-C-:B------:R-:W-:Y:S01]  /*18d90*/  FFMA.FTZ R10, R2.reuse, R100, -R21.reuse ;  /* 0x00000064020a7223 */ /* 0x140fe20000010815 */
[----:B------:R-:W-:Y:S01]  /*18da0*/  FSEL R95, R95, -INF , P4 ;  /* 0xff8000005f5f7808 */ /* 0x000fe20002000000 */
[----:B------:R-:W-:Y:S01]  /*18db0*/  MUFU.EX2 R7, R104 ;  /* 0x0000006800077308 */ /* 0x000fe20000000800 */
[----:B------:R-:W-:Y:S01]  /*18dc0*/  FMNMX.FTZ R12, R49, R12, !PT ;  /* 0x0000000c310c7209 */ /* 0x000fe20007810000 */
[--C-:B------:R-:W-:Y:S01]  /*18dd0*/  FFMA.FTZ R15, R2, R15, -R21.reuse ;  /* 0x0000000f020f7223 */ /* 0x100fe20000010815 */
[----:B------:R-:W-:Y:S01]  /*18de0*/  ISETP.GT.AND P4, PT, R92, 0x11, PT ;  /* 0x000000115c00780c */ /* 0x000fe20003f84270 */
[--C-:B------:R-:W-:Y:S01]  /*18df0*/  FFMA.FTZ R72, R2, R72, -R21.reuse ;  /* 0x0000004802487223 */ /* 0x100fe20000010815 */
[----:B------:R-:W-:Y:S01]  /*18e00*/  FSEL R53, R98, -INF , P3 ;  /* 0xff80000062357808 */ /* 0x000fe20001800000 */
[--C-:B------:R-:W-:Y:S01]  /*18e10*/  FFMA.FTZ R45, R2, R88, -R21.reuse ;  /* 0x00000058022d7223 */ /* 0x100fe20000010815 */
[----:B------:R-:W-:Y:S01]  /*18e20*/  FMNMX.FTZ R90, R95, R12, !PT ;  /* 0x0000000c5f5a7209 */ /* 0x000fe20007810000 */
[----:B------:R-:W1:Y:S01]  /*18e30*/  MUFU.EX2 R9, R9 ;  /* 0x0000000900097308 */ /* 0x000e620000000800 */
[----:B------:R-:W-:Y:S01]  /*18e40*/  ISETP.GT.AND P3, PT, R92, 0x18, PT ;  /* 0x000000185c00780c */ /* 0x000fe20003f64270 */
[C-C-:B------:R-:W-:Y:S01]  /*18e50*/  FFMA.FTZ R24, R2.reuse, R24, -R21.reuse ;  /* 0x0000001802187223 */ /* 0x140fe20000010815 */
[----:B------:R-:W-:Y:S01]  /*18e60*/  FSEL R99, R99, -INF , P4 ;  /* 0xff80000063637808 */ /* 0x000fe20002000000 */
[C-C-:B------:R-:W-:Y:S01]  /*18e70*/  FFMA.FTZ R25, R2.reuse, R25, -R21.reuse ;  /* 0x0000001902197223 */ /* 0x140fe20000010815 */
[----:B------:R-:W-:Y:S01]  /*18e80*/  FMNMX.FTZ R90, R53, R90, !PT ;  /* 0x0000005a355a7209 */ /* 0x000fe20007810000 */
[--C-:B------:R-:W-:Y:S01]  /*18e90*/  FFMA.FTZ R28, R2, R28, -R21.reuse ;  /* 0x0000001c021c7223 */ /* 0x100fe20000010815 */
[----:B------:R-:W-:Y:S01]  /*18ea0*/  ISETP.GT.AND P4, PT, R92, 0x19, PT ;  /* 0x000000195c00780c */ /* 0x000fe20003f84270 */
[----:B------:R2:W-:Y:S01]  /*18eb0*/  MUFU.EX2 R12, R89 ;  /* 0x00000059000c7308 */ /* 0x0005e20000000800 */
[----:B------:R-:W-:Y:S01]  /*18ec0*/  FSEL R81, R102, -INF , P3 ;  /* 0xff80000066517808 */ /* 0x000fe20001800000 */
[C-C-:B------:R-:W-:Y:S01]  /*18ed0*/  FFMA.FTZ R32, R2.reuse, R32, -R21.reuse ;  /* 0x0000002002207223 */ /* 0x140fe20000010815 */
[----:B------:R-:W-:Y:S01]  /*18ee0*/  FMNMX.FTZ R90, R99, R90, !PT ;  /* 0x0000005a635a7209 */ /* 0x000fe20007810000 */
[C-C-:B------:R-:W-:Y:S01]  /*18ef0*/  FFMA.FTZ R33, R2.reuse, R33, -R21.reuse ;  /* 0x0000002102217223 */ /* 0x140fe20000010815 */
[----:B------:R-:W-:Y:S01]  /*18f00*/  FSEL R103, R103, -INF , P4 ;  /* 0xff80000067677808 */ /* 0x000fe20002000000 */
[----:B------:R-:W-:Y:S01]  /*18f10*/  FFMA.FTZ R36, R2, R36, -R21 ;  /* 0x0000002402247223 */ /* 0x000fe20000010815 */
[----:B------:R-:W-:Y:S01]  /*18f20*/  ISETP.GT.AND P3, PT, R92, 0x20, PT ;  /* 0x000000205c00780c */ /* 0x000fe20003f64270 */
[----:B------:R-:W-:Y:S01]  /*18f30*/  MUFU.EX2 R8, R8 ;  /* 0x0000000800087308 */ /* 0x000fe20000000800 */
[----:B------:R-:W-:-:S02]  /*18f40*/  FMNMX.FTZ R90, R81, R90, !PT ;  /* 0x0000005a515a7209 */ /* 0x000fc40007810000 */
[----:B------:R-:W-:Y:S02]  /*18f50*/  ISETP.GT.AND P4, PT, R92, 0x21, PT ;  /* 0x000000215c00780c */ /* 0x000fe40003f84270 */
[----:B--2---:R-:W-:Y:S01]  /*18f60*/  FSEL R89, R74, -INF , P3 ;  /* 0xff8000004a597808 */ /* 0x004fe20001800000 */
[----:B------:R-:W-:Y:S01]  /*18f70*/  FFMA.FTZ R74, R2, R80, -R21 ;  /* 0x00000050024a7223 */ /* 0x000fe20000010815 */
[----:B------:R-:W-:Y:S01]  /*18f80*/  FMNMX.FTZ R90, R103, R90, !PT ;  /* 0x0000005a675a7209 */ /* 0x000fe20007810000 */
[----:B------:R-:W-:Y:S01]  /*18f90*/  MUFU.EX2 R11, R106 ;  /* 0x0000006a000b7308 */ /* 0x000fe20000000800 */
[----:B------:R-:W-:Y:S02]  /*18fa0*/  ISETP.GT.AND P3, PT, R92, 0x28, PT ;  /* 0x000000285c00780c */ /* 0x000fe40003f64270 */
[----:B------:R-:W-:Y:S02]  /*18fb0*/  FSEL R75, R75, -INF , P4 ;  /* 0xff8000004b4b7808 */ /* 0x000fe40002000000 */
[----:B------:R-:W-:-:S02]  /*18fc0*/  FMNMX.FTZ R90, R89, R90, !PT ;  /* 0x0000005a595a7209 */ /* 0x000fc40007810000 */
[----:B------:R-:W-:Y:S01]  /*18fd0*/  ISETP.GT.AND P4, PT, R92, 0x29, PT ;  /* 0x000000295c00780c */ /* 0x000fe20003f84270 */
[----:B------:R-:W-:Y:S01]  /*18fe0*/  MUFU.EX2 R10, R10 ;  /* 0x0000000a000a7308 */ /* 0x000fe20000000800 */
[----:B------:R-:W-:Y:S02]  /*18ff0*/  FSEL R93, R78, -INF , P3 ;  /* 0xff8000004e5d7808 */ /* 0x000fe40001800000 */
[----:B------:R-:W-:Y:S02]  /*19000*/  FMNMX.FTZ R90, R75, R90, !PT ;  /* 0x0000005a4b5a7209 */ /* 0x000fe40007810000 */
[----:B------:R-:W-:Y:S02]  /*19010*/  ISETP.GT.AND P3, PT, R92, 0x30, PT ;  /* 0x000000305c00780c */ /* 0x000fe40003f64270 */
[----:B------:R-:W-:Y:S01]  /*19020*/  FSEL R79, R79, -INF , P4 ;  /* 0xff8000004f4f7808 */ /* 0x000fe20002000000 */
[----:B------:R-:W2:Y:S01]  /*19030*/  MUFU.EX2 R13, R13 ;  /* 0x0000000d000d7308 */ /* 0x000ea20000000800 */
[----:B------:R-:W-:-:S02]  /*19040*/  FMNMX.FTZ R90, R93, R90, !PT ;  /* 0x0000005a5d5a7209 */ /* 0x000fc40007810000 */
[----:B------:R-:W-:Y:S02]  /*19050*/  ISETP.GT.AND P4, PT, R92, 0x31, PT ;  /* 0x000000315c00780c */ /* 0x000fe40003f84270 */
[----:B------:R-:W-:Y:S02]  /*19060*/  FSEL R97, R82, -INF , P3 ;  /* 0xff80000052617808 */ /* 0x000fe40001800000 */
        /* <DEDUP_REMOVED lines=14> */
[----:B------:R-:W-:Y:S01]  /*19150*/  FSEL R105, R58, -INF , P3 ;  /* 0xff8000003a697808 */ /* 0x000fe20001800000 */
[--C-:B------:R-:W-:Y:S01]  /*19160*/  FFMA.FTZ R58, R2, R84, -R21.reuse ;  /* 0x00000054023a7223 */ /* 0x100fe20000010815 */
[----:B------:R-:W-:Y:S01]  /*19170*/  FMNMX.FTZ R90, R87, R90, !PT ;  /* 0x0000005a575a7209 */ /* 0x000fe20007810000 */
[----:B------:R-:W-:Y:S01]  /*19180*/  MUFU.EX2 R45, R45 ;  /* 0x0000002d002d7308 */ /* 0x000fe20000000800 */
[----:B------:R-:W-:Y:S02]  /*19190*/  ISETP.GT.AND P3, PT, R92, 0x48, PT ;  /* 0x000000485c00780c */ /* 0x000fe40003f64270 */
[----:B------:R-:W-:Y:S01]  /*191a0*/  FSEL R107, R59, -INF , P4 ;  /* 0xff8000003b6b7808 */ /* 0x000fe20002000000 */
[----:B------:R-:W-:-:S01]  /*191b0*/  FFMA.FTZ R59, R2, R77, -R21 ;  /* 0x0000004d023b7223 */ /* 0x000fc20000010815 */
[----:B------:R-:W-:-:S02]  /*191c0*/  FMNMX.FTZ R90, R105, R90, !PT ;  /* 0x0000005a695a7209 */ /* 0x000fc40007810000 */
[----:B------:R-:W-:Y:S01]  /*191d0*/  ISETP.GT.AND P4, PT, R92, 0x49, PT ;  /* 0x000000495c00780c */ /* 0x000fe20003f84270 */
[----:B------:R-:W-:Y:S01]  /*191e0*/  MUFU.EX2 R74, R74 ;  /* 0x0000004a004a7308 */ /* 0x000fe20000000800 */
[----:B------:R-:W-:Y:S01]  /*191f0*/  FSEL R109, R62, -INF , P3 ;  /* 0xff8000003e6d7808 */ /* 0x000fe20001800000 */
[----:B------:R-:W-:Y:S01]  /*19200*/  FFMA.FTZ R62, R2, R85, -R21 ;  /* 0x00000055023e7223 */ /* 0x000fe20000010815 */
        /* <DEDUP_REMOVED lines=8> */
[----:B------:R3:W-:Y:S01]  /*19290*/  MUFU.EX2 R63, R62 ;  /* 0x0000003e003f7308 */ /* 0x0007e20000000800 */
[----:B------:R-:W-:Y:S02]  /*192a0*/  ISETP.GT.AND P3, PT, R92, 0x58, PT ;  /* 0x000000585c00780c */ /* 0x000fe40003f64270 */
[----:B------:R-:W-:Y:S02]  /*192b0*/  FSEL R67, R67, -INF , P4 ;  /* 0xff80000043437808 */ /* 0x000fe40002000000 */
[----:B------:R-:W-:-:S02]  /*192c0*/  FMNMX.FTZ R90, R111, R90, !PT ;  /* 0x0000005a6f5a7209 */ /* 0x000fc40007810000 */
[----:B------:R-:W-:Y:S01]  /*192d0*/  ISETP.GT.AND P4, PT, R92, 0x59, PT ;  /* 0x000000595c00780c */ /* 0x000fe20003f84270 */
[----:B------:R-:W-:Y:S01]  /*192e0*/  MUFU.EX2 R59, R59 ;  /* 0x0000003b003b7308 */ /* 0x000fe20000000800 */
[----:B------:R-:W-:Y:S01]  /*192f0*/  FSEL R77, R70, -INF , P3 ;  /* 0xff800000464d7808 */ /* 0x000fe20001800000 */
[----:B---3--:R-:W-:Y:S01]  /*19300*/  FFMA.FTZ R62, R2, R76, -R21 ;  /* 0x0000004c023e7223 */ /* 0x008fe20000010815 */
        /* <DEDUP_REMOVED lines=17> */
[--C-:B------:R-:W-:Y:S01]  /*19420*/  FFMA.FTZ R46, R2, R64, -R21.reuse ;  /* 0x00000040022e7223 */ /* 0x100fe20000010815 */
[----:B------:R-:W-:Y:S02]  /*19430*/  FMNMX.FTZ R90, R73, R90, !PT ;  /* 0x0000005a495a7209 */ /* 0x000fe40007810000 */
[----:B------:R-:W-:Y:S02]  /*19440*/  ISETP.GT.AND P3, PT, R92, 0x70, PT ;  /* 0x000000705c00780c */ /* 0x000fe40003f64270 */
[----:B------:R-:W-:Y:S01]  /*19450*/  FSEL R61, R47, -INF , P4 ;  /* 0xff8000002f3d7808 */ /* 0x000fe20002000000 */
[----:B------:R-:W-:Y:S01]  /*19460*/  FFMA.FTZ R47, R2, R65, -R21 ;  /* 0x00000041022f7223 */ /* 0x000fe20000010815 */
[----:B------:R-:W-:Y:S01]  /*19470*/  FMNMX.FTZ R90, R115, R90, !PT ;  /* 0x0000005a735a7209 */ /* 0x000fe20007810000 */
[----:B------:R-:W3:Y:S01]  /*19480*/  MUFU.EX2 R43, R43 ;  /* 0x0000002b002b7308 */ /* 0x000ee20000000800 */
[----:B------:R-:W-:-:S02]  /*19490*/  ISETP.GT.AND P4, PT, R92, 0x71, PT ;  /* 0x000000715c00780c */ /* 0x000fc40003f84270 */
[----:B------:R-:W-:Y:S02]  /*194a0*/  FSEL R117, R50, -INF , P3 ;  /* 0xff80000032757808 */ /* 0x000fe40001800000 */
[----:B------:R-:W-:Y:S02]  /*194b0*/  FMNMX.FTZ R90, R61, R90, !PT ;  /* 0x0000005a3d5a7209 */ /* 0x000fe40007810000 */
[C---:B------:R-:W-:Y:S01]  /*194c0*/  ISETP.GT.AND P3, PT, R92.reuse, 0x78, PT ;  /* 0x000000785c00780c */ /* 0x040fe20003f64270 */
        /* <DEDUP_REMOVED lines=12> */
[----:B------:R-:W-:Y:S01]  /*19590*/  FSEL R65, R26, -INF , P3 ;  /* 0xff8000001a417808 */ /* 0x000fe20001800000 */
[----:B------:R-:W-:-:S01]  /*195a0*/  FFMA.FTZ R26, R2, R68, -R21 ;  /* 0x00000044021a7223 */ /* 0x000fc20000010815 */
[----:B------:R-:W-:Y:S02]  /*195b0*/  FMNMX.FTZ R90, R55, R90, !PT ;  /* 0x0000005a375a7209 */ /* 0x000fe40007810000 */
[----:B------:R-:W-:Y:S01]  /*195c0*/  ISETP.GT.AND P3, PT, R92, 0x88, PT ;  /* 0x000000885c00780c */ /* 0x000fe20003f64270 */
[----:B------:R-:W-:Y:S01]  /*195d0*/  MUFU.EX2 R25, R25 ;  /* 0x0000001900197308 */ /* 0x000fe20000000800 */
[----:B------:R-:W-:Y:S01]  /*195e0*/  FSEL R121, R27, -INF , P4 ;  /* 0xff8000001b797808 */ /* 0x000fe20002000000 */
[----:B------:R-:W-:Y:S01]  /*195f0*/  FFMA.FTZ R27, R2, R69, -R21 ;  /* 0x00000045021b7223 */ /* 0x000fe20000010815 */
[----:B------:R-:W-:Y:S02]  /*19600*/  FMNMX.FTZ R90, R65, R90, !PT ;  /* 0x0000005a415a7209 */ /* 0x000fe40007810000 */
[----:B------:R-:W-:-:S02]  /*19610*/  ISETP.GT.AND P4, PT, R92, 0x89, PT ;  /* 0x000000895c00780c */ /* 0x000fc40003f84270 */
[----:B------:R-:W-:Y:S01]  /*19620*/  FSEL R123, R30, -INF , P3 ;  /* 0xff8000001e7b7808 */ /* 0x000fe20001800000 */
[--C-:B------:R-:W-:Y:S01]  /*19630*/  FFMA.FTZ R30, R2, R60, -R21.reuse ;  /* 0x0000003c021e7223 */ /* 0x100fe20000010815 */
[----:B------:R-:W-:Y:S01]  /*19640*/  FMNMX.FTZ R90, R121, R90, !PT ;  /* 0x0000005a795a7209 */ /* 0x000fe20007810000 */
[----:B------:R-:W-:Y:S01]  /*19650*/  MUFU.EX2 R26, R26 ;  /* 0x0000001a001a7308 */ /* 0x000fe20000000800 */
[C---:B------:R-:W-:Y:S02]  /*19660*/  ISETP.GT.AND P3, PT, R92.reuse, 0x90, PT ;  /* 0x000000905c00780c */ /* 0x040fe40003f64270 */
[----:B------:R-:W-:Y:S02]  /*19670*/  FSEL R31, R31, -INF , P4 ;  /* 0xff8000001f1f7808 */ /* 0x000fe40002000000 */
[----:B------:R-:W-:Y:S02]  /*19680*/  FMNMX.FTZ R90, R123, R90, !PT ;  /* 0x0000005a7b5a7209 */ /* 0x000fe40007810000 */
[----:B------:R-:W-:Y:S01]  /*19690*/  ISETP.GT.AND P4, PT, R92, 0x91, PT ;  /* 0x000000915c00780c */ /* 0x000fe20003f84270 */
[----:B------:R-:W4:Y:S01]  /*196a0*/  MUFU.EX2 R27, R27 ;  /* 0x0000001b001b7308 */ /* 0x000f220000000800 */
[----:B------:R-:W-:Y:S01]  /*196b0*/  FSEL R69, R34, -INF , P3 ;  /* 0xff80000022457808 */ /* 0x000fe20001800000 */
[C-C-:B------:R-:W-:Y:S01]  /*196c0*/  FFMA.FTZ R34, R2.reuse, R41, -R21.reuse ;  /* 0x0000002902227223 */ /* 0x140fe20000010815 */
[----:B------:R-:W-:Y:S01]  /*196d0*/  FMNMX.FTZ R90, R31, R90, !PT ;  /* 0x0000005a1f5a7209 */ /* 0x000fe20007810000 */
[--C-:B------:R-:W-:Y:S01]  /*196e0*/  FFMA.FTZ R41, R2, R20, -R21.reuse ;  /* 0x0000001402297223 */ /* 0x100fe20000010815 */
[----:B------:R-:W-:Y:S01]  /*196f0*/  ISETP.GT.AND P3, PT, R92, 0x98, PT ;  /* 0x000000985c00780c */ /* 0x000fe20003f64270 */
[C-C-:B------:R-:W-:Y:S01]  /*19700*/  FFMA.FTZ R20, R2.reuse, R56, -R21.reuse ;  /* 0x0000003802147223 */ /* 0x140fe20000010815 */
[----:B------:R-:W-:Y:S01]  /*19710*/  FSEL R125, R35, -INF , P4 ;  /* 0xff800000237d7808 */ /* 0x000fe20002000000 */
[----:B------:R-:W-:Y:S01]  /*19720*/  FFMA.FTZ R35, R2, R57, -R21 ;  /* 0x0000003902237223 */ /* 0x000fe20000010815 */
[----:B------:R-:W-:Y:S01]  /*19730*/  FMNMX.FTZ R90, R69, R90, !PT ;  /* 0x0000005a455a7209 */ /* 0x000fe20007810000 */
[----:B------:R-:W-:Y:S01]  /*19740*/  MUFU.EX2 R30, R30 ;  /* 0x0000001e001e7308 */ /* 0x000fe20000000800 */
[----:B------:R-:W-:-:S02]  /*19750*/  ISETP.GT.AND P4, PT, R92, 0x99, PT ;  /* 0x000000995c00780c */ /* 0x000fc40003f84270 */
[----:B------:R-:W-:Y:S01]  /*19760*/  FSEL R127, R38, -INF , P3 ;  /* 0xff800000267f7808 */ /* 0x000fe20001800000 */
[----:B------:R-:W-:-:S01]  /*19770*/  FFMA.FTZ R38, R2, R48, -R21 ;  /* 0x0000003002267223 */ /* 0x000fc20000010815 */
[----:B------:R-:W-:Y:S02]  /*19780*/  FMNMX.FTZ R90, R125, R90, !PT ;  /* 0x0000005a7d5a7209 */ /* 0x000fe40007810000 */
[----:B------:R-:W-:Y:S01]  /*19790*/  FSEL R57, R39, -INF , P4 ;  /* 0xff80000027397808 */ /* 0x000fe20002000000 */
[----:B------:R-:W-:Y:S01]  /*197a0*/  FFMA.FTZ R39, R2, R14, -R21 ;  /* 0x0000000e02277223 */ /* 0x000fe20000010815 */
[----:B------:R-:W-:Y:S01]  /*197b0*/  FMNMX.FTZ R90, R127, R90, !PT ;  /* 0x0000005a7f5a7209 */ /* 0x000fe20007810000 */
[----:B------:R-:W-:Y:S01]  /*197c0*/  MUFU.EX2 R35, R35 ;  /* 0x0000002300237308 */ /* 0x000fe20000000800 */
[----:B-1----:R-:W-:Y:S02]  /*197d0*/  F2FP.SATFINITE.E4M3.F32.PACK_AB_MERGE_C R184, R9, R6, RZ ;  /* 0x0000000609b8723e */ /* 0x002fe400048070ff */
[----:B------:R-:W-:-:S02]  /*197e0*/  FMNMX.FTZ R90, R57, R90, !PT ;  /* 0x0000005a395a7209 */ /* 0x000fc40007810000 */
[----:B--2---:R-:W-:Y:S02]  /*197f0*/  F2FP.SATFINITE.E4M3.F32.PACK_AB_MERGE_C R186, R13, R10, RZ ;  /* 0x0000000a0dba723e */ /* 0x004fe400048070ff */
[----:B------:R-:W-:Y:S01]  /*19800*/  F2FP.SATFINITE.E4M3.F32.PACK_AB_MERGE_C R184, R7, R4, R184 ;  /* 0x0000000407b8723e */ /* 0x000fe200048070b8 */
[----:B------:R-:W1:Y:S01]  /*19810*/  SHFL.BFLY PT, R131, R90, 0x2, 0x1f ;  /* 0x0c401f005a837f89 */ /* 0x000e6200000e0000 */
[----:B------:R-:W-:Y:S01]  /*19820*/  F2FP.SATFINITE.E4M3.F32.PACK_AB_MERGE_C R186, R11, R8, R186 ;  /* 0x000000080bba723e */ /* 0x000fe200048070ba */
[----:B------:R-:W-:Y:S01]  /*19830*/  MUFU.EX2 R34, R34 ;  /* 0x0000002200227308 */ /* 0x000fe20000000800 */
[----:B---3--:R-:W-:Y:S02]  /*19840*/  F2FP.SATFINITE.E4M3.F32.PACK_AB_MERGE_C R176, R43, R42, RZ ;  /* 0x0000002a2bb0723e */ /* 0x008fe400048070ff */
[----:B------:R-:W-:Y:S02]  /*19850*/  F2FP.SATFINITE.E4M3.F32.PACK_AB_MERGE_C R180, R72, R29, RZ ;  /* 0x0000001d48b4723e */ /* 0x000fe400048070ff */
[----:B----4-:R-:W-:-:S02]  /*19860*/  F2FP.SATFINITE.E4M3.F32.PACK_AB_MERGE_C R178, R27, R26, RZ ;  /* 0x0000001a1bb2723e */ /* 0x010fc400048070ff */
[----:B------:R-:W-:Y:S01]  /*19870*/  F2FP.SATFINITE.E4M3.F32.PACK_AB_MERGE_C R180, R15, R12, R180 ;  /* 0x0000000c0fb4723e */ /* 0x000fe200048070b4 */
[----:B------:R-:W2:Y:S01]  /*19880*/  MUFU.EX2 R39, R39 ;  /* 0x0000002700277308 */ /* 0x000ea20000000800 */
[----:B------:R-:W-:Y:S02]  /*19890*/  F2FP.SATFINITE.E4M3.F32.PACK_AB_MERGE_C R182, R63, R58, RZ ;  /* 0x0000003a3fb6723e */ /* 0x000fe400048070ff */
[----:B------:R-:W-:Y:S02]  /*198a0*/  F2FP.SATFINITE.E4M3.F32.PACK_AB_MERGE_C R176, R62, R59, R176 ;  /* 0x0000003b3eb0723e */ /* 0x000fe400048070b0 */
[----:B------:R-:W-:Y:S02]  /*198b0*/  F2FP.SATFINITE.E4M3.F32.PACK_AB_MERGE_C R182, R74, R45, R182 ;  /* 0x0000002d4ab6723e */ /* 0x000fe400048070b6 */
[----:B------:R-:W-:Y:S01]  /*198c0*/  F2FP.SATFINITE.E4M3.F32.PACK_AB_MERGE_C R178, R47, R46, R178 ;  /* 0x0000002e2fb2723e */ /* 0x000fe200048070b2 */
[----:B------:R-:W-:Y:S01]  /*198d0*/  MUFU.EX2 R38, R38 ;  /* 0x0000002600267308 */ /* 0x000fe20000000800 */
[----:B-1----:R-:W-:Y:S01]  /*198e0*/  FMNMX.FTZ R40, R90, R131, !PT ;  /* 0x000000835a287209 */ /* 0x002fe20007810000 */
[C-C-:B------:R-:W-:Y:S01]  /*198f0*/  FFMA.FTZ R131, R2.reuse, R44, -R21.reuse ;  /* 0x0000002c02837223 */ /* 0x140fe20000010815 */
[----:B------:R-:W-:-:S05]  /*19900*/  FFMA.FTZ R21, R2, R52, -R21 ;  /* 0x0000003402157223 */ /* 0x000fca0000010815 */
[----:B------:R-:W-:Y:S01]  /*19910*/  MUFU.EX2 R41, R41 ;  /* 0x0000002900297308 */ /* 0x000fe20000000800 */
[----:B--2---:R-:W-:Y:S01]  /*19920*/  F2FP.SATFINITE.E4M3.F32.PACK_AB_MERGE_C R172, R39, R34, RZ ;  /* 0x0000002227ac723e */ /* 0x004fe200048070ff */
[----:B------:R-:W1:Y:S03]  /*19930*/  SHFL.BFLY PT, R133, R40, 0x1, 0x1f ;  /* 0x0c201f0028857f89 */ /* 0x000e6600000e0000 */
[----:B------:R-:W-:-:S03]  /*19940*/  F2FP.SATFINITE.E4M3.F32.PACK_AB_MERGE_C R172, R35, R30, R172 ;  /* 0x0000001e23ac723e */ /* 0x000fc600048070ac */
[----:B------:R-:W-:Y:S08]  /*19950*/  MUFU.EX2 R20, R20 ;  /* 0x0000001400147308 */ /* 0x000ff00000000800 */
[----:B------:R-:W-:Y:S08]  /*19960*/  MUFU.EX2 R28, R28 ;  /* 0x0000001c001c7308 */ /* 0x000ff00000000800 */
[----:B------:R-:W-:Y:S01]  /*19970*/  MUFU.EX2 R131, R131 ;  /* 0x0000008300837308 */ /* 0x000fe20000000800 */
[----:B-1----:R-:W-:-:S04]  /*19980*/  FMNMX.FTZ R14, R40, R133, !PT ;  /* 0x00000085280e7209 */ /* 0x002fc80007810000 */
[----:B------:R-:W-:Y:S01]  /*19990*/  FSETP.NEU.FTZ.AND P3, PT, R14, -INF , PT ;  /* 0xff8000000e00780b */ /* 0x000fe20003f7d000 */
[----:B------:R-:W-:-:S02]  /*199a0*/  FFMA.FTZ R44, R2, R14, -8 ;  /* 0xc1000000022c7423 */ /* 0x000fc4000001000e */
[----:B------:R-:W-:Y:S03]  /*199b0*/  MUFU.EX2 R32, R32 ;  /* 0x0000002000207308 */ /* 0x000fe60000000800 */
[----:B------:R-:W-:-:S05]  /*199c0*/  FSEL R44, R44, RZ, P3 ;  /* 0x000000ff2c2c7208 */ /* 0x000fca0001800000 */
        /* <DEDUP_REMOVED lines=25> */
[----:B------:R-:W-:-:S01]  /*19b60*/  FADD.FTZ R73, R11, R80 ;  /* 0x000000500b497221 */ /* 0x000fc20000010000 */
[C-C-:B------:R-:W-:Y:S01]  /*19b70*/  FFMA.FTZ R87, R2.reuse, R87, -R44.reuse ;  /* 0x0000005702577223 */ /* 0x140fe2000001082c */
[----:B------:R-:W-:-:S01]  /*19b80*/  FFMA.FTZ R54, R2, R105, -R44 ;  /* 0x0000006902367223 */ /* 0x000fc2000001082c */
[----:B------:R-:W-:Y:S01]  /*19b90*/  FFMA.FTZ R68, R2, R109, -R44 ;  /* 0x0000006d02447223 */ /* 0x000fe2000001082c */
[----:B------:R-:W-:-:S01]  /*19ba0*/  FADD.FTZ R80, R10, R73 ;  /* 0x000000490a507221 */ /* 0x000fc20000010000 */
[C-C-:B------:R-:W-:Y:S01]  /*19bb0*/  FFMA.FTZ R56, R2.reuse, R111, -R44.reuse ;  /* 0x0000006f02387223 */ /* 0x140fe2000001082c */
[----:B------:R-:W-:-:S01]  /*19bc0*/  FFMA.FTZ R67, R2, R67, -R44 ;  /* 0x0000004302437223 */ /* 0x000fc2000001082c */
[----:B------:R-:W3:Y:S01]  /*19bd0*/  MUFU.EX2 R95, R95 ;  /* 0x0000005f005f7308 */ /* 0x000ee20000000800 */
[----:B-1----:R-:W-:-:S01]  /*19be0*/  FADD.FTZ R77, R37, R40 ;  /* 0x00000028254d7221 */ /* 0x002fc20000010000 */
[----:B------:R-:W-:Y:S01]  /*19bf0*/  FADD.FTZ R73, R13, R80 ;  /* 0x000000500d497221 */ /* 0x000fe20000010000 */
[----:B------:R-:W-:-:S01]  /*19c00*/  FFMA.FTZ R71, R2, R71, -R44 ;  /* 0x0000004702477223 */ /* 0x000fc2000001082c */
[C-C-:B0-----:R-:W-:Y:S01]  /*19c10*/  FFMA.FTZ R3, R2.reuse, R113, -R44.reuse ;  /* 0x0000007102037223 */ /* 0x141fe2000001082c */
        /* <DEDUP_REMOVED lines=11> */
[----:B------:R-:W1:Y:S01]  /*19cd0*/  MUFU.EX2 R49, R49 ;  /* 0x0000003100317308 */ /* 0x000e620000000800 */
[----:B---3--:R-:W-:-:S01]  /*19ce0*/  FADD.FTZ R77, R95, R82 ;  /* 0x000000525f4d7221 */ /* 0x008fc20000010000 */
[C-C-:B------:R-:W-:Y:S01]  /*19cf0*/  FFMA.FTZ R31, R2.reuse, R31, -R44.reuse ;  /* 0x0000001f021f7223 */ /* 0x140fe2000001082c */
[----:B------:R-:W-:-:S01]  /*19d00*/  FFMA.FTZ R69, R2, R69, -R44 ;  /* 0x0000004502457223 */ /* 0x000fc2000001082c */
[C-C-:B------:R-:W-:Y:S01]  /*19d10*/  FFMA.FTZ R125, R2.reuse, R125, -R44.reuse ;  /* 0x0000007d027d7223 */ /* 0x140fe2000001082c */
[----:B------:R-:W-:-:S01]  /*19d20*/  FFMA.FTZ R127, R2, R127, -R44 ;  /* 0x0000007f027f7223 */ /* 0x000fc2000001082c */
[----:B------:R-:W-:Y:S01]  /*19d30*/  F2FP.SATFINITE.E4M3.F32.PACK_AB_MERGE_C R185, R95, R60, RZ ;  /* 0x0000003c5fb9723e */ /* 0x000fe200048070ff */
[----:B------:R-:W-:Y:S01]  /*19d40*/  IMAD.MOV.U32 R11, RZ, RZ, R203 ;  /* 0x000000ffff0b7224 */ /* 0x000fe200078e00cb */
[----:B------:R2:W3:Y:S01]  /*19d50*/  MUFU.EX2 R70, R81 ;  /* 0x0000005100467308 */ /* 0x0004e20000000800 */
[----:B0-----:R-:W-:-:S01]  /*19d60*/  FADD.FTZ R82, R48, R77 ;  /* 0x0000004d30527221 */ /* 0x001fc20000010000 */
[----:B------:R-:W-:-:S02]  /*19d70*/  F2FP.SATFINITE.E4M3.F32.PACK_AB_MERGE_C R185, R40, R37, R185 ;  /* 0x0000002528b9723e */ /* 0x000fc400048070b9 */
[----:B------:R-:W0:Y:S04]  /*19d80*/  @P0 LDC R40, c[0x0][0x44c] ;  /* 0x00011300ff280b82 */ /* 0x000e280000000800 */
[----:B------:R-:W4:Y:S01]  /*19d90*/  MUFU.EX2 R103, R103 ;  /* 0x0000006700677308 */ /* 0x000f220000000800 */
[----:B-1----:R-:W-:-:S01]  /*19da0*/  FADD.FTZ R77, R49, R82 ;  /* 0x00000052314d7221 */ /* 0x002fc20000010000 */
[----:B--2---:R-:W-:-:S06]  /*19db0*/  FFMA.FTZ R81, R2, R85, -R44 ;  /* 0x0000005502517223 */ /* 0x004fcc000001082c */
[----:B------:R-:W1:Y:S01]  /*19dc0*/  MUFU.EX2 R50, R50 ;  /* 0x0000003200327308 */ /* 0x000e620000000800 */
[----:B---3--:R-:W-:-:S07]  /*19dd0*/  FADD.FTZ R82, R70, R77 ;  /* 0x0000004d46527221 */ /* 0x008fce0000010000 */
[----:B------:R-:W2:Y:S01]  /*19de0*/  MUFU.EX2 R53, R53 ;  /* 0x0000003500357308 */ /* 0x000ea20000000800 */
[----:B----4-:R-:W-:-:S01]  /*19df0*/  FADD.FTZ R77, R103, R82 ;  /* 0x00000052674d7221 */ /* 0x010fc20000010000 */
[----:B------:R-:W-:Y:S01]  /*19e00*/  FADD.FTZ R82, R12, R73 ;  /* 0x000000490c527221 */ /* 0x000fe20000010000 */
[----:B------:R-:W-:-:S03]  /*19e10*/  F2FP.SATFINITE.E4M3.F32.PACK_AB_MERGE_C R187, R103, R70, RZ ;  /* 0x0000004667bb723e */ /* 0x000fc600048070ff */
[----:B------:R-:W-:Y:S01]  /*19e20*/  FADD.FTZ R82, R15, R82 ;  /* 0x000000520f527221 */ /* 0x000fe20000010000 */
[----:B------:R-:W-:Y:S01]  /*19e30*/  F2FP.SATFINITE.E4M3.F32.PACK_AB_MERGE_C R187, R49, R48, R187 ;  /* 0x0000003031bb723e */ /* 0x000fe200048070bb */
[----:B------:R-:W3:Y:S01]  /*19e40*/  MUFU.EX2 R93, R93 ;  /* 0x0000005d005d7308 */ /* 0x000ee20000000800 */
[----:B-1----:R-:W-:-:S01]  /*19e50*/  FADD.FTZ R84, R50, R77 ;  /* 0x0000004d32547221 */ /* 0x002fc20000010000 */
[----:B------:R-:W-:-:S06]  /*19e60*/  CS2R R48, SRZ ;  /* 0x0000000000307805 */ /* 0x000fcc000001ff00 */
[----:B------:R1:W4:Y:S01]  /*19e70*/  MUFU.EX2 R76, R79 ;  /* 0x0000004f004c7308 */ /* 0x0003220000000800 */
[----:B--2---:R-:W-:-:S07]  /*19e80*/  FADD.FTZ R84, R53, R84 ;  /* 0x0000005435547221 */ /* 0x004fce0000010000 */
[----:B------:R-:W2:Y:S01]  /*19e90*/  MUFU.EX2 R52, R52 ;  /* 0x0000003400347308 */ /* 0x000ea20000000800 */
[----:B-1----:R-:W-:-:S01]  /*19ea0*/  FFMA.FTZ R79, R2, R107, -R44 ;  /* 0x0000006b024f7223 */ /* 0x002fc2000001082c */
[----:B------:R-:W-:Y:S01]  /*19eb0*/  FFMA.FTZ R44, R2, R57, -R44 ;  /* 0x00000039022c7223 */ /* 0x000fe2000001082c */
[----:B------:R-:W-:-:S01]  /*19ec0*/  FADD.FTZ R57, R29, R82 ;  /* 0x000000521d397221 */ /* 0x000fc20000010000 */
[----:B---3--:R-:W-:Y:S01]  /*19ed0*/  FADD.FTZ R9, R93, R84 ;  /* 0x000000545d097221 */ /* 0x008fe20000010000 */
[----:B------:R-:W-:Y:S02]  /*19ee0*/  CS2R R84, SRZ ;  /* 0x0000000000547805 */ /* 0x000fe4000001ff00 */
[----:B------:R-:W-:Y:S01]  /*19ef0*/  CS2R R82, SRZ ;  /* 0x0000000000527805 */ /* 0x000fe2000001ff00 */
[----:B------:R-:W-:-:S01]  /*19f00*/  FADD.FTZ R60, R72, R57 ;  /* 0x00000039483c7221 */ /* 0x000fc20000010000 */
[----:B------:R-:W1:Y:S01]  /*19f10*/  MUFU.EX2 R75, R75 ;  /* 0x0000004b004b7308 */ /* 0x000e620000000800 */
[----:B----4-:R-:W-:-:S01]  /*19f20*/  FADD.FTZ R9, R76, R9 ;  /* 0x000000094c097221 */ /* 0x010fc20000010000 */
[----:B------:R-:W-:Y:S01]  /*19f30*/  F2FP.SATFINITE.E4M3.F32.PACK_AB_MERGE_C R181, R76, R93, RZ ;  /* 0x0000005d4cb5723e */ /* 0x000fe200048070ff */
[----:B------:R-:W-:-:S01]  /*19f40*/  FADD.FTZ R13, R45, R60 ;  /* 0x0000003c2d0d7221 */ /* 0x000fc20000010000 */
[----:B------:R-:W-:-:S02]  /*19f50*/  CS2R R76, SRZ ;  /* 0x00000000004c7805 */ /* 0x000fc4000001ff00 */
[----:B------:R-:W-:Y:S02]  /*19f60*/  CS2R R72, SRZ ;  /* 0x0000000000487805 */ /* 0x000fe4000001ff00 */
[----:B------:R-:W-:Y:S01]  /*19f70*/  F2FP.SATFINITE.E4M3.F32.PACK_AB_MERGE_C R181, R53, R50, R181 ;  /* 0x0000003235b5723e */ /* 0x000fe200048070b5 */
[----:B------:R-:W-:-:S01]  /*19f80*/  FADD.FTZ R13, R74, R13 ;  /* 0x0000000d4a0d7221 */ /* 0x000fc20000010000 */
[----:B------:R-:W3:Y:S01]  /*19f90*/  MUFU.EX2 R101, R101 ;  /* 0x0000006500657308 */ /* 0x000ee20000000800 */
[----:B--2---:R-:W-:-:S02]  /*19fa0*/  FADD.FTZ R10, R52, R9 ;  /* 0x00000009340a7221 */ /* 0x004fc40000010000 */
[----:B------:R-:W-:Y:S01]  /*19fb0*/  FADD.FTZ R60, R58, R13 ;  /* 0x0000000d3a3c7221 */ /* 0x000fe20000010000 */
[----:B0-----:R-:W-:-:S04]  /*19fc0*/  @P0 IMAD.HI.U32 R13, R203, R40, RZ ;  /* 0x00000028cb0d0227 */ /* 0x001fc800078e00ff */
[----:B------:R-:W-:Y:S01]  /*19fd0*/  FADD.FTZ R60, R63, R60 ;  /* 0x0000003c3f3c7221 */ /* 0x000fe20000010000 */
[----:B------:R0:W2:Y:S01]  /*19fe0*/  MUFU.EX2 R78, R87 ;  /* 0x00000057004e7308 */ /* 0x0000a20000000800 */
[----:B-1----:R-:W-:-:S02]  /*19ff0*/  FADD.FTZ R10, R75, R10 ;  /* 0x0000000a4b0a7221 */ /* 0x002fc40000010000 */
[----:B------:R-:W-:Y:S01]  /*1a000*/  FADD.FTZ R9, R59, R60 ;  /* 0x0000003c3b097221 */ /* 0x000fe20000010000 */
[----:B------:R-:W-:-:S03]  /*1a010*/  CS2R R58, SRZ ;  /* 0x00000000003a7805 */ /* 0x000fc6000001ff00 */
[----:B------:R-:W-:Y:S01]  /*1a020*/  FADD.FTZ R9, R62, R9 ;  /* 0x000000093e097221 */ /* 0x000fe20000010000 */
[----:B------:R-:W1:Y:S01]  /*1a030*/  MUFU.EX2 R54, R54 ;  /* 0x0000003600367308 */ /* 0x000e620000000800 */
[----:B---3--:R-:W-:-:S01]  /*1a040*/  FADD.FTZ R7, R101, R10 ;  /* 0x0000000a65077221 */ /* 0x008fc20000010000 */
[----:B0-----:R-:W-:Y:S01]  /*1a050*/  CS2R R86, SRZ ;  /* 0x0000000000567805 */ /* 0x001fe2000001ff00 */
[----:B------:R-:W-:-:S01]  /*1a060*/  FADD.FTZ R8, R42, R9 ;  /* 0x000000092a087221 */ /* 0x000fc20000010000 */
[----:B------:R-:W-:-:S03]  /*1a070*/  CS2R R62, SRZ ;  /* 0x00000000003e7805 */ /* 0x000fc6000001ff00 */
[----:B------:R-:W-:Y:S01]  /*1a080*/  FADD.FTZ R43, R43, R8 ;  /* 0x000000082b2b7221 */ /* 0x000fe20000010000 */
[----:B------:R-:W0:Y:S01]  /*1a090*/  MUFU.EX2 R79, R79 ;  /* 0x0000004f004f7308 */ /* 0x000e220000000800 */
[----:B--2---:R-:W-:-:S01]  /*1a0a0*/  FADD.FTZ R7, R78, R7 ;  /* 0x000000074e077221 */ /* 0x004fc20000010000 */
[----:B------:R-:W-:-:S04]  /*1a0b0*/  F2FP.SATFINITE.E4M3.F32.PACK_AB_MERGE_C R183, R78, R101, RZ ;  /* 0x000000654eb7723e */ /* 0x000fc800048070ff */
[----:B------:R-:W-:Y:S02]  /*1a0c0*/  F2FP.SATFINITE.E4M3.F32.PACK_AB_MERGE_C R183, R75, R52, R183 ;  /* 0x000000344bb7723e */ /* 0x000fe400048070b7 */
[----:B------:R-:W-:Y:S01]  /*1a0d0*/  CS2R R74, SRZ ;  /* 0x00000000004a7805 */ /* 0x000fe2000001ff00 */
[----:B------:R-:W2:Y:S01]  /*1a0e0*/  MUFU.EX2 R68, R68 ;  /* 0x0000004400447308 */ /* 0x000ea20000000800 */
[----:B-1----:R-:W-:-:S01]  /*1a0f0*/  FADD.FTZ R10, R54, R7 ;  /* 0x00000007360a7221 */ /* 0x002fc20000010000 */
[----:B------:R-:W-:-:S06]  /*1a100*/  CS2R R52, SRZ ;  /* 0x0000000000347805 */ /* 0x000fcc000001ff00 */
[----:B------:R-:W1:Y:S01]  /*1a110*/  MUFU.EX2 R81, R81 ;  /* 0x0000005100517308 */ /* 0x000e620000000800 */
[----:B0-----:R-:W-:-:S07]  /*1a120*/  FADD.FTZ R7, R79, R10 ;  /* 0x0000000a4f077221 */ /* 0x001fce0000010000 */
[----:B------:R-:W0:Y:S01]  /*1a130*/  MUFU.EX2 R56, R56 ;  /* 0x0000003800387308 */ /* 0x000e220000000800 */
[----:B--2---:R-:W-:-:S07]  /*1a140*/  FADD.FTZ R10, R68, R7 ;  /* 0x00000007440a7221 */ /* 0x004fce0000010000 */
[----:B------:R-:W2:Y:S01]  /*1a150*/  MUFU.EX2 R67, R67 ;  /* 0x0000004300437308 */ /* 0x000ea20000000800 */
[C---:B-1----:R-:W-:Y:S01]  /*1a160*/  F2FP.SATFINITE.E4M3.F32.PACK_AB_MERGE_C R177, R81.reuse, R68, RZ ;  /* 0x0000004451b1723e */ /* 0x042fe200048070ff */
[----:B------:R-:W-:Y:S01]  /*1a170*/  FADD.FTZ R81, R81, R10 ;  /* 0x0000000a51517221 */ /* 0x000fe20000010000 */
[----:B------:R-:W-:-:S01]  /*1a180*/  FADD.FTZ R10, R46, R43 ;  /* 0x0000002b2e0a7221 */ /* 0x000fc20000010000 */
[----:B------:R-:W-:Y:S02]  /*1a190*/  CS2R R42, SRZ ;  /* 0x00000000002a7805 */ /* 0x000fe4000001ff00 */
[----:B------:R-:W-:Y:S02]  /*1a1a0*/  F2FP.SATFINITE.E4M3.F32.PACK_AB_MERGE_C R177, R79, R54, R177 ;  /* 0x000000364fb1723e */ /* 0x000fe400048070b1 */
[----:B------:R-:W-:Y:S01]  /*1a1b0*/  CS2R R78, SRZ ;  /* 0x00000000004e7805 */ /* 0x000fe2000001ff00 */
[----:B------:R-:W-:-:S01]  /*1a1c0*/  FADD.FTZ R7, R47, R10 ;  /* 0x0000000a2f077221 */ /* 0x000fc20000010000 */
[----:B------:R-:W1:Y:S01]  /*1a1d0*/  MUFU.EX2 R64, R64 ;  /* 0x0000004000407308 */ /* 0x000e620000000800 */
[----:B0-----:R-:W-:-:S01]  /*1a1e0*/  FADD.FTZ R12, R56, R81 ;  /* 0x00000051380c7221 */ /* 0x001fc20000010000 */
[----:B------:R-:W-:Y:S01]  /*1a1f0*/  CS2R R46, SRZ ;  /* 0x00000000002e7805 */ /* 0x000fe2000001ff00 */
[----:B------:R-:W-:-:S04]  /*1a200*/  FADD.FTZ R10, R26, R7 ;  /* 0x000000071a0a7221 */ /* 0x000fc80000010000 */
[----:B------:R-:W-:Y:S01]  /*1a210*/  FADD.FTZ R27, R27, R10 ;  /* 0x0000000a1b1b7221 */ /* 0x000fe20000010000 */
[----:B------:R-:W0:Y:S01]  /*1a220*/  MUFU.EX2 R71, R71 ;  /* 0x0000004700477308 */ /* 0x000e220000000800 */
[----:B--2---:R-:W-:-:S02]  /*1a230*/  FADD.FTZ R9, R67, R12 ;  /* 0x0000000c43097221 */ /* 0x004fc40000010000 */
[----:B------:R-:W-:Y:S02]  /*1a240*/  FADD.FTZ R26, R30, R27 ;  /* 0x0000001b1e1a7221 */ /* 0x000fe40000010000 */
[----:B------:R-:W2:Y:S03]  /*1a250*/  @P0 LDC R30, c[0x0][0x450] ;  /* 0x00011400ff1e0b82 */ /* 0x000ea60000000800 */
[----:B------:R-:W3:Y:S01]  /*1a260*/  MUFU.EX2 R3, R3 ;  /* 0x0000000300037308 */ /* 0x000ee20000000800 */
[----:B-1----:R-:W-:-:S01]  /*1a270*/  FADD.FTZ R12, R64, R9 ;  /* 0x00000009400c7221 */ /* 0x002fc20000010000 */
[----:B------:R-:W-:-:S04]  /*1a280*/  FADD.FTZ R9, R35, R26 ;  /* 0x0000001a23097221 */ /* 0x000fc80000010000 */
[----:B------:R-:W-:Y:S01]  /*1a290*/  FADD.FTZ R26, R34, R9 ;  /* 0x00000009221a7221 */ /* 0x000fe20000010000 */
[----:B------:R-:W-:Y:S01]  /*1a2a0*/  CS2R R34, SRZ ;  /* 0x0000000000227805 */ /* 0x000fe2000001ff00 */
[----:B------:R-:W1:Y:S01]  /*1a2b0*/  MUFU.EX2 R66, R66 ;  /* 0x0000004200427308 */ /* 0x000e620000000800 */
[----:B0-----:R-:W-:-:S01]  /*1a2c0*/  FADD.FTZ R12, R71, R12 ;  /* 0x0000000c470c7221 */ /* 0x001fc20000010000 */
[----:B------:R-:W-:Y:S01]  /*1a2d0*/  FADD.FTZ R39, R39, R26 ;  /* 0x0000001a27277221 */ /* 0x000fe20000010000 */
[----:B------:R-:W-:Y:S02]  /*1a2e0*/  F2FP.SATFINITE.E4M3.F32.PACK_AB_MERGE_C R179, R71, R64, RZ ;  /* 0x0000004047b3723e */ /* 0x000fe400048070ff */
[----:B------:R-:W-:Y:S01]  /*1a2f0*/  CS2R R70, SRZ ;  /* 0x0000000000467805 */ /* 0x000fe2000001ff00 */
[----:B------:R-:W-:-:S01]  /*1a300*/  FADD.FTZ R26, R38, R39 ;  /* 0x00000027261a7221 */ /* 0x000fc20000010000 */
[----:B------:R-:W-:Y:S01]  /*1a310*/  F2FP.SATFINITE.E4M3.F32.PACK_AB_MERGE_C R179, R67, R56, R179 ;  /* 0x0000003843b3723e */ /* 0x000fe200048070b3 */
[----:B------:R-:W0:Y:S01]  /*1a320*/  MUFU.EX2 R115, R115 ;  /* 0x0000007300737308 */ /* 0x000e220000000800 */
[----:B---3--:R-:W-:-:S01]  /*1a330*/  FADD.FTZ R7, R3, R12 ;  /* 0x0000000c03077221 */ /* 0x008fc20000010000 */
[----:B------:R-:W-:-:S02]  /*1a340*/  CS2R R56, SRZ ;  /* 0x0000000000387805 */ /* 0x000fc4000001ff00 */
[----:B--2---:R-:W-:-:S04]  /*1a350*/  @P0 SHF.R.U32.HI R11, RZ, R30, R13 ;  /* 0x0000001eff0b0219 */ /* 0x004fc8000001160d */
[----:B------:R2:W3:Y:S01]  /*1a360*/  MUFU.EX2 R80, R61 ;  /* 0x0000003d00507308 */ /* 0x0004e20000000800 */
[----:B-1----:R-:W-:-:S07]  /*1a370*/  FADD.FTZ R12, R66, R7 ;  /* 0x00000007420c7221 */ /* 0x002fce0000010000 */
[----:B------:R-:W1:Y:S01]  /*1a380*/  MUFU.EX2 R117, R117 ;  /* 0x0000007500757308 */ /* 0x000e620000000800 */
[----:B0-----:R-:W-:-:S01]  /*1a390*/  FADD.FTZ R7, R115, R12 ;  /* 0x0000000c73077221 */ /* 0x001fc20000010000 */
[----:B--2---:R-:W-:-:S06]  /*1a3a0*/  CS2R R60, SRZ ;  /* 0x00000000003c7805 */ /* 0x004fcc000001ff00 */
[----:B------:R0:W2:Y:S01]  /*1a3b0*/  MUFU.EX2 R6, R51 ;  /* 0x0000003300067308 */ /* 0x0000a20000000800 */
[C---:B---3--:R-:W-:Y:S01]  /*1a3c0*/  F2FP.SATFINITE.E4M3.F32.PACK_AB_MERGE_C R115, R80.reuse, R115, RZ ;  /* 0x000000735073723e */ /* 0x048fe200048070ff */
[----:B------:R-:W-:Y:S01]  /*1a3d0*/  FADD.FTZ R80, R80, R7 ;  /* 0x0000000750507221 */ /* 0x000fe20000010000 */
[----:B------:R-:W-:-:S02]  /*1a3e0*/  FADD.FTZ R7, R41, R26 ;  /* 0x0000001a29077221 */ /* 0x000fc40000010000 */
[----:B------:R-:W-:Y:S02]  /*1a3f0*/  F2FP.SATFINITE.E4M3.F32.PACK_AB_MERGE_C R173, R66, R3, R115 ;  /* 0x0000000342ad723e */ /* 0x000fe40004807073 */
[----:B------:R-:W-:Y:S01]  /*1a400*/  CS2R R66, SRZ ;  /* 0x0000000000427805 */ /* 0x000fe2000001ff00 */
[----:B------:R-:W-:Y:S01]  /*1a410*/  MUFU.EX2 R119, R119 ;  /* 0x0000007700777308 */ /* 0x000fe20000000800 */
[----:B-1----:R-:W-:-:S01]  /*1a420*/  FADD.FTZ R3, R117, R80 ;  /* 0x0000005075037221 */ /* 0x002fc20000010000 */
[----:B------:R-:W-:-:S02]  /*1a430*/  CS2R R80, SRZ ;  /* 0x0000000000507805 */ /* 0x000fc4000001ff00 */
[----:B0-----:R-:W-:-:S04]  /*1a440*/  CS2R R50, SRZ ;  /* 0x0000000000327805 */ /* 0x001fc8000001ff00 */
[----:B------:R0:W1:Y:S01]  /*1a450*/  MUFU.EX2 R4, R55 ;  /* 0x0000003700047308 */ /* 0x0000620000000800 */
[----:B--2---:R-:W-:-:S01]  /*1a460*/  FADD.FTZ R26, R6, R3 ;  /* 0x00000003061a7221 */ /* 0x004fc20000010000 */
[----:B------:R-:W-:Y:S01]  /*1a470*/  F2FP.SATFINITE.E4M3.F32.PACK_AB_MERGE_C R3, R129, R20, RZ ;  /* 0x000000148103723e */ /* 0x000fe200048070ff */
[----:B------:R-:W-:-:S03]  /*1a480*/  FADD.FTZ R20, R20, R7 ;  /* 0x0000000714147221 */ /* 0x000fc60000010000 */
[----:B------:R-:W-:Y:S01]  /*1a490*/  F2FP.SATFINITE.E4M3.F32.PACK_AB_MERGE_C R174, R41, R38, R3 ;  /* 0x0000002629ae723e */ /* 0x000fe20004807003 */
[----:B------:R-:W-:-:S01]  /*1a4a0*/  FADD.FTZ R129, R129, R20 ;  /* 0x0000001481817221 */ /* 0x000fc20000010000 */
[----:B------:R-:W2:Y:S01]  /*1a4b0*/  MUFU.EX2 R65, R65 ;  /* 0x0000004100417308 */ /* 0x000ea20000000800 */
[----:B0-----:R-:W-:Y:S02]  /*1a4c0*/  CS2R R54, SRZ ;  /* 0x0000000000367805 */ /* 0x001fe4000001ff00 */
[----:B------:R-:W-:Y:S02]  /*1a4d0*/  CS2R R40, SRZ ;  /* 0x0000000000287805 */ /* 0x000fe4000001ff00 */
[----:B------:R-:W-:-:S03]  /*1a4e0*/  CS2R R38, SRZ ;  /* 0x0000000000267805 */ /* 0x000fc6000001ff00 */
[----:B------:R-:W0:Y:S01]  /*1a4f0*/  MUFU.EX2 R8, R121 ;  /* 0x0000007900087308 */ /* 0x000e220000000800 */
[----:B-1----:R-:W-:Y:S01]  /*1a500*/  F2FP.SATFINITE.E4M3.F32.PACK_AB_MERGE_C R9, R4, R119, RZ ;  /* 0x000000770409723e */ /* 0x002fe200048070ff */
[----:B------:R-:W-:Y:S01]  /*1a510*/  FADD.FTZ R119, R119, R26 ;  /* 0x0000001a77777221 */ /* 0x000fe20000010000 */
[----:B------:R-:W-:Y:S02]  /*1a520*/  CS2R R26, SRZ ;  /* 0x00000000001a7805 */ /* 0x000fe4000001ff00 */
[----:B------:R-:W-:Y:S01]  /*1a530*/  F2FP.SATFINITE.E4M3.F32.PACK_AB_MERGE_C R175, R6, R117, R9 ;  /* 0x0000007506af723e */ /* 0x000fe20004807009 */
[----:B------:R-:W-:-:S01]  /*1a540*/  FADD.FTZ R6, R24, R129 ;  /* 0x0000008118067221 */ /* 0x000fc20000010000 */
[----:B------:R-:W-:Y:S01]  /*1a550*/  FADD.FTZ R4, R4, R119 ;  /* 0x0000007704047221 */ /* 0x000fe20000010000 */
[----:B------:R-:W1:Y:S01]  /*1a560*/  MUFU.EX2 R123, R123 ;  /* 0x0000007b007b7308 */ /* 0x000e620000000800 */
[----:B------:R-:W-:Y:S01]  /*1a570*/  F2FP.SATFINITE.E4M3.F32.PACK_AB_MERGE_C R9, R131, R28, RZ ;  /* 0x0000001c8309723e */ /* 0x000fe200048070ff */
[----:B------:R-:W-:Y:S01]  /*1a580*/  FADD.FTZ R7, R25, R6 ;  /* 0x0000000619077221 */ /* 0x000fe20000010000 */
[----:B--2---:R-:W-:-:S02]  /*1a590*/  FADD.FTZ R3, R65, R4 ;  /* 0x0000000441037221 */ /* 0x004fc40000010000 */
[----:B------:R-:W-:Y:S01]  /*1a5a0*/  F2FP.SATFINITE.E4M3.F32.PACK_AB_MERGE_C R168, R25, R24, R9 ;  /* 0x0000001819a8723e */ /* 0x000fe20004807009 */
[----:B------:R-:W-:-:S01]  /*1a5b0*/  FADD.FTZ R28, R28, R7 ;  /* 0x000000071c1c7221 */ /* 0x000fc20000010000 */
[----:B------:R-:W-:Y:S01]  /*1a5c0*/  IADD3 R7, R11, R205, -R204 ;  /* 0x000000cd0b077210 */ /* 0x000fe20007ffe8cc */
[----:B------:R2:W3:Y:S01]  /*1a5d0*/  MUFU.EX2 R10, R31 ;  /* 0x0000001f000a7308 */ /* 0x0004e20000000800 */
[----:B0-----:R-:W-:-:S01]  /*1a5e0*/  FADD.FTZ R4, R8, R3 ;  /* 0x0000000308047221 */ /* 0x001fc20000010000 */
[----:B------:R-:W-:Y:S01]  /*1a5f0*/  FADD.FTZ R131, R131, R28 ;  /* 0x0000001c83837221 */ /* 0x000fe20000010000 */
[----:B------:R-:W-:Y:S01]  /*1a600*/  VIADD R9, R162, 0xfffffffe ;  /* 0xfffffffea2097836 */ /* 0x000fe20000000000 */
[----:B------:R-:W-:Y:S02]  /*1a610*/  CS2R R28, SRZ ;  /* 0x00000000001c7805 */ /* 0x000fe4000001ff00 */
[----:B------:R-:W-:Y:S02]  /*1a620*/  CS2R R24, SRZ ;  /* 0x0000000000187805 */ /* 0x000fe4000001ff00 */
[----:B------:R-:W0:Y:S01]  /*1a630*/  MUFU.EX2 R21, R21 ;  /* 0x0000001500157308 */ /* 0x000e220000000800 */
[----:B-1----:R-:W-:-:S01]  /*1a640*/  FADD.FTZ R3, R123, R4 ;  /* 0x000000047b037221 */ /* 0x002fc20000010000 */
[----:B------:R-:W-:Y:S01]  /*1a650*/  FADD.FTZ R4, R32, R131 ;  /* 0x0000008320047221 */ /* 0x000fe20000010000 */
[----:B--2---:R-:W-:-:S05]  /*1a660*/  CS2R R30, SRZ ;  /* 0x00000000001e7805 */ /* 0x004fca000001ff00 */
[----:B------:R-:W1:Y:S01]  /*1a670*/  MUFU.EX2 R33, R33 ;  /* 0x0000002100217308 */ /* 0x000e620000000800 */
[C---:B---3--:R-:W-:Y:S01]  /*1a680*/  F2FP.SATFINITE.E4M3.F32.PACK_AB_MERGE_C R123, R10.reuse, R123, RZ ;  /* 0x0000007b0a7b723e */ /* 0x048fe200048070ff */
[----:B------:R-:W-:-:S03]  /*1a690*/  FADD.FTZ R10, R10, R3 ;  /* 0x000000030a0a7221 */ /* 0x000fc60000010000 */
[----:B------:R-:W-:Y:S01]  /*1a6a0*/  F2FP.SATFINITE.E4M3.F32.PACK_AB_MERGE_C R169, R8, R65, R123 ;  /* 0x0000004108a9723e */ /* 0x000fe2000480707b */
[----:B------:R-:W-:Y:S01]  /*1a6b0*/  IMAD.HI R8, R7, 0x66666667, RZ ;  /* 0x6666666707087827 */ /* 0x000fe200078e02ff */
[----:B------:R-:W-:Y:S01]  /*1a6c0*/  CS2R R64, SRZ ;  /* 0x0000000000407805 */ /* 0x000fe2000001ff00 */
[----:B------:R-:W-:Y:S01]  /*1a6d0*/  MUFU.EX2 R127, R127 ;  /* 0x0000007f007f7308 */ /* 0x000fe20000000800 */
[----:B0-----:R-:W-:-:S07]  /*1a6e0*/  F2FP.SATFINITE.E4M3.F32.PACK_AB_MERGE_C R6, R21, R36, RZ ;  /* 0x000000241506723e */ /* 0x001fce00048070ff */
[----:B------:R-:W0:Y:S01]  /*1a6f0*/  MUFU.EX2 R44, R44 ;  /* 0x0000002c002c7308 */ /* 0x000e220000000800 */
[----:B-1----:R-:W-:-:S01]  /*1a700*/  FADD.FTZ R7, R33, R4 ;  /* 0x0000000421077221 */ /* 0x002fc20000010000 */
[----:B------:R-:W-:Y:S02]  /*1a710*/  F2FP.SATFINITE.E4M3.F32.PACK_AB_MERGE_C R170, R33, R32, R6 ;  /* 0x0000002021aa723e */ /* 0x000fe40004807006 */
[----:B------:R-:W-:Y:S01]  /*1a720*/  CS2R R32, SRZ ;  /* 0x0000000000207805 */ /* 0x000fe2000001ff00 */
[----:B------:R-:W-:Y:S01]  /*1a730*/  FADD.FTZ R36, R36, R7 ;  /* 0x0000000724247221 */ /* 0x000fe20000010000 */
[----:B------:R-:W-:Y:S02]  /*1a740*/  SHF.R.U32.HI R7, RZ, 0x1f, R8 ;  /* 0x0000001fff077819 */ /* 0x000fe40000011608 */
[----:B------:R-:W1:Y:S08]  /*1a750*/  MUFU.EX2 R69, R69 ;  /* 0x0000004500457308 */ /* 0x000e700000000800 */
[----:B------:R-:W2:Y:S01]  /*1a760*/  MUFU.EX2 R12, R125 ;  /* 0x0000007d000c7308 */ /* 0x000ea20000000800 */
[----:B0-----:R-:W-:Y:S01]  /*1a770*/  F2FP.SATFINITE.E4M3.F32.PACK_AB_MERGE_C R6, R44, R127, RZ ;  /* 0x0000007f2c06723e */ /* 0x001fe200048070ff */
[----:B-1----:R-:W-:-:S03]  /*1a780*/  FADD.FTZ R3, R69, R10 ;  /* 0x0000000a45037221 */ /* 0x002fc60000010000 */
[C---:B--2---:R-:W-:Y:S01]  /*1a790*/  F2FP.SATFINITE.E4M3.F32.PACK_AB_MERGE_C R171, R12.reuse, R69, R6 ;  /* 0x000000450cab723e */ /* 0x044fe20004807006 */
[----:B------:R-:W-:-:S01]  /*1a7a0*/  FADD.FTZ R4, R12, R3 ;  /* 0x000000030c047221 */ /* 0x000fc20000010000 */
[----:B------:R-:W-:Y:S02]  /*1a7b0*/  LEA.HI.SX32 R6, R8, R7, 0x1a ;  /* 0x0000000708067211 */ /* 0x000fe400078fd2ff */
[----:B------:R-:W-:Y:S01]  /*1a7c0*/  CS2R R68, SRZ ;  /* 0x0000000000447805 */ /* 0x000fe2000001ff00 */
[----:B------:R-:W-:Y:S01]  /*1a7d0*/  FADD.FTZ R3, R127, R4 ;  /* 0x000000047f037221 */ /* 0x000fe20000010000 */
[----:B------:R-:W-:Y:S01]  /*1a7e0*/  VIMNMX R6, RZ, R6, !PT ;  /* 0x00000006ff067248 */ /* 0x000fe20007fe0100 */
[----:B------:R-:W-:Y:S01]  /*1a7f0*/  FADD.FTZ R4, R21, R36 ;  /* 0x0000002415047221 */ /* 0x000fe20000010000 */
[----:B------:R-:W-:Y:S01]  /*1a800*/  CS2R R36, SRZ ;  /* 0x0000000000247805 */ /* 0x000fe2000001ff00 */
[----:B------:R-:W-:Y:S01]  /*1a810*/  FADD.FTZ R3, R44, R3 ;  /* 0x000000032c037221 */ /* 0x000fe20000010000 */
[----:B------:R-:W-:-:S02]  /*1a820*/  ISETP.GE.AND P2, PT, R9, R6, PT ;  /* 0x000000060900720c */ /* 0x000fc40003f46270 */
[----:B------:R-:W-:-:S11]  /*1a830*/  CS2R R44, SRZ ;  /* 0x00000000002c7805 */ /* 0x000fd6000001ff00 */
[----:B------:R-:W-:Y:S05]  /*1a840*/  @!P2 BRA `(.L_x_2521) ;  /* 0x0000003c0064a947 */ /* 0x000fea0003800000 */
[----:B------:R-:W-:Y:S01]  /*1a850*/  IMAD.MOV.U32 R7, RZ, RZ, R14 ;  /* 0x000000ffff077224 */ /* 0x000fe200078e000e */
[----:B------:R-:W-:Y:S01]  /*1a860*/  MOV R8, R0 ;  /* 0x0000000000087202 */ /* 0x000fe20000000f00 */
[----:B------:R-:W-:Y:S02]  /*1a870*/  IMAD.MOV.U32 R10, RZ, RZ, R190 ;  /* 0x000000ffff0a7224 */ /* 0x000fe400078e00be */
[----:B------:R-:W-:-:S07]  /*1a880*/  IMAD.MOV.U32 R87, RZ, RZ, RZ ;  /* 0x000000ffff577224 */ /* 0x000fce00078e00ff */
.L_x_2532:
        /* <DEDUP_REMOVED lines=8> */
.L_x_2523:
        /* <DEDUP_REMOVED lines=8> */
.L_x_2524:
[----:B------:R-:W-:Y:S04]  /*1a990*/  BSSY B0, `(.L_x_2522) ;  /* 0x0000004000007945 */ /* 0x000fe80003800000 */
[----:B-1----:R-:W-:Y:S05]  /*1a9a0*/  @P3 BRA `(.L_x_2525) ;  /* 0x0000000000083947 */ /* 0x002fea0003800000 */
[----:B------:R-:W1:Y:S02]  /*1a9b0*/  SYNCS.PHASECHK.TRANS64.TRYWAIT P3, [R11+URZ+0x29830], R0 ;  /* 0x029830000b0075a7 */ /* 0x000e64000806017f */
[----:B-1----:R-:W-:Y:S05]  /*1a9c0*/  @!P3 BRA `(.L_x_2526) ;  /* 0x000001140078b947 */ /* 0x002fea0003800000 */
.L_x_2525:
[----:B------:R-:W-:Y:S05]  /*1a9d0*/  BSYNC B0 ;  /* 0x0000000000007941 */ /* 0x000fea0003800000 */
.L_x_2522:
        /* <DEDUP_REMOVED lines=28> */
[----:B------:R-:W-:Y:S01]  /*1aba0*/  UMOV UR32, UR24 ;  /* 0x0000001800207c82 */ /* 0x000fe20008000000 */
[----:B0-----:R-:W-:Y:S01]  /*1abb0*/  SHF.R.U32.HI R0, RZ, 0x7, R0 ;  /* 0x00000007ff007819 */ /* 0x001fe20000011600 */
[----:B------:R-:W-:Y:S01]  /*1abc0*/  UMOV UR33, UR25 ;  /* 0x0000001900217c82 */ /* 0x000fe20008000000 */
[C---:B------:R-:W-:Y:S01]  /*1abd0*/  IADD3 R14, R12.reuse, 0x200, RZ ;  /* 0x000002000c0e7810 */ /* 0x040fe20007ffe0ff */
[----:B------:R-:W-:Y:S01]  /*1abe0*/  VIADD R20, R12, 0x82 ;  /* 0x000000820c147836 */ /* 0x000fe20000000000 */
[----:B------:R-:W-:Y:S01]  /*1abf0*/  IADD3 R0, R0, 0x8, RZ ;  /* 0x0000000800007810 */ /* 0x000fe20007ffe0ff */
[----:B------:R-:W-:Y:S01]  /*1ac00*/  IMAD.MOV.U32 R13, RZ, RZ, -0x7fffffe0 ;  /* 0x80000020ff0d7424 */ /* 0x000fe200078e00ff */
[----:B------:R-:W-:Y:S01]  /*1ac10*/  R2UR UR34, R14 ;  /* 0x000000000e2272ca */ /* 0x000fe200000e0000 */
[----:B------:R-:W-:Y:S01]  /*1ac20*/  VIADD R14, R12, 0x102 ;  /* 0x000001020c0e7836 */ /* 0x000fe20000000000 */
[----:B------:R-:W-:Y:S01]  /*1ac30*/  R2UR UR35, R15 ;  /* 0x000000000f2372ca */ /* 0x000fe200000e0000 */
[----:B------:R0:W-:Y:S01]  /*1ac40*/  BAR.SYNC.DEFER_BLOCKING R0, 0x100 ;  /* 0x000400000000751d */ /* 0x0001e20000010000 */
[----:B------:R-:W-:Y:S01]  /*1ac50*/  R2UR UR6, R88 ;  /* 0x00000000580672ca */ /* 0x000fe200000e0000 */
[----:B------:R-:W-:Y:S01]  /*1ac60*/  IMAD.MOV.U32 R15, RZ, RZ, -0x7fffffe0 ;  /* 0x80000020ff0f7424 */ /* 0x000fe200078e00ff */
[----:B------:R-:W-:-:S02]  /*1ac70*/  R2UR UR7, R89 ;  /* 0x00000000590772ca */ /* 0x000fc400000e0000 */
[----:B------:R-:W-:Y:S01]  /*1ac80*/  MOV R21, 0x80000020 ;  /* 0x8000002000157802 */ /* 0x000fe20000000f00 */
        /* <DEDUP_REMOVED lines=189> */
[C---:B------:R-:W-:Y:S01]  /*1b860*/  IADD3 R14, R12.reuse, 0x682, RZ ;  /* 0x000006820c0e7810 */ /* 0x040fe20007ffe0ff */
[----:B------:R-:W-:Y:S01]  /*1b870*/  VIADD R12, R12, 0x702 ;  /* 0x000007020c0c7836 */ /* 0x000fe20000000000 */
        /* <DEDUP_REMOVED lines=33> */
.L_x_2528:
[----:B------:R-:W-:Y:S01]  /*1ba90*/  SHF.L.U32 R0, R10, 0x1f, RZ ;  /* 0x0000001f0a007819 */ /* 0x000fe200000006ff */
[----:B------:R-:W-:-:S04]  /*1baa0*/  IMAD R10, R189, 0x8, R16 ;  /* 0x00000008bd0a7824 */ /* 0x000fc800078e0210 */
[----:B------:R0:W1:Y:S01]  /*1bab0*/  SYNCS.PHASECHK.TRANS64.TRYWAIT P2, [R10+URZ+0x29850], R0 ;  /* 0x029850000a0075a7 */ /* 0x000062000804017f */
[----:B------:R-:W-:Y:S05]  /*1bac0*/  @!P1 BRA `(.L_x_2529) ;  /* 0x0000000000049947 */ /* 0x000fea0003800000 */
[----:B------:R-:W-:Y:S01]  /*1bad0*/  BPT.TRAP 0x1 ;  /* 0x000000040000795c */ /* 0x000fe20000300000 */
.L_x_2529:
[----:B-1----:R-:W-:Y:S05]  /*1bae0*/  @P2 BRA `(.L_x_2527) ;  /* 0x0000000000082947 */ /* 0x002fea0003800000 */
[----:B------:R-:W1:Y:S02]  /*1baf0*/  SYNCS.PHASECHK.TRANS64.TRYWAIT P2, [R10+URZ+0x29850], R0 ;  /* 0x029850000a0075a7 */ /* 0x000e64000804017f */
[----:B-1----:R-:W-:Y:S05]  /*1bb00*/  @!P2 BRA `(.L_x_2530) ;  /* 0x00000104003ca947 */ /* 0x002fea0003800000 */
.L_x_2527:
[----:B01----:R-:W-:Y:S01]  /*1bb10*/  VIADD R0, R16, 0x400 ;  /* 0x0000040010007836 */ /* 0x003fe20000000000 */
[----:B------:R-:W-:Y:S01]  /*1bb20*/  MOV R13, 0xc0000010 ;  /* 0xc0000010000d7802 */ /* 0x000fe20000000f00 */
[----:B------:R-:W-:Y:S05]  /*1bb30*/  WARPSYNC.ALL ;  /* 0x0000000000007948 */ /* 0x000fea0003800000 */
[----:B------:R-:W-:Y:S01]  /*1bb40*/  SHF.R.U32.HI R0, RZ, 0x4, R0 ;  /* 0x00000004ff007819 */ /* 0x000fe20000011600 */
[----:B------:R-:W-:Y:S01]  /*1bb50*/  WARPGROUP.ARRIVE ;  /* 0x00000000000079c5 */ /* 0x000fe20000000000 */
[----:B------:R-:W-:Y:S01]  /*1bb60*/  R2UR UR7, R13 ;  /* 0x000000000d0772ca */ /* 0x000fe200000e0000 */
[----:B------:R-:W-:Y:S01]  /*1bb70*/  IMAD.MOV.U32 R15, RZ, RZ, -0x3ffffff0 ;  /* 0xc0000010ff0f7424 */ /* 0x000fe200078e00ff */
[----:B------:R-:W-:Y:S01]  /*1bb80*/  LOP3.LUT R0, R0, 0x3fff, RZ, 0xc0, !PT ;  /* 0x00003fff00007812 */ /* 0x000fe200078ec0ff */
[----:B------:R-:W0:Y:S01]  /*1bb90*/  @P0 LDC R13, c[0x0][0x44c] ;  /* 0x00011300ff0d0b82 */ /* 0x000e220000000800 */
[----:B------:R-:W-:-:S02]  /*1bba0*/  IMAD.IADD R10, R211, 0x1, R203 ;  /* 0x00000001d30a7824 */ /* 0x000fc400078e02cb */
[----:B------:R-:W-:-:S05]  /*1bbb0*/  LOP3.LUT R0, R0, 0x10000, RZ, 0xfc, !PT ;  /* 0x0001000000007812 */ /* 0x000fca00078efcff */
[----:B------:R-:W-:Y:S01]  /*1bbc0*/  IMAD R12, R189, 0x500, R0 ;  /* 0x00000500bd0c7824 */ /* 0x000fe200078e0200 */
[----:B------:R-:W1:Y:S03]  /*1bbd0*/  @P0 LDC R21, c[0x0][0x450] ;  /* 0x00011400ff150b82 */ /* 0x000e660000000800 */
[C---:B------:R-:W-:Y:S01]  /*1bbe0*/  VIADD R14, R12.reuse, 0x100 ;  /* 0x000001000c0e7836 */ /* 0x040fe20000000000 */
[----:B------:R-:W-:Y:S01]  /*1bbf0*/  R2UR UR6, R12 ;  /* 0x000000000c0672ca */ /* 0x000fe200000e0000 */
[----:B0-----:R-:W-:-:S12]  /*1bc00*/  @P0 IMAD.HI.U32 R0, R10, R13, RZ ;  /* 0x0000000d0a000227 */ /* 0x001fd800078e00ff */
[----:B------:R-:W-:Y:S01]  /*1bc10*/  QGMMA.64x128x32.F32.E4M3.E4M3 R24, R184, gdesc[UR4], R24, gsb0 ;  /* 0x01e00004b8187df3 */ /* 0x000fe20008000818 */
[----:B------:R-:W-:Y:S01]  /*1bc20*/  R2UR UR6, R14 ;  /* 0x000000000e0672ca */ /* 0x000fe200000e0000 */
[----:B------:R-:W-:Y:S01]  /*1bc30*/  VIADD R14, R12, 0x200 ;  /* 0x000002000c0e7836 */ /* 0x000fe20000000000 */
[----:B------:R-:W-:Y:S01]  /*1bc40*/  R2UR UR7, R15 ;  /* 0x000000000f0772ca */ /* 0x000fe200000e0000 */
[----:B------:R-:W-:Y:S01]  /*1bc50*/  IMAD.MOV.U32 R15, RZ, RZ, -0x3ffffff0 ;  /* 0xc0000010ff0f7424 */ /* 0x000fe200078e00ff */
[----:B-1----:R-:W-:Y:S01]  /*1bc60*/  @P0 SHF.R.U32.HI R10, RZ, R21, R0 ;  /* 0x00000015ff0a0219 */ /* 0x002fe20000011600 */
[----:B------:R-:W-:-:S04]  /*1bc70*/  IMAD.MOV.U32 R0, RZ, RZ, -0xa0 ;  /* 0xffffff60ff007424 */ /* 0x000fc800078e00ff */
[----:B------:R-:W-:-:S04]  /*1bc80*/  IMAD R13, R9, R0, 0x1 ;  /* 0x00000001090d7424 */ /* 0x000fc800078e0200 */
[----:B------:R-:W-:Y:S01]  /*1bc90*/  IMAD R13, R210, -0x2, R13 ;  /* 0xfffffffed20d7824 */ /* 0x000fe200078e020d */
[----:B------:R-:W-:Y:S02]  /*1bca0*/  WARPGROUP.DEPBAR.LE gsb0, 0x0 ;  /* 0x00008000000079c5 */ /* 0x000fe40000010000 */
[----:B------:R-:W-:-:S06]  /*1bcb0*/  WARPGROUP.ARRIVE ;  /* 0x00000000000079c5 */ /* 0x000fcc0000000000 */
[----:B------:R-:W0:Y:S01]  /*1bcc0*/  S2R R186, SR_TID.X ;  /* 0x0000000000ba7919 */ /* 0x000e220000002100 */
[----:B------:R-:W-:Y:S01]  /*1bcd0*/  QGMMA.64x128x32.F32.E4M3.E4M3 R24, R180, gdesc[UR4], R24, gsb0 ;  /* 0x01e00004b4187df3 */ /* 0x000fe20008000818 */
[----:B------:R-:W-:Y:S01]  /*1bce0*/  R2UR UR6, R14 ;  /* 0x000000000e0672ca */ /* 0x000fe200000e0000 */
[C---:B------:R-:W-:Y:S01]  /*1bcf0*/  VIADD R14, R12.reuse, 0x300 ;  /* 0x000003000c0e7836 */ /* 0x040fe20000000000 */
[----:B------:R-:W-:Y:S01]  /*1bd00*/  R2UR UR7, R15 ;  /* 0x000000000f0772ca */ /* 0x000fe200000e0000 */
[----:B------:R-:W-:Y:S01]  /*1bd10*/  VIADD R12, R12, 0x400 ;  /* 0x000004000c0c7836 */ /* 0x000fe20000000000 */
[----:B------:R-:W-:Y:S02]  /*1bd20*/  MOV R15, 0xc0000010 ;  /* 0xc0000010000f7802 */ /* 0x000fe40000000f00 */
[----:B0-----:R-:W-:Y:S02]  /*1bd30*/  LOP3.LUT R184, R186, 0x7f, RZ, 0xc0, !PT ;  /* 0x0000007fbab87812 */ /* 0x001fe400078ec0ff */
[----:B------:R-:W0:Y:S02]  /*1bd40*/  S2R R186, SR_TID.X ;  /* 0x0000000000ba7919 */ /* 0x000e240000002100 */
[----:B0-----:R-:W-:Y:S01]  /*1bd50*/  SHF.R.U32.HI R186, RZ, 0x7, R186 ;  /* 0x00000007ffba7819 */ /* 0x001fe200000116ba */
[----:B------:R-:W-:-:S02]  /*1bd60*/  WARPGROUP.DEPBAR.LE gsb0, 0x0 ;  /* 0x00008000000079c5 */ /* 0x000fc40000010000 */
[----:B------:R-:W-:-:S06]  /*1bd70*/  WARPGROUP.ARRIVE ;  /* 0x00000000000079c5 */ /* 0x000fcc0000000000 */
[----:B------:R-:W-:Y:S01]  /*1bd80*/  QGMMA.64x128x32.F32.E4M3.E4M3 R24, R176, gdesc[UR4], R24, gsb0 ;  /* 0x01e00004b0187df3 */ /* 0x000fe20008000818 */
[----:B------:R-:W-:Y:S02]  /*1bd90*/  R2UR UR6, R14 ;  /* 0x000000000e0672ca */ /* 0x000fe400000e0000 */
[----:B------:R-:W-:Y:S02]  /*1bda0*/  R2UR UR7, R15 ;  /* 0x000000000f0772ca */ /* 0x000fe400000e0000 */
[----:B------:R-:W0:Y:S01]  /*1bdb0*/  SHFL.IDX PT, R15, R10, RZ, 0x1c1f ;  /* 0x001c1fff0a0f7589 */ /* 0x000e2200000e0000 */
[----:B------:R-:W-:-:S05]  /*1bdc0*/  IADD3 R14, -R204, R13, R205 ;  /* 0x0000000dcc0e7210 */ /* 0x000fca0007ffe1cd */
[----:B0-----:R-:W-:-:S05]  /*1bdd0*/  IMAD.IADD R0, R14, 0x1, R15 ;  /* 0x000000010e007824 */ /* 0x001fca00078e020f */
[C---:B------:R-:W-:Y:S02]  /*1bde0*/  ISETP.GT.AND P2, PT, R0.reuse, RZ, PT ;  /* 0x000000ff0000720c */ /* 0x040fe40003f44270 */
[----:B------:R-:W-:Y:S02]  /*1bdf0*/  ISETP.GT.AND P3, PT, R0, 0x1, PT ;  /* 0x000000010000780c */ /* 0x000fe40003f64270 */
[----:B------:R-:W-:Y:S02]  /*1be00*/  FSEL R15, R152, -INF , P2 ;  /* 0xff800000980f7808 */ /* 0x000fe40001000000 */
        /* <DEDUP_REMOVED lines=9> */
[C---:B------:R-:W-:Y:S02]  /*1bea0*/  ISETP.GT.AND P3, PT, R0.reuse, 0x11, PT ;  /* 0x000000110000780c */ /* 0x040fe40003f64270 */
[----:B------:R-:W-:Y:S02]  /*1beb0*/  FMNMX.FTZ R20, R157, R20, !PT ;  /* 0x000000149d147209 */ /* 0x000fe40007810000 */
[----:B------:R-:W-:Y:S02]  /*1bec0*/  FSEL R161, R161, -INF , P3 ;  /* 0xff800000a1a17808 */ /* 0x000fe40001800000 */
[C---:B------:R-:W-:Y:S02]  /*1bed0*/  ISETP.GT.AND P3, PT, R0.reuse, 0x19, PT ;  /* 0x000000190000780c */ /* 0x040fe40003f64270 */
[----:B------:R-:W-:Y:S02]  /*1bee0*/  ISETP.GT.AND P5, PT, R0, 0x88, PT ;  /* 0x000000880000780c */ /* 0x000fe40003fa4270 */
[----:B------:R-:W-:-:S02]  /*1bef0*/  FSEL R165, R165, -INF , P3 ;  /* 0xff800000a5a57808 */ /* 0x000fc40001800000 */
[C---:B------:R-:W-:Y:S02]  /*1bf00*/  ISETP.GT.AND P3, PT, R0.reuse, 0x21, PT ;  /* 0x000000210000780c */ /* 0x040fe40003f64270 */
[C---:B------:R-:W-:Y:S02]  /*1bf10*/  ISETP.GT.AND P4, PT, R0.reuse, 0x89, PT ;  /* 0x000000890000780c */ /* 0x040fe40003f84270 */
[----:B------:R-:W-:Y:S02]  /*1bf20*/  FSEL R137, R137, -INF , P3 ;  /* 0xff80000089897808 */ /* 0x000fe40001800000 */
[----:B------:R-:W-:Y:S02]  /*1bf30*/  ISETP.GT.AND P3, PT, R0, 0x29, PT ;  /* 0x000000290000780c */ /* 0x000fe40003f64270 */
[----:B------:R-:W-:Y:S02]  /*1bf40*/  FSEL R92, R92, -INF , P5 ;  /* 0xff8000005c5c7808 */ /* 0x000fe40002800000 */
[----:B------:R-:W-:-:S02]  /*1bf50*/  FSEL R141, R141, -INF , P3 ;  /* 0xff8000008d8d7808 */ /* 0x000fc40001800000 */
[C---:B------:R-:W-:Y:S02]  /*1bf60*/  ISETP.GT.AND P3, PT, R0.reuse, 0x31, PT ;  /* 0x000000310000780c */ /* 0x040fe40003f64270 */
[----:B------:R-:W-:Y:S02]  /*1bf70*/  FSEL R93, R93, -INF , P4 ;  /* 0xff8000005d5d7808 */ /* 0x000fe40002000000 */
        /* <DEDUP_REMOVED lines=13> */
[----:B------:R-:W-:-:S04]  /*1c050*/  ISETP.GT.AND P3, PT, R0, 0x59, PT ;  /* 0x000000590000780c */ /* 0x000fc80003f64270 */
        /* <DEDUP_REMOVED lines=8> */
[----:B------:R-:W-:Y:S01]  /*1c0e0*/  FSEL R117, R117, -INF , P3 ;  /* 0xff80000075757808 */ /* 0x000fe20001800000 */
[----:B------:R-:W-:Y:S02]  /*1c0f0*/  WARPGROUP.DEPBAR.LE gsb0, 0x0 ;  /* 0x00008000000079c5 */ /* 0x000fe40000010000 */
[----:B------:R-:W-:Y:S01]  /*1c100*/  WARPGROUP.ARRIVE ;  /* 0x00000000000079c5 */ /* 0x000fe20000000000 */
[----:B------:R-:W-:-:S04]  /*1c110*/  ISETP.GT.AND P3, PT, R0, 0x81, PT ;  /* 0x000000810000780c */ /* 0x000fc80003f64270 */
[----:B------:R-:W-:Y:S01]  /*1c120*/  FSEL R89, R89, -INF , P3 ;  /* 0xff80000059597808 */ /* 0x000fe20001800000 */
[----:B------:R-:W-:Y:S01]  /*1c130*/  QGMMA.64x128x32.F32.E4M3.E4M3 R24, R172, gdesc[UR4], R24, gsb0 ;  /* 0x01e00004ac187df3 */ /* 0x000fe20008000818 */
[----:B------:R-:W-:Y:S02]  /*1c140*/  ISETP.GT.AND P3, PT, R0, 0x91, PT ;  /* 0x000000910000780c */ /* 0x000fe40003f64270 */
[----:B------:R-:W-:Y:S02]  /*1c150*/  R2UR UR6, R12 ;  /* 0x000000000c0672ca */ /* 0x000fe400000e0000 */
[----:B------:R-:W-:Y:S01]  /*1c160*/  FSEL R97, R97, -INF , P3 ;  /* 0xff80000061617808 */ /* 0x000fe20001800000 */
[----:B------:R-:W-:Y:S02]  /*1c170*/  WARPGROUP.DEPBAR.LE gsb0, 0x0 ;  /* 0x00008000000079c5 */ /* 0x000fe40000010000 */
[----:B------:R-:W-:Y:S01]  /*1c180*/  FSEL R173, R160, -INF , P2 ;  /* 0xff800000a0ad7808 */ /* 0x000fe20001000000 */
[----:B------:R-:W-:Y:S01]  /*1c190*/  WARPGROUP.ARRIVE ;  /* 0x00000000000079c5 */ /* 0x000fe20000000000 */
[----:B------:R-:W-:-:S02]  /*1c1a0*/  ISETP.GT.AND P2, PT, R0, 0x18, PT ;  /* 0x000000180000780c */ /* 0x000fc40003f44270 */
[----:B------:R-:W-:Y:S02]  /*1c1b0*/  FMNMX.FTZ R20, R173, R20, !PT ;  /* 0x00000014ad147209 */ /* 0x000fe40007810000 */
[----:B------:R-:W-:Y:S02]  /*1c1c0*/  FSEL R175, R164, -INF , P2 ;  /* 0xff800000a4af7808 */ /* 0x000fe40001000000 */
[----:B------:R-:W-:Y:S02]  /*1c1d0*/  FMNMX.FTZ R20, R161, R20, !PT ;  /* 0x00000014a1147209 */ /* 0x000fe40007810000 */
[----:B------:R-:W-:Y:S02]  /*1c1e0*/  ISETP.GT.AND P2, PT, R0, 0x20, PT ;  /* 0x000000200000780c */ /* 0x000fe40003f44270 */
[----:B------:R-:W-:Y:S02]  /*1c1f0*/  FMNMX.FTZ R20, R175, R20, !PT ;  /* 0x00000014af147209 */ /* 0x000fe40007810000 */
[----:B------:R-:W-:-:S02]  /*1c200*/  FSEL R177, R136, -INF , P2 ;  /* 0xff80000088b17808 */ /* 0x000fc40001000000 */
[----:B------:R-:W-:Y:S02]  /*1c210*/  FMNMX.FTZ R20, R165, R20, !PT ;  /* 0x00000014a5147209 */ /* 0x000fe40007810000 */
[----:B------:R-:W-:Y:S02]  /*1c220*/  ISETP.GT.AND P2, PT, R0, 0x28, PT ;  /* 0x000000280000780c */ /* 0x000fe40003f44270 */
        /* <DEDUP_REMOVED lines=58> */
[----:B0-----:R-:W-:Y:S01]  /*1c5d0*/  FMNMX.FTZ R120, R20, R13, !PT ;  /* 0x0000000d14787209 */ /* 0x001fe20007810000 */
[----:B------:R-:W-:-:S04]  /*1c5e0*/  IMAD.MOV.U32 R13, RZ, RZ, -0x3ffffff0 ;  /* 0xc0000010ff0d7424 */ /* 0x000fc800078e00ff */
[----:B------:R-:W0:Y:S01]  /*1c5f0*/  SHFL.BFLY PT, R0, R120, 0x1, 0x1f ;  /* 0x0c201f0078007f89 */ /* 0x000e2200000e0000 */
[----:B------:R-:W-:-:S13]  /*1c600*/  R2UR UR7, R13 ;  /* 0x000000000d0772ca */ /* 0x000fda00000e0000 */
[----:B------:R-:W-:Y:S01]  /*1c610*/  QGMMA.64x128x32.F32.E4M3.E4M3 R24, R168, gdesc[UR4], R24, gsb0 ;  /* 0x01e00004a8187df3 */ /* 0x000fe20008000818 */
[----:B0-----:R-:W-:-:S04]  /*1c620*/  FMNMX.FTZ R0, R120, R0, !PT ;  /* 0x0000000078007209 */ /* 0x001fc80007810000 */
[----:B------:R-:W-:Y:S01]  /*1c630*/  FSETP.NEU.FTZ.AND P2, PT, R0, -INF , PT ;  /* 0xff8000000000780b */ /* 0x000fe20003f5d000 */
[----:B------:R-:W-:-:S05]  /*1c640*/  FFMA.FTZ R13, R2, R0, -8 ;  /* 0xc1000000020d7423 */ /* 0x000fca0000010000 */
[----:B------:R-:W-:-:S05]  /*1c650*/  FSEL R13, R13, RZ, P2 ;  /* 0x000000ff0d0d7208 */ /* 0x000fca0001000000 */
        /* <DEDUP_REMOVED lines=25> */
[----:B------:R-:W-:Y:S08]  /*1c7f0*/  MUFU.EX2 R15, R15 ;  /* 0x0000000f000f7308 */ /* 0x000ff00000000800 */
        /* <DEDUP_REMOVED lines=10> */
[----:B------:R-:W-:Y:S01]  /*1c8a0*/  MUFU.EX2 R113, R113 ;  /* 0x0000007100717308 */ /* 0x000fe20000000800 */
[----:B------:R-:W-:-:S02]  /*1c8b0*/  WARPGROUP.DEPBAR.LE gsb0, 0x0 ;  /* 0x00008000000079c5 */ /* 0x000fc40000010000 */
[----:B------:R0:W1:Y:S05]  /*1c8c0*/  SHFL.IDX PT, R169, R10, 0x1, 0x1c1f ;  /* 0x003c1f000aa97f89 */ /* 0x00006a00000e0000 */
[----:B------:R-:W-:Y:S01]  /*1c8d0*/  MUFU.EX2 R117, R117 ;  /* 0x0000007500757308 */ /* 0x000fe20000000800 */
[----:B0-----:R-:W-:-:S07]  /*1c8e0*/  FFMA.FTZ R10, R2, R175, -R13 ;  /* 0x000000af020a7223 */ /* 0x001fce000001080d */
[----:B------:R-:W-:Y:S08]  /*1c8f0*/  MUFU.EX2 R88, R88 ;  /* 0x0000005800587308 */ /* 0x000ff00000000800 */
[----:B------:R-:W-:Y:S01]  /*1c900*/  MUFU.EX2 R10, R10 ;  /* 0x0000000a000a7308 */ /* 0x000fe20000000800 */
[----:B-1----:R-:W-:-:S07]  /*1c910*/  IADD3 R14, R14, R169, RZ ;  /* 0x000000a90e0e7210 */ /* 0x002fce0007ffe0ff */
[----:B------:R-:W-:Y:S01]  /*1c920*/  MUFU.EX2 R89, R89 ;  /* 0x0000005900597308 */ /* 0x000fe20000000800 */
[C---:B------:R-:W-:Y:S02]  /*1c930*/  ISETP.GT.AND P3, PT, R14.reuse, RZ, PT ;  /* 0x000000ff0e00720c */ /* 0x040fe40003f64270 */
[----:B------:R-:W-:Y:S02]  /*1c940*/  ISETP.GT.AND P4, PT, R14, 0x1, PT ;  /* 0x000000010e00780c */ /* 0x000fe40003f84270 */
[----:B------:R-:W-:Y:S02]  /*1c950*/  FSEL R154, R154, -INF , P3 ;  /* 0xff8000009a9a7808 */ /* 0x000fe40001800000 */
[----:B------:R-:W-:Y:S01]  /*1c960*/  ISETP.GT.AND P3, PT, R14, 0x8, PT ;  /* 0x000000080e00780c */ /* 0x000fe20003f64270 */
[----:B------:R-:W-:Y:S01]  /*1c970*/  MUFU.EX2 R92, R92 ;  /* 0x0000005c005c7308 */ /* 0x000fe20000000800 */
[----:B------:R-:W-:Y:S02]  /*1c980*/  FSEL R155, R155, -INF , P4 ;  /* 0xff8000009b9b7808 */ /* 0x000fe40002000000 */
[----:B------:R-:W-:-:S02]  /*1c990*/  FMNMX.FTZ R124, R154, R7, !PT ;  /* 0x000000079a7c7209 */ /* 0x000fc40007810000 */
[----:B------:R-:W-:Y:S02]  /*1c9a0*/  ISETP.GT.AND P4, PT, R14, 0x9, PT ;  /* 0x000000090e00780c */ /* 0x000fe40003f84270 */
[----:B------:R-:W-:Y:S01]  /*1c9b0*/  FSEL R157, R158, -INF , P3 ;  /* 0xff8000009e9d7808 */ /* 0x000fe20001800000 */
[----:B------:R-:W-:Y:S01]  /*1c9c0*/  MUFU.EX2 R93, R93 ;  /* 0x0000005d005d7308 */ /* 0x000fe20000000800 */
[----:B------:R-:W-:Y:S02]  /*1c9d0*/  FMNMX.FTZ R124, R155, R124, !PT ;  /* 0x0000007c9b7c7209 */ /* 0x000fe40007810000 */
[C---:B------:R-:W-:Y:S02]  /*1c9e0*/  ISETP.GT.AND P3, PT, R14.reuse, 0x10, PT ;  /* 0x000000100e00780c */ /* 0x040fe40003f64270 */
[----:B------:R-:W-:Y:S02]  /*1c9f0*/  FSEL R161, R159, -INF , P4 ;  /* 0xff8000009fa17808 */ /* 0x000fe40002000000 */
[----:B------:R-:W-:Y:S01]  /*1ca00*/  FMNMX.FTZ R124, R157, R124, !PT ;  /* 0x0000007c9d7c7209 */ /* 0x000fe20007810000 */
[----:B------:R0:W-:Y:S01]  /*1ca10*/  MUFU.EX2 R159, R136 ;  /* 0x00000088009f7308 */ /* 0x0001e20000000800 */
[----:B------:R-:W-:-:S02]  /*1ca20*/  ISETP.GT.AND P4, PT, R14, 0x11, PT ;  /* 0x000000110e00780c */ /* 0x000fc40003f84270 */
[----:B------:R-:W-:Y:S02]  /*1ca30*/  FSEL R165, R162, -INF , P3 ;  /* 0xff800000a2a57808 */ /* 0x000fe40001800000 */
[----:B------:R-:W-:Y:S02]  /*1ca40*/  FMNMX.FTZ R128, R161, R124, !PT ;  /* 0x0000007ca1807209 */ /* 0x000fe40007810000 */
[C---:B------:R-:W-:Y:S01]  /*1ca50*/  ISETP.GT.AND P3, PT, R14.reuse, 0x18, PT ;  /* 0x000000180e00780c */ /* 0x040fe20003f64270 */
[----:B------:R1:W-:Y:S01]  /*1ca60*/  MUFU.EX2 R124, R177 ;  /* 0x000000b1007c7308 */ /* 0x0003e20000000800 */
        /* <DEDUP_REMOVED lines=12> */
[----:B0-----:R-:W-:Y:S02]  /*1cb30*/  FMNMX.FTZ R136, R167, R128, !PT ;  /* 0x00000080a7887209 */ /* 0x001fe40007810000 */
        /* <DEDUP_REMOVED lines=8> */
[C---:B------:R-:W-:Y:S02]  /*1cbc0*/  ISETP.GT.AND P3, PT, R14.reuse, 0x30, PT ;  /* 0x000000300e00780c */ /* 0x040fe40003f64270 */
[----:B------:R-:W-:Y:S02]  /*1cbd0*/  FSEL R143, R143, -INF , P4 ;  /* 0xff8000008f8f7808 */ /* 0x000fe40002000000 */
[----:B------:R-:W-:Y:S02]  /*1cbe0*/  FMNMX.FTZ R136, R173, R136, !PT ;  /* 0x00000088ad887209 */ /* 0x000fe40007810000 */
        /* <DEDUP_REMOVED lines=8> */
[----:B-1----:R-:W-:Y:S02]  /*1cc70*/  FSEL R177, R150, -INF , P3 ;  /* 0xff80000096b17808 */ /* 0x002fe40001800000 */
[----:B------:R-:W-:Y:S02]  /*1cc80*/  FMNMX.FTZ R138, R147, R138, !PT ;  /* 0x0000008a938a7209 */ /* 0x000fe40007810000 */
[----:B------:R-:W-:Y:S02]  /*1cc90*/  FSEL R151, R151, -INF , P4 ;  /* 0xff80000097977808 */ /* 0x000fe40002000000 */
[C---:B------:R-:W-:Y:S02]  /*1cca0*/  ISETP.GT.AND P3, PT, R14.reuse, 0x40, PT ;  /* 0x000000400e00780c */ /* 0x040fe40003f64270 */
[----:B------:R-:W-:Y:S02]  /*1ccb0*/  FMNMX.FTZ R138, R177, R138, !PT ;  /* 0x0000008ab18a7209 */ /* 0x000fe40007810000 */
[----:B------:R-:W-:-:S02]  /*1ccc0*/  ISETP.GT.AND P4, PT, R14, 0x41, PT ;  /* 0x000000410e00780c */ /* 0x000fc40003f84270 */
[----:B0-----:R-:W-:Y:S01]  /*1ccd0*/  FSEL R179, R122, -INF , P3 ;  /* 0xff8000007ab37808 */ /* 0x001fe20001800000 */
[----:B------:R-:W-:-:S01]  /*1cce0*/  FFMA.FTZ R122, R2, R183, -R13 ;  /* 0x000000b7027a7223 */ /* 0x000fc2000001080d */
[----:B------:R-:W-:Y:S02]  /*1ccf0*/  FMNMX.FTZ R138, R151, R138, !PT ;  /* 0x0000008a978a7209 */ /* 0x000fe40007810000 */
[C---:B------:R-:W-:Y:S02]  /*1cd00*/  ISETP.GT.AND P3, PT, R14.reuse, 0x48, PT ;  /* 0x000000480e00780c */ /* 0x040fe40003f64270 */
[----:B------:R-:W-:Y:S01]  /*1cd10*/  FSEL R123, R123, -INF , P4 ;  /* 0xff8000007b7b7808 */ /* 0x000fe20002000000 */
[----:B------:R-:W-:Y:S01]  /*1cd20*/  MUFU.EX2 R122, R122 ;  /* 0x0000007a007a7308 */ /* 0x000fe20000000800 */
[----:B------:R-:W-:Y:S02]  /*1cd30*/  FMNMX.FTZ R138, R179, R138, !PT ;  /* 0x0000008ab38a7209 */ /* 0x000fe40007810000 */
[----:B------:R-:W-:-:S02]  /*1cd40*/  ISETP.GT.AND P4, PT, R14, 0x49, PT ;  /* 0x000000490e00780c */ /* 0x000fc40003f84270 */
[----:B--2---:R-:W-:Y:S01]  /*1cd50*/  FSEL R181, R126, -INF , P3 ;  /* 0xff8000007eb57808 */ /* 0x004fe20001800000 */
[----:B------:R-:W-:Y:S01]  /*1cd60*/  FFMA.FTZ R126, R2, R185, -R13 ;  /* 0x000000b9027e7223 */ /* 0x000fe2000001080d */
[----:B------:R-:W-:Y:S02]  /*1cd70*/  FMNMX.FTZ R138, R123, R138, !PT ;  /* 0x0000008a7b8a7209 */ /* 0x000fe40007810000 */
[C---:B------:R-:W-:Y:S02]  /*1cd80*/  ISETP.GT.AND P3, PT, R14.reuse, 0x50, PT ;  /* 0x000000500e00780c */ /* 0x040fe40003f64270 */
[----:B------:R-:W-:Y:S01]  /*1cd90*/  FSEL R149, R127, -INF , P4 ;  /* 0xff8000007f957808 */ /* 0x000fe20002000000 */
[----:B------:R-:W-:Y:S01]  /*1cda0*/  MUFU.EX2 R126, R126 ;  /* 0x0000007e007e7308 */ /* 0x000fe20000000800 */
[----:B------:R-:W-:Y:S02]  /*1cdb0*/  FMNMX.FTZ R138, R181, R138, !PT ;  /* 0x0000008ab58a7209 */ /* 0x000fe40007810000 */
[----:B------:R-:W-:-:S02]  /*1cdc0*/  ISETP.GT.AND P4, PT, R14, 0x51, PT ;  /* 0x000000510e00780c */ /* 0x000fc40003f84270 */
[----:B------:R-:W-:Y:S01]  /*1cdd0*/  FSEL R183, R130, -INF , P3 ;  /* 0xff80000082b77808 */ /* 0x000fe20001800000 */
[--C-:B------:R-:W-:Y:S01]  /*1cde0*/  FFMA.FTZ R130, R2, R125, -R13.reuse ;  /* 0x0000007d02827223 */ /* 0x100fe2000001080d */
[----:B------:R-:W-:Y:S01]  /*1cdf0*/  FMNMX.FTZ R138, R149, R138, !PT ;  /* 0x0000008a958a7209 */ /* 0x000fe20007810000 */
[----:B------:R0:W-:Y:S01]  /*1ce00*/  MUFU.EX2 R127, R140 ;  /* 0x0000008c007f7308 */ /* 0x0001e20000000800 */
[C---:B------:R-:W-:Y:S02]  /*1ce10*/  ISETP.GT.AND P3, PT, R14.reuse, 0x58, PT ;  /* 0x000000580e00780c */ /* 0x040fe40003f64270 */
[----:B------:R-:W-:Y:S02]  /*1ce20*/  FSEL R131, R131, -INF , P4 ;  /* 0xff80000083837808 */ /* 0x000fe40002000000 */
[----:B------:R-:W-:Y:S02]  /*1ce30*/  FMNMX.FTZ R138, R183, R138, !PT ;  /* 0x0000008ab78a7209 */ /* 0x000fe40007810000 */
[----:B------:R-:W-:Y:S01]  /*1ce40*/  ISETP.GT.AND P4, PT, R14, 0x59, PT ;  /* 0x000000590e00780c */ /* 0x000fe20003f84270 */
[----:B------:R-:W-:Y:S01]  /*1ce50*/  MUFU.EX2 R130, R130 ;  /* 0x0000008200827308 */ /* 0x000fe20000000800 */
[----:B------:R-:W-:Y:S01]  /*1ce60*/  FSEL R185, R134, -INF , P3 ;  /* 0xff80000086b97808 */ /* 0x000fe20001800000 */
[----:B0-----:R-:W-:Y:S01]  /*1ce70*/  FFMA.FTZ R140, R2, R187, -R13 ;  /* 0x000000bb028c7223 */ /* 0x001fe2000001080d */
[----:B------:R-:W-:-:S02]  /*1ce80*/  FMNMX.FTZ R138, R131, R138, !PT ;  /* 0x0000008a838a7209 */ /* 0x000fc40007810000 */
[----:B------:R-:W-:Y:S02]  /*1ce90*/  FSEL R135, R135, -INF , P4 ;  /* 0xff80000087877808 */ /* 0x000fe40002000000 */
[C---:B------:R-:W-:Y:S02]  /*1cea0*/  ISETP.GT.AND P3, PT, R14.reuse, 0x60, PT ;  /* 0x000000600e00780c */ /* 0x040fe40003f64270 */
[----:B------:R-:W-:Y:S02]  /*1ceb0*/  FMNMX.FTZ R138, R185, R138, !PT ;  /* 0x0000008ab98a7209 */ /* 0x000fe40007810000 */
[----:B------:R-:W-:Y:S02]  /*1cec0*/  ISETP.GT.AND P4, PT, R14, 0x61, PT ;  /* 0x000000610e00780c */ /* 0x000fe40003f84270 */
[----:B------:R-:W-:Y:S02]  /*1ced0*/  FSEL R106, R106, -INF , P3 ;  /* 0xff8000006a6a7808 */ /* 0x000fe40001800000 */
[----:B------:R-:W-:-:S02]  /*1cee0*/  FMNMX.FTZ R138, R135, R138, !PT ;  /* 0x0000008a878a7209 */ /* 0x000fc40007810000 */
[----:B------:R-:W-:Y:S02]  /*1cef0*/  ISETP.GT.AND P3, PT, R14, 0x68, PT ;  /* 0x000000680e00780c */ /* 0x000fe40003f64270 */
[----:B------:R-:W-:Y:S02]  /*1cf00*/  FSEL R187, R107, -INF , P4 ;  /* 0xff8000006bbb7808 */ /* 0x000fe40002000000 */
[----:B------:R-:W-:Y:S01]  /*1cf10*/  FMNMX.FTZ R138, R106, R138, !PT ;  /* 0x0000008a6a8a7209 */ /* 0x000fe20007810000 */
[----:B------:R0:W-:Y:S01]  /*1cf20*/  MUFU.EX2 R107, R140 ;  /* 0x0000008c006b7308 */ /* 0x0001e20000000800 */
[----:B------:R-:W-:Y:S02]  /*1cf30*/  ISETP.GT.AND P4, PT, R14, 0x69, PT ;  /* 0x000000690e00780c */ /* 0x000fe40003f84270 */
[----:B------:R-:W-:Y:S02]  /*1cf40*/  FSEL R110, R110, -INF , P3 ;  /* 0xff8000006e6e7808 */ /* 0x000fe40001800000 */
[----:B------:R-:W-:Y:S01]  /*1cf50*/  FMNMX.FTZ R125, R187, R138, !PT ;  /* 0x0000008abb7d7209 */ /* 0x000fe20007810000 */
[----:B------:R-:W-:Y:S01]  /*1cf60*/  FFMA.FTZ R138, R2, R129, -R13 ;  /* 0x00000081028a7223 */ /* 0x000fe2000001080d */
[----:B------:R-:W-:-:S02]  /*1cf70*/  ISETP.GT.AND P3, PT, R14, 0x70, PT ;  /* 0x000000700e00780c */ /* 0x000fc40003f64270 */
[----:B------:R-:W-:Y:S01]  /*1cf80*/  FSEL R111, R111, -INF , P4 ;  /* 0xff8000006f6f7808 */ /* 0x000fe20002000000 */
[----:B0-----:R-:W-:-:S01]  /*1cf90*/  FFMA.FTZ R140, R2, R132, -R13 ;  /* 0x00000084028c7223 */ /* 0x001fc2000001080d */
[----:B------:R-:W-:Y:S01]  /*1cfa0*/  FMNMX.FTZ R134, R110, R125, !PT ;  /* 0x0000007d6e867209 */ /* 0x000fe20007810000 */
[----:B------:R-:W-:-:S01]  /*1cfb0*/  FFMA.FTZ R132, R2, R133, -R13 ;  /* 0x0000008502847223 */ /* 0x000fc2000001080d */
[----:B------:R-:W-:Y:S02]  /*1cfc0*/  ISETP.GT.AND P4, PT, R14, 0x71, PT ;  /* 0x000000710e00780c */ /* 0x000fe40003f84270 */
[----:B------:R-:W-:Y:S01]  /*1cfd0*/  FSEL R125, R114, -INF , P3 ;  /* 0xff800000727d7808 */ /* 0x000fe20001800000 */
[----:B------:R-:W-:Y:S01]  /*1cfe0*/  FFMA.FTZ R114, R2, R207, -R13 ;  /* 0x000000cf02727223 */ /* 0x000fe2000001080d */
        /* <DEDUP_REMOVED lines=9> */
[----:B------:R-:W-:-:S02]  /*1d080*/  FSEL R129, R119, -INF , P4 ;  /* 0xff80000077817808 */ /* 0x000fc40002000000 */
[C---:B------:R-:W-:Y:S01]  /*1d090*/  ISETP.GT.AND P3, PT, R14.reuse, 0x80, PT ;  /* 0x000000800e00780c */ /* 0x040fe20003f64270 */
[----:B------:R0:W-:Y:S01]  /*1d0a0*/  MUFU.EX2 R119, R138 ;  /* 0x0000008a00777308 */ /* 0x0001e20000000800 */
[----:B------:R-:W-:Y:S02]  /*1d0b0*/  FMNMX.FTZ R134, R207, R134, !PT ;  /* 0x00000086cf867209 */ /* 0x000fe40007810000 */
[----:B------:R-:W-:Y:S02]  /*1d0c0*/  ISETP.GT.AND P4, PT, R14, 0x81, PT ;  /* 0x000000810e00780c */ /* 0x000fe40003f84270 */
[----:B------:R-:W-:Y:S02]  /*1d0d0*/  FSEL R90, R90, -INF , P3 ;  /* 0xff8000005a5a7808 */ /* 0x000fe40001800000 */
[----:B------:R-:W-:Y:S02]  /*1d0e0*/  FMNMX.FTZ R134, R129, R134, !PT ;  /* 0x0000008681867209 */ /* 0x000fe40007810000 */
[----:B------:R-:W-:Y:S01]  /*1d0f0*/  ISETP.GT.AND P3, PT, R14, 0x88, PT ;  /* 0x000000880e00780c */ /* 0x000fe20003f64270 */
[----:B0-----:R-:W-:Y:S01]  /*1d100*/  FFMA.FTZ R138, R2, R105, -R13 ;  /* 0x00000069028a7223 */ /* 0x001fe2000001080d */
[----:B------:R-:W-:-:S02]  /*1d110*/  FSEL R118, R91, -INF , P4 ;  /* 0xff8000005b767808 */ /* 0x000fc40002000000 */
[----:B------:R-:W-:Y:S01]  /*1d120*/  FMNMX.FTZ R134, R90, R134, !PT ;  /* 0x000000865a867209 */ /* 0x000fe20007810000 */
[----:B------:R-:W-:Y:S01]  /*1d130*/  MUFU.EX2 R91, R140 ;  /* 0x0000008c005b7308 */ /* 0x000fe20000000800 */
[----:B------:R-:W-:Y:S02]  /*1d140*/  ISETP.GT.AND P4, PT, R14, 0x89, PT ;  /* 0x000000890e00780c */ /* 0x000fe40003f84270 */
[----:B------:R-:W-:Y:S02]  /*1d150*/  FSEL R94, R94, -INF , P3 ;  /* 0xff8000005e5e7808 */ /* 0x000fe40001800000 */
[----:B------:R-:W-:Y:S02]  /*1d160*/  FMNMX.FTZ R133, R118, R134, !PT ;  /* 0x0000008676857209 */ /* 0x000fe40007810000 */
[----:B------:R-:W-:Y:S02]  /*1d170*/  ISETP.GT.AND P3, PT, R14, 0x90, PT ;  /* 0x000000900e00780c */ /* 0x000fe40003f64270 */
[----:B------:R-:W-:-:S02]  /*1d180*/  FSEL R95, R95, -INF , P4 ;  /* 0xff8000005f5f7808 */ /* 0x000fc40002000000 */
[----:B------:R-:W-:Y:S02]  /*1d190*/  FMNMX.FTZ R134, R94, R133, !PT ;  /* 0x000000855e867209 */ /* 0x000fe40007810000 */
[----:B------:R-:W-:Y:S02]  /*1d1a0*/  ISETP.GT.AND P4, PT, R14, 0x91, PT ;  /* 0x000000910e00780c */ /* 0x000fe40003f84270 */
[----:B------:R-:W-:Y:S01]  /*1d1b0*/  FSEL R133, R98, -INF , P3 ;  /* 0xff80000062857808 */ /* 0x000fe20001800000 */
[----:B------:R-:W-:-:S01]  /*1d1c0*/  FFMA.FTZ R98, R2, R104, -R13 ;  /* 0x0000006802627223 */ /* 0x000fc2000001080d */
[----:B------:R-:W-:Y:S01]  /*1d1d0*/  FMNMX.FTZ R134, R95, R134, !PT ;  /* 0x000000865f867209 */ /* 0x000fe20007810000 */
[----:B------:R-:W-:-:S01]  /*1d1e0*/  FFMA.FTZ R104, R2, R108, -R13 ;  /* 0x0000006c02687223 */ /* 0x000fc2000001080d */
[----:B------:R-:W-:Y:S01]  /*1d1f0*/  ISETP.GT.AND P3, PT, R14, 0x98, PT ;  /* 0x000000980e00780c */ /* 0x000fe20003f64270 */
[----:B------:R-:W-:-:S01]  /*1d200*/  FFMA.FTZ R108, R2, R112, -R13 ;  /* 0x00000070026c7223 */ /* 0x000fc2000001080d */
[----:B------:R-:W-:Y:S01]  /*1d210*/  FSEL R99, R99, -INF , P4 ;  /* 0xff80000063637808 */ /* 0x000fe20002000000 */
[----:B------:R-:W-:-:S01]  /*1d220*/  FFMA.FTZ R112, R2, R116, -R13 ;  /* 0x0000007402707223 */ /* 0x000fc2000001080d */
[----:B------:R-:W-:Y:S01]  /*1d230*/  FMNMX.FTZ R134, R133, R134, !PT ;  /* 0x0000008685867209 */ /* 0x000fe20007810000 */
[----:B------:R-:W-:-:S01]  /*1d240*/  FFMA.FTZ R13, R2, R101, -R13 ;  /* 0x00000065020d7223 */ /* 0x000fc2000001080d */
[----:B------:R-:W-:Y:S01]  /*1d250*/  ISETP.GT.AND P4, PT, R14, 0x99, PT ;  /* 0x000000990e00780c */ /* 0x000fe20003f84270 */
[----:B------:R-:W-:Y:S01]  /*1d260*/  MUFU.EX2 R98, R98 ;  /* 0x0000006200627308 */ /* 0x000fe20000000800 */
[----:B------:R-:W-:-:S02]  /*1d270*/  FSEL R102, R102, -INF , P3 ;  /* 0xff80000066667808 */ /* 0x000fc40001800000 */
[----:B------:R-:W-:Y:S02]  /*1d280*/  FMNMX.FTZ R134, R99, R134, !PT ;  /* 0x0000008663867209 */ /* 0x000fe40007810000 */
[----:B------:R-:W-:Y:S02]  /*1d290*/  FSEL R105, R103, -INF , P4 ;  /* 0xff80000067697808 */ /* 0x000fe40002000000 */
[----:B------:R-:W-:Y:S01]  /*1d2a0*/  FMNMX.FTZ R134, R102, R134, !PT ;  /* 0x0000008666867209 */ /* 0x000fe20007810000 */
[----:B------:R0:W-:Y:S03]  /*1d2b0*/  MUFU.EX2 R103, R138 ;  /* 0x0000008a00677308 */ /* 0x0001e60000000800 */
[----:B------:R-:W-:-:S05]  /*1d2c0*/  FMNMX.FTZ R134, R105, R134, !PT ;  /* 0x0000008669867209 */ /* 0x000fca0007810000 */
[----:B------:R-:W1:Y:S01]  /*1d2d0*/  SHFL.BFLY PT, R14, R134, 0x2, 0x1f ;  /* 0x0c401f00860e7f89 */ /* 0x000e6200000e0000 */
[----:B------:R-:W-:Y:S08]  /*1d2e0*/  MUFU.EX2 R104, R104 ;  /* 0x0000006800687308 */ /* 0x000ff00000000800 */
[----:B------:R-:W-:Y:S08]  /*1d2f0*/  MUFU.EX2 R108, R108 ;  /* 0x0000006c006c7308 */ /* 0x000ff00000000800 */
[----:B------:R-:W-:Y:S01]  /*1d300*/  MUFU.EX2 R112, R112 ;  /* 0x0000007000707308 */ /* 0x000fe20000000800 */
[----:B-1----:R-:W-:-:S07]  /*1d310*/  FMNMX.FTZ R116, R134, R14, !PT ;  /* 0x0000000e86747209 */ /* 0x002fce0007810000 */
[----:B------:R-:W-:Y:S01]  /*1d320*/  MUFU.EX2 R13, R13 ;  /* 0x0000000d000d7308 */ /* 0x000fe20000000800 */
[----:B------:R-:W1:Y:S02]  /*1d330*/  SHFL.BFLY PT, R14, R116, 0x1, 0x1f ;  /* 0x0c201f00740e7f89 */ /* 0x000e6400000e0000 */
[----:B-1----:R-:W-:-:S04]  /*1d340*/  FMNMX.FTZ R14, R116, R14, !PT ;  /* 0x0000000e740e7209 */ /* 0x002fc80007810000 */
[----:B------:R-:W-:Y:S01]  /*1d350*/  FSETP.NEU.FTZ.AND P3, PT, R14, -INF , PT ;  /* 0xff8000000e00780b */ /* 0x000fe20003f7d000 */
[----:B------:R-:W-:-:S05]  /*1d360*/  FFMA.FTZ R116, R2, R14, -8 ;  /* 0xc100000002747423 */ /* 0x000fca000001000e */
[----:B------:R-:W-:-:S05]  /*1d370*/  FSEL R101, R116, RZ, P3 ;  /* 0x000000ff74657208 */ /* 0x000fca0001800000 */
[C-C-:B0-----:R-:W-:Y:S01]  /*1d380*/  FFMA.FTZ R138, R2.reuse, R165, -R101.reuse ;  /* 0x000000a5028a7223 */ /* 0x141fe20000010865 */
[----:B------:R-:W-:-:S01]  /*1d390*/  FFMA.FTZ R116, R2, R154, -R101 ;  /* 0x0000009a02747223 */ /* 0x000fc20000010865 */
[----:B------:R-:W-:Y:S01]  /*1d3a0*/  FSEL R165, R0, RZ, P2 ;  /* 0x000000ff00a57208 */ /* 0x000fe20001000000 */
[----:B------:R-:W-:-:S01]  /*1d3b0*/  FFMA.FTZ R155, R2, R155, -R101 ;  /* 0x0000009b029b7223 */ /* 0x000fc20000010865 */
[----:B------:R-:W-:Y:S01]  /*1d3c0*/  FSEL R154, R14, RZ, P3 ;  /* 0x000000ff0e9a7208 */ /* 0x000fe20001800000 */
[----:B------:R-:W-:-:S01]  /*1d3d0*/  FFMA.FTZ R134, R2, R157, -R101 ;  /* 0x0000009d02867223 */ /* 0x000fc20000010865 */
[----:B------:R-:W-:Y:S01]  /*1d3e0*/  FFMA.FTZ R157, R2, R161, -R101 ;  /* 0x000000a1029d7223 */ /* 0x000fe20000010865 */
[----:B------:R-:W-:-:S01]  /*1d3f0*/  FADD.FTZ R165, -R165, R8 ;  /* 0x00000008a5a57221 */ /* 0x000fc20000010100 */
[----:B------:R-:W-:Y:S01]  /*1d400*/  MUFU.EX2 R116, R116 ;  /* 0x0000007400747308 */ /* 0x000fe20000000800 */
[----:B------:R-:W-:-:S01]  /*1d410*/  FADD.FTZ R7, -R154, R7 ;  /* 0x000000079a077221 */ /* 0x000fc20000010100 */
[C-C-:B------:R-:W-:Y:S01]  /*1d420*/  FFMA.FTZ R161, R2.reuse, R163, -R101.reuse ;  /* 0x000000a302a17223 */ /* 0x140fe20000010865 */
[C---:B------:R-:W-:Y:S01]  /*1d430*/  FMUL.FTZ R152, R2.reuse, R165 ;  /* 0x000000a502987220 */ /* 0x040fe20000410000 */
[C-C-:B------:R-:W-:Y:S01]  /*1d440*/  FFMA.FTZ R140, R2.reuse, R169, -R101.reuse ;  /* 0x000000a9028c7223 */ /* 0x140fe20000010865 */
[C---:B------:R-:W-:Y:S01]  /*1d450*/  FMUL.FTZ R7, R2.reuse, R7 ;  /* 0x0000000702077220 */ /* 0x040fe20000410000 */
[C-C-:B------:R-:W-:Y:S01]  /*1d460*/  FFMA.FTZ R163, R2.reuse, R167, -R101.reuse ;  /* 0x000000a702a37223 */ /* 0x140fe20000010865 */
[----:B------:R-:W-:-:S01]  /*1d470*/  FFMA.FTZ R142, R2, R171, -R101 ;  /* 0x000000ab028e7223 */ /* 0x000fc20000010865 */
        /* <DEDUP_REMOVED lines=26> */
[----:B------:R-:W-:Y:S01]  /*1d620*/  ISETP.NE.AND P2, PT, R184, RZ, PT ;  /* 0x000000ffb800720c */ /* 0x000fe20003f45270 */
[----:B------:R-:W-:-:S01]  /*1d630*/  FFMA.FTZ R95, R2, R95, -R101 ;  /* 0x0000005f025f7223 */ /* 0x000fc20000010865 */
[----:B------:R-:W-:Y:S01]  /*1d640*/  FFMA.FTZ R133, R2, R133, -R101 ;  /* 0x0000008502857223 */ /* 0x000fe20000010865 */
[----:B------:R-:W-:-:S01]  /*1d650*/  FADD.FTZ R165, R12, R165 ;  /* 0x000000a50ca57221 */ /* 0x000fc20000010000 */
[----:B------:R-:W-:-:S02]  /*1d660*/  FFMA.FTZ R102, R2, R102, -R101 ;  /* 0x0000006602667223 */ /* 0x000fc40000010865 */
[----:B------:R-:W0:Y:S01]  /*1d670*/  MUFU.EX2 R157, R157 ;  /* 0x0000009d009d7308 */ /* 0x000e220000000800 */
[----:B-1----:R-:W-:-:S04]  /*1d680*/  FFMA.FTZ R4, R7, R3, R116 ;  /* 0x0000000307047223 */ /* 0x002fc80000010074 */
        /* <DEDUP_REMOVED lines=21> */
[----:B------:R-:W-:-:S03]  /*1d7e0*/  FFMA.FTZ R165, R2, R187, -R101 ;  /* 0x000000bb02a57223 */ /* 0x000fc60000010865 */
        /* <DEDUP_REMOVED lines=20> */
[----:B------:R-:W-:-:S06]  /*1d930*/  FFMA.FTZ R158, R2, R115, -R101 ;  /* 0x00000073029e7223 */ /* 0x000fcc0000010865 */
[----:B------:R-:W1:Y:S01]  /*1d940*/  MUFU.EX2 R150, R150 ;  /* 0x0000009600967308 */ /* 0x000e620000000800 */
[----:B--2---:R-:W-:-:S01]  /*1d950*/  FADD.FTZ R160, R148, R167 ;  /* 0x000000a794a07221 */ /* 0x004fc20000010000 */
[----:B------:R-:W-:-:S04]  /*1d960*/  FADD.FTZ R167, R107, R4 ;  /* 0x000000046ba77221 */ /* 0x000fc80000010000 */
[----:B------:R-:W-:Y:S02]  /*1d970*/  FADD.FTZ R167, R130, R167 ;  /* 0x000000a782a77221 */ /* 0x000fe40000010000 */
[----:B------:R-:W2:Y:S01]  /*1d980*/  MUFU.EX2 R123, R123 ;  /* 0x0000007b007b7308 */ /* 0x000ea20000000800 */
[----:B0-----:R-:W-:-:S07]  /*1d990*/  FADD.FTZ R115, R151, R160 ;  /* 0x000000a097737221 */ /* 0x001fce0000010000 */
[----:B------:R-:W0:Y:S01]  /*1d9a0*/  MUFU.EX2 R8, R8 ;  /* 0x0000000800087308 */ /* 0x000e220000000800 */
[----:B-1----:R-:W-:-:S01]  /*1d9b0*/  FADD.FTZ R160, R150, R115 ;  /* 0x0000007396a07221 */ /* 0x002fc20000010000 */
[----:B------:R-:W-:-:S06]  /*1d9c0*/  FFMA.FTZ R115, R2, R207, -R101 ;  /* 0x000000cf02737223 */ /* 0x000fcc0000010865 */
[----:B------:R-:W1:Y:S01]  /*1d9d0*/  MUFU.EX2 R149, R149 ;  /* 0x0000009500957308 */ /* 0x000e620000000800 */
[----:B--2---:R-:W-:-:S01]  /*1d9e0*/  FADD.FTZ R3, R123, R160 ;  /* 0x000000a07b037221 */ /* 0x004fc20000010000 */
[C-C-:B------:R-:W-:Y:S01]  /*1d9f0*/  FFMA.FTZ R160, R2.reuse, R129, -R101.reuse ;  /* 0x0000008102a07223 */ /* 0x140fe20000010865 */
[----:B------:R-:W-:-:S05]  /*1da00*/  FFMA.FTZ R129, R2, R118, -R101 ;  /* 0x0000007602817223 */ /* 0x000fca0000010865 */
        /* <DEDUP_REMOVED lines=18> */
[----:B0-----:R-:W-:-:S01]  /*1db30*/  FADD.FTZ R118, R106, R3 ;  /* 0x000000036a767221 */ /* 0x001fc20000010000 */
[----:B------:R-:W-:-:S04]  /*1db40*/  FADD.FTZ R3, R103, R4 ;  /* 0x0000000467037221 */ /* 0x000fc80000010000 */
[----:B------:R-:W-:Y:S02]  /*1db50*/  FADD.FTZ R4, R104, R3 ;  /* 0x0000000368047221 */ /* 0x000fe40000010000 */
[----:B------:R-:W0:Y:S01]  /*1db60*/  MUFU.EX2 R111, R111 ;  /* 0x0000006f006f7308 */ /* 0x000e220000000800 */
[----:B-1----:R-:W-:-:S01]  /*1db70*/  FADD.FTZ R167, R165, R118 ;  /* 0x00000076a5a77221 */ /* 0x002fc20000010000 */
[----:B------:R-:W-:-:S04]  /*1db80*/  FADD.FTZ R3, R109, R4 ;  /* 0x000000046d037221 */ /* 0x000fc80000010000 */
[----:B------:R-:W-:Y:S01]  /*1db90*/  FADD.FTZ R4, R108, R3 ;  /* 0x000000036c047221 */ /* 0x000fe20000010000 */
[----:B------:R-:W-:Y:S01]  /*1dba0*/  IADD3 R3, -R186, 0xb, RZ ;  /* 0x0000000bba037810 */ /* 0x000fe20007ffe1ff */
        /* <DEDUP_REMOVED lines=10> */
[C-C-:B------:R-:W-:Y:S01]  /*1dc50*/  FFMA.FTZ R118, R2.reuse, R99, -R101.reuse ;  /* 0x0000006302767223 */ /* 0x140fe20000010865 */
[----:B------:R-:W-:-:S05]  /*1dc60*/  FFMA.FTZ R101, R2, R105, -R101 ;  /* 0x0000006902657223 */ /* 0x000fca0000010865 */
[----:B------:R-:W1:Y:S01]  /*1dc70*/  MUFU.EX2 R160, R160 ;  /* 0x000000a000a07308 */ /* 0x000e620000000800 */
[----:B--2---:R-:W-:-:S07]  /*1dc80*/  FADD.FTZ R4, R158, R167 ;  /* 0x000000a79e047221 */ /* 0x004fce0000010000 */
[----:B------:R-:W2:Y:S01]  /*1dc90*/  MUFU.EX2 R90, R90 ;  /* 0x0000005a005a7308 */ /* 0x000ea20000000800 */
[----:B0-----:R-:W-:-:S01]  /*1dca0*/  FADD.FTZ R167, R115, R4 ;  /* 0x0000000473a77221 */ /* 0x001fc20000010000 */
[----:B------:R-:W-:-:S04]  /*1dcb0*/  @!P2 IMAD R4, R11, 0x8, R16 ;  /* 0x000000080b04a824 */ /* 0x000fc800078e0210 */
[----:B------:R-:W-:Y:S02]  /*1dcc0*/  @!P2 VIADD R4, R4, 0x29840 ;  /* 0x000298400404a836 */ /* 0x000fe40000000000 */
[----:B------:R-:W0:Y:S01]  /*1dcd0*/  MUFU.EX2 R129, R129 ;  /* 0x0000008100817308 */ /* 0x000e220000000800 */
[----:B-1----:R-:W-:-:S02]  /*1dce0*/  FADD.FTZ R167, R160, R167 ;  /* 0x000000a7a0a77221 */ /* 0x002fc40000010000 */
[----:B------:R-:W-:Y:S01]  /*1dcf0*/  @!P2 PRMT R4, RZ, 0x654, R4 ;  /* 0x00000654ff04a816 */ /* 0x000fe20000000004 */
[----:B------:R0:W-:Y:S06]  /*1dd00*/  BAR.ARV R3, 0x100 ;  /* 0x000400030000751d */ /* 0x0001ec0000002000 */
[----:B------:R-:W1:Y:S01]  /*1dd10*/  MUFU.EX2 R94, R94 ;  /* 0x0000005e005e7308 */ /* 0x000e620000000800 */
[----:B--2---:R-:W-:-:S01]  /*1dd20*/  FADD.FTZ R164, R90, R167 ;  /* 0x000000a75aa47221 */ /* 0x004fc20000010000 */
[----:B------:R2:W-:Y:S03]  /*1dd30*/  @!P2 SYNCS.ARRIVE.TRANS64.RED.A1T0 RZ, [R4+URZ], RZ ;  /* 0x000000ff04ffa9a7 */ /* 0x0005e6000810043f */
[----:B0-----:R-:W-:-:S03]  /*1dd40*/  FADD.FTZ R3, R129, R164 ;  /* 0x000000a481037221 */ /* 0x001fc60000010000 */
[----:B------:R-:W0:Y:S08]  /*1dd50*/  MUFU.EX2 R95, R95 ;  /* 0x0000005f005f7308 */ /* 0x000e300000000800 */
[----:B------:R3:W4:Y:S01]  /*1dd60*/  MUFU.EX2 R99, R133 ;  /* 0x0000008500637308 */ /* 0x0007220000000800 */
[----:B-1----:R-:W-:-:S07]  /*1dd70*/  FADD.FTZ R164, R94, R3 ;  /* 0x000000035ea47221 */ /* 0x002fce0000010000 */
[----:B------:R-:W1:Y:S01]  /*1dd80*/  MUFU.EX2 R118, R118 ;  /* 0x0000007600767308 */ /* 0x000e620000000800 */
[----:B---3--:R-:W-:-:S01]  /*1dd90*/  FADD.FTZ R133, R89, R162 ;  /* 0x000000a259857221 */ /* 0x008fc20000010000 */
[----:B0-----:R-:W-:-:S03]  /*1dda0*/  FADD.FTZ R164, R95, R164 ;  /* 0x000000a45fa47221 */ /* 0x001fc60000010000 */
[----:B------:R-:W-:-:S03]  /*1ddb0*/  FADD.FTZ R162, R92, R133 ;  /* 0x000000855ca27221 */ /* 0x000fc60000010000 */
[----:B------:R-:W0:Y:S01]  /*1ddc0*/  MUFU.EX2 R102, R102 ;  /* 0x0000006600667308 */ /* 0x000e220000000800 */
[----:B------:R-:W-:-:S04]  /*1ddd0*/  FADD.FTZ R3, R93, R162 ;  /* 0x000000a25d037221 */ /* 0x000fc80000010000 */
[----:B--2---:R-:W-:Y:S01]  /*1dde0*/  FADD.FTZ R4, R96, R3 ;  /* 0x0000000360047221 */ /* 0x004fe20000010000 */
[----:B----4-:R-:W-:-:S02]  /*1ddf0*/  FADD.FTZ R3, R99, R164 ;  /* 0x000000a463037221 */ /* 0x010fc40000010000 */
[----:B------:R-:W2:Y:S01]  /*1de00*/  MUFU.EX2 R101, R101 ;  /* 0x0000006500657308 */ /* 0x000ea20000000800 */
[----:B------:R-:W-:-:S01]  /*1de10*/  FADD.FTZ R105, R97, R4 ;  /* 0x0000000461697221 */ /* 0x000fc20000010000 */
[----:B-1----:R-:W-:-:S03]  /*1de20*/  FADD.FTZ R3, R118, R3 ;  /* 0x0000000376037221 */ /* 0x002fc60000010000 */
[----:B------:R-:W-:Y:S01]  /*1de30*/  FADD.FTZ R4, R100, R105 ;  /* 0x0000006964047221 */ /* 0x000fe20000010000 */
[----:B0-----:R-:W-:-:S03]  /*1de40*/  FADD.FTZ R162, R102, R3 ;  /* 0x0000000366a27221 */ /* 0x001fc60000010000 */
[----:B------:R-:W-:Y:S01]  /*1de50*/  FADD.FTZ R4, R13, R4 ;  /* 0x000000040d047221 */ /* 0x000fe20000010000 */
[----:B--2---:R-:W-:-:S01]  /*1de60*/  FADD.FTZ R3, R101, R162 ;  /* 0x000000a265037221 */ /* 0x004fc20000010000 */
[----:B------:R-:W-:Y:S06]  /*1de70*/  @!P1 BRA `(.L_x_2531) ;  /* 0x0000000000049947 */ /* 0x000fec0003800000 */
[----:B------:R-:W-:Y:S01]  /*1de80*/  BPT.TRAP 0x1 ;  /* 0x000000040000795c */ /* 0x000fe20000300000 */
.L_x_2531:
[----:B------:R-:W-:Y:S01]  /*1de90*/  F2FP.SATFINITE.E4M3.F32.PACK_AB_MERGE_C R8, R149, R8, RZ ;  /* 0x000000089508723e */ /* 0x000fe200048070ff */
[-C--:B------:R-:W-:Y:S01]  /*1dea0*/  FMUL.FTZ R26, R26, R7.reuse ;  /* 0x000000071a1a7220 */ /* 0x080fe20000410000 */
        /* <DEDUP_REMOVED lines=108> */
[----:B------:R-:W-:Y:S01]  /*1e570*/  IADD3 R9, R9, -0x1, RZ ;  /* 0xffffffff09097810 */ /* 0x000fe20007ffe0ff */
[----:B------:R-:W-:-:S02]  /*1e580*/  IMAD.MOV.U32 R7, RZ, RZ, R14 ;  /* 0x000000ffff077224 */ /* 0x000fc400078e000e */
[----:B0-----:R-:W-:Y:S02]  /*1e590*/  IMAD.MOV.U32 R8, RZ, RZ, R0 ;  /* 0x000000ffff087224 */ /* 0x001fe400078e0000 */
[----:B------:R-:W-:Y:S02]  /*1e5a0*/  IMAD.MOV.U32 R10, RZ, RZ, R190 ;  /* 0x000000ffff0a7224 */ /* 0x000fe400078e00be */
[----:B------:R-:W-:Y:S01]  /*1e5b0*/  IMAD.MOV.U32 R189, RZ, RZ, R11 ;  /* 0x000000ffffbd7224 */ /* 0x000fe200078e000b */
[----:B------:R-:W-:Y:S06]  /*1e5c0*/  @P2 BRA `(.L_x_2532) ;  /* 0xffffffc000b02947 */ /* 0x000fec000383ffff */
[----:B------:R-:W-:-:S07]  /*1e5d0*/  IMAD.MOV.U32 R189, RZ, RZ, R11 ;  /* 0x000000ffffbd7224 */ /* 0x000fce00078e000b */
.L_x_2521:
[----:B------:R-:W-:-:S13]  /*1e5e0*/  ISETP.GE.AND P0, PT, R9, RZ, PT ;  /* 0x000000ff0900720c */ /* 0x000fda0003f06270 */
[----:B------:R-:W-:Y:S05]  /*1e5f0*/  @!P0 BRA `(.L_x_2533) ;  /* 0x0000003000848947 */ /* 0x000fea0003800000 */
[----:B------:R-:W-:Y:S01]  /*1e600*/  MOV R6, R14 ;  /* 0x0000000e00067202 */ /* 0x000fe20000000f00 */
[----:B------:R-:W-:Y:S02]  /*1e610*/  IMAD.MOV.U32 R7, RZ, RZ, R0 ;  /* 0x000000ffff077224 */ /* 0x000fe400078e0000 */
[----:B------:R-:W-:Y:S02]  /*1e620*/  IMAD.MOV.U32 R8, RZ, RZ, R190 ;  /* 0x000000ffff087224 */ /* 0x000fe400078e00be */
[----:B------:R-:W-:-:S07]  /*1e630*/  IMAD.MOV.U32 R10, RZ, RZ, R189 ;  /* 0x000000ffff0a7224 */ /* 0x000fce00078e00bd */
.L_x_2544:
[----:B------:R-:W-:Y:S01]  /*1e640*/  ISETP.NE.AND P2, PT, R197, RZ, PT ;  /* 0x000000ffc500720c */ /* 0x000fe20003f45270 */
[----:B------:R-:W-:Y:S01]  /*1e650*/  VIADD R189, R10, 0x1 ;  /* 0x000000010abd7836 */ /* 0x000fe20000000000 */
[----:B------:R-:W-:Y:S05]  /*1e660*/  YIELD ;  /* 0x0000000000007946 */ /* 0x000fea0003800000 */
[----:B------:R-:W-:-:S04]  /*1e670*/  ISETP.NE.AND P0, PT, R189, 0x2, PT ;  /* 0x00000002bd00780c */ /* 0x000fc80003f05270 */
[----:B------:R-:W-:Y:S02]  /*1e680*/  SEL R11, RZ, 0x1, P0 ;  /* 0x00000001ff0b7807 */ /* 0x000fe40000000000 */
[----:B------:R-:W-:Y:S02]  /*1e690*/  SEL R189, R189, RZ, P0 ;  /* 0x000000ffbdbd7207 */ /* 0x000fe40000000000 */
[----:B------:R-:W-:Y:S01]  /*1e6a0*/  LOP3.LUT R190, R8, R11, RZ, 0x3c, !PT ;  /* 0x0000000b08be7212 */ /* 0x000fe200078e3cff */
[----:B------:R-:W-:Y:S06]  /*1e6b0*/  @P2 BRA `(.L_x_2534) ;  /* 0x0000000000302947 */ /* 0x000fec0003800000 */
[----:B------:R-:W-:Y:S05]  /*1e6c0*/  @!P1 BRA `(.L_x_2535) ;  /* 0x0000000000049947 */ /* 0x000fea0003800000 */
[----:B------:R-:W-:Y:S01]  /*1e6d0*/  BPT.TRAP 0x1 ;  /* 0x000000040000795c */ /* 0x000fe20000300000 */
.L_x_2535:
[----:B------:R-:W-:Y:S01]  /*1e6e0*/  IMAD R0, R189, 0x8, R16 ;  /* 0x00000008bd007824 */ /* 0x000fe200078e0210 */
[----:B------:R-:W-:-:S04]  /*1e6f0*/  SHF.L.U32 R11, R190, 0x1f, RZ ;  /* 0x0000001fbe0b7819 */ /* 0x000fc800000006ff */
[----:B------:R0:W1:Y:S01]  /*1e700*/  SYNCS.PHASECHK.TRANS64.TRYWAIT P0, [R0+URZ+0x29830], R11 ;  /* 0x0298300b000075a7 */ /* 0x000062000800017f */
[----:B------:R-:W-:Y:S05]  /*1e710*/  @!P1 BRA `(.L_x_2536) ;  /* 0x0000000000049947 */ /* 0x000fea0003800000 */
[----:B------:R-:W-:Y:S01]  /*1e720*/  BPT.TRAP 0x1 ;  /* 0x000000040000795c */ /* 0x000fe20000300000 */
.L_x_2536:
[----:B------:R-:W-:Y:S04]  /*1e730*/  BSSY B0, `(.L_x_2534) ;  /* 0x0000004000007945 */ /* 0x000fe80003800000 */
[----:B-1----:R-:W-:Y:S05]  /*1e740*/  @P0 BRA `(.L_x_2537) ;  /* 0x0000000000080947 */ /* 0x002fea0003800000 */
[----:B------:R-:W1:Y:S02]  /*1e750*/  SYNCS.PHASECHK.TRANS64.TRYWAIT P0, [R0+URZ+0x29830], R11 ;  /* 0x0298300b000075a7 */ /* 0x000e64000800017f */
[----:B-1----:R-:W-:Y:S05]  /*1e760*/  @!P0 BRA `(.L_x_2538) ;  /* 0x000000d800388947 */ /* 0x002fea0003800000 */
.L_x_2537:
[----:B------:R-:W-:Y:S05]  /*1e770*/  BSYNC B0 ;  /* 0x0000000000007941 */ /* 0x000fea0003800000 */
.L_x_2534:
        /* <DEDUP_REMOVED lines=13> */
[C---:B------:R-:W-:Y:S01]  /*1e850*/  R2UR UR47, R15.reuse ;  /* 0x000000000f2f72ca */ /* 0x040fe200000e0000 */
[C---:B------:R-:W-:Y:S01]  /*1e860*/  VIADD R20, R12.reuse, 0x100 ;  /* 0x000001000c147836 */ /* 0x040fe20000000000 */
[----:B------:R-:W-:Y:S01]  /*1e870*/  R2UR UR31, R15 ;  /* 0x000000000f1f72ca */ /* 0x000fe200000e0000 */
[----:B------:R-:W-:Y:S01]  /*1e880*/  IMAD.MOV.U32 R21, RZ, RZ, -0x7fffffe0 ;  /* 0x80000020ff157424 */ /* 0x000fe200078e00ff */
[----:B------:R-:W-:Y:S01]  /*1e890*/  UMOV UR28, UR24 ;  /* 0x00000018001c7c82 */ /* 0x000fe20008000000 */
[----:B------:R-:W-:Y:S01]  /*1e8a0*/  VIADD R14, R12, 0x180 ;  /* 0x000001800c0e7836 */ /* 0x000fe20000000000 */
[----:B------:R-:W-:Y:S01]  /*1e8b0*/  R2UR UR26, R20 ;  /* 0x00000000141a72ca */ /* 0x000fe200000e0000 */
[----:B------:R-:W-:Y:S01]  /*1e8c0*/  UMOV UR29, UR25 ;  /* 0x00000019001d7c82 */ /* 0x000fe20008000000 */
[----:B------:R-:W-:Y:S01]  /*1e8d0*/  R2UR UR27, R21 ;  /* 0x00000000151b72ca */ /* 0x000fe200000e0000 */
[----:B------:R-:W-:Y:S01]  /*1e8e0*/  IMAD.MOV.U32 R89, RZ, RZ, -0x7fffffe0 ;  /* 0x80000020ff597424 */ /* 0x000fe200078e00ff */
[----:B------:R-:W-:Y:S01]  /*1e8f0*/  R2UR UR30, R14 ;  /* 0x000000000e1e72ca */ /* 0x000fe200000e0000 */
[----:B------:R-:W-:Y:S01]  /*1e900*/  UMOV UR32, UR24 ;  /* 0x0000001800207c82 */ /* 0x000fe20008000000 */
[C---:B------:R-:W-:Y:S01]  /*1e910*/  IADD3 R88, R12.reuse, 0x200, RZ ;  /* 0x000002000c587810 */ /* 0x040fe20007ffe0ff */
[----:B------:R-:W-:Y:S01]  /*1e920*/  UMOV UR33, UR25 ;  /* 0x0000001900217c82 */ /* 0x000fe20008000000 */
[----:B------:R-:W-:Y:S01]  /*1e930*/  R2UR UR35, R89 ;  /* 0x00000000592372ca */ /* 0x000fe200000e0000 */
[C---:B------:R-:W-:Y:S01]  /*1e940*/  VIADD R20, R12.reuse, 0x2 ;  /* 0x000000020c147836 */ /* 0x040fe20000000000 */
[----:B0-----:R-:W-:Y:S01]  /*1e950*/  SHF.R.U32.HI R0, RZ, 0x7, R0 ;  /* 0x00000007ff007819 */ /* 0x001fe20000011600 */
[----:B------:R-:W-:Y:S01]  /*1e960*/  VIADD R14, R12, 0x102 ;  /* 0x000001020c0e7836 */ /* 0x000fe20000000000 */
[----:B------:R-:W-:Y:S01]  /*1e970*/  R2UR UR34, R88 ;  /* 0x00000000582272ca */ /* 0x000fe200000e0000 */
[----:B------:R-:W-:Y:S01]  /*1e980*/  IMAD.MOV.U32 R15, RZ, RZ, -0x7fffffe0 ;  /* 0x80000020ff0f7424 */ /* 0x000fe200078e00ff */
[----:B------:R-:W-:Y:S01]  /*1e990*/  IADD3 R0, R0, 0x8, RZ ;  /* 0x0000000800007810 */ /* 0x000fe20007ffe0ff */
[----:B------:R-:W-:Y:S01]  /*1e9a0*/  IMAD.MOV.U32 R13, RZ, RZ, -0x7fffffe0 ;  /* 0x80000020ff0d7424 */ /* 0x000fe200078e00ff */
[----:B------:R-:W-:Y:S01]  /*1e9b0*/  R2UR UR6, R20 ;  /* 0x00000000140672ca */ /* 0x000fe200000e0000 */
[----:B------:R-:W-:Y:S01]  /*1e9c0*/  VIADD R20, R12, 0x82 ;  /* 0x000000820c147836 */ /* 0x000fe20000000000 */
[----:B------:R-:W-:Y:S01]  /*1e9d0*/  R2UR UR7, R21 ;  /* 0x00000000150772ca */ /* 0x000fe200000e0000 */
[----:B------:R0:W-:Y:S01]  /*1e9e0*/  BAR.SYNC.DEFER_BLOCKING R0, 0x100 ;  /* 0x000400000000751d */ /* 0x0001e20000010000 */
[----:B------:R-:W-:-:S05]  /*1e9f0*/  MOV R21, 0x80000020 ;  /* 0x8000002000157802 */ /* 0x000fca0000000f00 */
        /* <DEDUP_REMOVED lines=224> */
.L_x_2540:
[----:B------:R-:W-:Y:S01]  /*1f800*/  SHF.L.U32 R0, R8, 0x1f, RZ ;  /* 0x0000001f08007819 */ /* 0x000fe200000006ff */
[----:B------:R-:W-:-:S04]  /*1f810*/  IMAD R11, R10, 0x8, R16 ;  /* 0x000000080a0b7824 */ /* 0x000fc800078e0210 */
[----:B------:R0:W1:Y:S01]  /*1f820*/  SYNCS.PHASECHK.TRANS64.TRYWAIT P0, [R11+URZ+0x29850], R0 ;  /* 0x029850000b0075a7 */ /* 0x000062000800017f */
[----:B------:R-:W-:Y:S05]  /*1f830*/  @!P1 BRA `(.L_x_2541) ;  /* 0x0000000000049947 */ /* 0x000fea0003800000 */
[----:B------:R-:W-:Y:S01]  /*1f840*/  BPT.TRAP 0x1 ;  /* 0x000000040000795c */ /* 0x000fe20000300000 */
.L_x_2541:
[----:B-1----:R-:W-:Y:S05]  /*1f850*/  @P0 BRA `(.L_x_2539) ;  /* 0x0000000000080947 */ /* 0x002fea0003800000 */
[----:B------:R-:W1:Y:S02]  /*1f860*/  SYNCS.PHASECHK.TRANS64.TRYWAIT P0, [R11+URZ+0x29850], R0 ;  /* 0x029850000b0075a7 */ /* 0x000e64000800017f */
[----:B-1----:R-:W-:Y:S05]  /*1f870*/  @!P0 BRA `(.L_x_2542) ;  /* 0x000000c800088947 */ /* 0x002fea0003800000 */
.L_x_2539:
[----:B01----:R-:W-:Y:S01]  /*1f880*/  VIADD R0, R16, 0x400 ;  /* 0x0000040010007836 */ /* 0x003fe20000000000 */
[----:B------:R-:W-:Y:S05]  /*1f890*/  WARPSYNC.ALL ;  /* 0x0000000000007948 */ /* 0x000fea0003800000 */
[----:B------:R-:W-:Y:S01]  /*1f8a0*/  SHF.R.U32.HI R0, RZ, 0x4, R0 ;  /* 0x00000004ff007819 */ /* 0x000fe20000011600 */
[----:B------:R-:W-:Y:S01]  /*1f8b0*/  WARPGROUP.ARRIVE ;  /* 0x00000000000079c5 */ /* 0x000fe20000000000 */
[----:B------:R-:W-:-:S05]  /*1f8c0*/  IMAD.MOV.U32 R15, RZ, RZ, -0x3ffffff0 ;  /* 0xc0000010ff0f7424 */ /* 0x000fca00078e00ff */
[----:B------:R-:W0:Y:S01]  /*1f8d0*/  S2R R204, SR_TID.X ;  /* 0x0000000000cc7919 */ /* 0x000e220000002100 */
[----:B------:R-:W-:-:S04]  /*1f8e0*/  LOP3.LUT R0, R0, 0x3fff, RZ, 0xc0, !PT ;  /* 0x00003fff00007812 */ /* 0x000fc800078ec0ff */
[----:B------:R-:W-:Y:S02]  /*1f8f0*/  LOP3.LUT R13, R0, 0x10000, RZ, 0xfc, !PT ;  /* 0x00010000000d7812 */ /* 0x000fe400078efcff */
[----:B------:R-:W-:-:S03]  /*1f900*/  FMNMX.FTZ R0, R152, R7, !PT ;  /* 0x0000000798007209 */ /* 0x000fc60007810000 */
[----:B------:R-:W-:Y:S01]  /*1f910*/  IMAD R12, R10, 0x500, R13 ;  /* 0x000005000a0c7824 */ /* 0x000fe200078e020d */
[----:B------:R-:W-:Y:S02]  /*1f920*/  MOV R13, 0xc0000010 ;  /* 0xc0000010000d7802 */ /* 0x000fe40000000f00 */
[----:B------:R-:W-:Y:S01]  /*1f930*/  FMNMX.FTZ R11, R153, R0, !PT ;  /* 0x00000000990b7209 */ /* 0x000fe20007810000 */
[C---:B------:R-:W-:Y:S01]  /*1f940*/  VIADD R14, R12.reuse, 0x100 ;  /* 0x000001000c0e7836 */ /* 0x040fe20000000000 */
[----:B------:R-:W-:Y:S02]  /*1f950*/  R2UR UR6, R12 ;  /* 0x000000000c0672ca */ /* 0x000fe400000e0000 */
[----:B------:R-:W-:Y:S02]  /*1f960*/  R2UR UR7, R13 ;  /* 0x000000000d0772ca */ /* 0x000fe400000e0000 */
[----:B------:R-:W-:Y:S02]  /*1f970*/  FMNMX.FTZ R0, R154, R6, !PT ;  /* 0x000000069a007209 */ /* 0x000fe40007810000 */
[----:B------:R-:W-:-:S02]  /*1f980*/  FMNMX.FTZ R8, R156, R11, !PT ;  /* 0x0000000b9c087209 */ /* 0x000fc40007810000 */
[----:B------:R-:W-:Y:S02]  /*1f990*/  FMNMX.FTZ R11, R155, R0, !PT ;  /* 0x000000009b0b7209 */ /* 0x000fe40007810000 */
[----:B------:R-:W-:Y:S02]  /*1f9a0*/  FMNMX.FTZ R13, R157, R8, !PT ;  /* 0x000000089d0d7209 */ /* 0x000fe40007810000 */
[----:B------:R-:W-:Y:S02]  /*1f9b0*/  FMNMX.FTZ R0, R158, R11, !PT ;  /* 0x0000000b9e007209 */ /* 0x000fe40007810000 */
[----:B------:R-:W-:Y:S01]  /*1f9c0*/  FMNMX.FTZ R8, R160, R13, !PT ;  /* 0x0000000da0087209 */ /* 0x000fe20007810000 */
[----:B------:R-:W-:Y:S01]  /*1f9d0*/  QGMMA.64x128x32.F32.E4M3.E4M3 R24, R184, gdesc[UR4], R24, gsb0 ;  /* 0x01e00004b8187df3 */ /* 0x000fe20008000818 */
[----:B------:R-:W-:Y:S01]  /*1f9e0*/  R2UR UR6, R14 ;  /* 0x000000000e0672ca */ /* 0x000fe200000e0000 */
[----:B------:R-:W-:Y:S01]  /*1f9f0*/  VIADD R14, R12, 0x200 ;  /* 0x000002000c0e7836 */ /* 0x000fe20000000000 */
[----:B------:R-:W-:Y:S01]  /*1fa00*/  R2UR UR7, R15 ;  /* 0x000000000f0772ca */ /* 0x000fe200000e0000 */
[----:B------:R-:W-:Y:S01]  /*1fa10*/  IMAD.MOV.U32 R15, RZ, RZ, -0x3ffffff0 ;  /* 0xc0000010ff0f7424 */ /* 0x000fe200078e00ff */
        /* <DEDUP_REMOVED lines=68> */
[----:B------:R-:W-:Y:S01]  /*1fe60*/  FMNMX.FTZ R11, R99, R0, !PT ;  /* 0x00000000630b7209 */ /* 0x000fe20007810000 */
[----:B------:R-:W-:Y:S02]  /*1fe70*/  WARPGROUP.DEPBAR.LE gsb0, 0x0 ;  /* 0x00008000000079c5 */ /* 0x000fe40000010000 */
[----:B------:R-:W-:Y:S01]  /*1fe80*/  WARPGROUP.ARRIVE ;  /* 0x00000000000079c5 */ /* 0x000fe20000000000 */
[----:B------:R-:W-:Y:S02]  /*1fe90*/  FMNMX.FTZ R0, R102, R11, !PT ;  /* 0x0000000b66007209 */ /* 0x000fe40007810000 */
[----:B------:R-:W-:Y:S02]  /*1fea0*/  FMNMX.FTZ R8, R101, R8, !PT ;  /* 0x0000000865087209 */ /* 0x000fe40007810000 */
[----:B------:R-:W-:Y:S01]  /*1feb0*/  FMNMX.FTZ R11, R103, R0, !PT ;  /* 0x00000000670b7209 */ /* 0x000fe20007810000 */
[----:B------:R-:W-:Y:S01]  /*1fec0*/  QGMMA.64x128x32.F32.E4M3.E4M3 R24, R180, gdesc[UR4], R24, gsb0 ;  /* 0x01e00004b4187df3 */ /* 0x000fe20008000818 */
[----:B------:R-:W-:Y:S01]  /*1fed0*/  R2UR UR6, R14 ;  /* 0x000000000e0672ca */ /* 0x000fe200000e0000 */
[----:B------:R-:W1:Y:S01]  /*1fee0*/  SHFL.BFLY PT, R13, R8, 0x2, 0x1f ;  /* 0x0c401f00080d7f89 */ /* 0x000e6200000e0000 */
[----:B------:R-:W-:Y:S01]  /*1fef0*/  R2UR UR7, R15 ;  /* 0x000000000f0772ca */ /* 0x000fe200000e0000 */
[C---:B------:R-:W-:Y:S01]  /*1ff00*/  VIADD R14, R12.reuse, 0x300 ;  /* 0x000003000c0e7836 */ /* 0x040fe20000000000 */
[----:B------:R-:W-:Y:S01]  /*1ff10*/  MOV R15, 0xc0000010 ;  /* 0xc0000010000f7802 */ /* 0x000fe20000000f00 */
[----:B------:R-:W2:Y:S01]  /*1ff20*/  SHFL.BFLY PT, R0, R11, 0x2, 0x1f ;  /* 0x0c401f000b007f89 */ /* 0x000ea200000e0000 */
[----:B------:R-:W-:Y:S01]  /*1ff30*/  VIADD R12, R12, 0x400 ;  /* 0x000004000c0c7836 */ /* 0x000fe20000000000 */
[----:B0-----:R-:W-:-:S02]  /*1ff40*/  LOP3.LUT R205, R204, 0x7f, RZ, 0xc0, !PT ;  /* 0x0000007fcccd7812 */ /* 0x001fc400078ec0ff */
[----:B------:R-:W0:Y:S02]  /*1ff50*/  S2R R204, SR_TID.X ;  /* 0x0000000000cc7919 */ /* 0x000e240000002100 */
[----:B------:R-:W-:Y:S02]  /*1ff60*/  ISETP.NE.AND P0, PT, R205, RZ, PT ;  /* 0x000000ffcd00720c */ /* 0x000fe40003f05270 */
[----:B-1----:R-:W-:-:S05]  /*1ff70*/  FMNMX.FTZ R20, R8, R13, !PT ;  /* 0x0000000d08147209 */ /* 0x002fca0007810000 */
[----:B------:R-:W1:Y:S01]  /*1ff80*/  SHFL.BFLY PT, R13, R20, 0x1, 0x1f ;  /* 0x0c201f00140d7f89 */ /* 0x000e6200000e0000 */
[----:B0-----:R-:W-:Y:S01]  /*1ff90*/  SHF.R.U32.HI R204, RZ, 0x7, R204 ;  /* 0x00000007ffcc7819 */ /* 0x001fe200000116cc */
[----:B------:R-:W-:Y:S02]  /*1ffa0*/  WARPGROUP.DEPBAR.LE gsb0, 0x0 ;  /* 0x00008000000079c5 */ /* 0x000fe40000010000 */
[----:B------:R-:W-:-:S06]  /*1ffb0*/  WARPGROUP.ARRIVE ;  /* 0x00000000000079c5 */ /* 0x000fcc0000000000 */
[----:B------:R-:W-:Y:S01]  /*1ffc0*/  QGMMA.64x128x32.F32.E4M3.E4M3 R24, R176, gdesc[UR4], R24, gsb0 ;  /* 0x01e00004b0187df3 */ /* 0x000fe20008000818 */
[----:B------:R-:W-:Y:S02]  /*1ffd0*/  R2UR UR6, R14 ;  /* 0x000000000e0672ca */ /* 0x000fe400000e0000 */
[----:B------:R-:W-:Y:S02]  /*1ffe0*/  R2UR UR7, R15 ;  /* 0x000000000f0772ca */ /* 0x000fe400000e0000 */
[----:B--2---:R-:W-:Y:S02]  /*1fff0*/  FMNMX.FTZ R15, R11, R0, !PT ;  /* 0x000000000b0f7209 */ /* 0x004fe40007810000 */
[----:B-1----:R-:W-:Y:S01]  /*20000*/  FMNMX.FTZ R0, R20, R13, !PT ;  /* 0x0000000d14007209 */ /* 0x002fe20007810000 */
[----:B------:R-:W-:Y:S02]  /*20010*/  IMAD.MOV.U32 R13, RZ, RZ, -0x3ffffff0 ;  /* 0xc0000010ff0d7424 */ /* 0x000fe400078e00ff */
[----:B------:R-:W0:Y:S02]  /*20020*/  SHFL.BFLY PT, R14, R15, 0x1, 0x1f ;  /* 0x0c201f000f0e7f89 */ /* 0x000e2400000e0000 */
[----:B------:R-:W-:-:S04]  /*20030*/  FADD.FTZ R7, -R0, R7 ;  /* 0x0000000700077221 */ /* 0x000fc80000010100 */
[----:B------:R-:W-:-:S06]  /*20040*/  FMUL.FTZ R7, R2, R7 ;  /* 0x0000000702077220 */ /* 0x000fcc0000410000 */
[----:B------:R-:W-:Y:S01]  /*20050*/  MUFU.EX2 R7, R7 ;  /* 0x0000000700077308 */ /* 0x000fe20000000800 */
[----:B0-----:R-:W-:-:S05]  /*20060*/  FMNMX.FTZ R14, R15, R14, !PT ;  /* 0x0000000e0f0e7209 */ /* 0x001fca0007810000 */
[----:B------:R-:W-:-:S04]  /*20070*/  FADD.FTZ R11, -R14, R6 ;  /* 0x000000060e0b7221 */ /* 0x000fc80000010100 */
[C---:B------:R-:W-:Y:S01]  /*20080*/  FMUL.FTZ R6, R2.reuse, R11 ;  /* 0x0000000b02067220 */ /* 0x040fe20000410000 */
[----:B------:R-:W-:-:S04]  /*20090*/  FFMA.FTZ R11, R2, R0, -8 ;  /* 0xc1000000020b7423 */ /* 0x000fc80000010000 */
        /* <DEDUP_REMOVED lines=37> */
[----:B------:R-:W-:-:S07]  /*202f0*/  IADD3 R164, -R204, 0xb, RZ ;  /* 0x0000000bcca47810 */ /* 0x000fce0007ffe1ff */
[----:B------:R-:W-:Y:S08]  /*20300*/  MUFU.EX2 R6, R6 ;  /* 0x0000000600067308 */ /* 0x000ff00000000800 */
[----:B------:R-:W-:Y:S01]  /*20310*/  MUFU.EX2 R15, R15 ;  /* 0x0000000f000f7308 */ /* 0x000fe20000000800 */
[----:B0-----:R-:W-:-:S07]  /*20320*/  FFMA.FTZ R4, R7, R4, R8 ;  /* 0x0000000407047223 */ /* 0x001fce0000010008 */
[----:B------:R-:W-:Y:S08]  /*20330*/  MUFU.EX2 R20, R20 ;  /* 0x0000001400147308 */ /* 0x000ff00000000800 */
[----:B------:R-:W-:Y:S08]  /*20340*/  MUFU.EX2 R21, R21 ;  /* 0x0000001500157308 */ /* 0x000ff00000000800 */
[----:B------:R-:W-:Y:S08]  /*20350*/  MUFU.EX2 R152, R152 ;  /* 0x0000009800987308 */ /* 0x000ff00000000800 */
[----:B------:R-:W-:Y:S08]  /*20360*/  MUFU.EX2 R136, R136 ;  /* 0x0000008800887308 */ /* 0x000ff00000000800 */
[----:B------:R-:W-:Y:S01]  /*20370*/  MUFU.EX2 R137, R137 ;  /* 0x0000008900897308 */ /* 0x000fe20000000800 */
[----:B------:R-:W-:-:S02]  /*20380*/  WARPGROUP.DEPBAR.LE gsb0, 0x0 ;  /* 0x00008000000079c5 */ /* 0x000fc40000010000 */
[----:B------:R-:W-:-:S05]  /*20390*/  WARPGROUP.ARRIVE ;  /* 0x00000000000079c5 */ /* 0x000fca0000000000 */
[----:B------:R-:W-:Y:S01]  /*203a0*/  MUFU.EX2 R140, R140 ;  /* 0x0000008c008c7308 */ /* 0x000fe20000000800 */
[----:B------:R-:W-:Y:S01]  /*203b0*/  QGMMA.64x128x32.F32.E4M3.E4M3 R24, R172, gdesc[UR4], R24, gsb0 ;  /* 0x01e00004ac187df3 */ /* 0x000fe20008000818 */
[----:B------:R-:W-:Y:S01]  /*203c0*/  R2UR UR7, R13 ;  /* 0x000000000d0772ca */ /* 0x000fe200000e0000 */
[--C-:B------:R-:W-:Y:S01]  /*203d0*/  FFMA.FTZ R13, R2, R153, -R11.reuse ;  /* 0x00000099020d7223 */ /* 0x100fe2000001080b */
[----:B------:R-:W-:Y:S01]  /*203e0*/  R2UR UR6, R12 ;  /* 0x000000000c0672ca */ /* 0x000fe200000e0000 */
[C-C-:B------:R-:W-:Y:S01]  /*203f0*/  FFMA.FTZ R12, R2.reuse, R156, -R11.reuse ;  /* 0x0000009c020c7223 */ /* 0x140fe2000001080b */
[----:B------:R-:W-:-:S01]  /*20400*/  FFMA.FTZ R153, R2, R165, -R11 ;  /* 0x000000a502997223 */ /* 0x000fc2000001080b */
[C---:B------:R-:W-:Y:S01]  /*20410*/  FFMA.FTZ R11, R2.reuse, R101, -R11 ;  /* 0x00000065020b7223 */ /* 0x040fe2000001080b */
[----:B------:R-:W-:-:S01]  /*20420*/  FFMA.FTZ R101, R2, R14, -8 ;  /* 0xc100000002657423 */ /* 0x000fc2000001000e */
[----:B------:R-:W0:Y:S01]  /*20430*/  MUFU.EX2 R13, R13 ;  /* 0x0000000d000d7308 */ /* 0x000e220000000800 */
[----:B------:R-:W-:-:S02]  /*20440*/  @!P0 IMAD R165, R189, 0x8, R16 ;  /* 0x00000008bda58824 */ /* 0x000fc400078e0210 */
[C-C-:B------:R-:W-:Y:S01]  /*20450*/  FFMA.FTZ R157, R2.reuse, R154, -R101.reuse ;  /* 0x0000009a029d7223 */ /* 0x140fe20000010865 */
[----:B------:R-:W-:-:S01]  /*20460*/  FFMA.FTZ R154, R2, R155, -R101 ;  /* 0x0000009b029a7223 */ /* 0x000fc20000010865 */
[C-C-:B------:R-:W-:Y:S01]  /*20470*/  FFMA.FTZ R155, R2.reuse, R158, -R101.reuse ;  /* 0x0000009e029b7223 */ /* 0x140fe20000010865 */
[----:B------:R-:W-:-:S01]  /*20480*/  FFMA.FTZ R156, R2, R159, -R101 ;  /* 0x0000009f029c7223 */ /* 0x000fc20000010865 */
[C-C-:B------:R-:W-:Y:S01]  /*20490*/  FFMA.FTZ R158, R2.reuse, R162, -R101.reuse ;  /* 0x000000a2029e7223 */ /* 0x140fe20000010865 */
        /* <DEDUP_REMOVED lines=20> */
[----:B------:R-:W-:Y:S01]  /*205e0*/  FFMA.FTZ R130, R2, R130, -R101 ;  /* 0x0000008202827223 */ /* 0x000fe20000010865 */
[----:B------:R-:W-:-:S01]  /*205f0*/  FADD.FTZ R163, R15, R162 ;  /* 0x000000a20fa37221 */ /* 0x000fc20000010000 */
        /* <DEDUP_REMOVED lines=20> */
[----:B------:R-:W-:Y:S01]  /*20740*/  FADD.FTZ R4, R20, R163 ;  /* 0x000000a314047221 */ /* 0x000fe20000010000 */
[----:B------:R-:W-:-:S01]  /*20750*/  FFMA.FTZ R95, R2, R95, -R101 ;  /* 0x0000005f025f7223 */ /* 0x000fc20000010865 */
[C-C-:B------:R-:W-:Y:S01]  /*20760*/  FFMA.FTZ R98, R2.reuse, R98, -R101.reuse ;  /* 0x0000006202627223 */ /* 0x140fe20000010865 */
[----:B------:R-:W-:-:S01]  /*20770*/  FFMA.FTZ R99, R2, R99, -R101 ;  /* 0x0000006302637223 */ /* 0x000fc20000010865 */
[C-C-:B------:R-:W-:Y:S01]  /*20780*/  FFMA.FTZ R102, R2.reuse, R102, -R101.reuse ;  /* 0x0000006602667223 */ /* 0x140fe20000010865 */
[----:B------:R-:W-:-:S01]  /*20790*/  FFMA.FTZ R101, R2, R103, -R101 ;  /* 0x0000006702657223 */ /* 0x000fc20000010865 */
[----:B------:R-:W1:Y:S01]  /*207a0*/  MUFU.EX2 R159, R159 ;  /* 0x0000009f009f7308 */ /* 0x000e620000000800 */
[----:B--2---:R-:W-:-:S07]  /*207b0*/  FADD.FTZ R3, R156, R3 ;  /* 0x000000039c037221 */ /* 0x004fce0000010000 */
        /* <DEDUP_REMOVED lines=25> */
[----:B------:R-:W-:Y:S01]  /*20950*/  WARPGROUP.ARRIVE ;  /* 0x00000000000079c5 */ /* 0x000fe20000000000 */
[----:B0-----:R-:W-:-:S05]  /*20960*/  FADD.FTZ R163, R143, R162 ;  /* 0x000000a28fa37221 */ /* 0x001fca0000010000 */
[----:B------:R-:W-:Y:S01]  /*20970*/  QGMMA.64x128x32.F32.E4M3.E4M3 R24, R168, gdesc[UR4], R24, gsb0 ;  /* 0x01e00004a8187df3 */ /* 0x000fe20008000818 */
        /* <DEDUP_REMOVED lines=83> */
[----:B------:R-:W-:-:S05]  /*20eb0*/  @!P0 VIADD R3, R165, 0x29840 ;  /* 0x00029840a5038836 */ /* 0x000fca0000000000 */
[----:B------:R-:W-:Y:S01]  /*20ec0*/  @!P0 PRMT R3, RZ, 0x654, R3 ;  /* 0x00000654ff038816 */ /* 0x000fe20000000003 */
[----:B------:R-:W2:Y:S01]  /*20ed0*/  MUFU.EX2 R91, R91 ;  /* 0x0000005b005b7308 */ /* 0x000ea20000000800 */
[----:B0-----:R-:W-:-:S01]  /*20ee0*/  FADD.FTZ R162, R90, R163 ;  /* 0x000000a35aa27221 */ /* 0x001fc20000010000 */
[----:B------:R0:W-:Y:S06]  /*20ef0*/  BAR.ARV R164, 0x100 ;  /* 0x000400a40000751d */ /* 0x0001ec0000002000 */
[----:B------:R-:W3:Y:S01]  /*20f00*/  MUFU.EX2 R92, R92 ;  /* 0x0000005c005c7308 */ /* 0x000ee20000000800 */
[----:B-1----:R-:W-:-:S01]  /*20f10*/  FADD.FTZ R163, R89, R4 ;  /* 0x0000000459a37221 */ /* 0x002fc20000010000 */
[----:B------:R1:W-:Y:S06]  /*20f20*/  @!P0 SYNCS.ARRIVE.TRANS64.RED.A1T0 RZ, [R3+URZ], RZ ;  /* 0x000000ff03ff89a7 */ /* 0x0003ec000810043f */
[----:B------:R-:W4:Y:S01]  /*20f30*/  MUFU.EX2 R94, R94 ;  /* 0x0000005e005e7308 */ /* 0x000f220000000800 */
[----:B--2---:R-:W-:-:S07]  /*20f40*/  FADD.FTZ R165, R91, R162 ;  /* 0x000000a25ba57221 */ /* 0x004fce0000010000 */
[----:B------:R-:W1:Y:S01]  /*20f50*/  MUFU.EX2 R93, R93 ;  /* 0x0000005d005d7308 */ /* 0x000e620000000800 */
[----:B---3--:R-:W-:-:S07]  /*20f60*/  FADD.FTZ R4, R92, R163 ;  /* 0x000000a35c047221 */ /* 0x008fce0000010000 */
[----:B------:R-:W2:Y:S01]  /*20f70*/  MUFU.EX2 R95, R95 ;  /* 0x0000005f005f7308 */ /* 0x000ea20000000800 */
[----:B----4-:R-:W-:-:S07]  /*20f80*/  FADD.FTZ R162, R94, R165 ;  /* 0x000000a55ea27221 */ /* 0x010fce0000010000 */
[----:B------:R-:W3:Y:S01]  /*20f90*/  MUFU.EX2 R96, R96 ;  /* 0x0000006000607308 */ /* 0x000ee20000000800 */
[----:B-1----:R-:W-:-:S07]  /*20fa0*/  FADD.FTZ R3, R93, R4 ;  /* 0x000000045d037221 */ /* 0x002fce0000010000 */
[----:B------:R-:W1:Y:S01]  /*20fb0*/  MUFU.EX2 R98, R98 ;  /* 0x0000006200627308 */ /* 0x000e620000000800 */
[----:B--2---:R-:W-:-:S07]  /*20fc0*/  FADD.FTZ R103, R95, R162 ;  /* 0x000000a25f677221 */ /* 0x004fce0000010000 */
[----:B------:R-:W2:Y:S01]  /*20fd0*/  MUFU.EX2 R97, R97 ;  /* 0x0000006100617308 */ /* 0x000ea20000000800 */
[----:B---3--:R-:W-:-:S07]  /*20fe0*/  FADD.FTZ R4, R96, R3 ;  /* 0x0000000360047221 */ /* 0x008fce0000010000 */
        /* <DEDUP_REMOVED lines=9> */
[----:B--2---:R-:W-:-:S01]  /*21080*/  FADD.FTZ R162, R102, R103 ;  /* 0x0000006766a27221 */ /* 0x004fc20000010000 */
[----:B---3--:R-:W-:-:S03]  /*21090*/  FADD.FTZ R4, R11, R4 ;  /* 0x000000040b047221 */ /* 0x008fc60000010000 */
[----:B-1----:R-:W-:Y:S01]  /*210a0*/  FADD.FTZ R3, R101, R162 ;  /* 0x000000a265037221 */ /* 0x002fe20000010000 */
[----:B0-----:R-:W-:Y:S06]  /*210b0*/  @!P1 BRA `(.L_x_2543) ;  /* 0x0000000000049947 */ /* 0x001fec0003800000 */
[----:B------:R-:W-:Y:S01]  /*210c0*/  BPT.TRAP 0x1 ;  /* 0x000000040000795c */ /* 0x000fe20000300000 */
.L_x_2543:
        /* <DEDUP_REMOVED lines=116> */
.L_x_2533:
[----:B------:R-:W-:Y:S05]  /*21810*/  WARPSYNC.ALL ;  /* 0x0000000000007948 */ /* 0x000fea0003800000 */
[----:B------:R-:W-:Y:S06]  /*21820*/  BAR.ARV 0x8, 0x180 ;  /* 0x0206000000007b1d */ /* 0x000fec0000002000 */
[----:B------:R-:W-:Y:S05]  /*21830*/  @!P1 BRA `(.L_x_2545) ;  /* 0x0000000000049947 */ /* 0x000fea0003800000 */
[----:B------:R-:W-:Y:S01]  /*21840*/  BPT.TRAP 0x1 ;  /* 0x000000040000795c */ /* 0x000fe20000300000 */
.L_x_2545:
[----:B------:R-:W-:Y:S01]  /*21850*/  IMAD R12, R189, 0x8, R16 ;  /* 0x00000008bd0c7824 */ /* 0x000fe200078e0210 */
[----:B------:R-:W-:-:S04]  /*21860*/  SHF.L.U32 R5, R190, 0x1f, RZ ;  /* 0x0000001fbe057819 */ /* 0x000fc800000006ff */
[----:B------:R0:W1:Y:S01]  /*21870*/  SYNCS.PHASECHK.TRANS64.TRYWAIT P0, [R12+URZ+0x29850], R5 ;  /* 0x029850050c0075a7 */ /* 0x000062000800017f */
[----:B------:R-:W-:Y:S05]  /*21880*/  @!P1 BRA `(.L_x_2546) ;  /* 0x0000000000049947 */ /* 0x000fea0003800000 */
[----:B------:R-:W-:Y:S01]  /*21890*/  BPT.TRAP 0x1 ;  /* 0x000000040000795c */ /* 0x000fe20000300000 */
.L_x_2546:
[----:B------:R-:W-:-:S05]  /*218a0*/  VIADD R16, R16, 0x400 ;  /* 0x0000040010107836 */ /* 0x000fca0000000000 */
[----:B------:R-:W-:-:S04]  /*218b0*/  SHF.R.U32.HI R16, RZ, 0x4, R16 ;  /* 0x00000004ff107819 */ /* 0x000fc80000011610 */
[----:B------:R-:W-:-:S04]  /*218c0*/  LOP3.LUT R16, R16, 0x3fff, RZ, 0xc0, !PT ;  /* 0x00003fff10107812 */ /* 0x000fc800078ec0ff */
[----:B------:R-:W-:Y:S01]  /*218d0*/  LOP3.LUT R16, R16, 0x10000, RZ, 0xfc, !PT ;  /* 0x0001000010107812 */ /* 0x000fe200078efcff */
[----:B-1----:R-:W-:Y:S06]  /*218e0*/  @P0 BRA `(.L_x_2547) ;  /* 0x0000000000080947 */ /* 0x002fec0003800000 */
[----:B------:R-:W1:Y:S02]  /*218f0*/  SYNCS.PHASECHK.TRANS64.TRYWAIT P0, [R12+URZ+0x29850], R5 ;  /* 0x029850050c0075a7 */ /* 0x000e64000800017f */
[----:B-1----:R-:W-:Y:S05]  /*21900*/  @!P0 BRA `(.L_x_2548) ;  /* 0x000000a400f88947 */ /* 0x002fea0003800000 */
.L_x_2547:
        /* <DEDUP_REMOVED lines=22> */
[----:B--2---:R-:W-:Y:S01]  /*21a70*/  @P0 IMAD R7, R7, R10, RZ ;  /* 0x0000000a07070224 */ /* 0x004fe200078e02ff */
[----:B------:R-:W-:-:S03]  /*21a80*/  @P0 IADD3 R9, R9, R5, RZ ;  /* 0x0000000509090210 */ /* 0x000fc60007ffe0ff */
[C---:B------:R-:W-:Y:S02]  /*21a90*/  @P0 IMAD R5, R206.reuse, R11, R7 ;  /* 0x0000000bce050224 */ /* 0x040fe400078e0207 */
[----:B------:R-:W-:-:S04]  /*21aa0*/  @P0 IMAD.WIDE.U32 R8, R206, R10, R8 ;  /* 0x0000000ace080225 */ /* 0x000fc800078e0008 */
[----:B------:R-:W-:Y:S01]  /*21ab0*/  @P0 IMAD.IADD R5, R9, 0x1, R5 ;  /* 0x0000000109050824 */ /* 0x000fe200078e0205 */
[----:B------:R-:W-:-:S04]  /*21ac0*/  @P0 LEA R10, P2, R8, UR4, 0x2 ;  /* 0x00000004080a0c11 */ /* 0x000fc8000f8410ff */
[----:B------:R-:W-:Y:S01]  /*21ad0*/  @P0 LEA.HI.X R11, R8, UR5, R5, 0x2, P2 ;  /* 0x00000005080b0c11 */ /* 0x000fe200090f1405 */
[----:B------:R-:W-:-:S06]  /*21ae0*/  IMAD.MOV.U32 R5, RZ, RZ, 0x3f800000 ;  /* 0x3f800000ff057424 */ /* 0x000fcc00078e00ff */
[----:B------:R0:W2:Y:S01]  /*21af0*/  @P0 LDG.E R5, desc[UR54][R10.64] ;  /* 0x000000360a050981 */ /* 0x0000a2000c1e1900 */
[----:B------:R-:W-:Y:S02]  /*21b00*/  WARPGROUP.DEPBAR.LE gsb0, 0x0 ;  /* 0x00008000000079c5 */ /* 0x000fe40000010000 */
[----:B------:R-:W-:-:S06]  /*21b10*/  WARPGROUP.ARRIVE ;  /* 0x00000000000079c5 */ /* 0x000fcc0000000000 */
[----:B------:R-:W-:Y:S01]  /*21b20*/  QGMMA.64x128x32.F32.E4M3.E4M3 R24, R180, gdesc[UR4], R24, gsb0 ;  /* 0x01e00004b4187df3 */ /* 0x000fe20008000818 */
[----:B------:R-:W-:Y:S02]  /*21b30*/  R2UR UR6, R20 ;  /* 0x00000000140672ca */ /* 0x000fe400000e0000 */
[----:B------:R-:W-:Y:S01]  /*21b40*/  R2UR UR7, R21 ;  /* 0x00000000150772ca */ /* 0x000fe200000e0000 */
[----:B------:R-:W-:Y:S01]  /*21b50*/  VIADD R8, R6, 0x300 ;  /* 0x0000030006087836 */ /* 0x000fe20000000000 */
[----:B------:R-:W-:Y:S01]  /*21b60*/  MOV R9, 0xc0000010 ;  /* 0xc000001000097802 */ /* 0x000fe20000000f00 */
[----:B------:R-:W-:Y:S02]  /*21b70*/  WARPGROUP.DEPBAR.LE gsb0, 0x0 ;  /* 0x00008000000079c5 */ /* 0x000fe40000010000 */
[----:B------:R-:W-:-:S08]  /*21b80*/  WARPGROUP.ARRIVE ;  /* 0x00000000000079c5 */ /* 0x000fd00000000000 */
        /* <DEDUP_REMOVED lines=14> */
[----:B------:R-:W0:Y:S04]  /*21c70*/  SHFL.BFLY PT, R6, R9, 0x1, 0x1f ;  /* 0x0c201f0009067f89 */ /* 0x000e2800000e0000 */
[----:B------:R-:W1:Y:S01]  /*21c80*/  SHFL.BFLY PT, R7, R8, 0x1, 0x1f ;  /* 0x0c201f0008077f89 */ /* 0x000e6200000e0000 */
        /* <DEDUP_REMOVED lines=17> */
[C---:B------:R-:W-:Y:S01]  /*21da0*/  @P2 FMUL.FTZ R3, R2.reuse, 0.69314718246459960938 ;  /* 0x3f31721802032820 */ /* 0x040fe20000410000 */
[----:B------:R-:W-:Y:S01]  /*21db0*/  @P3 FMUL.FTZ R2, R2, 0.69314718246459960938 ;  /* 0x3f31721802023820 */ /* 0x000fe20000410000 */
[----:B0-----:R-:W-:Y:S01]  /*21dc0*/  @P3 FMUL.FTZ R7, R7, 0.69314718246459960938 ;  /* 0x3f31721807073820 */ /* 0x001fe20000410000 */
[----:B------:R-:W-:Y:S01]  /*21dd0*/  MOV R89, 0xff800000 ;  /* 0xff80000000597802 */ /* 0x000fe20000000f00 */
[----:B------:R-:W-:-:S02]  /*21de0*/  IMAD.MOV.U32 R88, RZ, RZ, -0x800000 ;  /* 0xff800000ff587424 */ /* 0x000fc400078e00ff */
[----:B-1----:R-:W-:Y:S01]  /*21df0*/  @P2 FMUL.FTZ R6, R6, 0.69314718246459960938 ;  /* 0x3f31721806062820 */ /* 0x002fe20000410000 */
[----:B------:R-:W-:-:S01]  /*21e00*/  @P3 FFMA.FTZ R89, R2, R14, R7 ;  /* 0x0000000e02593223 */ /* 0x000fc20000010007 */
[----:B--2---:R-:W-:Y:S02]  /*21e10*/  FMUL.FTZ R4, R4, R5 ;  /* 0x0000000504047220 */ /* 0x004fe40000410000 */
[----:B------:R-:W-:-:S01]  /*21e20*/  @P2 FFMA.FTZ R88, R3, R0, R6 ;  /* 0x0000000003582223 */ /* 0x000fc20000010006 */
[----:B---3--:R-:W-:Y:S01]  /*21e30*/  FMUL.FTZ R2, R8, R5 ;  /* 0x0000000508027220 */ /* 0x008fe20000410000 */
[----:B------:R-:W-:Y:S02]  /*21e40*/  WARPGROUP.DEPBAR.LE gsb0, 0x0 ;  /* 0x00008000000079c5 */ /* 0x000fe40000010000 */
[----:B------:R-:W-:Y:S05]  /*21e50*/  @!P1 BRA `(.L_x_2549) ;  /* 0x0000000000049947 */ /* 0x000fea0003800000 */
[----:B------:R-:W-:Y:S01]  /*21e60*/  BPT.TRAP 0x1 ;  /* 0x000000040000795c */ /* 0x000fe20000300000 */
.L_x_2549:
        /* <DEDUP_REMOVED lines=75> */
.L_x_2481:
        /* <DEDUP_REMOVED lines=15> */
[----:B------:R-:W-:-:S04]  /*22410*/  IADD3 R2, P0, R0, UR4, RZ ;  /* 0x0000000400027c10 */ /* 0x000fc8000ff1e0ff */
[----:B------:R-:W-:-:S05]  /*22420*/  IADD3.X R3, RZ, UR5, RZ, P0, !PT ;  /* 0x00000005ff037c10 */ /* 0x000fca00087fe4ff */
        /* <DEDUP_REMOVED lines=26> */
[----:B------:R-:W-:-:S02]  /*225d0*/  F2FP.BF16.F32.PACK_AB R30, R61, R24 ;  /* 0x000000183d1e723e */ /* 0x000fc400000010ff */
[----:B--2---:R-:W-:Y:S02]  /*225e0*/  LOP3.LUT P0, R2, R51, 0x3, RZ, 0xc0, !PT ;  /* 0x0000000333027812 */ /* 0x004fe4000780c0ff */
[----:B------:R-:W-:Y:S02]  /*225f0*/  F2FP.BF16.F32.PACK_AB R94, R94, R95 ;  /* 0x0000005f5e5e723e */ /* 0x000fe400000010ff */
[----:B------:R-:W-:Y:S02]  /*22600*/  F2FP.BF16.F32.PACK_AB R93, R92, R93 ;  /* 0x0000005d5c5d723e */ /* 0x000fe400000010ff */
[----:B------:R-:W-:Y:S02]  /*22610*/  ISETP.EQ.OR P0, PT, R2, 0x3, !P0 ;  /* 0x000000030200780c */ /* 0x000fe40004702670 */
        /* <DEDUP_REMOVED lines=84> */
[----:B------:R-:W3:Y:S01]  /*22b60*/  SHFL.IDX PT, R31, R31, R2, 0x1c1f ;  /* 0x001c1f021f1f7589 */ /* 0x000ee200000e0000 */
[----:B------:R-:W-:-:S02]  /*22b70*/  SEL R59, R54, R65, P0 ;  /* 0x00000041363b7207 */ /* 0x000fc40000000000 */
[----:B------:R-:W-:Y:S01]  /*22b80*/  SEL R61, R65, R54, P0 ;  /* 0x00000036413d7207 */ /* 0x000fe20000000000 */
[----:B------:R-:W-:Y:S01]  /*22b90*/  SHFL.IDX PT, R34, R33, R0, 0x1c1f ;  /* 0x001c1f0021227589 */ /* 0x000fe200000e0000 */
[----:B------:R-:W-:Y:S02]  /*22ba0*/  SEL R43, R50, R43, P0 ;  /* 0x0000002b322b7207 */ /* 0x000fe40000000000 */
[----:B------:R-:W-:Y:S01]  /*22bb0*/  SEL R63, R62, R67, P0 ;  /* 0x000000433e3f7207 */ /* 0x000fe20000000000 */
[----:B------:R-:W4:Y:S01]  /*22bc0*/  SHFL.IDX PT, R35, R35, R2, 0x1c1f ;  /* 0x001c1f0223237589 */ /* 0x000f2200000e0000 */
        /* <DEDUP_REMOVED lines=19> */
[----:B------:R-:W-:Y:S01]  /*22d00*/  SEL R4, R6, R3, P0 ;  /* 0x0000000306047207 */ /* 0x000fe20000000000 */
[----:B------:R-:W-:Y:S01]  /*22d10*/  SHFL.IDX PT, R51, R51, R0, 0x1c1f ;  /* 0x001c1f0033337589 */ /* 0x000fe200000e0000 */
[----:B-1----:R-:W-:-:S02]  /*22d20*/  SEL R36, R38, R39, P0 ;  /* 0x0000002726247207 */ /* 0x002fc40000000000 */
        /* <DEDUP_REMOVED lines=39> */
.L_x_2762:
[----:B------:R-:W-:Y:S05]  /*22fa0*/  WARPSYNC.ALL ;  /* 0x0000000000007948 */ /* 0x000fea0003800000 */
[----:B------:R-:W-:Y:S01]  /*22fb0*/  BAR.SYNC.DEFER_BLOCKING 0x1, 0x100 ;  /* 0x0044000000007b1d */ /* 0x000fe20000010000 */
[----:B-1----:R-:W-:Y:S02]  /*22fc0*/  SEL R41, R75, R60, P0 ;  /* 0x0000003c4b297207 */ /* 0x002fe40000000000 */
[----:B------:R-:W-:-:S03]  /*22fd0*/  SEL R43, R60, R75, P0 ;  /* 0x0000004b3c2b7207 */ /* 0x000fc60000000000 */
[----:B------:R-:W-:Y:S02]  /*22fe0*/  ULDC.64 UR4, c[0x0][0xc00] ;  /* 0x0003000000047ab9 */ /* 0x000fe40000000a00 */
[----:B------:R-:W0:Y:S01]  /*22ff0*/  LDC R51, c[0x0][0xbe8] ;  /* 0x0002fa00ff337b82 */ /* 0x000e220000000800 */
[----:B------:R-:W-:Y:S02]  /*23000*/  ISETP.NE.U32.AND P1, PT, RZ, UR4, PT ;  /* 0x00000004ff007c0c */ /* 0x000fe4000bf25070 */
[----:B------:R-:W-:Y:S02]  /*23010*/  IADD3 R2, P2, R218, UR4, RZ ;  /* 0x00000004da027c10 */ /* 0x000fe4000ff5e0ff */
[----:B------:R-:W-:Y:S02]  /*23020*/  ISETP.NE.AND.EX P1, PT, RZ, UR5, PT, P1 ;  /* 0x00000005ff007c0c */ /* 0x000fe4000bf25310 */
[----:B------:R-:W-:Y:S01]  /*23030*/  IADD3.X R3, R219, UR5, RZ, P2, !PT ;  /* 0x00000005db037c10 */ /* 0x000fe200097fe4ff */
[----:B------:R-:W-:-:S02]  /*23040*/  ULDC.64 UR4, c[0x0][0xc08] ;  /* 0x0003020000047ab9 */ /* 0x000fc40000000a00 */
[----:B------:R-:W-:Y:S01]  /*23050*/  ISETP.NE.U32.AND P0, PT, RZ, UR4, PT ;  /* 0x00000004ff007c0c */ /* 0x000fe2000bf05070 */
[----:B------:R-:W-:Y:S04]  /*23060*/  STSM.16.M88.4 [R79], R4 ;  /* 0x000000044f007844 */ /* 0x000fe80000000200 */
        /* <DEDUP_REMOVED lines=11> */
[----:B------:R-:W-:Y:S01]  /*23120*/  IMAD.U32 R0, RZ, RZ, UR4 ;  /* 0x00000004ff007e24 */ /* 0x000fe2000f8e00ff */
[----:B------:R-:W-:Y:S01]  /*23130*/  @P0 IADD3.X R219, R219, UR5, RZ, P3, !PT ;  /* 0x00000005dbdb0c10 */ /* 0x000fe20009ffe4ff */
[----:B------:R2:W5:Y:S01]  /*23140*/  @P1 LDG.E R49, desc[UR54][R2.64] ;  /* 0x0000003602311981 */ /* 0x000562000c1e1900 */
[----:B0-----:R-:W-:Y:S01]  /*23150*/  ISETP.NE.AND P2, PT, R51, 0x1, PT ;  /* 0x000000013300780c */ /* 0x001fe20003f45270 */
[----:B-1----:R-:W-:Y:S02]  /*23160*/  IMAD.IADD R13, R211, 0x1, R203 ;  /* 0x00000001d30d7824 */ /* 0x002fe400078e02cb */
[----:B------:R2:W5:Y:S10]  /*23170*/  @P0 LDG.E R0, desc[UR54][R218.64] ;  /* 0x00000036da000981 */ /* 0x000574000c1e1900 */
[----:B------:R-:W0:Y:S08]  /*23180*/  @P2 LDC R4, c[0x0][0xbec] ;  /* 0x0002fb00ff042b82 */ /* 0x000e300000000800 */
[----:B------:R-:W1:Y:S01]  /*23190*/  @P2 LDC R5, c[0x0][0xbf0] ;  /* 0x0002fc00ff052b82 */ /* 0x000e620000000800 */
[----:B--2---:R-:W-:Y:S05]  /*231a0*/  @P0 BRA `(.L_x_2553) ;  /* 0x0000000000100947 */ /* 0x004fea0003800000 */
[----:B------:R-:W-:Y:S05]  /*231b0*/  @!P1 BRA `(.L_x_2553) ;  /* 0x00000000000c9947 */ /* 0x000fea0003800000 */
[----:B------:R-:W2:Y:S04]  /*231c0*/  LDG.E R7, desc[UR54][R2.64] ;  /* 0x0000003602077981 */ /* 0x000ea8000c1e1900 */
[----:B-----5:R-:W2:Y:S02]  /*231d0*/  LDG.E R0, desc[UR54][R2.64+0x4] ;  /* 0x0000043602007981 */ /* 0x020ea4000c1e1900 */
[----:B--2---:R-:W-:-:S07]  /*231e0*/  IMAD.IADD R0, R0, 0x1, -R7 ;  /* 0x0000000100007824 */ /* 0x004fce00078e0a07 */
.L_x_2553:
[----:B------:R-:W2:Y:S01]  /*231f0*/  LDL R10, [R1+0x4] ;  /* 0x00000400010a7983 */ /* 0x000ea20000100800 */
[----:B0-----:R-:W-:Y:S01]  /*23200*/  @P2 IMAD.HI.U32 R2, R13, R4, RZ ;  /* 0x000000040d022227 */ /* 0x001fe200078e00ff */
[----:B------:R-:W-:Y:S01]  /*23210*/  SHF.R.S32.HI R48, RZ, 0x1f, R217 ;  /* 0x0000001fff307819 */ /* 0x000fe200000114d9 */
[----:B------:R-:W-:Y:S01]  /*23220*/  ULDC.64 UR4, c[0x0][0xb90] ;  /* 0x0002e40000047ab9 */ /* 0x000fe20000000a00 */
[----:B------:R-:W-:Y:S01]  /*23230*/  MOV R7, R13 ;  /* 0x0000000d00077202 */ /* 0x000fe20000000f00 */
[----:B------:R-:W-:Y:S01]  /*23240*/  IMAD R11, R224, 0x40, R208 ;  /* 0x00000040e00b7824 */ /* 0x000fe200078e02d0 */
[--C-:B-----5:R-:W-:Y:S01]  /*23250*/  SHF.R.S32.HI R3, RZ, 0x1f, R49.reuse ;  /* 0x0000001fff037819 */ /* 0x120fe20000011431 */
[----:B------:R-:W-:Y:S01]  /*23260*/  IMAD R6, R48, UR4, RZ ;  /* 0x0000000430067c24 */ /* 0x000fe2000f8e02ff */
[----:B-1----:R-:W-:Y:S01]  /*23270*/  @P2 SHF.R.U32.HI R7, RZ, R5, R2 ;  /* 0x00000005ff072219 */ /* 0x002fe20000011602 */
[----:B------:R-:W-:Y:S01]  /*23280*/  IMAD.MOV.U32 R2, RZ, RZ, R49 ;  /* 0x000000ffff027224 */ /* 0x000fe200078e0031 */
        /* <DEDUP_REMOVED lines=27> */
[----:B------:R-:W-:Y:S02]  /*23440*/  IADD3.X R9, RZ, R47, RZ, P0, !PT ;  /* 0x0000002fff097210 */ /* 0x000fe400007fe4ff */
[----:B------:R-:W-:Y:S01]  /*23450*/  IMAD.IADD R5, R5, 0x1, R11 ;  /* 0x0000000105057824 */ /* 0x000fe200078e020b */
[----:B------:R-:W-:Y:S02]  /*23460*/  LEA R2, P1, R4, UR4, 0x2 ;  /* 0x0000000404027c11 */ /* 0x000fe4000f8210ff */
        /* <DEDUP_REMOVED lines=13> */
[----:B------:R-:W3:Y:S01]  /*23540*/  SHFL.IDX PT, R45, R4, 0x1, 0x1c1f ;  /* 0x003c1f00042d7f89 */ /* 0x000ee200000e0000 */
[----:B------:R-:W-:Y:S01]  /*23550*/  LOP3.LUT R24, R24, R25, RZ, 0x3c, !PT ;  /* 0x0000001918187212 */ /* 0x000fe200078e3cff */
[--C-:B------:R-:W-:Y:S01]  /*23560*/  IMAD.X R25, RZ, RZ, R47.reuse, P1 ;  /* 0x000000ffff197224 */ /* 0x100fe200008e062f */
[----:B------:R-:W-:Y:S01]  /*23570*/  LOP3.LUT R12, R13, 0x380, RZ, 0xc0, !PT ;  /* 0x000003800d0c7812 */ /* 0x000fe200078ec0ff */
[----:B------:R-:W-:Y:S01]  /*23580*/  IMAD.X R41, RZ, RZ, R47, P3 ;  /* 0x000000ffff297224 */ /* 0x000fe200018e062f */
[----:B------:R-:W-:-:S02]  /*23590*/  LOP3.LUT R8, R7, 0x380, RZ, 0xc0, !PT ;  /* 0x0000038007087812 */ /* 0x000fc400078ec0ff */
[----:B------:R-:W-:Y:S02]  /*235a0*/  SHF.R.U64 R12, R12, 0x3, RZ ;  /* 0x000000030c0c7819 */ /* 0x000fe400000012ff */
[----:B------:R-:W-:Y:S02]  /*235b0*/  IADD3 R33, P5, R46, 0x5000, RZ ;  /* 0x000050002e217810 */ /* 0x000fe40007fbe0ff */
[----:B------:R-:W-:Y:S01]  /*235c0*/  LOP3.LUT R12, R12, R13, RZ, 0x3c, !PT ;  /* 0x0000000d0c0c7212 */ /* 0x000fe200078e3cff */
[----:B------:R-:W-:Y:S01]  /*235d0*/  IMAD.X R13, RZ, RZ, R47, P4 ;  /* 0x000000ffff0d7224 */ /* 0x000fe200020e062f */
[----:B------:R-:W-:Y:S02]  /*235e0*/  IADD3 R37, P4, R46, 0x6000, RZ ;  /* 0x000060002e257810 */ /* 0x000fe40007f9e0ff */
[----:B------:R-:W-:Y:S02]  /*235f0*/  SHF.R.U64 R8, R8, 0x3, RZ ;  /* 0x0000000308087819 */ /* 0x000fe400000012ff */
[----:B------:R-:W-:-:S02]  /*23600*/  LOP3.LUT R32, R33, 0x380, RZ, 0xc0, !PT ;  /* 0x0000038021207812 */ /* 0x000fc400078ec0ff */
[----:B------:R-:W-:Y:S02]  /*23610*/  LOP3.LUT R36, R37, 0x380, RZ, 0xc0, !PT ;  /* 0x0000038025247812 */ /* 0x000fe400078ec0ff */
[----:B------:R-:W-:Y:S02]  /*23620*/  LOP3.LUT R8, R8, R7, RZ, 0x3c, !PT ;  /* 0x0000000708087212 */ /* 0x000fe400078e3cff */
[----:B------:R-:W-:Y:S02]  /*23630*/  LOP3.LUT R7, R46, 0x380, RZ, 0xc0, !PT ;  /* 0x000003802e077812 */ /* 0x000fe400078ec0ff */
[----:B------:R-:W-:Y:S02]  /*23640*/  SHF.R.U64 R32, R32, 0x3, RZ ;  /* 0x0000000320207819 */ /* 0x000fe400000012ff */
[----:B------:R-:W-:Y:S02]  /*23650*/  SHF.R.U64 R36, R36, 0x3, RZ ;  /* 0x0000000324247819 */ /* 0x000fe400000012ff */
[----:B------:R-:W-:-:S02]  /*23660*/  SHF.R.U64 R7, R7, 0x3, RZ ;  /* 0x0000000307077819 */ /* 0x000fc400000012ff */
[----:B------:R-:W-:Y:S02]  /*23670*/  LOP3.LUT R32, R32, R33, RZ, 0x3c, !PT ;  /* 0x0000002120207212 */ /* 0x000fe400078e3cff */
[----:B------:R-:W-:Y:S01]  /*23680*/  LOP3.LUT R36, R36, R37, RZ, 0x3c, !PT ;  /* 0x0000002524247212 */ /* 0x000fe200078e3cff */
[----:B------:R-:W-:Y:S01]  /*23690*/  IMAD.X R37, RZ, RZ, R47, P4 ;  /* 0x000000ffff257224 */ /* 0x000fe200020e062f */
[----:B------:R-:W-:Y:S02]  /*236a0*/  IADD3.X R33, RZ, R47, RZ, P5, !PT ;  /* 0x0000002fff217210 */ /* 0x000fe40002ffe4ff */
[----:B------:R-:W-:Y:S01]  /*236b0*/  LOP3.LUT R46, R7, R46, RZ, 0x3c, !PT ;  /* 0x0000002e072e7212 */ /* 0x000fe200078e3cff */
[----:B------:R-:W-:Y:S01]  /*236c0*/  BSSY B1, `(.L_x_2554) ;  /* 0x0000054000017945 */ /* 0x000fe20003800000 */
[----:B------:R-:W-:Y:S02]  /*236d0*/  SHF.R.S32.HI R50, RZ, 0x1f, R215 ;  /* 0x0000001fff327819 */ /* 0x000fe400000114d7 */
[----:B------:R-:W-:Y:S01]  /*236e0*/  SHF.R.S32.HI R52, RZ, 0x1f, R208 ;  /* 0x0000001fff347819 */ /* 0x000fe200000114d0 */
[----:B--2---:R-:W-:-:S04]  /*236f0*/  IMAD.IADD R6, R10, 0x1, R203 ;  /* 0x000000010a067824 */ /* 0x004fc800078e02cb */
[C---:B------:R-:W-:Y:S01]  /*23700*/  VIADD R0, R6.reuse, 0x8 ;  /* 0x0000000806007836 */ /* 0x040fe20000000000 */
[----:B------:R-:W-:-:S04]  /*23710*/  ISETP.GE.OR P1, PT, R6, R55, P0 ;  /* 0x000000370600720c */ /* 0x000fc80000726670 */
[----:B------:R-:W-:Y:S02]  /*23720*/  ISETP.GE.OR P0, PT, R0, R55, P0 ;  /* 0x000000370000720c */ /* 0x000fe40000706670 */
[----:B------:R-:W-:-:S04]  /*23730*/  LOP3.LUT R0, R5, 0x380, RZ, 0xc0, !PT ;  /* 0x0000038005007812 */ /* 0x000fc800078ec0ff */
[----:B------:R-:W-:-:S03]  /*23740*/  SHF.R.U64 R0, R0, 0x3, RZ ;  /* 0x0000000300007819 */ /* 0x000fc600000012ff */
[----:B-1----:R-:W-:Y:S01]  /*23750*/  @!P1 ST.E desc[UR54][R20.64], R88 ;  /* 0x0000005814009985 */ /* 0x002fe2000c101936 */
[----:B------:R-:W-:-:S03]  /*23760*/  LOP3.LUT R40, R0, R5, RZ, 0x3c, !PT ;  /* 0x0000000500287212 */ /* 0x000fc600078e3cff */
[----:B---3--:R1:W-:Y:S01]  /*23770*/  @!P0 ST.E desc[UR54][R44.64], R89 ;  /* 0x000000592c008985 */ /* 0x0083e2000c101936 */
[----:B------:R-:W-:Y:S02]  /*23780*/  IMAD R0, R3, UR4, RZ ;  /* 0x0000000403007c24 */ /* 0x000fe4000f8e02ff */
[C---:B------:R-:W-:Y:S01]  /*23790*/  IMAD.WIDE.U32 R2, R49.reuse, UR4, RZ ;  /* 0x0000000431027c25 */ /* 0x040fe2000f8e00ff */
[----:B------:R2:W5:Y:S01]  /*237a0*/  LD.E.128 R4, desc[UR54][R46.64] ;  /* 0x000000362e047980 */ /* 0x000562000c101d00 */
[----:B-1----:R-:W1:Y:S02]  /*237b0*/  @P2 LDC R45, c[0x0][0xbf0] ;  /* 0x0002fc00ff2d2b82 */ /* 0x002e640000000800 */
[----:B------:R-:W-:Y:S01]  /*237c0*/  IMAD R21, R49, UR5, R0 ;  /* 0x0000000531157c24 */ /* 0x000fe2000f8e0200 */
[----:B------:R-:W-:Y:S01]  /*237d0*/  ULDC.64 UR4, c[0x0][0xae8] ;  /* 0x0002ba0000047ab9 */ /* 0x000fe20000000a00 */
[----:B------:R-:W-:Y:S01]  /*237e0*/  IMAD R0, R216, 0x20, R224 ;  /* 0x00000020d8007824 */ /* 0x000fe200078e02e0 */
[----:B------:R-:W5:Y:S01]  /*237f0*/  LD.E.128 R8, desc[UR54][R8.64] ;  /* 0x0000003608087980 */ /* 0x000f62000c101d00 */
[----:B------:R-:W-:-:S02]  /*23800*/  IMAD.IADD R3, R3, 0x1, R21 ;  /* 0x0000000103037824 */ /* 0x000fc400078e0215 */
[----:B------:R-:W-:Y:S01]  /*23810*/  IMAD R20, R48, UR4, RZ ;  /* 0x0000000430147c24 */ /* 0x000fe2000f8e02ff */
[----:B------:R-:W5:Y:S01]  /*23820*/  LD.E.128 R12, desc[UR54][R12.64] ;  /* 0x000000360c0c7980 */ /* 0x000f62000c101d00 */
[----:B------:R-:W-:Y:S02]  /*23830*/  IMAD.IADD R44, R203, 0x1, R0 ;  /* 0x00000001cb2c7824 */ /* 0x000fe400078e0200 */
[C---:B------:R-:W-:Y:S01]  /*23840*/  IMAD R21, R217.reuse, UR5, R20 ;  /* 0x00000005d9157c24 */ /* 0x040fe2000f8e0214 */
[----:B------:R-:W5:Y:S01]  /*23850*/  LD.E.128 R24, desc[UR54][R24.64] ;  /* 0x0000003618187980 */ /* 0x000f62000c101d00 */
[----:B------:R-:W-:Y:S01]  /*23860*/  IMAD.WIDE.U32 R2, R217, UR4, R2 ;  /* 0x00000004d9027c25 */ /* 0x000fe2000f8e0002 */
[----:B------:R-:W-:Y:S02]  /*23870*/  ULDC.64 UR4, c[0x0][0xaf0] ;  /* 0x0002bc0000047ab9 */ /* 0x000fe40000000a00 */
[----:B------:R-:W5:Y:S01]  /*23880*/  LD.E.128 R28, desc[UR54][R28.64] ;  /* 0x000000361c1c7980 */ /* 0x000f62000c101d00 */
[----:B0-----:R-:W-:Y:S01]  /*23890*/  @P2 IMAD.HI.U32 R0, R44, R57, RZ ;  /* 0x000000392c002227 */ /* 0x001fe200078e00ff */
[----:B------:R-:W-:-:S02]  /*238a0*/  IADD3 R3, R3, R21, RZ ;  /* 0x0000001503037210 */ /* 0x000fc40007ffe0ff */
[----:B------:R-:W5:Y:S01]  /*238b0*/  LD.E.128 R32, desc[UR54][R32.64] ;  /* 0x0000003620207980 */ /* 0x000f62000c101d00 */
[----:B------:R-:W-:Y:S02]  /*238c0*/  IMAD.MOV.U32 R21, RZ, RZ, R44 ;  /* 0x000000ffff157224 */ /* 0x000fe400078e002c */
[----:B------:R-:W-:Y:S01]  /*238d0*/  IMAD R20, R220, UR4, RZ ;  /* 0x00000004dc147c24 */ /* 0x000fe2000f8e02ff */
[----:B-1----:R-:W-:Y:S01]  /*238e0*/  @P2 SHF.R.U32.HI R21, RZ, R45, R0 ;  /* 0x0000002dff152219 */ /* 0x002fe20000011600 */
[C---:B------:R-:W-:Y:S01]  /*238f0*/  IMAD.WIDE.U32 R2, R53.reuse, UR4, R2 ;  /* 0x0000000435027c25 */ /* 0x040fe2000f8e0002 */
[----:B------:R-:W5:Y:S02]  /*23900*/  LD.E.128 R36, desc[UR54][R36.64] ;  /* 0x0000003624247980 */ /* 0x000f64000c101d00 */
[--C-:B------:R-:W-:Y:S01]  /*23910*/  SHF.R.S32.HI R0, RZ, 0x1f, R21.reuse ;  /* 0x0000001fff007819 */ /* 0x100fe20000011415 */
[----:B------:R-:W-:Y:S01]  /*23920*/  IMAD R45, R53, UR5, R20 ;  /* 0x00000005352d7c24 */ /* 0x000fe2000f8e0214 */
[----:B------:R-:W-:Y:S01]  /*23930*/  ULDC.64 UR4, c[0x0][0xae0] ;  /* 0x0002b80000047ab9 */ /* 0x000fe20000000a00 */
[----:B------:R-:W-:Y:S01]  /*23940*/  IMAD.MOV R20, RZ, RZ, -R21 ;  /* 0x000000ffff147224 */ /* 0x000fe200078e0a15 */
[----:B------:R-:W5:Y:S01]  /*23950*/  LD.E.128 R40, desc[UR54][R40.64] ;  /* 0x0000003628287980 */ /* 0x000f62000c101d00 */
[----:B------:R-:W-:-:S02]  /*23960*/  IMAD.IADD R3, R3, 0x1, R45 ;  /* 0x0000000103037824 */ /* 0x000fc400078e022d */
[----:B------:R-:W-:Y:S01]  /*23970*/  IMAD R0, R0, UR4, RZ ;  /* 0x0000000400007c24 */ /* 0x000fe2000f8e02ff */
[----:B------:R-:W-:Y:S01]  /*23980*/  @!PT LDS RZ, [RZ] ;  /* 0x00000000fffff984 */ /* 0x000fe20000000800 */
[----:B------:R-:W-:Y:S01]  /*23990*/  @!PT LDS RZ, [RZ] ;  /* 0x00000000fffff984 */ /* 0x000fe20000000800 */
[----:B------:R-:W-:Y:S01]  /*239a0*/  @!PT LDS RZ, [RZ] ;  /* 0x00000000fffff984 */ /* 0x000fe20000000800 */
[----:B------:R-:W-:Y:S01]  /*239b0*/  @!PT LDS RZ, [RZ] ;  /* 0x00000000fffff984 */ /* 0x000fe20000000800 */
[----:B------:R0:W-:Y:S06]  /*239c0*/  MEMBAR.ALL.CTA ;  /* 0x0000000000007992 */ /* 0x0001ec0000008000 */
[----:B0-----:R-:W0:Y:S01]  /*239d0*/  FENCE.VIEW.ASYNC.S ;  /* 0x00000000000073c6 */ /* 0x001e220000000000 */
[----:B------:R-:W-:Y:S02]  /*239e0*/  IMAD R45, R51, R20, R44 ;  /* 0x00000014332d7224 */ /* 0x000fe400078e022c */
[----:B--2---:R-:W-:-:S02]  /*239f0*/  IMAD R47, R21, UR5, R0 ;  /* 0x00000005152f7c24 */ /* 0x004fc4000f8e0200 */
[----:B------:R-:W-:Y:S01]  /*23a00*/  IMAD.WIDE.U32 R2, R21, UR4, R2 ;  /* 0x0000000415027c25 */ /* 0x000fe2000f8e0002 */
[----:B------:R-:W-:Y:S01]  /*23a10*/  SHF.R.S32.HI R0, RZ, 0x1f, R45 ;  /* 0x0000001fff007819 */ /* 0x000fe2000001142d */
[----:B------:R-:W-:Y:S02]  /*23a20*/  ULDC.64 UR4, c[0x0][0xad8] ;  /* 0x0002b60000047ab9 */ /* 0x000fe40000000a00 */
[----:B------:R-:W-:Y:S02]  /*23a30*/  IMAD.IADD R46, R224, 0x1, R203 ;  /* 0x00000001e02e7824 */ /* 0x000fe400078e02cb */
[----:B------:R-:W-:Y:S02]  /*23a40*/  IMAD.IADD R3, R3, 0x1, R47 ;  /* 0x0000000103037824 */ /* 0x000fe400078e022f */
[----:B------:R-:W-:Y:S01]  /*23a50*/  IMAD R20, R0, UR4, RZ ;  /* 0x0000000400147c24 */ /* 0x000fe2000f8e02ff */
[C---:B------:R-:W-:Y:S01]  /*23a60*/  IADD3 R0, R46.reuse, 0x20, RZ ;  /* 0x000000202e007810 */ /* 0x040fe20007ffe0ff */
[----:B------:R-:W-:Y:S01]  /*23a70*/  IMAD.WIDE.U32 R2, R45, UR4, R2 ;  /* 0x000000042d027c25 */ /* 0x000fe2000f8e0002 */
[----:B------:R-:W-:-:S02]  /*23a80*/  ISETP.GE.AND P2, PT, R46, R55, PT ;  /* 0x000000372e00720c */ /* 0x000fc40003f46270 */
[----:B------:R-:W-:Y:S01]  /*23a90*/  ISETP.GE.AND P0, PT, R0, R55, PT ;  /* 0x000000370000720c */ /* 0x000fe20003f06270 */
[----:B------:R-:W-:Y:S01]  /*23aa0*/  IMAD R21, R45, UR5, R20 ;  /* 0x000000052d157c24 */ /* 0x000fe2000f8e0214 */
[----:B------:R-:W-:Y:S01]  /*23ab0*/  ULDC.64 UR4, c[0x0][0xa80] ;  /* 0x0002a00000047ab9 */ /* 0x000fe20000000a00 */
[----:B------:R-:W-:Y:S01]  /*23ac0*/  VIADD R0, R16, 0x29820 ;  /* 0x0002982010007836 */ /* 0x000fe20000000000 */
[----:B------:R-:W-:Y:S01]  /*23ad0*/  LEA R44, P3, R2, UR4, 0x1 ;  /* 0x00000004022c7c11 */ /* 0x000fe2000f8608ff */
[----:B------:R-:W-:Y:S02]  /*23ae0*/  IMAD.IADD R3, R3, 0x1, R21 ;  /* 0x0000000103037824 */ /* 0x000fe400078e0215 */
[----:B------:R-:W-:Y:S01]  /*23af0*/  VIADD R20, R46, 0x40 ;  /* 0x000000402e147836 */ /* 0x000fe20000000000 */
[----:B------:R-:W-:Y:S02]  /*23b00*/  PRMT R0, RZ, 0x654, R0 ;  /* 0x00000654ff007816 */ /* 0x000fe40000000000 */
[----:B------:R-:W-:-:S02]  /*23b10*/  LEA.HI.X R45, R2, UR5, R3, 0x1, P3 ;  /* 0x00000005022d7c11 */ /* 0x000fc400098f0c03 */
        /* <DEDUP_REMOVED lines=14> */
.L_x_2555:
[----:B------:R-:W-:Y:S05]  /*23c00*/  BSYNC B1 ;  /* 0x0000000000017941 */ /* 0x000fea0003800000 */
.L_x_2554:
        /* <DEDUP_REMOVED lines=13> */
.L_x_2557:
[----:B------:R-:W-:Y:S05]  /*23ce0*/  BSYNC B1 ;  /* 0x0000000000017941 */ /* 0x000fea0003800000 */
.L_x_2556:
        /* <DEDUP_REMOVED lines=13> */
.L_x_2559:
[----:B------:R-:W-:Y:S05]  /*23dc0*/  BSYNC B1 ;  /* 0x0000000000017941 */ /* 0x000fea0003800000 */
.L_x_2558:
        /* <DEDUP_REMOVED lines=16> */
.L_x_2551:
[----:B------:R-:W-:Y:S01]  /*23ed0*/  ULDC.64 UR4, c[0x0][0xc00] ;  /* 0x0003000000047ab9 */ /* 0x000fe20000000a00 */
[----:B------:R-:W-:Y:S01]  /*23ee0*/  IMAD.MOV.U32 R0, RZ, RZ, RZ ;  /* 0x000000ffff007224 */ /* 0x000fe200078e00ff */
[----:B------:R-:W-:Y:S01]  /*23ef0*/  ISETP.NE.U32.AND P0, PT, RZ, UR4, PT ;  /* 0x00000004ff007c0c */ /* 0x000fe2000bf05070 */
[----:B------:R-:W2:Y:S01]  /*23f00*/  LDC R21, c[0x0][0xbe8] ;  /* 0x0002fa00ff157b82 */ /* 0x000ea20000000800 */
[----:B------:R-:W-:Y:S02]  /*23f10*/  IADD3 R2, P1, R218, UR4, RZ ;  /* 0x00000004da027c10 */ /* 0x000fe4000ff3e0ff */
[----:B------:R-:W-:Y:S02]  /*23f20*/  ISETP.NE.AND.EX P0, PT, RZ, UR5, PT, P0 ;  /* 0x00000005ff007c0c */ /* 0x000fe4000bf05300 */
[----:B------:R-:W-:Y:S01]  /*23f30*/  IADD3.X R3, R219, UR5, RZ, P1, !PT ;  /* 0x00000005db037c10 */ /* 0x000fe20008ffe4ff */
[----:B------:R-:W-:Y:S02]  /*23f40*/  ULDC.64 UR4, c[0x0][0xc08] ;  /* 0x0003020000047ab9 */ /* 0x000fe40000000a00 */
[----:B------:R-:W-:-:S04]  /*23f50*/  ISETP.NE.U32.AND P1, PT, RZ, UR4, PT ;  /* 0x00000004ff007c0c */ /* 0x000fc8000bf25070 */
[----:B------:R-:W-:-:S04]  /*23f60*/  ISETP.NE.AND.EX P1, PT, RZ, UR5, PT, P1 ;  /* 0x00000005ff007c0c */ /* 0x000fc8000bf25310 */
[----:B------:R3:W5:Y:S01]  /*23f70*/  @P0 LDG.E R0, desc[UR54][R2.64] ;  /* 0x0000003602000981 */ /* 0x000762000c1e1900 */
[----:B------:R-:W4:Y:S08]  /*23f80*/  S2R R4, SR_TID.X ;  /* 0x0000000000047919 */ /* 0x000f300000002100 */
[----:B------:R-:W-:Y:S01]  /*23f90*/  @P1 IADD3 R218, P2, R218, UR4, RZ ;  /* 0x00000004dada1c10 */ /* 0x000fe2000ff5e0ff */
[----:B------:R-:W-:-:S02]  /*23fa0*/  ULDC UR4, c[0x0][0xa88] ;  /* 0x0002a20000047ab9 */ /* 0x000fc40000000800 */
[----:B------:R-:W-:Y:S02]  /*23fb0*/  MOV R6, UR4 ;  /* 0x0000000400067c02 */ /* 0x000fe40008000f00 */
        /* <DEDUP_REMOVED lines=12> */
.L_x_2561:
        /* <DEDUP_REMOVED lines=9> */
[----:B---3--:R-:W-:-:S04]  /*24110*/  IADD3 R9, R203, -0x80, R3 ;  /* 0xffffff80cb097810 */ /* 0x008fc80007ffe003 */
        /* <DEDUP_REMOVED lines=9> */
[----:B------:R-:W3:Y:S01]  /*241b0*/  @P0 LDC R4, c[0x0][0xbec] ;  /* 0x0002fb00ff040b82 */ /* 0x000ee20000000800 */
[----:B------:R-:W-:Y:S01]  /*241c0*/  IMAD R7, R217, UR5, R8 ;  /* 0x00000005d9077c24 */ /* 0x000fe2000f8e0208 */
[----:B------:R-:W-:-:S04]  /*241d0*/  ULDC.64 UR4, c[0x0][0xb98] ;  /* 0x0002e60000047ab9 */ /* 0x000fc80000000a00 */
[----:B------:R-:W-:Y:S02]  /*241e0*/  IADD3 R3, R3, R7, RZ ;  /* 0x0000000703037210 */ /* 0x000fe40007ffe0ff */
[----:B------:R-:W5:Y:S01]  /*241f0*/  @P0 LDC R15, c[0x0][0xbf0] ;  /* 0x0002fc00ff0f0b82 */ /* 0x000f620000000800 */
[----:B------:R-:W-:-:S04]  /*24200*/  IMAD.WIDE.U32 R2, R13, UR4, R2 ;  /* 0x000000040d027c25 */ /* 0x000fc8000f8e0002 */
[----:B---3--:R-:W-:-:S05]  /*24210*/  @P0 IMAD.HI.U32 R4, R9, R4, RZ ;  /* 0x0000000409040227 */ /* 0x008fca00078e00ff */
[----:B-----5:R-:W-:Y:S01]  /*24220*/  @P0 SHF.R.U32.HI R5, RZ, R15, R4 ;  /* 0x0000000fff050219 */ /* 0x020fe20000011604 */
        /* <DEDUP_REMOVED lines=18> */
.L_x_2563:
[----:B------:R-:W-:Y:S05]  /*24350*/  BSYNC B1 ;  /* 0x0000000000017941 */ /* 0x000fea0003800000 */
.L_x_2562:
[----:B------:R-:W-:Y:S02]  /*24360*/  ULDC.64 UR4, c[0x0][0xaa0] ;  /* 0x0002a80000047ab9 */ /* 0x000fe40000000a00 */
[----:B---3--:R-:W-:-:S04]  /*24370*/  IMAD R3, R11, UR4, RZ ;  /* 0x000000040b037c24 */ /* 0x008fc8000f8e02ff */
[C---:B------:R-:W-:Y:S02]  /*24380*/  IMAD R5, R0.reuse, UR5, R3 ;  /* 0x0000000500057c24 */ /* 0x040fe4000f8e0203 */
[----:B------:R-:W-:Y:S01]  /*24390*/  IMAD.WIDE.U32 R2, R0, UR4, RZ ;  /* 0x0000000400027c25 */ /* 0x000fe2000f8e00ff */
[----:B------:R-:W-:-:S03]  /*243a0*/  ULDC.64 UR4, c[0x0][0xae8] ;  /* 0x0002ba0000047ab9 */ /* 0x000fc60000000a00 */
[----:B------:R-:W-:Y:S02]  /*243b0*/  IMAD R0, R216, 0x20, R224 ;  /* 0x00000020d8007824 */ /* 0x000fe400078e02e0 */
[----:B------:R-:W-:Y:S02]  /*243c0*/  IMAD.IADD R3, R3, 0x1, R5 ;  /* 0x0000000103037824 */ /* 0x000fe400078e0205 */
[----:B------:R-:W-:Y:S01]  /*243d0*/  IMAD R4, R10, UR4, RZ ;  /* 0x000000040a047c24 */ /* 0x000fe2000f8e02ff */
[----:B------:R-:W-:Y:S01]  /*243e0*/  IADD3 R9, R203, R0, RZ ;  /* 0x00000000cb097210 */ /* 0x000fe20007ffe0ff */
[----:B------:R-:W-:-:S04]  /*243f0*/  IMAD.WIDE.U32 R2, R217, UR4, R2 ;  /* 0x00000004d9027c25 */ /* 0x000fc8000f8e0002 */
[----:B--2---:R-:W-:-:S04]  /*24400*/  @P2 IMAD.HI.U32 R0, R9, R14, RZ ;  /* 0x0000000e09002227 */ /* 0x004fc800078e00ff */
[----:B------:R-:W-:Y:S01]  /*24410*/  IMAD R7, R217, UR5, R4 ;  /* 0x00000005d9077c24 */ /* 0x000fe2000f8e0204 */
[----:B------:R-:W-:Y:S01]  /*24420*/  ULDC.64 UR4, c[0x0][0xaf0] ;  /* 0x0002bc0000047ab9 */ /* 0x000fe20000000a00 */
[----:B------:R-:W-:Y:S01]  /*24430*/  IMAD.MOV.U32 R5, RZ, RZ, R9 ;  /* 0x000000ffff057224 */ /* 0x000fe200078e0009 */
[----:B----4-:R-:W-:Y:S01]  /*24440*/  @P2 SHF.R.U32.HI R5, RZ, R25, R0 ;  /* 0x00000019ff052219 */ /* 0x010fe20000011600 */
        /* <DEDUP_REMOVED lines=20> */
[----:B------:R-:W-:Y:S01]  /*24590*/  UMOV UR4, 0xffffffff ;  /* 0xffffffff00047882 */ /* 0x000fe20000000000 */
[----:B------:R-:W-:-:S04]  /*245a0*/  IADD3 R3, R5, R3, RZ ;  /* 0x0000000305037210 */ /* 0x000fc80007ffe0ff */
[----:B------:R-:W-:Y:S01]  /*245b0*/  LEA.HI.X R3, R4, UR5, R3, 0x1, P0 ;  /* 0x0000000504037c11 */ /* 0x000fe200080f0c03 */
[----:B------:R-:W-:Y:S06]  /*245c0*/  BRA.DIV UR4, `(.L_x_2564) ;  /* 0x0000008a04d87947 */ /* 0x000fec000b800000 */
[----:B------:R2:W3:Y:S04]  /*245d0*/  SHFL.IDX PT, R0, R3, RZ, 0x181f ;  /* 0x00181fff03007589 */ /* 0x0004e800000e0000 */
[----:B------:R2:W4:Y:S02]  /*245e0*/  SHFL.IDX PT, R14, R2, RZ, 0x181f ;  /* 0x00181fff020e7589 */ /* 0x00052400000e0000 */
.L_x_2765:
        /* <DEDUP_REMOVED lines=16> */
.L_x_2566:
[----:B------:R-:W-:Y:S05]  /*246f0*/  BSYNC B1 ;  /* 0x0000000000017941 */ /* 0x000fea0003800000 */
.L_x_2565:
[----:B------:R-:W-:-:S03]  /*24700*/  UMOV UR4, 0xffffffff ;  /* 0xffffffff00047882 */ /* 0x000fc60000000000 */
[----:B------:R-:W-:Y:S05]  /*24710*/  BRA.DIV UR4, `(.L_x_2567) ;  /* 0x0000008a04b87947 */ /* 0x000fea000b800000 */
[----:B---3--:R3:W0:Y:S04]  /*24720*/  SHFL.IDX PT, R0, R3, 0x1, 0x181f ;  /* 0x00381f0003007f89 */ /* 0x00862800000e0000 */
[----:B----4-:R3:W4:Y:S02]  /*24730*/  SHFL.IDX PT, R14, R2, 0x1, 0x181f ;  /* 0x00381f00020e7f89 */ /* 0x01072400000e0000 */
.L_x_2769:
        /* <DEDUP_REMOVED lines=15> */
.L_x_2569:
[----:B------:R-:W-:Y:S05]  /*24830*/  BSYNC B1 ;  /* 0x0000000000017941 */ /* 0x000fea0003800000 */
.L_x_2568:
[----:B------:R-:W-:-:S03]  /*24840*/  UMOV UR4, 0xffffffff ;  /* 0xffffffff00047882 */ /* 0x000fc60000000000 */
[----:B------:R-:W-:Y:S05]  /*24850*/  BRA.DIV UR4, `(.L_x_2570) ;  /* 0x0000008a04b07947 */ /* 0x000fea000b800000 */
[----:B0-----:R0:W0:Y:S04]  /*24860*/  SHFL.IDX PT, R0, R3, 0x2, 0x181f ;  /* 0x00581f0003007f89 */ /* 0x00102800000e0000 */
[----:B----4-:R4:W0:Y:S02]  /*24870*/  SHFL.IDX PT, R14, R2, 0x2, 0x181f ;  /* 0x00581f00020e7f89 */ /* 0x01082400000e0000 */
.L_x_2773:
        /* <DEDUP_REMOVED lines=15> */
.L_x_2572:
[----:B------:R-:W-:Y:S05]  /*24970*/  BSYNC B1 ;  /* 0x0000000000017941 */ /* 0x000fea0003800000 */
.L_x_2571:
[----:B------:R-:W-:-:S03]  /*24980*/  UMOV UR4, 0xffffffff ;  /* 0xffffffff00047882 */ /* 0x000fc60000000000 */
[----:B------:R-:W-:Y:S05]  /*24990*/  BRA.DIV UR4, `(.L_x_2573) ;  /* 0x0000008a04a87947 */ /* 0x000fea000b800000 */
[----:B0-----:R0:W0:Y:S04]  /*249a0*/  SHFL.IDX PT, R0, R3, 0x3, 0x181f ;  /* 0x00781f0003007f89 */ /* 0x00102800000e0000 */
[----:B------:R0:W0:Y:S02]  /*249b0*/  SHFL.IDX PT, R14, R2, 0x3, 0x181f ;  /* 0x00781f00020e7f89 */ /* 0x00002400000e0000 */
.L_x_2777:
        /* <DEDUP_REMOVED lines=14> */
.L_x_2560:
[----:B------:R-:W-:Y:S05]  /*24aa0*/  BSYNC B0 ;  /* 0x0000000000007941 */ /* 0x000fea0003800000 */
.L_x_2550:
[----:B------:R-:W-:Y:S02]  /*24ab0*/  ULDC UR4, c[0x0][0xc3c] ;  /* 0x00030f0000047ab9 */ /* 0x000fe40000000800 */
[----:B-1----:R-:W-:-:S13]  /*24ac0*/  ISETP.GE.AND P0, PT, R207, UR4, PT ;  /* 0x00000004cf007c0c */ /* 0x002fda000bf06270 */
[----:B------:R-:W-:Y:S05]  /*24ad0*/  @!P0 BRA `(.L_x_2574) ;  /* 0xfffffdc800608947 */ /* 0x000fea000383ffff */
[----:B------:R-:W-:Y:S05]  /*24ae0*/  BRA `(.L_x_2371) ;  /* 0x0000006c00947947 */ /* 0x000fea0003800000 */
.L_x_2369:
        /* <DEDUP_REMOVED lines=18> */
.L_x_2575:
        /* <DEDUP_REMOVED lines=33> */
[----:B0-----:R-:W-:-:S05]  /*24e20*/  IMAD R6, R6, UR5, RZ ;  /* 0x0000000506067c24 */ /* 0x001fca000f8e02ff */
[----:B--2---:R-:W-:Y:S02]  /*24e30*/  ISETP.GT.AND P6, PT, R6, UR6, PT ;  /* 0x0000000606007c0c */ /* 0x004fe4000bfc4270 */
[----:B------:R-:W-:-:S11]  /*24e40*/  MOV R3, R6 ;  /* 0x0000000600037202 */ /* 0x000fd60000000f00 */
[----:B------:R-:W-:Y:S05]  /*24e50*/  @P6 BRA `(.L_x_2577) ;  /* 0x00000000009c6947 */ /* 0x000fea0003800000 */
[----:B------:R-:W0:Y:S01]  /*24e60*/  LDC R5, c[0x0][0xc3c] ;  /* 0x00030f00ff057b82 */ /* 0x000e220000000800 */
[----:B------:R-:W-:Y:S01]  /*24e70*/  IMAD.MOV.U32 R6, RZ, RZ, R3 ;  /* 0x000000ffff067224 */ /* 0x000fe200078e0003 */
[----:B------:R-:W-:Y:S01]  /*24e80*/  UMOV UR4, URZ ;  /* 0x0000003f00047c82 */ /* 0x000fe20008000000 */
[----:B------:R-:W-:Y:S01]  /*24e90*/  ULDC UR7, c[0x0][0xc3c] ;  /* 0x00030f0000077ab9 */ /* 0x000fe20000000800 */
[----:B------:R-:W-:-:S05]  /*24ea0*/  ULDC UR5, c[0x0][0xc38] ;  /* 0x00030e0000057ab9 */ /* 0x000fca0000000800 */
.L_x_2581:
        /* <DEDUP_REMOVED lines=12> */
.L_x_2580:
[----:B------:R-:W-:Y:S05]  /*24f70*/  BSYNC B0 ;  /* 0x0000000000007941 */ /* 0x000fea0003800000 */
.L_x_2579:
[----:B0----5:R-:W0:Y:S02]  /*24f80*/  SHFL.UP PT, R2, R4, 0x1, RZ ;  /* 0x0420000004027989 */ /* 0x021e2400000e00ff */
        /* <DEDUP_REMOVED lines=20> */
.L_x_2577:
[----:B------:R-:W-:-:S05]  /*250d0*/  IADD3 R6, -R3, R6, RZ ;  /* 0x0000000603067210 */ /* 0x000fca0007ffe1ff */
        /* <DEDUP_REMOVED lines=19> */
.L_x_2582:
[----:B-12---:R-:W-:Y:S02]  /*25210*/  IMAD.MOV R5, RZ, RZ, -R3 ;  /* 0x000000ffff057224 */ /* 0x006fe400078e0a03 */
[----:B---3--:R-:W-:Y:S01]  /*25220*/  IMAD R16, R16, UR5, R6 ;  /* 0x0000000510107c24 */ /* 0x008fe2000f8e0206 */
[----:B------:R-:W-:Y:S01]  /*25230*/  IABS R6, R8 ;  /* 0x0000000800067213 */ /* 0x000fe20000000000 */
[----:B------:R-:W-:Y:S02]  /*25240*/  IMAD R5, R5, R10, RZ ;  /* 0x0000000a05057224 */ /* 0x000fe400078e02ff */
[----:B------:R-:W-:Y:S01]  /*25250*/  IMAD.MOV.U32 R2, RZ, RZ, RZ ;  /* 0x000000ffff027224 */ /* 0x000fe200078e00ff */
[----:B------:R-:W-:-:S03]  /*25260*/  IADD3 R6, RZ, -R6, RZ ;  /* 0x80000006ff067210 */ /* 0x000fc60007ffe0ff */
        /* <DEDUP_REMOVED lines=25> */
[----:B-1----:R-:W-:-:S06]  /*25400*/  IADD3 R3, R10, 0xffffffe, RZ ;  /* 0x0ffffffe0a037810 */ /* 0x002fcc0007ffe0ff */
        /* <DEDUP_REMOVED lines=12> */
[----:B------:R-:W-:Y:S01]  /*254d0*/  @!P1 IMAD.IADD R8, R8, 0x1, -R7 ;  /* 0x0000000108089824 */ /* 0x000fe200078e0a07 */
[----:B------:R-:W-:Y:S02]  /*254e0*/  @!P1 IADD3 R2, R2, 0x1, RZ ;  /* 0x0000000102029810 */ /* 0x000fe40007ffe0ff */
        /* <DEDUP_REMOVED lines=10> */
.L_x_2578:
[----:B------:R-:W-:Y:S01]  /*25590*/  MOV R17, RZ ;  /* 0x000000ff00117202 */ /* 0x000fe20000000f00 */
[----:B------:R-:W-:Y:S02]  /*255a0*/  IMAD.U32 R16, RZ, RZ, UR6 ;  /* 0x00000006ff107e24 */ /* 0x000fe4000f8e00ff */
[----:B------:R-:W-:-:S07]  /*255b0*/  IMAD.MOV.U32 R18, RZ, RZ, RZ ;  /* 0x000000ffff127224 */ /* 0x000fce00078e00ff */
.L_x_2583:
[----:B------:R-:W-:-:S13]  /*255c0*/  ISETP.NE.AND P0, PT, R0, RZ, PT ;  /* 0x000000ff0000720c */ /* 0x000fda0003f05270 */
[----:B------:R-:W1:Y:S01]  /*255d0*/  @!P0 S2R R3, SR_CgaCtaId ;  /* 0x0000000000038919 */ /* 0x000e620000008800 */
[----:B------:R-:W-:-:S04]  /*255e0*/  @!P0 MOV R0, 0x400 ;  /* 0x0000040000008802 */ /* 0x000fc80000000f00 */
[----:B-1----:R-:W-:-:S05]  /*255f0*/  @!P0 LEA R0, R3, R0, 0x18 ;  /* 0x0000000003008211 */ /* 0x002fca00078ec0ff */
[----:B------:R1:W-:Y:S01]  /*25600*/  @!P0 STS.128 [R0+0x298d0], R16 ;  /* 0x0298d01000008388 */ /* 0x0003e20000000c00 */
[----:B------:R-:W-:Y:S06]  /*25610*/  BAR.ARV 0x5, 0x180 ;  /* 0x0146000000007b1d */ /* 0x000fec0000002000 */
.L_x_2576:
        /* <DEDUP_REMOVED lines=24> */
[----:B------:R-:W-:Y:S01]  /*257a0*/  IMAD.SHL.U32 R8, R11, 0x4, RZ ;  /* 0x000000040b087824 */ /* 0x000fe200078e00ff */
[----:B------:R-:W-:-:S02]  /*257b0*/  LOP3.LUT R6, R6, 0x30, R3, 0xf8, !PT ;  /* 0x0000003006067812 */ /* 0x000fc400078ef803 */
[----:B------:R-:W-:Y:S02]  /*257c0*/  SHF.L.U32 R3, R11, 0x4, RZ ;  /* 0x000000040b037819 */ /* 0x000fe400000006ff */
[----:B------:R-:W-:Y:S02]  /*257d0*/  LOP3.LUT R7, R0, 0x600, RZ, 0xc0, !PT ;  /* 0x0000060000077812 */ /* 0x000fe400078ec0ff */
        /* <DEDUP_REMOVED lines=21> */
[----:B------:R-:W-:Y:S01]  /*25930*/  IMAD.MOV.U32 R3, RZ, RZ, 0x1 ;  /* 0x00000001ff037424 */ /* 0x000fe200078e00ff */
[----:B------:R-:W-:Y:S01]  /*25940*/  IADD3 R2, R5, R0, RZ ;  /* 0x0000000005027210 */ /* 0x000fe20007ffe0ff */
[----:B------:R-:W-:-:S04]  /*25950*/  IMAD.MOV.U32 R0, RZ, RZ, 0x1 ;  /* 0x00000001ff007424 */ /* 0x000fc800078e00ff */
        /* <DEDUP_REMOVED lines=8> */
.L_x_2694:
[----:B0-2---:R-:W0:Y:S02]  /*259e0*/  LDC.64 R2, c[0x0][0xc88] ;  /* 0x00032200ff027b82 */ /* 0x005e240000000a00 */
[----:B0-----:R-:W-:-:S05]  /*259f0*/  IMAD.WIDE R2, R19, 0x4, R2 ;  /* 0x0000000413027825 */ /* 0x001fca00078e0202 */
[----:B------:R-:W2:Y:S01]  /*25a00*/  LDG.E R13, desc[UR54][R2.64] ;  /* 0x00000036020d7981 */ /* 0x000ea2000c1e1900 */
[----:B------:R-:W-:Y:S05]  /*25a10*/  YIELD ;  /* 0x0000000000007946 */ /* 0x000fea0003800000 */
[----:B------:R-:W-:Y:S01]  /*25a20*/  ULDC.64 UR4, c[0x0][0xa28] ;  /* 0x00028a0000047ab9 */ /* 0x000fe20000000a00 */
[----:B---3--:R-:W-:Y:S01]  /*25a30*/  IMAD.MOV.U32 R0, RZ, RZ, RZ ;  /* 0x000000ffff007224 */ /* 0x008fe200078e00ff */
        /* <DEDUP_REMOVED lines=14> */
[----:B-1----:R1:W5:Y:S01]  /*25b20*/  @P0 LDG.E R0, desc[UR54][R2.64] ;  /* 0x0000003602000981 */ /* 0x002362000c1e1900 */
[----:B------:R-:W-:Y:S01]  /*25b30*/  ISETP.NE.AND.EX P2, PT, RZ, UR5, PT, P2 ;  /* 0x00000005ff007c0c */ /* 0x000fe2000bf45320 */
[----:B------:R-:W-:Y:S01]  /*25b40*/  IMAD.MOV.U32 R12, RZ, RZ, RZ ;  /* 0x000000ffff0c7224 */ /* 0x000fe200078e00ff */
[----:B------:R-:W-:Y:S01]  /*25b50*/  ISETP.NE.U32.AND P3, PT, RZ, UR10, PT ;  /* 0x0000000aff007c0c */ /* 0x000fe2000bf65070 */
[----:B------:R2:W-:Y:S01]  /*25b60*/  STL [R1], R10 ;  /* 0x0000000a01007387 */ /* 0x0005e20000100800 */
[----:B------:R-:W-:-:S02]  /*25b70*/  IADD3 R8, P5, R10, UR6, RZ ;  /* 0x000000060a087c10 */ /* 0x000fc4000ffbe0ff */
[C---:B0-----:R-:W-:Y:S01]  /*25b80*/  IADD3 R4, P4, R10.reuse, UR4, RZ ;  /* 0x000000040a047c10 */ /* 0x041fe2000ff9e0ff */
[----:B------:R-:W-:Y:S01]  /*25b90*/  STL [R1+0x20], R15 ;  /* 0x0000200f01007387 */ /* 0x000fe20000100800 */
[----:B------:R-:W-:Y:S02]  /*25ba0*/  ISETP.NE.AND.EX P3, PT, RZ, UR11, PT, P3 ;  /* 0x0000000bff007c0c */ /* 0x000fe4000bf65330 */
[----:B-1----:R-:W-:Y:S02]  /*25bb0*/  CS2R R2, SRZ ;  /* 0x0000000000027805 */ /* 0x002fe4000001ff00 */
[C---:B------:R-:W-:Y:S02]  /*25bc0*/  IADD3.X R5, R15.reuse, UR5, RZ, P4, !PT ;  /* 0x000000050f057c10 */ /* 0x040fe4000a7fe4ff */
[----:B------:R-:W-:Y:S02]  /*25bd0*/  IADD3 R6, P4, R10, UR8, RZ ;  /* 0x000000080a067c10 */ /* 0x000fe4000ff9e0ff */
[----:B------:R-:W-:Y:S01]  /*25be0*/  ISETP.NE.U32.AND P0, PT, RZ, UR6, PT ;  /* 0x00000006ff007c0c */ /* 0x000fe2000bf05070 */
[----:B------:R-:W3:Y:S01]  /*25bf0*/  @P2 LDG.E R2, desc[UR54][R4.64] ;  /* 0x0000003604022981 */ /* 0x000ee2000c1e1900 */
[----:B------:R-:W-:Y:S01]  /*25c00*/  IADD3.X R7, R15, UR9, RZ, P4, !PT ;  /* 0x000000090f077c10 */ /* 0x000fe2000a7fe4ff */
[----:B------:R-:W-:Y:S01]  /*25c10*/  ULDC UR4, c[0x0][0x288] ;  /* 0x0000a20000047ab9 */ /* 0x000fe20000000800 */
[----:B------:R-:W-:-:S02]  /*25c20*/  ISETP.NE.U32.AND P1, PT, RZ, UR8, PT ;  /* 0x00000008ff007c0c */ /* 0x000fc4000bf25070 */
[----:B------:R-:W-:Y:S02]  /*25c30*/  ISETP.NE.AND.EX P0, PT, RZ, UR7, PT, P0 ;  /* 0x00000007ff007c0c */ /* 0x000fe4000bf05300 */
[----:B--2---:R-:W-:Y:S02]  /*25c40*/  @P3 IADD3 R10, P4, R10, UR10, RZ ;  /* 0x0000000a0a0a3c10 */ /* 0x004fe4000ff9e0ff */
[----:B------:R-:W-:Y:S02]  /*25c50*/  ISETP.NE.AND.EX P1, PT, RZ, UR9, PT, P1 ;  /* 0x00000009ff007c0c */ /* 0x000fe4000bf25310 */
[C---:B------:R-:W-:Y:S02]  /*25c60*/  @P3 IADD3.X R11, R15.reuse, UR11, RZ, P4, !PT ;  /* 0x0000000b0f0b3c10 */ /* 0x040fe4000a7fe4ff */
[----:B------:R-:W-:-:S05]  /*25c70*/  IADD3.X R9, R15, UR7, RZ, P5, !PT ;  /* 0x000000070f097c10 */ /* 0x000fca000affe4ff */
[----:B------:R0:W5:Y:S04]  /*25c80*/  @P0 LDG.E R12, desc[UR54][R8.64] ;  /* 0x00000036080c0981 */ /* 0x000168000c1e1900 */
[----:B------:R0:W5:Y:S04]  /*25c90*/  @P1 LDG.E R3, desc[UR54][R6.64] ;  /* 0x0000003606031981 */ /* 0x000168000c1e1900 */
[----:B---3--:R1:W-:Y:S02]  /*25ca0*/  STL [R1+0x3c], R2 ;  /* 0x00003c0201007387 */ /* 0x0083e40000100800 */
[----:B-1----:R-:W-:Y:S01]  /*25cb0*/  MOV R2, UR4 ;  /* 0x0000000400027c02 */ /* 0x002fe20008000f00 */
[----:B------:R-:W-:-:S05]  /*25cc0*/  ULDC.64 UR4, c[0x0][0x418] ;  /* 0x0001060000047ab9 */ /* 0x000fca0000000a00 */
[----:B------:R-:W2:Y:S01]  /*25cd0*/  @P3 LDG.E R2, desc[UR54][R10.64] ;  /* 0x000000360a023981 */ /* 0x000ea2000c1e1900 */
[----:B------:R-:W-:-:S03]  /*25ce0*/  UISETP.NE.U32.AND UP0, UPT, UR4, URZ, UPT ;  /* 0x0000003f0400728c */ /* 0x000fc6000bf05070 */
[----:B------:R-:W-:Y:S01]  /*25cf0*/  ULDC UR4, c[0x0][0x424] ;  /* 0x0001090000047ab9 */ /* 0x000fe20000000800 */
[----:B------:R-:W-:-:S03]  /*25d00*/  UISETP.NE.AND.EX UP0, UPT, UR5, URZ, UPT, UP0 ;  /* 0x0000003f0500728c */ /* 0x000fc6000bf05300 */
[----:B------:R-:W-:Y:S01]  /*25d10*/  ULDC UR5, c[0x0][0x2f0] ;  /* 0x0000bc0000057ab9 */ /* 0x000fe20000000800 */
[----:B------:R-:W-:Y:S01]  /*25d20*/  USEL UR4, UR4, 0x1, UP0 ;  /* 0x0000000104047887 */ /* 0x000fe20008000000 */
[----:B--2---:R1:W-:Y:S04]  /*25d30*/  STL [R1+0x40], R2 ;  /* 0x0000400201007387 */ /* 0x0043e80000100800 */
[----:B------:R0:W5:Y:S01]  /*25d40*/  LDL R14, [R1+0x40] ;  /* 0x00004000010e7983 */ /* 0x0001620000100800 */
[----:B------:R-:W-:-:S03]  /*25d50*/  UIMAD UR4, UR4, UR5, URZ ;  /* 0x00000005040472a4 */ /* 0x000fc6000f8e023f */
[----:B------:R-:W-:Y:S02]  /*25d60*/  ULDC UR5, c[0x0][0x348] ;  /* 0x0000d20000057ab9 */ /* 0x000fe40000000800 */
[----:B-1----:R-:W-:Y:S02]  /*25d70*/  IMAD.U32 R2, RZ, RZ, UR5 ;  /* 0x00000005ff027e24 */ /* 0x002fe4000f8e00ff */
[----:B------:R-:W-:Y:S01]  /*25d80*/  IMAD.U32 R10, RZ, RZ, UR4 ;  /* 0x00000004ff0a7e24 */ /* 0x000fe2000f8e00ff */
[----:B0-----:R-:W-:Y:S06]  /*25d90*/  @P3 BRA `(.L_x_2585) ;  /* 0x0000000000143947 */ /* 0x001fec0003800000 */
[----:B------:R-:W-:Y:S05]  /*25da0*/  @!P2 BRA `(.L_x_2585) ;  /* 0x000000000010a947 */ /* 0x000fea0003800000 */
[----:B------:R-:W2:Y:S04]  /*25db0*/  LDG.E R11, desc[UR54][R4.64] ;  /* 0x00000036040b7981 */ /* 0x000ea8000c1e1900 */
[----:B------:R-:W2:Y:S02]  /*25dc0*/  LDG.E R4, desc[UR54][R4.64+0x4] ;  /* 0x0000043604047981 */ /* 0x000ea4000c1e1900 */
[----:B--2--5:R-:W-:-:S05]  /*25dd0*/  IMAD.IADD R14, R4, 0x1, -R11 ;  /* 0x00000001040e7824 */ /* 0x024fca00078e0a0b */
[----:B------:R0:W-:Y:S02]  /*25de0*/  STL [R1+0x40], R14 ;  /* 0x0000400e01007387 */ /* 0x0001e40000100800 */
.L_x_2585:
[----:B-----5:R-:W-:Y:S01]  /*25df0*/  IMAD.IADD R4, R12, 0x1, R0 ;  /* 0x000000010c047824 */ /* 0x020fe200078e0200 */
[----:B------:R-:W-:Y:S01]  /*25e00*/  ULDC.64 UR4, c[0x0][0xa20] ;  /* 0x0002880000047ab9 */ /* 0x000fe20000000a00 */
[----:B------:R1:W-:Y:S01]  /*25e10*/  STL [R1+0x1c], R13 ;  /* 0x00001c0d01007387 */ /* 0x0003e20000100800 */
[----:B------:R-:W-:-:S03]  /*25e20*/  ISETP.NE.U32.AND P2, PT, RZ, UR4, PT ;  /* 0x00000004ff007c0c */ /* 0x000fc6000bf45070 */
[----:B------:R1:W-:Y:S01]  /*25e30*/  STL [R1+0x24], R4 ;  /* 0x0000240401007387 */ /* 0x0003e20000100800 */
[----:B------:R-:W-:-:S13]  /*25e40*/  ISETP.NE.AND.EX P2, PT, RZ, UR5, PT, P2 ;  /* 0x00000005ff007c0c */ /* 0x000fda000bf45320 */
[----:B-1----:R-:W-:Y:S05]  /*25e50*/  @!P2 BRA `(.L_x_2586) ;  /* 0x000000000014a947 */ /* 0x002fea0003800000 */
[----:B------:R-:W2:Y:S02]  /*25e60*/  LDL R4, [R1] ;  /* 0x0000000001047983 */ /* 0x000ea40000100800 */
[----:B--2---:R-:W-:-:S04]  /*25e70*/  IADD3 R10, P0, R4, UR4, RZ ;  /* 0x00000004040a7c10 */ /* 0x004fc8000ff1e0ff */
[----:B------:R-:W-:-:S05]  /*25e80*/  IADD3.X R11, R15, UR5, RZ, P0, !PT ;  /* 0x000000050f0b7c10 */ /* 0x000fca00087fe4ff */
[----:B------:R1:W5:Y:S01]  /*25e90*/  LDG.E R10, desc[UR54][R10.64] ;  /* 0x000000360a0a7981 */ /* 0x000362000c1e1900 */
[----:B------:R-:W-:Y:S05]  /*25ea0*/  BRA `(.L_x_2587) ;  /* 0x0000000000107947 */ /* 0x000fea0003800000 */
.L_x_2586:
[----:B------:R-:W-:Y:S05]  /*25eb0*/  @!P0 BRA `(.L_x_2587) ;  /* 0x00000000000c8947 */ /* 0x000fea0003800000 */
[----:B------:R-:W2:Y:S04]  /*25ec0*/  LDG.E R10, desc[UR54][R8.64] ;  /* 0x00000036080a7981 */ /* 0x000ea8000c1e1900 */
[----:B------:R-:W2:Y:S02]  /*25ed0*/  LDG.E R8, desc[UR54][R8.64+0x4] ;  /* 0x0000043608087981 */ /* 0x000ea4000c1e1900 */
[----:B--2---:R-:W-:-:S07]  /*25ee0*/  IMAD.IADD R10, R8, 0x1, -R10 ;  /* 0x00000001080a7824 */ /* 0x004fce00078e0a0a */
.L_x_2587:
[----:B------:R-:W2:Y:S01]  /*25ef0*/  @P1 LDG.E R4, desc[UR54][R6.64] ;  /* 0x0000003606041981 */ /* 0x000ea2000c1e1900 */
[----:B------:R-:W3:Y:S01]  /*25f00*/  LDC R5, c[0x0][0x448] ;  /* 0x00011200ff057b82 */ /* 0x000ee20000000800 */
[----:B-----5:R-:W-:Y:S02]  /*25f10*/  IADD3 R0, -R0, R10, RZ ;  /* 0x0000000a00007210 */ /* 0x020fe40007ffe1ff */
[----:B------:R4:W2:Y:S01]  /*25f20*/  @P1 LDG.E R6, desc[UR54][R6.64+0x4] ;  /* 0x0000043606061981 */ /* 0x0008a2000c1e1900 */
[----:B---3--:R-:W-:-:S13]  /*25f30*/  ISETP.NE.AND P0, PT, R5, 0x1, PT ;  /* 0x000000010500780c */ /* 0x008fda0003f05270 */
[----:B----4-:R-:W3:Y:S01]  /*25f40*/  @P0 LDC R7, c[0x0][0x450] ;  /* 0x00011400ff070b82 */ /* 0x010ee20000000800 */
[----:B------:R-:W-:Y:S01]  /*25f50*/  BSSY B0, `(.L_x_2588) ;  /* 0x000013c000007945 */ /* 0x000fe20003800000 */
[----:B--2---:R-:W-:-:S06]  /*25f60*/  @P1 IMAD.IADD R2, R6, 0x1, -R4 ;  /* 0x0000000106021824 */ /* 0x004fcc00078e0a04 */
[----:B------:R-:W2:Y:S01]  /*25f70*/  @P0 LDC R6, c[0x0][0x44c] ;  /* 0x00011300ff060b82 */ /* 0x000ea20000000800 */
[----:B------:R-:W-:-:S04]  /*25f80*/  IMAD.SHL.U32 R4, R17, 0x80, RZ ;  /* 0x0000008011047824 */ /* 0x000fc800078e00ff */
[----:B------:R-:W-:-:S04]  /*25f90*/  VIADD R4, R4, 0x7f ;  /* 0x0000007f04047836 */ /* 0x000fc80000000000 */
[----:B------:R-:W-:Y:S02]  /*25fa0*/  IMAD.MOV.U32 R5, RZ, RZ, R4 ;  /* 0x000000ffff057224 */ /* 0x000fe400078e0004 */
[----:B--2---:R-:W-:-:S04]  /*25fb0*/  @P0 IMAD.HI.U32 R6, R4, R6, RZ ;  /* 0x0000000604060227 */ /* 0x004fc800078e00ff */
[----:B------:R-:W-:Y:S01]  /*25fc0*/  IMAD.IADD R4, R0, 0x1, R2 ;  /* 0x0000000100047824 */ /* 0x000fe200078e0202 */
[----:B---3--:R-:W-:-:S04]  /*25fd0*/  @P0 SHF.R.U32.HI R5, RZ, R7, R6 ;  /* 0x00000007ff050219 */ /* 0x008fc80000011606 */
[C---:B------:R-:W-:Y:S02]  /*25fe0*/  IADD3 R6, R4.reuse, 0x9f, RZ ;  /* 0x0000009f04067810 */ /* 0x040fe40007ffe0ff */
        /* <DEDUP_REMOVED lines=8> */
[----:B------:R-:W-:-:S05]  /*26070*/  VIMNMX R4, R20, R4, PT ;  /* 0x0000000414047248 */ /* 0x000fca0003fe0100 */
[--C-:B------:R-:W-:Y:S02]  /*26080*/  IMAD R4, R4, 0xa0, -R0.reuse ;  /* 0x000000a004047824 */ /* 0x100fe400078e0a00 */
[----:B------:R-:W-:-:S03]  /*26090*/  IMAD.MOV R0, RZ, RZ, -R0 ;  /* 0x000000ffff007224 */ /* 0x000fc600078e0a00 */
[----:B------:R-:W-:Y:S02]  /*260a0*/  VIMNMX R2, R4, R2, PT ;  /* 0x0000000204027248 */ /* 0x000fe40003fe0100 */
[----:B------:R-:W-:-:S04]  /*260b0*/  VIMNMX R0, RZ, R0, !PT ;  /* 0x00000000ff007248 */ /* 0x000fc80007fe0100 */
[----:B------:R-:W-:Y:S01]  /*260c0*/  ISETP.GT.AND P0, PT, R2, R0, PT ;  /* 0x000000000200720c */ /* 0x000fe20003f04270 */
[----:B------:R-:W-:-:S12]  /*260d0*/  IMAD.WIDE.U32 R6, R0, -0x33333333, RZ ;  /* 0xcccccccd00067825 */ /* 0x000fd800078e00ff */
[----:B------:R-:W-:Y:S01]  /*260e0*/  @P0 VIADD R4, R2, 0x9f ;  /* 0x0000009f02040836 */ /* 0x000fe20000000000 */
[----:B------:R-:W-:-:S03]  /*260f0*/  SHF.R.U32.HI R2, RZ, 0x7, R7 ;  /* 0x00000007ff027819 */ /* 0x000fc60000011607 */
[----:B------:R-:W-:-:S05]  /*26100*/  @P0 IMAD.HI R0, R4, 0x66666667, RZ ;  /* 0x6666666704000827 */ /* 0x000fca00078e02ff */
[----:B------:R-:W-:Y:S01]  /*26110*/  @P0 SHF.R.U32.HI R4, RZ, 0x1f, R0 ;  /* 0x0000001fff040819 */ /* 0x000fe20000011600 */
[----:B------:R-:W-:-:S03]  /*26120*/  IMAD.MOV.U32 R8, RZ, RZ, R2 ;  /* 0x000000ffff087224 */ /* 0x000fc600078e0002 */
[----:B------:R-:W-:-:S04]  /*26130*/  @P0 LEA.HI.SX32 R8, R0, R4, 0x1a ;  /* 0x0000000400080211 */ /* 0x000fc800078fd2ff */
[----:B------:R-:W-:Y:S02]  /*26140*/  ISETP.GT.AND P2, PT, R8, R2, PT ;  /* 0x000000020800720c */ /* 0x000fe40003f44270 */
[----:B------:R-:W-:-:S11]  /*26150*/  PLOP3.LUT P0, PT, PT, PT, PT, 0x80, 0x0 ;  /* 0x000000000000781c */ /* 0x000fd60003f0f070 */
[----:B------:R-:W-:Y:S05]  /*26160*/  @!P2 BRA `(.L_x_2589) ;  /* 0x000000100068a947 */ /* 0x000fea0003800000 */
[----:B------:R-:W-:Y:S01]  /*26170*/  UMOV UR4, 0xffffffff ;  /* 0xffffffff00047882 */ /* 0x000fe20000000000 */
[----:B------:R-:W-:Y:S02]  /*26180*/  SEL R0, R13, RZ, !P1 ;  /* 0x000000ff0d007207 */ /* 0x000fe40004800000 */
[----:B------:R-:W-:Y:S05]  /*26190*/  BRA.DIV UR4, `(.L_x_2590) ;  /* 0x0000007204f07947 */ /* 0x000fea000b800000 */
[----:B------:R-:W2:Y:S02]  /*261a0*/  S2R R4, SR_TID.X ;  /* 0x0000000000047919 */ /* 0x000ea40000002100 */
[----:B--2---:R-:W-:-:S04]  /*261b0*/  SHF.R.U32.HI R4, RZ, 0x5, R4 ;  /* 0x00000005ff047819 */ /* 0x004fc80000011604 */
[----:B------:R-:W-:-:S05]  /*261c0*/  LOP3.LUT R4, R4, 0x3, RZ, 0xc0, !PT ;  /* 0x0000000304047812 */ /* 0x000fca00078ec0ff */
[----:B0-----:R0:W2:Y:S02]  /*261d0*/  SHFL.IDX PT, R14, R4, RZ, 0x1f ;  /* 0x00001fff040e7589 */ /* 0x0010a400000e0000 */
.L_x_2780:
[----:B--2---:R-:W-:Y:S02]  /*261e0*/  ISETP.NE.AND P0, PT, R14, RZ, PT ;  /* 0x000000ff0e00720c */ /* 0x004fe40003f05270 */
[----:B------:R-:W-:-:S11]  /*261f0*/  PLOP3.LUT P6, PT, PT, PT, PT, 0x8, 0x0 ;  /* 0x000000000000781c */ /* 0x000fd60003fce170 */
[----:B------:R-:W-:Y:S05]  /*26200*/  @P0 BRA `(.L_x_2591) ;  /* 0x00000000000c0947 */ /* 0x000fea0003800000 */
[----:B------:R-:W-:-:S03]  /*26210*/  UMOV UR4, 0xffffffff ;  /* 0xffffffff00047882 */ /* 0x000fc60000000000 */
[----:B------:R-:W-:Y:S05]  /*26220*/  BRA.DIV UR4, `(.L_x_2592) ;  /* 0x0000007604007947 */ /* 0x000fea000b800000 */
[----:B------:R-:W-:-:S13]  /*26230*/  ELECT P6, URZ, PT ;  /* 0x00000000003f782f */ /* 0x000fda00038c0000 */
.L_x_2591:
        /* <DEDUP_REMOVED lines=10> */
.L_x_2783:
[----:B------:R-:W-:Y:S05]  /*262e0*/  BSYNC B1 ;  /* 0x0000000000017941 */ /* 0x000fea0003800000 */
.L_x_2593:
        /* <DEDUP_REMOVED lines=14> */
.L_x_2784:
[----:B------:R-:W-:Y:S05]  /*263d0*/  BSYNC B2 ;  /* 0x0000000000027941 */ /* 0x000fea0003800000 */
.L_x_2597:
        /* <DEDUP_REMOVED lines=9> */
.L_x_2600:
[----:B------:R-:W-:Y:S05]  /*26470*/  BSYNC B2 ;  /* 0x0000000000027941 */ /* 0x000fea0003800000 */
.L_x_2599:
[----:B------:R-:W2:Y:S04]  /*26480*/  LDL R6, [R1+0x4] ;  /* 0x0000040001067983 */ /* 0x000ea80000100800 */
[----:B------:R-:W2:Y:S01]  /*26490*/  LDL R4, [R1+0xc] ;  /* 0x00000c0001047983 */ /* 0x000ea20000100800 */
[----:B-1----:R-:W-:Y:S01]  /*264a0*/  IMAD.MOV.U32 R11, RZ, RZ, RZ ;  /* 0x000000ffff0b7224 */ /* 0x002fe200078e00ff */
        /* <DEDUP_REMOVED lines=8> */
[----:B--2---:R-:W-:Y:S01]  /*26530*/  IMAD R9, R4, 0x7800, R6 ;  /* 0x0000780004097824 */ /* 0x004fe200078e0206 */
[----:B------:R-:W-:-:S03]  /*26540*/  IADD3 R4, R7, 0x29890, RZ ;  /* 0x0002989007047810 */ /* 0x000fc60007ffe0ff */
[----:B------:R-:W-:-:S07]  /*26550*/  VIADD R6, R9, 0x1a400 ;  /* 0x0001a40009067836 */ /* 0x000fce0000000000 */
.L_x_2601:
        /* <DEDUP_REMOVED lines=15> */
.L_x_2602:
        /* <DEDUP_REMOVED lines=15> */
.L_x_2603:
        /* <DEDUP_REMOVED lines=13> */
.L_x_2785:
[----:B------:R-:W-:Y:S05]  /*26810*/  BSYNC B2 ;  /* 0x0000000000027941 */ /* 0x000fea0003800000 */
.L_x_2604:
        /* <DEDUP_REMOVED lines=11> */
.L_x_2607:
[----:B------:R-:W-:Y:S05]  /*268d0*/  BSYNC B2 ;  /* 0x0000000000027941 */ /* 0x000fea0003800000 */
.L_x_2606:
        /* <DEDUP_REMOVED lines=11> */
.L_x_2608:
        /* <DEDUP_REMOVED lines=10> */
.L_x_2596:
[----:B------:R-:W-:Y:S05]  /*26a30*/  BSYNC B1 ;  /* 0x0000000000017941 */ /* 0x000fea0003800000 */
.L_x_2595:
[----:B------:R-:W0:Y:S04]  /*26a40*/  LDL.LU R9, [R1+0xc] ;  /* 0x00000c0001097983 */ /* 0x000e280000300800 */
[----:B------:R-:W2:Y:S01]  /*26a50*/  LDL.LU R6, [R1+0x18] ;  /* 0x0000180001067983 */ /* 0x000ea20000300800 */
[----:B------:R-:W-:Y:S01]  /*26a60*/  PLOP3.LUT P0, PT, PT, PT, PT, 0x8, 0x0 ;  /* 0x000000000000781c */ /* 0x000fe20003f0e170 */
[----:B0-----:R-:W-:Y:S02]  /*26a70*/  VIADD R4, R9, 0x1 ;  /* 0x0000000109047836 */ /* 0x001fe40000000000 */
        /* <DEDUP_REMOVED lines=9> */
.L_x_2623:
[----:B------:R-:W-:Y:S05]  /*26b10*/  YIELD ;  /* 0x0000000000007946 */ /* 0x000fea0003800000 */
[----:B------:R-:W-:Y:S04]  /*26b20*/  BSSY B1, `(.L_x_2609) ;  /* 0x0000072000017945 */ /* 0x000fe80003800000 */
[----:B---3--:R-:W-:Y:S05]  /*26b30*/  @!P6 BRA `(.L_x_2610) ;  /* 0x0000000400c0e947 */ /* 0x008fea0003800000 */
[----:B------:R-:W3:Y:S04]  /*26b40*/  LDL R7, [R1+0x4] ;  /* 0x0000040001077983 */ /* 0x000ee80000100800 */
[----:B--2---:R-:W3:Y:S04]  /*26b50*/  LDL R6, [R1+0xc] ;  /* 0x00000c0001067983 */ /* 0x004ee80000100800 */
[----:B------:R-:W2:Y:S01]  /*26b60*/  LDL R5, [R1+0x18] ;  /* 0x0000180001057983 */ /* 0x000ea20000100800 */
[----:B------:R-:W0:Y:S01]  /*26b70*/  S2R R4, SR_TID.X ;  /* 0x0000000000047919 */ /* 0x000e220000002100 */
[----:B------:R-:W-:Y:S01]  /*26b80*/  BSSY B2, `(.L_x_2611) ;  /* 0x0000007000027945 */ /* 0x000fe20003800000 */
[----:B0-----:R-:W-:-:S04]  /*26b90*/  LOP3.LUT R4, R4, 0x7f, RZ, 0xc0, !PT ;  /* 0x0000007f04047812 */ /* 0x001fc800078ec0ff */
[----:B------:R-:W-:Y:S01]  /*26ba0*/  ISETP.NE.AND P2, PT, R4, RZ, PT ;  /* 0x000000ff0400720c */ /* 0x000fe20003f45270 */
[----:B---3--:R-:W-:Y:S01]  /*26bb0*/  IMAD R8, R6, 0x8, R7 ;  /* 0x0000000806087824 */ /* 0x008fe200078e0207 */
[----:B--2---:R-:W-:-:S04]  /*26bc0*/  SHF.L.U32 R7, R5, 0x1f, RZ ;  /* 0x0000001f05077819 */ /* 0x004fc800000006ff */
[----:B------:R-:W0:Y:S02]  /*26bd0*/  SYNCS.PHASECHK.TRANS64.TRYWAIT P1, [R8+URZ+0x298a0], R7 ;  /* 0x0298a007080075a7 */ /* 0x000e24000802017f */
[----:B0-----:R-:W-:Y:S05]  /*26be0*/  @!P1 BRA `(.L_x_2612) ;  /* 0x0000006800f09947 */ /* 0x001fea0003800000 */
.L_x_2786:
[----:B------:R-:W-:Y:S05]  /*26bf0*/  BSYNC B2 ;  /* 0x0000000000027941 */ /* 0x000fea0003800000 */
.L_x_2611:
[----:B------:R-:W-:Y:S04]  /*26c00*/  BSSY B2, `(.L_x_2613) ;  /* 0x0000009000027945 */ /* 0x000fe80003800000 */
[----:B------:R-:W-:Y:S05]  /*26c10*/  @P2 BRA `(.L_x_2614) ;  /* 0x00000000001c2947 */ /* 0x000fea0003800000 */
[----:B------:R-:W2:Y:S02]  /*26c20*/  S2R R4, SR_TID.X ;  /* 0x0000000000047919 */ /* 0x000ea40000002100 */
[----:B--2---:R-:W-:Y:S02]  /*26c30*/  LOP3.LUT R5, R4, 0x1f, RZ, 0xc0, !PT ;  /* 0x0000001f04057812 */ /* 0x004fe400078ec0ff */
[----:B------:R-:W-:Y:S02]  /*26c40*/  MOV R4, 0x7800 ;  /* 0x0000780000047802 */ /* 0x000fe40000000f00 */
[----:B------:R-:W-:Y:S02]  /*26c50*/  ISETP.NE.AND P1, PT, R5, RZ, PT ;  /* 0x000000ff0500720c */ /* 0x000fe40003f25270 */
[----:B------:R2:W-:Y:S11]  /*26c60*/  SYNCS.ARRIVE.TRANS64 RZ, [R8+URZ+0x29890], R4 ;  /* 0x0298900408ff79a7 */ /* 0x0005f6000800003f */
[----:B--2---:R-:W-:Y:S05]  /*26c70*/  @!P1 BRA `(.L_x_2614) ;  /* 0x0000000000049947 */ /* 0x004fea0003800000 */
[----:B------:R-:W-:Y:S01]  /*26c80*/  BPT.TRAP 0x1 ;  /* 0x000000040000795c */ /* 0x000fe20000300000 */
.L_x_2614:
[----:B------:R-:W-:Y:S05]  /*26c90*/  BSYNC B2 ;  /* 0x0000000000027941 */ /* 0x000fea0003800000 */
.L_x_2613:
[----:B------:R-:W2:Y:S04]  /*26ca0*/  LDL R5, [R1+0x4] ;  /* 0x0000040001057983 */ /* 0x000ea80000100800 */
[----:B------:R-:W2:Y:S01]  /*26cb0*/  LDL R4, [R1+0xc] ;  /* 0x00000c0001047983 */ /* 0x000ea20000100800 */
[----:B-1----:R-:W-:Y:S01]  /*26cc0*/  IMAD.MOV.U32 R11, RZ, RZ, RZ ;  /* 0x000000ffff0b7224 */ /* 0x002fe200078e00ff */
        /* <DEDUP_REMOVED lines=10> */
.L_x_2615:
        /* <DEDUP_REMOVED lines=15> */
.L_x_2616:
        /* <DEDUP_REMOVED lines=15> */
.L_x_2617:
        /* <DEDUP_REMOVED lines=13> */
.L_x_2787:
[----:B------:R-:W-:Y:S05]  /*27020*/  BSYNC B2 ;  /* 0x0000000000027941 */ /* 0x000fea0003800000 */
.L_x_2618:
        /* <DEDUP_REMOVED lines=11> */
.L_x_2621:
[----:B------:R-:W-:Y:S05]  /*270e0*/  BSYNC B2 ;  /* 0x0000000000027941 */ /* 0x000fea0003800000 */
.L_x_2620:
        /* <DEDUP_REMOVED lines=11> */
.L_x_2622:
        /* <DEDUP_REMOVED lines=10> */
.L_x_2610:
[----:B------:R-:W-:Y:S05]  /*27240*/  BSYNC B1 ;  /* 0x0000000000017941 */ /* 0x000fea0003800000 */
.L_x_2609:
[----:B------:R-:W3:Y:S04]  /*27250*/  LDL.LU R7, [R1+0xc] ;  /* 0x00000c0001077983 */ /* 0x000ee80000300800 */
[----:B--2---:R-:W2:Y:S01]  /*27260*/  LDL.LU R6, [R1+0x18] ;  /* 0x0000180001067983 */ /* 0x004ea20000300800 */
[C---:B------:R-:W-:Y:S02]  /*27270*/  ISETP.GT.AND P2, PT, R9.reuse, R2, PT ;  /* 0x000000020900720c */ /* 0x040fe40003f44270 */
[----:B------:R-:W-:Y:S01]  /*27280*/  IADD3 R9, R9, -0x1, RZ ;  /* 0xffffffff09097810 */ /* 0x000fe20007ffe0ff */
[----:B---3--:R-:W-:-:S05]  /*27290*/  VIADD R4, R7, 0x1 ;  /* 0x0000000107047836 */ /* 0x008fca0000000000 */
[----:B------:R-:W-:-:S04]  /*272a0*/  ISETP.NE.AND P1, PT, R4, 0x2, PT ;  /* 0x000000020400780c */ /* 0x000fc80003f25270 */
[----:B------:R-:W-:Y:S02]  /*272b0*/  SEL R5, RZ, 0x1, P1 ;  /* 0x00000001ff057807 */ /* 0x000fe40000800000 */
[----:B------:R-:W-:Y:S02]  /*272c0*/  SEL R4, R4, RZ, P1 ;  /* 0x000000ff04047207 */ /* 0x000fe40000800000 */
[----:B--2---:R-:W-:-:S05]  /*272d0*/  LOP3.LUT R6, R6, R5, RZ, 0x3c, !PT ;  /* 0x0000000506067212 */ /* 0x004fca00078e3cff */
[----:B------:R3:W-:Y:S04]  /*272e0*/  STL [R1+0x18], R6 ;  /* 0x0000180601007387 */ /* 0x0007e80000100800 */
[----:B------:R3:W-:Y:S01]  /*272f0*/  STL [R1+0xc], R4 ;  /* 0x00000c0401007387 */ /* 0x0007e20000100800 */
[----:B------:R-:W-:Y:S05]  /*27300*/  @P2 BRA `(.L_x_2623) ;  /* 0xfffffff800002947 */ /* 0x000fea000383ffff */
.L_x_2589:
[----:B------:R-:W-:Y:S05]  /*27310*/  BSYNC B0 ;  /* 0x0000000000007941 */ /* 0x000fea0003800000 */
.L_x_2588:
[----:B------:R-:W4:Y:S01]  /*27320*/  LDC R0, c[0x0][0x448] ;  /* 0x00011200ff007b82 */ /* 0x000f220000000800 */
[----:B------:R-:W-:Y:S07]  /*27330*/  @!P0 WARPSYNC.ALL ;  /* 0x0000000000008948 */ /* 0x000fee0003800000 */
[----:B------:R-:W-:Y:S01]  /*27340*/  @!P0 BAR.SYNC.DEFER_BLOCKING 0xc, 0x180 ;  /* 0x0306000000008b1d */ /* 0x000fe20000010000 */
[----:B----4-:R-:W-:Y:S02]  /*27350*/  ISETP.NE.AND P1, PT, R0, 0x1, PT ;  /* 0x000000010000780c */ /* 0x010fe40003f25270 */
[----:B------:R-:W-:-:S11]  /*27360*/  LEA R0, R17, 0x7f, 0x7 ;  /* 0x0000007f11007811 */ /* 0x000fd600078e38ff */
[----:B------:R-:W4:Y:S08]  /*27370*/  @P1 LDC R2, c[0x0][0x44c] ;  /* 0x00011300ff021b82 */ /* 0x000f300000000800 */
[----:B------:R-:W5:Y:S01]  /*27380*/  @P1 LDC R3, c[0x0][0x450] ;  /* 0x00011400ff031b82 */ /* 0x000f620000000800 */
[----:B----4-:R-:W-:-:S05]  /*27390*/  @P1 IMAD.HI.U32 R2, R0, R2, RZ ;  /* 0x0000000200021227 */ /* 0x010fca00078e00ff */
[----:B-----5:R-:W-:-:S05]  /*273a0*/  @P1 SHF.R.U32.HI R0, RZ, R3, R2 ;  /* 0x00000003ff001219 */ /* 0x020fca0000011602 */
[----:B------:R-:W-:-:S04]  /*273b0*/  IMAD.IADD R0, R21, 0x1, R0 ;  /* 0x0000000115007824 */ /* 0x000fc800078e0200 */
[----:B------:R-:W-:-:S05]  /*273c0*/  IMAD.HI R0, R0, 0x66666667, RZ ;  /* 0x6666666700007827 */ /* 0x000fca00078e02ff */
[----:B------:R-:W-:-:S04]  /*273d0*/  SHF.R.U32.HI R2, RZ, 0x1f, R0 ;  /* 0x0000001fff027819 */ /* 0x000fc80000011600 */
[----:B------:R-:W-:-:S04]  /*273e0*/  LEA.HI.SX32 R0, R0, R2, 0x1a ;  /* 0x0000000200007211 */ /* 0x000fc800078fd2ff */
[----:B--23--:R-:W-:-:S04]  /*273f0*/  VIMNMX R4, R20, R0, PT ;  /* 0x0000000014047248 */ /* 0x00cfc80003fe0100 */
[----:B------:R-:W-:Y:S01]  /*27400*/  ISETP.GT.AND P0, PT, R4, RZ, PT ;  /* 0x000000ff0400720c */ /* 0x000fe20003f04270 */
[----:B------:R2:W-:-:S12]  /*27410*/  STL [R1+0x38], R4 ;  /* 0x0000380401007387 */ /* 0x0005d80000100800 */
[----:B--2---:R-:W-:Y:S05]  /*27420*/  @P0 BRA `(.L_x_2624) ;  /* 0x0000000000440947 */ /* 0x004fea0003800000 */
[----:B------:R-:W2:Y:S02]  /*27430*/  S2R R4, SR_TID.X ;  /* 0x0000000000047919 */ /* 0x000ea40000002100 */
[----:B--2---:R-:W-:-:S04]  /*27440*/  LOP3.LUT R4, R4, 0x7f, RZ, 0xc0, !PT ;  /* 0x0000007f04047812 */ /* 0x004fc800078ec0ff */
[----:B------:R-:W-:-:S13]  /*27450*/  ISETP.NE.AND P0, PT, R4, RZ, PT ;  /* 0x000000ff0400720c */ /* 0x000fda0003f05270 */
[----:B------:R-:W-:Y:S05]  /*27460*/  @P0 BRA `(.L_x_2625) ;  /* 0x0000003400100947 */ /* 0x000fea0003800000 */
[----:B------:R-:W2:Y:S01]  /*27470*/  S2R R2, SR_LANEID ;  /* 0x0000000000027919 */ /* 0x000ea20000000000 */
[----:B------:R-:W-:Y:S01]  /*27480*/  VOTEU.ANY UR4, UPT, PT ;  /* 0x0000000000047886 */ /* 0x000fe200038e0100 */
[----:B------:R-:W3:Y:S01]  /*27490*/  LDC.64 R4, c[0x0][0xc60] ;  /* 0x00031800ff047b82 */ /* 0x000ee20000000a00 */
[----:B------:R-:W2:Y:S02]  /*274a0*/  FLO.U32 R0, UR4 ;  /* 0x0000000400007d00 */ /* 0x000ea400080e0000 */
[----:B--2---:R-:W-:-:S06]  /*274b0*/  ISETP.EQ.U32.AND P0, PT, R0, R2, PT ;  /* 0x000000020000720c */ /* 0x004fcc0003f02070 */
[----:B------:R-:W3:Y:S07]  /*274c0*/  POPC R2, UR4 ;  /* 0x0000000400027d09 */ /* 0x000eee0008000000 */
[----:B---3--:R-:W2:Y:S04]  /*274d0*/  @P0 ATOMG.E.ADD.STRONG.GPU PT, R2, desc[UR54][R4.64], R2 ;  /* 0x00000002040209a8 */ /* 0x008ea800081ee1f6 */
[----:B--2---:R2:W3:Y:S02]  /*274e0*/  SHFL.IDX PT, R2, R2, R0, 0x1f ;  /* 0x00001f0002027589 */ /* 0x0044e400000e0000 */
[----:B--2---:R-:W2:Y:S02]  /*274f0*/  S2R R0, SR_LTMASK ;  /* 0x0000000000007919 */ /* 0x004ea40000003900 */
[----:B--2---:R-:W-:-:S06]  /*27500*/  LOP3.LUT R0, R0, UR4, RZ, 0xc0, !PT ;  /* 0x0000000400007c12 */ /* 0x004fcc000f8ec0ff */
[----:B------:R-:W3:Y:S02]  /*27510*/  POPC R0, R0 ;  /* 0x0000000000007309 */ /* 0x000ee40000000000 */
[----:B---3--:R-:W-:Y:S01]  /*27520*/  IADD3 R16, R2, UR38, R0 ;  /* 0x0000002602107c10 */ /* 0x008fe2000fffe000 */
[----:B------:R-:W-:Y:S06]  /*27530*/  BRA `(.L_x_2625) ;  /* 0x0000003000dc7947 */ /* 0x000fec0003800000 */
.L_x_2624:
        /* <DEDUP_REMOVED lines=9> */
[----:B------:R-:W-:Y:S01]  /*275d0*/  IMAD.U32 R4, RZ, RZ, UR6 ;  /* 0x00000006ff047e24 */ /* 0x000fe2000f8e00ff */
[----:B------:R-:W-:Y:S01]  /*275e0*/  MOV R7, UR9 ;  /* 0x0000000900077c02 */ /* 0x000fe20008000f00 */
[----:B------:R-:W2:Y:S01]  /*275f0*/  LDC.64 R2, c[0x4][R2] ;  /* 0x0100000002027b82 */ /* 0x000ea20000000a00 */
[----:B------:R-:W-:Y:S02]  /*27600*/  IMAD.U32 R5, RZ, RZ, UR7 ;  /* 0x00000007ff057e24 */ /* 0x000fe4000f8e00ff */
[----:B------:R-:W-:Y:S02]  /*27610*/  IMAD.U32 R6, RZ, RZ, UR8 ;  /* 0x00000008ff067e24 */ /* 0x000fe4000f8e00ff */
[----:B------:R-:W-:-:S02]  /*27620*/  IMAD.U32 R10, RZ, RZ, UR4 ;  /* 0x00000004ff0a7e24 */ /* 0x000fc4000f8e00ff */
[----:B-1----:R-:W-:Y:S02]  /*27630*/  IMAD.U32 R11, RZ, RZ, UR5 ;  /* 0x00000005ff0b7e24 */ /* 0x002fe4000f8e00ff */
[----:B------:R-:W-:Y:S02]  /*27640*/  IMAD.MOV.U32 R8, RZ, RZ, 0x70 ;  /* 0x00000070ff087424 */ /* 0x000fe400078e00ff */
[----:B------:R-:W-:Y:S02]  /*27650*/  IMAD.MOV.U32 R12, RZ, RZ, 0x1 ;  /* 0x00000001ff0c7424 */ /* 0x000fe400078e00ff */
[----:B------:R-:W-:-:S07]  /*27660*/  IMAD.MOV.U32 R13, RZ, RZ, RZ ;  /* 0x000000ffff0d7224 */ /* 0x000fce00078e00ff */
[----:B------:R-:W-:-:S07]  /*27670*/  LEPC R20, `(.L_x_2627) ;  /* 0x000000001014794e */ /* 0x000fce0000000000 */
[----:B0-2---:R-:W-:Y:S05]  /*27680*/  CALL.ABS.NOINC R2 ;  /* 0x0000000002007343 */ /* 0x005fea0003c00000 */
.L_x_2627:
[----:B------:R-:W-:Y:S05]  /*27690*/  BSYNC B6 ;  /* 0x0000000000067941 */ /* 0x000fea0003800000 */
.L_x_2626:
[----:B------:R-:W2:Y:S04]  /*276a0*/  LDL R0, [R1+0x4] ;  /* 0x0000040001007983 */ /* 0x000ea80000100800 */
[----:B------:R-:W3:Y:S01]  /*276b0*/  LDL.LU R2, [R1+0x10] ;  /* 0x0000100001027983 */ /* 0x000ee20000300800 */
[----:B------:R-:W-:Y:S01]  /*276c0*/  BSSY B6, `(.L_x_2628) ;  /* 0x0000017000067945 */ /* 0x000fe20003800000 */
[----:B--2---:R-:W-:-:S04]  /*276d0*/  IADD3 R0, R0, 0xa400, RZ ;  /* 0x0000a40000007810 */ /* 0x004fc80007ffe0ff */
[----:B------:R-:W-:Y:S02]  /*276e0*/  LOP3.LUT P0, RZ, R0, 0x3ff, RZ, 0xc0, !PT ;  /* 0x000003ff00ff7812 */ /* 0x000fe4000780c0ff */
[----:B---3--:R-:W-:-:S11]  /*276f0*/  LOP3.LUT R2, R2, 0xfffffffe, RZ, 0xc0, !PT ;  /* 0xfffffffe02027812 */ /* 0x008fd600078ec0ff */
[----:B------:R-:W-:-:S05]  /*27700*/  @P0 LOP3.LUT R2, R2, 0x1, RZ, 0xfc, !PT ;  /* 0x0000000102020812 */ /* 0x000fca00078efcff */
[----:B------:R2:W-:Y:S01]  /*27710*/  STL [R1+0x10], R2 ;  /* 0x0000100201007387 */ /* 0x0005e20000100800 */
[----:B------:R-:W-:Y:S05]  /*27720*/  @!P0 BRA `(.L_x_2629) ;  /* 0x0000000000408947 */ /* 0x000fea0003800000 */
[----:B--2---:R-:W-:Y:S01]  /*27730*/  MOV R2, 0x0 ;  /* 0x0000000000027802 */ /* 0x004fe20000000f00 */
[----:B------:R-:W-:Y:S01]  /*27740*/  ULDC.64 UR6, c[0x4][0xa0] ;  /* 0x0100280000067ab9 */ /* 0x000fe20000000a00 */
[----:B------:R-:W-:Y:S01]  /*27750*/  ULDC.64 UR8, c[0x4][0xa8] ;  /* 0x01002a0000087ab9 */ /* 0x000fe20000000a00 */
[----:B------:R-:W-:Y:S01]  /*27760*/  ULDC.64 UR4, c[0x4][0x10] ;  /* 0x0100040000047ab9 */ /* 0x000fe20000000a00 */
[----:B------:R-:W-:Y:S01]  /*27770*/  IMAD.U32 R4, RZ, RZ, UR6 ;  /* 0x00000006ff047e24 */ /* 0x000fe2000f8e00ff */
[----:B-1----:R-:W-:Y:S01]  /*27780*/  MOV R11, UR5 ;  /* 0x00000005000b7c02 */ /* 0x002fe20008000f00 */
[----:B------:R-:W1:Y:S01]  /*27790*/  LDC.64 R2, c[0x4][R2] ;  /* 0x0100000002027b82 */ /* 0x000e620000000a00 */
[----:B------:R-:W-:Y:S02]  /*277a0*/  IMAD.U32 R5, RZ, RZ, UR7 ;  /* 0x00000007ff057e24 */ /* 0x000fe4000f8e00ff */
[----:B------:R-:W-:Y:S02]  /*277b0*/  IMAD.U32 R6, RZ, RZ, UR8 ;  /* 0x00000008ff067e24 */ /* 0x000fe4000f8e00ff */
[----:B------:R-:W-:-:S02]  /*277c0*/  IMAD.U32 R7, RZ, RZ, UR9 ;  /* 0x00000009ff077e24 */ /* 0x000fc4000f8e00ff */
[----:B------:R-:W-:Y:S02]  /*277d0*/  IMAD.U32 R10, RZ, RZ, UR4 ;  /* 0x00000004ff0a7e24 */ /* 0x000fe4000f8e00ff */
[----:B------:R-:W-:Y:S02]  /*277e0*/  IMAD.MOV.U32 R8, RZ, RZ, 0x70 ;  /* 0x00000070ff087424 */ /* 0x000fe400078e00ff */
[----:B------:R-:W-:Y:S02]  /*277f0*/  IMAD.MOV.U32 R12, RZ, RZ, 0x1 ;  /* 0x00000001ff0c7424 */ /* 0x000fe400078e00ff */
[----:B------:R-:W-:-:S07]  /*27800*/  IMAD.MOV.U32 R13, RZ, RZ, RZ ;  /* 0x000000ffff0d7224 */ /* 0x000fce00078e00ff */
[----:B------:R-:W-:-:S07]  /*27810*/  LEPC R20, `(.L_x_2629) ;  /* 0x000000001014794e */ /* 0x000fce0000000000 */
[----:B01----:R-:W-:Y:S05]  /*27820*/  CALL.ABS.NOINC R2 ;  /* 0x0000000002007343 */ /* 0x003fea0003c00000 */
.L_x_2629:
[----:B------:R-:W-:Y:S05]  /*27830*/  BSYNC B6 ;  /* 0x0000000000067941 */ /* 0x000fea0003800000 */
.L_x_2628:
[----:B--2---:R-:W2:Y:S01]  /*27840*/  LDL R2, [R1+0x4] ;  /* 0x0000040001027983 */ /* 0x004ea20000100800 */
        /* <DEDUP_REMOVED lines=11> */
[----:B------:R-:W-:Y:S01]  /*27900*/  IMAD.U32 R6, RZ, RZ, UR8 ;  /* 0x00000008ff067e24 */ /* 0x000fe2000f8e00ff */
[----:B------:R-:W-:Y:S01]  /*27910*/  MOV R12, 0x1 ;  /* 0x00000001000c7802 */ /* 0x000fe20000000f00 */
[----:B------:R-:W-:Y:S02]  /*27920*/  IMAD.U32 R7, RZ, RZ, UR9 ;  /* 0x00000009ff077e24 */ /* 0x000fe4000f8e00ff */
[----:B------:R-:W-:-:S02]  /*27930*/  IMAD.U32 R10, RZ, RZ, UR4 ;  /* 0x00000004ff0a7e24 */ /* 0x000fc4000f8e00ff */
[----:B-1----:R-:W-:Y:S02]  /*27940*/  IMAD.U32 R11, RZ, RZ, UR5 ;  /* 0x00000005ff0b7e24 */ /* 0x002fe4000f8e00ff */
[----:B------:R-:W-:Y:S02]  /*27950*/  IMAD.MOV.U32 R8, RZ, RZ, 0x70 ;  /* 0x00000070ff087424 */ /* 0x000fe400078e00ff */
[----:B------:R-:W-:-:S07]  /*27960*/  IMAD.MOV.U32 R13, RZ, RZ, RZ ;  /* 0x000000ffff0d7224 */ /* 0x000fce00078e00ff */
[----:B------:R-:W-:-:S07]  /*27970*/  LEPC R20, `(.L_x_2631) ;  /* 0x000000001014794e */ /* 0x000fce0000000000 */
[----:B0-2---:R-:W-:Y:S05]  /*27980*/  CALL.ABS.NOINC R2 ;  /* 0x0000000002007343 */ /* 0x005fea0003c00000 */
.L_x_2631:
[----:B------:R-:W-:Y:S05]  /*27990*/  BSYNC B6 ;  /* 0x0000000000067941 */ /* 0x000fea0003800000 */
.L_x_2630:
        /* <DEDUP_REMOVED lines=20> */
.L_x_2633:
[----:B------:R-:W-:Y:S05]  /*27ae0*/  BSYNC B6 ;  /* 0x0000000000067941 */ /* 0x000fea0003800000 */
.L_x_2632:
        /* <DEDUP_REMOVED lines=9> */
[----:B----4-:R2:W3:Y:S02]  /*27b80*/  @P0 LDG.E R8, desc[UR54][R2.64] ;  /* 0x0000003602080981 */ /* 0x0104e4000c1e1900 */
[----:B--2---:R-:W2:Y:S01]  /*27b90*/  LDC.64 R2, c[0x0][0x418] ;  /* 0x00010600ff027b82 */ /* 0x004ea20000000a00 */
[----:B---3--:R-:W-:Y:S01]  /*27ba0*/  SHF.R.S32.HI R9, RZ, 0x1f, R8 ;  /* 0x0000001fff097819 */ /* 0x008fe20000011408 */
[----:B------:R3:W-:Y:S01]  /*27bb0*/  @P0 STL [R1+0x1c], R8 ;  /* 0x00001c0801000387 */ /* 0x0007e20000100800 */
[----:B--2---:R-:W-:Y:S01]  /*27bc0*/  LOP3.LUT P0, RZ, R2, UR4, RZ, 0xfc, !PT ;  /* 0x0000000402ff7c12 */ /* 0x004fe2000f80fcff */
[----:B------:R-:W-:Y:S02]  /*27bd0*/  UMOV UR4, 0xffffffff ;  /* 0xffffffff00047882 */ /* 0x000fe40000000000 */
[----:B------:R3:W-:Y:S01]  /*27be0*/  STL [R1+0x20], R9 ;  /* 0x0000200901007387 */ /* 0x0007e20000100800 */
[----:B------:R-:W-:-:S04]  /*27bf0*/  LOP3.LUT P0, RZ, R3, UR5, RZ, 0xfc, P0 ;  /* 0x0000000503ff7c12 */ /* 0x000fc8000800fcff */
[----:B------:R-:W-:Y:S01]  /*27c00*/  SEL R0, R8, RZ, !P0 ;  /* 0x000000ff08007207 */ /* 0x000fe20004000000 */
[----:B------:R-:W-:Y:S08]  /*27c10*/  BRA.DIV UR4, `(.L_x_2634) ;  /* 0x0000005e040c7947 */ /* 0x000ff0000b800000 */
[----:B------:R-:W2:Y:S02]  /*27c20*/  S2R R4, SR_TID.X ;  /* 0x0000000000047919 */ /* 0x000ea40000002100 */
[----:B--2---:R-:W-:-:S04]  /*27c30*/  SHF.R.U32.HI R4, RZ, 0x5, R4 ;  /* 0x00000005ff047819 */ /* 0x004fc80000011604 */
[----:B------:R-:W-:-:S05]  /*27c40*/  LOP3.LUT R4, R4, 0x3, RZ, 0xc0, !PT ;  /* 0x0000000304047812 */ /* 0x000fca00078ec0ff */
[----:B0-----:R0:W2:Y:S02]  /*27c50*/  SHFL.IDX PT, R14, R4, RZ, 0x1f ;  /* 0x00001fff040e7589 */ /* 0x0010a400000e0000 */
.L_x_2790:
[----:B0-----:R-:W4:Y:S01]  /*27c60*/  LDL.LU R4, [R1+0x10] ;  /* 0x0000100001047983 */ /* 0x001f220000300800 */
[----:B------:R-:W-:Y:S02]  /*27c70*/  PLOP3.LUT P1, PT, PT, PT, PT, 0x8, 0x0 ;  /* 0x000000000000781c */ /* 0x000fe40003f2e170 */
[----:B--2---:R-:W-:Y:S01]  /*27c80*/  ISETP.NE.AND P0, PT, R14, RZ, PT ;  /* 0x000000ff0e00720c */ /* 0x004fe20003f05270 */
[----:B------:R0:W-:Y:S01]  /*27c90*/  STL [R1], R0 ;  /* 0x0000000001007387 */ /* 0x0001e20000100800 */
[----:B----4-:R-:W-:-:S09]  /*27ca0*/  LOP3.LUT R4, R4, 0xfffffffe, RZ, 0xc0, !PT ;  /* 0xfffffffe04047812 */ /* 0x010fd200078ec0ff */
[----:B------:R-:W-:-:S05]  /*27cb0*/  @P1 LOP3.LUT R4, R4, 0x1, RZ, 0xfc, !PT ;  /* 0x0000000104041812 */ /* 0x000fca00078efcff */
[----:B------:R0:W-:Y:S01]  /*27cc0*/  STL [R1+0x10], R4 ;  /* 0x0000100401007387 */ /* 0x0001e20000100800 */
[----:B------:R-:W-:Y:S05]  /*27cd0*/  @P0 BRA `(.L_x_2635) ;  /* 0x0000000400b00947 */ /* 0x000fea0003800000 */
[----:B------:R-:W-:-:S03]  /*27ce0*/  UMOV UR4, 0xffffffff ;  /* 0xffffffff00047882 */ /* 0x000fc60000000000 */
[----:B------:R-:W-:Y:S05]  /*27cf0*/  BRA.DIV UR4, `(.L_x_2636) ;  /* 0x0000005e04087947 */ /* 0x000fea000b800000 */
[----:B------:R-:W-:-:S13]  /*27d00*/  ELECT P6, URZ, PT ;  /* 0x00000000003f782f */ /* 0x000fda00038c0000 */
.L_x_2793:
        /* <DEDUP_REMOVED lines=10> */
[----:B0-----:R-:W-:Y:S01]  /*27db0*/  @P0 IMAD.HI.U32 R6, R0, R4, RZ ;  /* 0x0000000400060227 */ /* 0x001fe200078e00ff */
[----:B------:R-:W-:-:S04]  /*27dc0*/  MOV R4, R0 ;  /* 0x0000000000047202 */ /* 0x000fc80000000f00 */
        /* <DEDUP_REMOVED lines=12> */
.L_x_2637:
[----:B---3--:R-:W2:Y:S04]  /*27e90*/  LDL R9, [R1+0x4] ;  /* 0x0000040001097983 */ /* 0x008ea80000100800 */
        /* <DEDUP_REMOVED lines=9> */
.L_x_2794:
        /* <DEDUP_REMOVED lines=8> */
.L_x_2639:
        /* <DEDUP_REMOVED lines=19> */
[----:B------:R-:W3:Y:S02]  /*280e0*/  SYNCS.PHASECHK.TRANS64.TRYWAIT P0, [R2+URZ+0x29840], R3 ;  /* 0x02984003020075a7 */ /* 0x000ee4000800017f */
[----:B--23--:R-:W-:Y:S05]  /*280f0*/  @!P0 BRA `(.L_x_2640) ;  /* 0x00000058003c8947 */ /* 0x00cfea0003800000 */
.L_x_2795:
        /* <DEDUP_REMOVED lines=8> */
.L_x_2641:
[----:B------:R-:W3:Y:S04]  /*28180*/  LDL R6, [R1+0x4] ;  /* 0x0000040001067983 */ /* 0x000ee80000100800 */
[----:B------:R-:W3:Y:S04]  /*28190*/  LDL R5, [R1+0x8] ;  /* 0x0000080001057983 */ /* 0x000ee80000100800 */
[----:B------:R-:W4:Y:S04]  /*281a0*/  LDL R4, [R1] ;  /* 0x0000000001047983 */ /* 0x000f280000100800 */
[----:B0-2---:R-:W2:Y:S01]  /*281b0*/  LDL.LU R3, [R1+0x10] ;  /* 0x0000100001037983 */ /* 0x005ea20000300800 */
        /* <DEDUP_REMOVED lines=11> */
[----:B---3--:R-:W-:Y:S01]  /*28270*/  IMAD R0, R5, 0x7800, R6 ;  /* 0x0000780005007824 */ /* 0x008fe200078e0206 */
[----:B----4-:R-:W-:-:S04]  /*28280*/  R2UR UR13, R4 ;  /* 0x00000000040d72ca */ /* 0x010fc800000e0000 */
[----:B------:R-:W-:Y:S02]  /*28290*/  R2UR UR8, R0 ;  /* 0x00000000000872ca */ /* 0x000fe400000e0000 */
[----:B--2---:R-:W-:-:S04]  /*282a0*/  LOP3.LUT R3, R3, 0xfffffffe, RZ, 0xc0, !PT ;  /* 0xfffffffe03037812 */ /* 0x004fc800078ec0ff */
        /* <DEDUP_REMOVED lines=15> */
.L_x_2635:
[----:B------:R-:W2:Y:S04]  /*283a0*/  LDL R2, [R1+0x4] ;  /* 0x0000040001027983 */ /* 0x000ea80000100800 */
[----:B------:R-:W4:Y:S04]  /*283b0*/  LDL.LU R3, [R1+0x3c] ;  /* 0x00003c0001037983 */ /* 0x000f280000300800 */
[----:B------:R-:W5:Y:S04]  /*283c0*/  LDL.LU R5, [R1+0x30] ;  /* 0x0000300001057983 */ /* 0x000f680000300800 */
[----:B0-----:R-:W3:Y:S01]  /*283d0*/  LDL.LU R4, [R1+0x50] ;  /* 0x0000500001047983 */ /* 0x001ee20000300800 */
[----:B------:R-:W-:Y:S05]  /*283e0*/  WARPSYNC.ALL ;  /* 0x0000000000007948 */ /* 0x000fea0003800000 */
[----:B------:R-:W-:Y:S01]  /*283f0*/  ULDC.64 UR4, c[0x0][0x298] ;  /* 0x0000a60000047ab9 */ /* 0x000fe20000000a00 */
[----:B------:R-:W-:Y:S01]  /*28400*/  ULDC.64 UR6, c[0x0][0xa00] ;  /* 0x0002800000067ab9 */ /* 0x000fe20000000a00 */
[----:B------:R-:W-:Y:S01]  /*28410*/  BSSY B6, `(.L_x_2642) ;  /* 0x0000024000067945 */ /* 0x000fe20003800000 */
[----:B------:R-:W-:Y:S01]  /*28420*/  BAR.SYNC.DEFER_BLOCKING 0x8, 0x180 ;  /* 0x0206000000007b1d */ /* 0x000fe20000010000 */
[----:B------:R-:W-:-:S04]  /*28430*/  ISETP.NE.U32.AND P0, PT, RZ, UR6, PT ;  /* 0x00000006ff007c0c */ /* 0x000fc8000bf05070 */
[----:B------:R-:W-:Y:S02]  /*28440*/  ISETP.NE.AND.EX P0, PT, RZ, UR7, PT, P0 ;  /* 0x00000007ff007c0c */ /* 0x000fe4000bf05300 */
[----:B--2---:R-:W-:Y:S02]  /*28450*/  IADD3 R2, R2, 0x14400, RZ ;  /* 0x0001440002027810 */ /* 0x004fe40007ffe0ff */
[----:B----4-:R-:W-:Y:S02]  /*28460*/  SHF.R.S32.HI R0, RZ, 0x1f, R3 ;  /* 0x0000001fff007819 */ /* 0x010fe40000011403 */
[----:B------:R-:W-:Y:S02]  /*28470*/  LOP3.LUT P1, RZ, R2, 0x1bf, RZ, 0xc0, !PT ;  /* 0x000001bf02ff7812 */ /* 0x000fe4000782c0ff */
[----:B-----5:R-:W-:Y:S01]  /*28480*/  SEL R5, R5, RZ, !P0 ;  /* 0x000000ff05057207 */ /* 0x020fe20004000000 */
[----:B------:R-:W-:Y:S01]  /*28490*/  IMAD R0, R0, UR4, RZ ;  /* 0x0000000400007c24 */ /* 0x000fe2000f8e02ff */
[----:B---3--:R-:W-:-:S03]  /*284a0*/  SEL R4, R4, RZ, !P0 ;  /* 0x000000ff04047207 */ /* 0x008fc60004000000 */
        /* <DEDUP_REMOVED lines=25> */
[----:B0-----:R-:W-:Y:S05]  /*28640*/  CALL.ABS.NOINC R2 ;  /* 0x0000000002007343 */ /* 0x001fea0003c00000 */
.L_x_2643:
[----:B------:R-:W-:Y:S05]  /*28650*/  BSYNC B6 ;  /* 0x0000000000067941 */ /* 0x000fea0003800000 */
.L_x_2642:
[----:B--2---:R-:W2:Y:S01]  /*28660*/  LDL.LU R5, [R1+0x3c] ;  /* 0x00003c0001057983 */ /* 0x004ea20000300800 */
[----:B------:R-:W-:Y:S01]  /*28670*/  ULDC.64 UR4, c[0x0][0x2d8] ;  /* 0x0000b60000047ab9 */ /* 0x000fe20000000a00 */
[----:B------:R-:W0:Y:S01]  /*28680*/  LDC R8, c[0x0][0x448] ;  /* 0x00011200ff087b82 */ /* 0x000e220000000800 */
[----:B------:R-:W-:Y:S01]  /*28690*/  ULDC.64 UR6, c[0x0][0x280] ;  /* 0x0000a00000067ab9 */ /* 0x000fe20000000a00 */
[----:B------:R-:W2:Y:S04]  /*286a0*/  LDL.LU.64 R2, [R1+0x48] ;  /* 0x0000480001027983 */ /* 0x000ea80000300a00 */
[----:B------:R-:W3:Y:S04]  /*286b0*/  LDL.LU R0, [R1+0x50] ;  /* 0x0000500001007983 */ /* 0x000ee80000300800 */
[----:B------:R-:W4:Y:S04]  /*286c0*/  LDL.LU R6, [R1+0x58] ;  /* 0x0000580001067983 */ /* 0x000f280000300800 */
[----:B------:R-:W4:Y:S01]  /*286d0*/  LDL.LU R4, [R1+0x30] ;  /* 0x0000300001047983 */ /* 0x000f220000300800 */
[----:B------:R-:W1:Y:S01]  /*286e0*/  S2R R9, SR_TID.X ;  /* 0x0000000000097919 */ /* 0x000e620000002100 */
[----:B0-----:R-:W-:Y:S01]  /*286f0*/  ISETP.NE.AND P0, PT, R8, 0x1, PT ;  /* 0x000000010800780c */ /* 0x001fe20003f05270 */
[----:B-1----:R-:W-:-:S05]  /*28700*/  IMAD.SHL.U32 R9, R9, 0x10, RZ ;  /* 0x0000001009097824 */ /* 0x002fca00078e00ff */
[----:B------:R-:W-:-:S04]  /*28710*/  LOP3.LUT R9, R9, 0x30, RZ, 0xc0, !PT ;  /* 0x0000003009097812 */ /* 0x000fc800078ec0ff */
[C---:B------:R-:W-:Y:S02]  /*28720*/  LOP3.LUT R11, R9.reuse, 0x40, RZ, 0xfc, !PT ;  /* 0x00000040090b7812 */ /* 0x040fe400078efcff */
[----:B------:R-:W-:Y:S01]  /*28730*/  LOP3.LUT R9, R9, 0x80, RZ, 0xfc, !PT ;  /* 0x0000008009097812 */ /* 0x000fe200078efcff */
[----:B--2---:R-:W-:Y:S02]  /*28740*/  IMAD.MOV.U32 R3, RZ, RZ, R5 ;  /* 0x000000ffff037224 */ /* 0x004fe400078e0005 */
[----:B------:R-:W0:Y:S01]  /*28750*/  S2R R5, SR_TID.X ;  /* 0x0000000000057919 */ /* 0x000e220000002100 */
[----:B---3--:R-:W-:Y:S02]  /*28760*/  IMAD R0, R0, UR4, RZ ;  /* 0x0000000400007c24 */ /* 0x008fe4000f8e02ff */
[----:B------:R-:W-:-:S04]  /*28770*/  IMAD.WIDE.U32 R2, R18, UR4, R2 ;  /* 0x0000000412027c25 */ /* 0x000fc8000f8e0002 */
[----:B------:R-:W-:Y:S01]  /*28780*/  IMAD R0, R18, UR5, R0 ;  /* 0x0000000512007c24 */ /* 0x000fe2000f8e0200 */
[----:B------:R-:W-:-:S04]  /*28790*/  ULDC.64 UR4, c[0x0][0x2e0] ;  /* 0x0000b80000047ab9 */ /* 0x000fc80000000a00 */
[----:B------:R-:W-:Y:S01]  /*287a0*/  IADD3 R3, R3, R0, RZ ;  /* 0x0000000003037210 */ /* 0x000fe20007ffe0ff */
[----:B----4-:R-:W-:Y:S02]  /*287b0*/  IMAD R0, R6, UR4, RZ ;  /* 0x0000000406007c24 */ /* 0x010fe4000f8e02ff */
[----:B------:R-:W1:Y:S02]  /*287c0*/  @P0 LDC R6, c[0x0][0x450] ;  /* 0x00011400ff060b82 */ /* 0x000e640000000800 */
[C---:B------:R-:W-:Y:S02]  /*287d0*/  IMAD R0, R4.reuse, UR5, R0 ;  /* 0x0000000504007c24 */ /* 0x040fe4000f8e0200 */
[----:B------:R-:W-:Y:S01]  /*287e0*/  IMAD.WIDE.U32 R2, R4, UR4, R2 ;  /* 0x0000000404027c25 */ /* 0x000fe2000f8e0002 */
[----:B------:R-:W-:Y:S01]  /*287f0*/  ULDC.64 UR4, c[0x0][0x2d0] ;  /* 0x0000b40000047ab9 */ /* 0x000fe20000000a00 */
[----:B------:R-:W2:Y:S02]  /*28800*/  S2R R4, SR_TID.X ;  /* 0x0000000000047919 */ /* 0x000ea40000002100 */
[----:B------:R-:W-:Y:S01]  /*28810*/  IMAD.IADD R3, R3, 0x1, R0 ;  /* 0x0000000103037824 */ /* 0x000fe200078e0200 */
[----:B0-----:R-:W-:-:S04]  /*28820*/  LOP3.LUT R5, R5, 0x7f, RZ, 0xc0, !PT ;  /* 0x0000007f05057812 */ /* 0x001fc800078ec0ff */
[----:B------:R-:W-:Y:S01]  /*28830*/  SHF.R.U32.HI R5, RZ, 0x2, R5 ;  /* 0x00000002ff057819 */ /* 0x000fe20000011605 */
[----:B--2---:R-:W-:-:S05]  /*28840*/  IMAD.SHL.U32 R4, R4, 0x20, RZ ;  /* 0x0000002004047824 */ /* 0x004fca00078e00ff */
[----:B------:R-:W-:Y:S02]  /*28850*/  LOP3.LUT R4, R5, 0x60, R4, 0xf8, !PT ;  /* 0x0000006005047812 */ /* 0x000fe400078ef804 */
[----:B------:R-:W0:Y:S03]  /*28860*/  @P0 LDC R5, c[0x0][0x44c] ;  /* 0x00011300ff050b82 */ /* 0x000e260000000800 */
[----:B------:R-:W-:-:S04]  /*28870*/  IMAD R4, R17, 0x80, R4 ;  /* 0x0000008011047824 */ /* 0x000fc800078e0204 */
        /* <DEDUP_REMOVED lines=9> */
[----:B------:R-:W-:Y:S01]  /*28910*/  ULDC.64 UR4, c[0x0][0x2c8] ;  /* 0x0000b20000047ab9 */ /* 0x000fe20000000a00 */
[----:B------:R-:W0:Y:S03]  /*28920*/  S2R R5, SR_TID.X ;  /* 0x0000000000057919 */ /* 0x000e260000002100 */
[----:B------:R-:W-:Y:S02]  /*28930*/  IADD3 R3, R3, R0, RZ ;  /* 0x0000000003037210 */ /* 0x000fe40007ffe0ff */
        /* <DEDUP_REMOVED lines=8> */
[----:B------:R-:W-:Y:S01]  /*289c0*/  ISETP.GE.AND P1, PT, R11, UR4, PT ;  /* 0x000000040b007c0c */ /* 0x000fe2000bf26270 */
[----:B0-----:R-:W-:-:S05]  /*289d0*/  IMAD.SHL.U32 R10, R5, 0x10, RZ ;  /* 0x00000010050a7824 */ /* 0x001fca00078e00ff */
[----:B------:R-:W-:-:S04]  /*289e0*/  LOP3.LUT R10, R10, 0x30, RZ, 0xc0, !PT ;  /* 0x000000300a0a7812 */ /* 0x000fc800078ec0ff */
[----:B------:R-:W-:Y:S01]  /*289f0*/  ISETP.GE.AND P0, PT, R10, UR4, PT ;  /* 0x000000040a007c0c */ /* 0x000fe2000bf06270 */
[----:B------:R-:W-:Y:S01]  /*28a00*/  UMOV UR4, 0xffffffff ;  /* 0xffffffff00047882 */ /* 0x000fe20000000000 */
[----:B------:R-:W-:Y:S02]  /*28a10*/  IADD3.X R2, R7, UR7, R2, P3, !PT ;  /* 0x0000000707027c10 */ /* 0x000fe40009ffe402 */
[----:B-1----:R-:W-:Y:S09]  /*28a20*/  BRA.DIV UR4, `(.L_x_2644) ;  /* 0x0000005204047947 */ /* 0x002ff2000b800000 */
[----:B------:R-:W0:Y:S02]  /*28a30*/  S2R R5, SR_TID.X ;  /* 0x0000000000057919 */ /* 0x000e240000002100 */
[----:B0-----:R-:W-:Y:S02]  /*28a40*/  LOP3.LUT R6, R5, 0x7f, RZ, 0xc0, !PT ;  /* 0x0000007f05067812 */ /* 0x001fe400078ec0ff */
[----:B------:R-:W2:Y:S02]  /*28a50*/  LDL.LU R5, [R1+0x40] ;  /* 0x0000400001057983 */ /* 0x000ea40000300800 */
[----:B------:R-:W-:Y:S02]  /*28a60*/  SHF.R.U32.HI R6, RZ, 0x2, R6 ;  /* 0x00000002ff067819 */ /* 0x000fe40000011606 */
[----:B------:R-:W-:Y:S03]  /*28a70*/  SHFL.IDX PT, R4, R2, RZ, 0x1c1f ;  /* 0x001c1fff02047589 */ /* 0x000fe600000e0000 */
[----:B------:R-:W-:-:S02]  /*28a80*/  IMAD R17, R17, 0x80, R6 ;  /* 0x0000008011117824 */ /* 0x000fc400078e0206 */
[----:B------:R-:W-:Y:S01]  /*28a90*/  SHFL.IDX PT, R6, R2, 0x1, 0x1c1f ;  /* 0x003c1f0002067f89 */ /* 0x000fe200000e0000 */
[----:B--2---:R-:W-:-:S03]  /*28aa0*/  IMAD R0, R5, R8, RZ ;  /* 0x0000000805007224 */ /* 0x004fc600078e02ff */
[----:B------:R-:W0:Y:S02]  /*28ab0*/  SHFL.IDX PT, R5, R3, RZ, 0x1c1f ;  /* 0x001c1fff03057589 */ /* 0x000e2400000e0000 */
[----:B------:R-:W-:-:S13]  /*28ac0*/  ISETP.GE.AND P4, PT, R17, R0, PT ;  /* 0x000000001100720c */ /* 0x000fda0003f86270 */
[----:B0-----:R-:W-:-:S05]  /*28ad0*/  @!P4 IADD3 R5, P3, R10, R5, RZ ;  /* 0x000000050a05c210 */ /* 0x001fca0007f7e0ff */
[----:B------:R-:W-:-:S05]  /*28ae0*/  @!P4 IMAD.X R4, RZ, RZ, R4, P3 ;  /* 0x000000ffff04c224 */ /* 0x000fca00018e0604 */
[----:B------:R-:W-:-:S04]  /*28af0*/  @!P4 LOP3.LUT R5, R5, R4, RZ, 0x3c, !PT ;  /* 0x000000040505c212 */ /* 0x000fc800078e3cff */
[----:B------:R-:W-:-:S04]  /*28b00*/  @!P4 LOP3.LUT R4, R5, R4, RZ, 0x3c, !PT ;  /* 0x000000040504c212 */ /* 0x000fc800078e3cff */
[----:B------:R-:W-:-:S05]  /*28b10*/  @!P4 LOP3.LUT R5, R5, R4, RZ, 0x3c, !PT ;  /* 0x000000040505c212 */ /* 0x000fca00078e3cff */
[----:B-----5:R-:W-:Y:S04]  /*28b20*/  @!P4 LDGSTS.E.BYPASS.LTC128B.128 [R9+0x14400], desc[UR54][R4.64], !P0 ;  /* 0x144000000409cfae */ /* 0x020fe8000c101d76 */
[----:B------:R-:W-:Y:S04]  /*28b30*/  @!P4 LDGSTS.E.BYPASS.LTC128B.128 [R9+0x16400], desc[UR54][R4.64+0x40], !P1 ;  /* 0x164000400409cfae */ /* 0x000fe8000c901d76 */
[----:B------:R0:W-:Y:S02]  /*28b40*/  @!P4 LDGSTS.E.BYPASS.LTC128B.128 [R9+0x18400], desc[UR54][R4.64+0x80], !P2 ;  /* 0x184000800409cfae */ /* 0x0001e4000d101d76 */
[----:B0-----:R-:W-:-:S05]  /*28b50*/  VIADD R4, R17, 0x20 ;  /* 0x0000002011047836 */ /* 0x001fca0000000000 */
[----:B------:R-:W-:Y:S02]  /*28b60*/  ISETP.GE.AND P3, PT, R4, R0, PT ;  /* 0x000000000400720c */ /* 0x000fe40003f66270 */
[----:B------:R-:W0:Y:S11]  /*28b70*/  SHFL.IDX PT, R4, R3, 0x1, 0x1c1f ;  /* 0x003c1f0003047f89 */ /* 0x000e3600000e0000 */
[----:B0-----:R-:W-:-:S04]  /*28b80*/  @!P3 IADD3 R5, P4, R10, R4, RZ ;  /* 0x000000040a05b210 */ /* 0x001fc80007f9e0ff */
[----:B------:R-:W-:Y:S02]  /*28b90*/  @!P3 IADD3.X R4, RZ, R6, RZ, P4, !PT ;  /* 0x00000006ff04b210 */ /* 0x000fe400027fe4ff */
[----:B------:R-:W-:Y:S02]  /*28ba0*/  SHFL.IDX PT, R6, R2, 0x2, 0x1c1f ;  /* 0x005c1f0002067f89 */ /* 0x000fe400000e0000 */
[----:B------:R-:W-:-:S04]  /*28bb0*/  @!P3 LOP3.LUT R5, R5, R4, RZ, 0x3c, !PT ;  /* 0x000000040505b212 */ /* 0x000fc800078e3cff */
[----:B------:R-:W-:-:S04]  /*28bc0*/  @!P3 LOP3.LUT R4, R5, R4, RZ, 0x3c, !PT ;  /* 0x000000040504b212 */ /* 0x000fc800078e3cff */
[----:B------:R-:W-:-:S05]  /*28bd0*/  @!P3 LOP3.LUT R5, R5, R4, RZ, 0x3c, !PT ;  /* 0x000000040505b212 */ /* 0x000fca00078e3cff */
[----:B------:R-:W-:Y:S04]  /*28be0*/  @!P3 LDGSTS.E.BYPASS.LTC128B.128 [R9+0x14c00], desc[UR54][R4.64], !P0 ;  /* 0x14c000000409bfae */ /* 0x000fe8000c101d76 */
[----:B------:R-:W-:Y:S04]  /*28bf0*/  @!P3 LDGSTS.E.BYPASS.LTC128B.128 [R9+0x16c00], desc[UR54][R4.64+0x40], !P1 ;  /* 0x16c000400409bfae */ /* 0x000fe8000c901d76 */
[----:B------:R0:W-:Y:S02]  /*28c00*/  @!P3 LDGSTS.E.BYPASS.LTC128B.128 [R9+0x18c00], desc[UR54][R4.64+0x80], !P2 ;  /* 0x18c000800409bfae */ /* 0x0001e4000d101d76 */
[----:B0-----:R-:W-:-:S05]  /*28c10*/  VIADD R4, R17, 0x40 ;  /* 0x0000004011047836 */ /* 0x001fca0000000000 */
[----:B------:R-:W-:Y:S02]  /*28c20*/  ISETP.GE.AND P3, PT, R4, R0, PT ;  /* 0x000000000400720c */ /* 0x000fe40003f66270 */
[----:B------:R-:W0:Y:S04]  /*28c30*/  SHFL.IDX PT, R4, R3, 0x2, 0x1c1f ;  /* 0x005c1f0003047f89 */ /* 0x000e2800000e0000 */
[----:B------:R-:W1:Y:S07]  /*28c40*/  SHFL.IDX PT, R3, R3, 0x3, 0x1c1f ;  /* 0x007c1f0003037f89 */ /* 0x000e6e00000e0000 */
[----:B0-----:R-:W-:-:S05]  /*28c50*/  @!P3 IADD3 R5, P4, R10, R4, RZ ;  /* 0x000000040a05b210 */ /* 0x001fca0007f9e0ff */
[----:B------:R-:W-:-:S05]  /*28c60*/  @!P3 IMAD.X R4, RZ, RZ, R6, P4 ;  /* 0x000000ffff04b224 */ /* 0x000fca00020e0606 */
[----:B------:R-:W-:-:S04]  /*28c70*/  @!P3 LOP3.LUT R5, R5, R4, RZ, 0x3c, !PT ;  /* 0x000000040505b212 */ /* 0x000fc800078e3cff */
[----:B------:R-:W-:-:S04]  /*28c80*/  @!P3 LOP3.LUT R4, R5, R4, RZ, 0x3c, !PT ;  /* 0x000000040504b212 */ /* 0x000fc800078e3cff */
[----:B------:R-:W-:-:S05]  /*28c90*/  @!P3 LOP3.LUT R5, R5, R4, RZ, 0x3c, !PT ;  /* 0x000000040505b212 */ /* 0x000fca00078e3cff */
[----:B------:R-:W-:Y:S04]  /*28ca0*/  @!P3 LDGSTS.E.BYPASS.LTC128B.128 [R9+0x15400], desc[UR54][R4.64], !P0 ;  /* 0x154000000409bfae */ /* 0x000fe8000c101d76 */
[----:B------:R-:W-:Y:S04]  /*28cb0*/  @!P3 LDGSTS.E.BYPASS.LTC128B.128 [R9+0x17400], desc[UR54][R4.64+0x40], !P1 ;  /* 0x174000400409bfae */ /* 0x000fe8000c901d76 */
[----:B------:R0:W-:Y:S04]  /*28cc0*/  @!P3 LDGSTS.E.BYPASS.LTC128B.128 [R9+0x19400], desc[UR54][R4.64+0x80], !P2 ;  /* 0x194000800409bfae */ /* 0x0001e8000d101d76 */
[----:B01----:R0:W2:Y:S02]  /*28cd0*/  SHFL.IDX PT, R4, R2, 0x3, 0x1c1f ;  /* 0x007c1f0002047f89 */ /* 0x0030a400000e0000 */
.L_x_2804:
[----:B------:R-:W-:Y:S01]  /*28ce0*/  VIADD R17, R17, 0x60 ;  /* 0x0000006011117836 */ /* 0x000fe20000000000 */
[----:B------:R-:W-:Y:S04]  /*28cf0*/  BSSY B0, `(.L_x_2645) ;  /* 0x000000b000007945 */ /* 0x000fe80003800000 */
[----:B------:R-:W-:-:S13]  /*28d00*/  ISETP.GE.AND P3, PT, R17, R0, PT ;  /* 0x000000001100720c */ /* 0x000fda0003f66270 */
[----:B------:R-:W-:Y:S05]  /*28d10*/  @P3 BRA `(.L_x_2646) ;  /* 0x0000000000203947 */ /* 0x000fea0003800000 */
[----:B0-----:R-:W-:-:S05]  /*28d20*/  IADD3 R2, P3, R10, R3, RZ ;  /* 0x000000030a027210 */ /* 0x001fca0007f7e0ff */
[----:B--2---:R-:W-:-:S05]  /*28d30*/  IMAD.X R3, RZ, RZ, R4, P3 ;  /* 0x000000ffff037224 */ /* 0x004fca00018e0604 */
[----:B------:R-:W-:Y:S01]  /*28d40*/  @!PT LDS RZ, [RZ] ;  /* 0x00000000fffff984 */ /* 0x000fe20000000800 */
[----:B------:R-:W-:Y:S01]  /*28d50*/  @!PT LDS RZ, [RZ] ;  /* 0x00000000fffff984 */ /* 0x000fe20000000800 */
[----:B------:R-:W-:Y:S01]  /*28d60*/  @!PT LDS RZ, [RZ] ;  /* 0x00000000fffff984 */ /* 0x000fe20000000800 */
[----:B------:R1:W-:Y:S04]  /*28d70*/  LDGSTS.E.BYPASS.LTC128B.128 [R9+0x15c00], desc[UR54][R2.64], !P0 ;  /* 0x15c0000002097fae */ /* 0x0003e8000c101d76 */
[----:B------:R1:W-:Y:S04]  /*28d80*/  LDGSTS.E.BYPASS.LTC128B.128 [R9+0x17c00], desc[UR54][R2.64+0x40], !P1 ;  /* 0x17c0004002097fae */ /* 0x0003e8000c901d76 */
[----:B------:R1:W-:Y:S02]  /*28d90*/  LDGSTS.E.BYPASS.LTC128B.128 [R9+0x19c00], desc[UR54][R2.64+0x80], !P2 ;  /* 0x19c0008002097fae */ /* 0x0003e4000d101d76 */
.L_x_2646:
[----:B------:R-:W-:Y:S05]  /*28da0*/  BSYNC B0 ;  /* 0x0000000000007941 */ /* 0x000fea0003800000 */
.L_x_2645:
[----:B-1----:R1:W5:Y:S01]  /*28db0*/  LDL R9, [R1+0x4] ;  /* 0x0000040001097983 */ /* 0x0023620000100800 */
[----:B------:R-:W-:Y:S01]  /*28dc0*/  PLOP3.LUT P0, PT, PT, PT, PT, 0x80, 0x0 ;  /* 0x000000000000781c */ /* 0x000fe20003f0f070 */
[----:B------:R-:W-:-:S12]  /*28dd0*/  NOP ;  /* 0x0000000000007918 */ /* 0x000fd80000000000 */
.L_x_2647:
[----:B0-----:R-:W3:Y:S01]  /*28de0*/  LDL R2, [R1+0x4] ;  /* 0x0000040001027983 */ /* 0x001ee20000100800 */
[----:B------:R-:W-:Y:S02]  /*28df0*/  PLOP3.LUT P1, PT, P1, P0, PT, 0xa2, 0x0 ;  /* 0x000000000000781c */ /* 0x000fe40000f21472 */
[----:B---3--:R-:W-:-:S08]  /*28e00*/  @P0 R2UR P1, UR4, R2 ;  /* 0x00000000020402ca */ /* 0x008fd00000020000 */
[----:B------:R-:W-:-:S05]  /*28e10*/  @P0 PLOP3.LUT P0, PT, P1, PT, PT, 0x80, 0x0 ;  /* 0x000000000000081c */ /* 0x000fca0000f0f070 */
[----:B------:R-:W-:Y:S01]  /*28e20*/  @!P1 SYNCS.ARRIVE.TRANS64.RED.A0T1 RZ, [UR4+0x29800], RZ ;  /* 0x029800ffffff99a7 */ /* 0x000fe20008200404 */
[----:B------:R-:W-:Y:S07]  /*28e30*/  @!P1 ARRIVES.LDGSTSBAR.64.TRANSCNT [UR4+0x29800] ;  /* 0x02980000ff0099b0 */ /* 0x000fee0008000a84 */
[----:B------:R-:W-:Y:S05]  /*28e40*/  @P0 BRA.U.ANY `(.L_x_2647) ;  /* 0xfffffffd00e40947 */ /* 0x000fea000393ffff */
[----:B------:R-:W3:Y:S02]  /*28e50*/  LDL.LU R3, [R1+0x54] ;  /* 0x0000540001037983 */ /* 0x000ee40000300800 */
[----:B---3--:R-:W-:-:S05]  /*28e60*/  VIADD R3, R3, 0x1 ;  /* 0x0000000103037836 */ /* 0x008fca0000000000 */
[----:B------:R0:W-:Y:S01]  /*28e70*/  STL [R1+0x54], R3 ;  /* 0x0000540301007387 */ /* 0x0001e20000100800 */
[----:B------:R-:W-:-:S04]  /*28e80*/  LEA.HI R0, R3, R3, RZ, 0x1 ;  /* 0x0000000303007211 */ /* 0x000fc800078f08ff */
[----:B------:R-:W-:-:S04]  /*28e90*/  LOP3.LUT R0, R0, 0xfffffffe, RZ, 0xc0, !PT ;  /* 0xfffffffe00007812 */ /* 0x000fc800078ec0ff */
[----:B------:R-:W-:-:S04]  /*28ea0*/  IADD3 R0, R3, -R0, RZ ;  /* 0x8000000003007210 */ /* 0x000fc80007ffe0ff */
[----:B------:R-:W-:Y:S01]  /*28eb0*/  SHF.L.U32 R0, R0, 0x1f, RZ ;  /* 0x0000001f00007819 */ /* 0x000fe200000006ff */
[----:B------:R-:W-:Y:S01]  /*28ec0*/  NOP ;  /* 0x0000000000007918 */ /* 0x000fe20000000000 */
[----:B------:R0:W-:Y:S01]  /*28ed0*/  SYNCS.ARRIVE.TRANS64.A1T0 RZ, [R2+URZ+0x29800], RZ ;  /* 0x029800ff02ff79a7 */ /* 0x0001e2000810003f */
[----:B------:R-:W-:Y:S01]  /*28ee0*/  BSSY B0, `(.L_x_2648) ;  /* 0x0000003000007945 */ /* 0x000fe20003800000 */
[----:B------:R-:W3:Y:S03]  /*28ef0*/  SYNCS.PHASECHK.TRANS64.TRYWAIT P0, [R2+URZ+0x29820], R0 ;  /* 0x02982000020075a7 */ /* 0x000ee6000800017f */
[----:B0--3--:R-:W-:Y:S05]  /*28f00*/  @!P0 BRA `(.L_x_2649) ;  /* 0x00000050004c8947 */ /* 0x009fea0003800000 */
.L_x_2805:
[----:B------:R-:W-:Y:S05]  /*28f10*/  BSYNC B0 ;  /* 0x0000000000007941 */ /* 0x000fea0003800000 */
.L_x_2648:
[----:B0-----:R-:W3:Y:S02]  /*28f20*/  LDL R2, [R1+0x38] ;  /* 0x0000380001027983 */ /* 0x001ee40000100800 */
[----:B---3--:R-:W-:-:S13]  /*28f30*/  ISETP.GE.AND P0, PT, R2, 0x2, PT ;  /* 0x000000020200780c */ /* 0x008fda0003f06270 */
[----:B------:R-:W-:Y:S05]  /*28f40*/  @!P0 BRA `(.L_x_2650) ;  /* 0x0000001000388947 */ /* 0x000fea0003800000 */
[----:B------:R0:W5:Y:S01]  /*28f50*/  LDL.LU R0, [R1+0x8] ;  /* 0x0000080001007983 */ /* 0x0001620000300800 */
[----:B------:R-:W-:-:S03]  /*28f60*/  VIADD R2, R2, 0xfffffffe ;  /* 0xfffffffe02027836 */ /* 0x000fc60000000000 */
[----:B------:R0:W5:Y:S04]  /*28f70*/  LDL.LU R3, [R1+0x14] ;  /* 0x0000140001037983 */ /* 0x0001680000300800 */
.L_x_2672:
[----:B--2---:R-:W2:Y:S01]  /*28f80*/  LDL R4, [R1+0x10] ;  /* 0x0000100001047983 */ /* 0x004ea20000100800 */
[----:B-----5:R-:W-:Y:S01]  /*28f90*/  VIADD R5, R0, 0x1 ;  /* 0x0000000100057836 */ /* 0x020fe20000000000 */
[----:B------:R-:W-:Y:S05]  /*28fa0*/  YIELD ;  /* 0x0000000000007946 */ /* 0x000fea0003800000 */
[C---:B------:R-:W-:Y:S01]  /*28fb0*/  ISETP.NE.AND P0, PT, R5.reuse, 0x2, PT ;  /* 0x000000020500780c */ /* 0x040fe20003f05270 */
[----:B------:R-:W-:Y:S03]  /*28fc0*/  BSSY B0, `(.L_x_2651) ;  /* 0x0000094000007945 */ /* 0x000fe60003800000 */
[----:B---3--:R-:W-:-:S02]  /*28fd0*/  SEL R10, R5, RZ, P0 ;  /* 0x000000ff050a7207 */ /* 0x008fc40000000000 */
        /* <DEDUP_REMOVED lines=14> */
[----:B------:R-:W5:Y:S01]  /*290c0*/  LDL R11, [R1+0x1c] ;  /* 0x00001c00010b7983 */ /* 0x000f620000100800 */
        /* <DEDUP_REMOVED lines=9> */
[C---:B-----5:R-:W-:Y:S02]  /*29160*/  IMAD R6, R11.reuse, UR7, R6 ;  /* 0x000000070b067c24 */ /* 0x060fe4000f8e0206 */
[----:B------:R-:W-:-:S05]  /*29170*/  IMAD.WIDE.U32 R4, R11, UR6, R4 ;  /* 0x000000060b047c25 */ /* 0x000fca000f8e0004 */
[----:B------:R-:W-:Y:S02]  /*29180*/  IADD3 R5, R6, R5, RZ ;  /* 0x0000000506057210 */ /* 0x000fe40007ffe0ff */
[----:B------:R-:W-:-:S04]  /*29190*/  LEA R6, P0, R4, UR4, 0x2 ;  /* 0x0000000404067c11 */ /* 0x000fc8000f8010ff */
[----:B------:R-:W-:-:S05]  /*291a0*/  LEA.HI.X R7, R4, UR5, R5, 0x2, P0 ;  /* 0x0000000504077c11 */ /* 0x000fca00080f1405 */
[----:B------:R-:W3:Y:S04]  /*291b0*/  LDG.E R4, desc[UR54][R6.64] ;  /* 0x0000003606047981 */ /* 0x000ee8000c1e1900 */
[----:B---3--:R3:W-:Y:S02]  /*291c0*/  STL [R1], R4 ;  /* 0x0000000401007387 */ /* 0x0087e40000100800 */
.L_x_2653:
[----:B---3--:R-:W3:Y:S01]  /*291d0*/  LDL R4, [R1+0x4] ;  /* 0x0000040001047983 */ /* 0x008ee20000100800 */
[----:B------:R-:W4:Y:S02]  /*291e0*/  S2R R5, SR_TID.X ;  /* 0x0000000000057919 */ /* 0x000f240000002100 */
[----:B----4-:R-:W-:Y:S01]  /*291f0*/  LOP3.LUT R6, R5, 0x7f, RZ, 0xc0, !PT ;  /* 0x0000007f05067812 */ /* 0x010fe200078ec0ff */
[----:B------:R-:W-:Y:S03]  /*29200*/  BSSY B1, `(.L_x_2654) ;  /* 0x0000006000017945 */ /* 0x000fe60003800000 */
[----:B------:R-:W-:Y:S01]  /*29210*/  ISETP.NE.AND P1, PT, R6, RZ, PT ;  /* 0x000000ff0600720c */ /* 0x000fe20003f25270 */
[----:B---3--:R-:W-:Y:S01]  /*29220*/  IMAD R5, R10, 0x8, R4 ;  /* 0x000000080a057824 */ /* 0x008fe200078e0204 */
[----:B------:R-:W-:-:S04]  /*29230*/  SHF.L.U32 R4, R9, 0x1f, RZ ;  /* 0x0000001f09047819 */ /* 0x000fc800000006ff */
[----:B------:R-:W3:Y:S02]  /*29240*/  SYNCS.PHASECHK.TRANS64.TRYWAIT P0, [R5+URZ+0x29880], R4 ;  /* 0x02988004050075a7 */ /* 0x000ee4000800017f */
[----:B---3--:R-:W-:Y:S05]  /*29250*/  @!P0 BRA `(.L_x_2655) ;  /* 0x0000004c00908947 */ /* 0x008fea0003800000 */
.L_x_2806:
[----:B------:R-:W-:Y:S05]  /*29260*/  BSYNC B1 ;  /* 0x0000000000017941 */ /* 0x000fea0003800000 */
.L_x_2654:
        /* <DEDUP_REMOVED lines=9> */
.L_x_2657:
[----:B------:R-:W-:Y:S05]  /*29300*/  BSYNC B1 ;  /* 0x0000000000017941 */ /* 0x000fea0003800000 */
.L_x_2656:
[----:B--2---:R-:W2:Y:S04]  /*29310*/  LDL R9, [R1+0x4] ;  /* 0x0000040001097983 */ /* 0x004ea80000100800 */
[----:B------:R-:W2:Y:S04]  /*29320*/  LDL R7, [R1+0x8] ;  /* 0x0000080001077983 */ /* 0x000ea80000100800 */
[----:B------:R-:W4:Y:S01]  /*29330*/  LDL R6, [R1+0x24] ;  /* 0x0000240001067983 */ /* 0x000f220000100800 */
[----:B------:R-:W-:Y:S01]  /*29340*/  IMAD.MOV.U32 R10, RZ, RZ, RZ ;  /* 0x000000ffff0a7224 */ /* 0x000fe200078e00ff */
[----:B------:R-:W-:Y:S01]  /*29350*/  UIADD3 UR4, UP0, UR40, 0x470, URZ ;  /* 0x0000047028047890 */ /* 0x000fe2000ff1e03f */
[----:B------:R-:W-:Y:S01]  /*29360*/  PLOP3.LUT P0, PT, PT, PT, PT, 0x80, 0x0 ;  /* 0x000000000000781c */ /* 0x000fe20003f0f070 */
[----:B------:R-:W-:Y:S01]  /*29370*/  UMOV UR6, 0x0 ;  /* 0x0000000000067882 */ /* 0x000fe20000000000 */
[----:B------:R-:W-:Y:S01]  /*29380*/  UMOV UR7, 0x14f00000 ;  /* 0x14f0000000077882 */ /* 0x000fe20000000000 */
[----:B------:R-:W-:Y:S01]  /*29390*/  R2UR UR10, R10 ;  /* 0x000000000a0a72ca */ /* 0x000fe200000e0000 */
[----:B------:R-:W-:Y:S01]  /*293a0*/  UIADD3.X UR5, URZ, UR41, URZ, UP0, !UPT ;  /* 0x000000293f057290 */ /* 0x000fe200087fe43f */
[----:B--2---:R-:W-:-:S02]  /*293b0*/  IMAD R7, R7, 0x5000, R9 ;  /* 0x0000500007077824 */ /* 0x004fc400078e0209 */
[----:B----4-:R-:W-:Y:S02]  /*293c0*/  IMAD R6, R8, 0xa0, R6 ;  /* 0x000000a008067824 */ /* 0x010fe400078e0206 */
[----:B------:R-:W-:Y:S02]  /*293d0*/  VIADD R7, R7, 0xa400 ;  /* 0x0000a40007077836 */ /* 0x000fe40000000000 */
[----:B------:R-:W-:-:S07]  /*293e0*/  VIADD R8, R5, 0x29870 ;  /* 0x0002987005087836 */ /* 0x000fce0000000000 */
.L_x_2658:
        /* <DEDUP_REMOVED lines=11> */
[----:B------:R-:W2:Y:S01]  /*294a0*/  SYNCS.PHASECHK.TRANS64.TRYWAIT P0, [R5+URZ+0x29840], R4 ;  /* 0x02984004050075a7 */ /* 0x000ea2000800017f */
[----:B------:R-:W-:Y:S04]  /*294b0*/  BSSY B1, `(.L_x_2659) ;  /* 0x0000002000017945 */ /* 0x000fe80003800000 */
[----:B--2---:R-:W-:Y:S05]  /*294c0*/  @!P0 BRA `(.L_x_2660) ;  /* 0x0000004c00088947 */ /* 0x004fea0003800000 */
.L_x_2807:
[----:B------:R-:W-:Y:S05]  /*294d0*/  BSYNC B1 ;  /* 0x0000000000017941 */ /* 0x000fea0003800000 */
.L_x_2659:
[----:B------:R-:W-:Y:S01]  /*294e0*/  BSSY B1, `(.L_x_2661) ;  /* 0x000000b000017945 */ /* 0x000fe20003800000 */
[----:B------:R-:W-:Y:S01]  /*294f0*/  MOV R8, 0x0 ;  /* 0x0000000000087802 */ /* 0x000fe20000000f00 */
[----:B------:R-:W-:Y:S02]  /*29500*/  IMAD.MOV.U32 R9, RZ, RZ, 0x14f00000 ;  /* 0x14f00000ff097424 */ /* 0x000fe400078e00ff */
[----:B------:R-:W-:Y:S05]  /*29510*/  @P1 BRA `(.L_x_2662) ;  /* 0x00000000001c1947 */ /* 0x000fea0003800000 */
[----:B------:R-:W4:Y:S01]  /*29520*/  S2R R7, SR_TID.X ;  /* 0x0000000000077919 */ /* 0x000f220000002100 */
[----:B--23--:R-:W-:-:S04]  /*29530*/  IMAD.MOV.U32 R4, RZ, RZ, 0x7800 ;  /* 0x00007800ff047424 */ /* 0x00cfc800078e00ff */
[----:B------:R2:W-:Y:S01]  /*29540*/  SYNCS.ARRIVE.TRANS64 RZ, [R5+URZ+0x29830], R4 ;  /* 0x0298300405ff79a7 */ /* 0x0005e2000800003f */
[----:B----4-:R-:W-:-:S04]  /*29550*/  LOP3.LUT R7, R7, 0x1f, RZ, 0xc0, !PT ;  /* 0x0000001f07077812 */ /* 0x010fc800078ec0ff */
[----:B------:R-:W-:-:S13]  /*29560*/  ISETP.NE.AND P0, PT, R7, RZ, PT ;  /* 0x000000ff0700720c */ /* 0x000fda0003f05270 */
[----:B--2---:R-:W-:Y:S05]  /*29570*/  @!P0 BRA `(.L_x_2662) ;  /* 0x0000000000048947 */ /* 0x004fea0003800000 */
[----:B------:R-:W-:Y:S01]  /*29580*/  BPT.TRAP 0x1 ;  /* 0x000000040000795c */ /* 0x000fe20000300000 */
.L_x_2662:
[----:B------:R-:W-:Y:S05]  /*29590*/  BSYNC B1 ;  /* 0x0000000000017941 */ /* 0x000fea0003800000 */
.L_x_2661:
[----:B------:R-:W4:Y:S04]  /*295a0*/  LDL R7, [R1+0x4] ;  /* 0x0000040001077983 */ /* 0x000f280000100800 */
[----:B--23--:R-:W4:Y:S01]  /*295b0*/  LDL R4, [R1+0x8] ;  /* 0x0000080001047983 */ /* 0x00cf220000100800 */
[----:B------:R-:W-:Y:S01]  /*295c0*/  R2UR UR10, R10 ;  /* 0x000000000a0a72ca */ /* 0x000fe200000e0000 */
[----:B------:R-:W-:Y:S01]  /*295d0*/  UIADD3 UR4, UP0, UR40, 0x370, URZ ;  /* 0x0000037028047890 */ /* 0x000fe2000ff1e03f */
[----:B------:R-:W-:Y:S01]  /*295e0*/  R2UR UR6, R8 ;  /* 0x00000000080672ca */ /* 0x000fe200000e0000 */
[----:B------:R-:W-:Y:S01]  /*295f0*/  VIADD R5, R5, 0x29830 ;  /* 0x0002983005057836 */ /* 0x000fe20000000000 */
[----:B------:R-:W-:Y:S01]  /*29600*/  R2UR UR7, R9 ;  /* 0x00000000090772ca */ /* 0x000fe200000e0000 */
[----:B------:R-:W-:Y:S01]  /*29610*/  UIADD3.X UR5, URZ, UR41, URZ, UP0, !UPT ;  /* 0x000000293f057290 */ /* 0x000fe200087fe43f */
[----:B------:R-:W-:Y:S01]  /*29620*/  PLOP3.LUT P0, PT, PT, PT, PT, 0x80, 0x0 ;  /* 0x000000000000781c */ /* 0x000fe20003f0f070 */
[----:B----4-:R-:W-:-:S04]  /*29630*/  IMAD R4, R4, 0x7800, R7 ;  /* 0x0000780004047824 */ /* 0x010fc800078e0207 */
[----:B------:R-:W-:-:S08]  /*29640*/  VIADD R7, R4, 0x1a400 ;  /* 0x0001a40004077836 */ /* 0x000fd00000000000 */
.L_x_2663:
        /* <DEDUP_REMOVED lines=11> */
[----:B------:R-:W-:Y:S01]  /*29700*/  R2UR UR6, R8 ;  /* 0x00000000080672ca */ /* 0x000fe200000e0000 */
[----:B------:R-:W-:Y:S01]  /*29710*/  VIADD R7, R4, 0x1cc00 ;  /* 0x0001cc0004077836 */ /* 0x000fe20000000000 */
[----:B------:R-:W-:Y:S01]  /*29720*/  R2UR UR7, R9 ;  /* 0x00000000090772ca */ /* 0x000fe200000e0000 */
[----:B------:R-:W-:Y:S01]  /*29730*/  UMOV UR10, 0x40 ;  /* 0x00000040000a7882 */ /* 0x000fe20000000000 */
[----:B------:R-:W-:-:S13]  /*29740*/  PLOP3.LUT P0, PT, PT, PT, PT, 0x80, 0x0 ;  /* 0x000000000000781c */ /* 0x000fda0003f0f070 */
.L_x_2664:
        /* <DEDUP_REMOVED lines=12> */
[----:B------:R-:W-:Y:S01]  /*29810*/  UMOV UR10, 0x80 ;  /* 0x00000080000a7882 */ /* 0x000fe20000000000 */
[----:B------:R-:W-:Y:S02]  /*29820*/  R2UR UR7, R9 ;  /* 0x00000000090772ca */ /* 0x000fe400000e0000 */
[----:B------:R-:W-:Y:S02]  /*29830*/  PLOP3.LUT P0, PT, PT, PT, PT, 0x80, 0x0 ;  /* 0x000000000000781c */ /* 0x000fe40003f0f070 */
[----:B------:R-:W-:-:S11]  /*29840*/  IADD3 R4, R4, 0x1f400, RZ ;  /* 0x0001f40004047810 */ /* 0x000fd60007ffe0ff */
.L_x_2665:
        /* <DEDUP_REMOVED lines=10> */
[----:B---3--:R-:W-:Y:S05]  /*298f0*/  @P0 BRA.U.ANY `(.L_x_2665) ;  /* 0xfffffffd00d40947 */ /* 0x008fea000393ffff */
.L_x_2652:
[----:B------:R-:W-:Y:S05]  /*29900*/  BSYNC B0 ;  /* 0x0000000000007941 */ /* 0x000fea0003800000 */
.L_x_2651:
[----:B------:R-:W-:-:S06]  /*29910*/  UISETP.NE.AND UP0, UPT, UR37, 0x3, UPT ;  /* 0x000000032500788c */ /* 0x000fcc000bf05270 */
[----:B------:R-:W-:-:S13]  /*29920*/  PLOP3.LUT P0, PT, PT, PT, UP0, 0x80, 0x0 ;  /* 0x000000000000781c */ /* 0x000fda0003f0f008 */
[----:B------:R-:W-:Y:S05]  /*29930*/  @!P0 BRA `(.L_x_2666) ;  /* 0x0000000000048947 */ /* 0x000fea0003800000 */
[----:B------:R-:W-:Y:S01]  /*29940*/  BPT.TRAP 0x1 ;  /* 0x000000040000795c */ /* 0x000fe20000300000 */
.L_x_2666:
        /* <DEDUP_REMOVED lines=9> */
.L_x_2808:
[----:B------:R-:W-:Y:S05]  /*299e0*/  BSYNC B0 ;  /* 0x0000000000007941 */ /* 0x000fea0003800000 */
.L_x_2667:
[----:B------:R-:W-:Y:S05]  /*299f0*/  @!P1 BRA `(.L_x_2669) ;  /* 0x0000000000049947 */ /* 0x000fea0003800000 */
[----:B------:R-:W-:Y:S01]  /*29a00*/  BPT.TRAP 0x1 ;  /* 0x000000040000795c */ /* 0x000fe20000300000 */
.L_x_2669:
[----:B------:R-:W-:Y:S01]  /*29a10*/  SHF.L.U32 R3, R3, 0x1f, RZ ;  /* 0x0000001f03037819 */ /* 0x000fe200000006ff */
[----:B------:R-:W-:-:S03]  /*29a20*/  IMAD R12, R0, 0x5000, RZ ;  /* 0x00005000000c7824 */ /* 0x000fc600078e02ff */
[----:B------:R-:W4:Y:S02]  /*29a30*/  SYNCS.PHASECHK.TRANS64.TRYWAIT P0, [R17+URZ+0x29860], R3 ;  /* 0x02986003110075a7 */ /* 0x000f24000800017f */
[----:B----4-:R-:W-:Y:S05]  /*29a40*/  @!P0 BRA `(.L_x_2670) ;  /* 0x0000004400d08947 */ /* 0x010fea0003800000 */
.L_x_2809:
[----:B------:R-:W5:Y:S04]  /*29a50*/  LDL R0, [R1+0x2c] ;  /* 0x00002c0001007983 */ /* 0x000f680000100800 */
[----:B------:R-:W3:Y:S04]  /*29a60*/  LDL R13, [R1+0x4] ;  /* 0x00000400010d7983 */ /* 0x000ee80000100800 */
[----:B------:R-:W4:Y:S01]  /*29a70*/  LDL R14, [R1+0x28] ;  /* 0x00002800010e7983 */ /* 0x000f220000100800 */
[----:B--2---:R-:W2:Y:S01]  /*29a80*/  S2R R9, SR_TID.X ;  /* 0x0000000000097919 */ /* 0x004ea20000002100 */
[----:B------:R-:W-:Y:S05]  /*29a90*/  WARPSYNC.ALL ;  /* 0x0000000000007948 */ /* 0x000fea0003800000 */
[----:B------:R-:W-:Y:S01]  /*29aa0*/  IMAD.MOV.U32 R15, RZ, RZ, 0x40 ;  /* 0x00000040ff0f7424 */ /* 0x000fe200078e00ff */
[----:B--2---:R-:W-:-:S04]  /*29ab0*/  LOP3.LUT P0, RZ, R9, 0x4, RZ, 0xc0, !PT ;  /* 0x0000000409ff7812 */ /* 0x004fc8000780c0ff */
[----:B------:R-:W-:Y:S02]  /*29ac0*/  SEL R15, R15, 0xffffffc0, !P0 ;  /* 0xffffffc00f0f7807 */ /* 0x000fe40004000000 */
[----:B-----5:R-:W-:-:S05]  /*29ad0*/  LOP3.LUT R0, R12, R0, RZ, 0xfc, !PT ;  /* 0x000000000c007212 */ /* 0x020fca00078efcff */
[----:B---3--:R-:W-:-:S05]  /*29ae0*/  IMAD.IADD R0, R13, 0x1, R0 ;  /* 0x000000010d007824 */ /* 0x008fca00078e0200 */
[----:B------:R-:W2:Y:S01]  /*29af0*/  LDSM.16.MT88.4 R4, [R0+0xa400] ;  /* 0x00a400000004783b */ /* 0x000ea20000004200 */
[----:B----4-:R-:W-:Y:S01]  /*29b00*/  IMAD.IADD R3, R15, 0x1, R0 ;  /* 0x000000010f037824 */ /* 0x010fe200078e0200 */
[----:B------:R-:W-:Y:S02]  /*29b10*/  LOP3.LUT R20, R12, R14, RZ, 0xfc, !PT ;  /* 0x0000000e0c147212 */ /* 0x000fe400078efcff */
[C-C-:B--2---:R-:W-:Y:S02]  /*29b20*/  PRMT R8, R4.reuse, 0x6420, R5.reuse ;  /* 0x0000642004087816 */ /* 0x144fe40000000005 */
[----:B------:R-:W-:Y:S02]  /*29b30*/  PRMT R9, R4, 0x7531, R5 ;  /* 0x0000753104097816 */ /* 0x000fe40000000005 */
[C-C-:B------:R-:W-:Y:S02]  /*29b40*/  PRMT R10, R6.reuse, 0x6420, R7.reuse ;  /* 0x00006420060a7816 */ /* 0x140fe40000000007 */
[----:B------:R-:W-:-:S02]  /*29b50*/  PRMT R11, R6, 0x7531, R7 ;  /* 0x00007531060b7816 */ /* 0x000fc40000000007 */
[----:B------:R-:W2:Y:S01]  /*29b60*/  LDSM.16.MT88.4 R4, [R3+0xa400] ;  /* 0x00a400000304783b */ /* 0x000ea20000004200 */
[----:B------:R-:W-:-:S05]  /*29b70*/  IADD3 R20, R13, R20, RZ ;  /* 0x000000140d147210 */ /* 0x000fca0007ffe0ff */
[----:B------:R2:W-:Y:S02]  /*29b80*/  STSM.16.M88.4 [R20+0x400], R8 ;  /* 0x0004000814007844 */ /* 0x0005e40000000200 */
[C-C-:B--2---:R-:W-:Y:S02]  /*29b90*/  PRMT R8, R4.reuse, 0x6420, R5.reuse ;  /* 0x0000642004087816 */ /* 0x144fe40000000005 */
[----:B------:R-:W-:Y:S02]  /*29ba0*/  PRMT R9, R4, 0x7531, R5 ;  /* 0x0000753104097816 */ /* 0x000fe40000000005 */
[C-C-:B------:R-:W-:Y:S02]  /*29bb0*/  PRMT R10, R6.reuse, 0x6420, R7.reuse ;  /* 0x00006420060a7816 */ /* 0x140fe40000000007 */
[----:B------:R-:W-:-:S05]  /*29bc0*/  PRMT R11, R6, 0x7531, R7 ;  /* 0x00007531060b7816 */ /* 0x000fca0000000007 */
[----:B------:R-:W-:Y:S04]  /*29bd0*/  STSM.16.M88.4 [R20+0xc00], R8 ;  /* 0x000c000814007844 */ /* 0x000fe80000000200 */
[----:B------:R-:W2:Y:S02]  /*29be0*/  LDSM.16.MT88.4 R4, [R0+0xb400] ;  /* 0x00b400000004783b */ /* 0x000ea40000004200 */
[C-C-:B--2---:R-:W-:Y:S02]  /*29bf0*/  PRMT R12, R4.reuse, 0x6420, R5.reuse ;  /* 0x00006420040c7816 */ /* 0x144fe40000000005 */
[----:B------:R-:W-:Y:S02]  /*29c00*/  PRMT R13, R4, 0x7531, R5 ;  /* 0x00007531040d7816 */ /* 0x000fe40000000005 */
[----:B------:R-:W-:-:S02]  /*29c10*/  PRMT R14, R6, 0x6420, R7 ;  /* 0x00006420060e7816 */ /* 0x000fc40000000007 */
[----:B------:R-:W-:Y:S02]  /*29c20*/  PRMT R15, R6, 0x7531, R7 ;  /* 0x00007531060f7816 */ /* 0x000fe40000000007 */
[----:B------:R-:W2:Y:S04]  /*29c30*/  LDSM.16.MT88.4 R4, [R3+0xb400] ;  /* 0x00b400000304783b */ /* 0x000ea80000004200 */
[----:B------:R-:W-:Y:S01]  /*29c40*/  STSM.16.M88.4 [R20+0x1400], R12 ;  /* 0x0014000c14007844 */ /* 0x000fe20000000200 */
[C-C-:B--2---:R-:W-:Y:S02]  /*29c50*/  PRMT R8, R4.reuse, 0x6420, R5.reuse ;  /* 0x0000642004087816 */ /* 0x144fe40000000005 */
[----:B------:R-:W-:Y:S02]  /*29c60*/  PRMT R9, R4, 0x7531, R5 ;  /* 0x0000753104097816 */ /* 0x000fe40000000005 */
[----:B------:R-:W-:-:S02]  /*29c70*/  PRMT R10, R6, 0x6420, R7 ;  /* 0x00006420060a7816 */ /* 0x000fc40000000007 */
        /* <DEDUP_REMOVED lines=32> */
[----:B------:R3:W-:Y:S01]  /*29e80*/  STSM.16.M88.4 [R20+0x4400], R12 ;  /* 0x0044000c14007844 */ /* 0x0007e20000000200 */
[C-C-:B--2---:R-:W-:Y:S02]  /*29e90*/  PRMT R8, R4.reuse, 0x6420, R5.reuse ;  /* 0x0000642004087816 */ /* 0x144fe40000000005 */
        /* <DEDUP_REMOVED lines=12> */
.L_x_2671:
[----:B------:R-:W4:Y:S01]  /*29f60*/  S2R R0, SR_TID.X ;  /* 0x0000000000007919 */ /* 0x000f220000002100 */
[----:B--2---:R2:W-:Y:S01]  /*29f70*/  SYNCS.ARRIVE.TRANS64.A1T0 RZ, [R17+URZ+0x29850], RZ ;  /* 0x029850ff11ff79a7 */ /* 0x0045e2000810003f */
[----:B------:R0:W5:Y:S01]  /*29f80*/  LDL R3, [R1+0x14] ;  /* 0x0000140001037983 */ /* 0x0001620000100800 */
[----:B----4-:R-:W-:Y:S01]  /*29f90*/  LOP3.LUT R0, R0, 0x7f, RZ, 0xc0, !PT ;  /* 0x0000007f00007812 */ /* 0x010fe200078ec0ff */
[----:B------:R-:W-:Y:S03]  /*29fa0*/  BAR.SYNC.DEFER_BLOCKING 0x2, 0x80 ;  /* 0x0082000000007b1d */ /* 0x000fe60000010000 */
[----:B------:R-:W-:-:S03]  /*29fb0*/  ISETP.NE.AND P0, PT, R0, RZ, PT ;  /* 0x000000ff0000720c */ /* 0x000fc60003f05270 */
[----:B------:R0:W5:Y:S10]  /*29fc0*/  LDL R0, [R1+0x8] ;  /* 0x0000080001007983 */ /* 0x0001740000100800 */
[----:B--2---:R-:W-:-:S05]  /*29fd0*/  @!P0 VIADD R17, R17, 0x29880 ;  /* 0x0002988011118836 */ /* 0x004fca0000000000 */
[----:B------:R-:W-:-:S04]  /*29fe0*/  @!P0 PRMT R17, RZ, 0x654, R17 ;  /* 0x00000654ff118816 */ /* 0x000fc80000000011 */
[----:B------:R0:W-:Y:S01]  /*29ff0*/  @!P0 SYNCS.ARRIVE.TRANS64.RED.A1T0 RZ, [R17+URZ], RZ ;  /* 0x000000ff11ff89a7 */ /* 0x0001e2000810043f */
[C---:B------:R-:W-:Y:S01]  /*2a000*/  ISETP.GT.AND P0, PT, R2.reuse, RZ, PT ;  /* 0x000000ff0200720c */ /* 0x040fe20003f04270 */
[----:B------:R-:W-:-:S12]  /*2a010*/  VIADD R2, R2, 0xffffffff ;  /* 0xffffffff02027836 */ /* 0x000fd80000000000 */
[----:B0-----:R-:W-:Y:S05]  /*2a020*/  @P0 BRA `(.L_x_2672) ;  /* 0xffffffec00d40947 */ /* 0x001fea000383ffff */
.L_x_2650:
[----:B--2---:R-:W0:Y:S01]  /*2a030*/  S2R R4, SR_TID.X ;  /* 0x0000000000047919 */ /* 0x004e220000002100 */
[----:B------:R-:W-:Y:S01]  /*2a040*/  BSSY B0, `(.L_x_2673) ;  /* 0x0000010000007945 */ /* 0x000fe20003800000 */
[----:B0-----:R-:W-:-:S04]  /*2a050*/  LOP3.LUT R4, R4, 0x7f, RZ, 0xc0, !PT ;  /* 0x0000007f04047812 */ /* 0x001fc800078ec0ff */
[----:B------:R-:W-:-:S13]  /*2a060*/  ISETP.NE.AND P0, PT, R4, RZ, PT ;  /* 0x000000ff0400720c */ /* 0x000fda0003f05270 */
[----:B------:R-:W-:Y:S05]  /*2a070*/  @P0 BRA `(.L_x_2674) ;  /* 0x0000000000300947 */ /* 0x000fea0003800000 */
[----:B------:R-:W0:Y:S01]  /*2a080*/  S2R R2, SR_LANEID ;  /* 0x0000000000027919 */ /* 0x000e220000000000 */
[----:B------:R-:W-:Y:S01]  /*2a090*/  VOTEU.ANY UR4, UPT, PT ;  /* 0x0000000000047886 */ /* 0x000fe200038e0100 */
[----:B------:R-:W2:Y:S01]  /*2a0a0*/  LDC.64 R4, c[0x0][0xc60] ;  /* 0x00031800ff047b82 */ /* 0x000ea20000000a00 */
[----:B-----5:R-:W0:Y:S02]  /*2a0b0*/  FLO.U32 R0, UR4 ;  /* 0x0000000400007d00 */ /* 0x020e2400080e0000 */
[----:B0-----:R-:W-:-:S06]  /*2a0c0*/  ISETP.EQ.U32.AND P1, PT, R0, R2, PT ;  /* 0x000000020000720c */ /* 0x001fcc0003f22070 */
[----:B------:R-:W2:Y:S07]  /*2a0d0*/  POPC R2, UR4 ;  /* 0x0000000400027d09 */ /* 0x000eae0008000000 */
[----:B--2---:R-:W2:Y:S04]  /*2a0e0*/  @P1 ATOMG.E.ADD.STRONG.GPU PT, R2, desc[UR54][R4.64], R2 ;  /* 0x00000002040219a8 */ /* 0x004ea800081ee1f6 */
[----:B--2---:R0:W2:Y:S02]  /*2a0f0*/  SHFL.IDX PT, R2, R2, R0, 0x1f ;  /* 0x00001f0002027589 */ /* 0x0040a400000e0000 */
[----:B0-----:R-:W0:Y:S02]  /*2a100*/  S2R R0, SR_LTMASK ;  /* 0x0000000000007919 */ /* 0x001e240000003900 */
[----:B0-----:R-:W-:-:S06]  /*2a110*/  LOP3.LUT R0, R0, UR4, RZ, 0xc0, !PT ;  /* 0x0000000400007c12 */ /* 0x001fcc000f8ec0ff */
[----:B------:R-:W2:Y:S02]  /*2a120*/  POPC R0, R0 ;  /* 0x0000000000007309 */ /* 0x000ea40000000000 */
[----:B--2---:R-:W-:-:S07]  /*2a130*/  IADD3 R16, R2, UR38, R0 ;  /* 0x0000002602107c10 */ /* 0x004fce000fffe000 */
.L_x_2674:
[----:B------:R-:W-:Y:S05]  /*2a140*/  BSYNC B0 ;  /* 0x0000000000007941 */ /* 0x000fea0003800000 */
.L_x_2673:
[----:B------:R-:W-:-:S06]  /*2a150*/  UISETP.NE.AND UP0, UPT, UR37, 0x3, UPT ;  /* 0x000000032500788c */ /* 0x000fcc000bf05270 */
[----:B------:R-:W-:-:S13]  /*2a160*/  PLOP3.LUT P1, PT, PT, PT, UP0, 0x80, 0x0 ;  /* 0x000000000000781c */ /* 0x000fda0003f2f008 */
[----:B------:R-:W-:Y:S05]  /*2a170*/  @!P1 BRA `(.L_x_2675) ;  /* 0x0000000000049947 */ /* 0x000fea0003800000 */
[----:B------:R-:W-:Y:S01]  /*2a180*/  BPT.TRAP 0x1 ;  /* 0x000000040000795c */ /* 0x000fe20000300000 */
.L_x_2675:
[----:B------:R-:W2:Y:S04]  /*2a190*/  LDL R4, [R1+0x14] ;  /* 0x0000140001047983 */ /* 0x000ea80000100800 */
[----:B-----5:R-:W4:Y:S04]  /*2a1a0*/  LDL R3, [R1+0x4] ;  /* 0x0000040001037983 */ /* 0x020f280000100800 */
[----:B------:R-:W4:Y:S01]  /*2a1b0*/  LDL R2, [R1+0x8] ;  /* 0x0000080001027983 */ /* 0x000f220000100800 */
[----:B------:R-:W-:Y:S01]  /*2a1c0*/  IMAD.U32 R0, RZ, RZ, UR39 ;  /* 0x00000027ff007e24 */ /* 0x000fe2000f8e00ff */
[----:B------:R-:W-:Y:S04]  /*2a1d0*/  BSSY B0, `(.L_x_2676) ;  /* 0x0000007000007945 */ /* 0x000fe80003800000 */
[----:B------:R-:W-:-:S02]  /*2a1e0*/  ISETP.NE.AND P2, PT, R0, 0x3, PT ;  /* 0x000000030000780c */ /* 0x000fc40003f45270 */
[----:B--2---:R-:W-:-:S04]  /*2a1f0*/  LOP3.LUT R0, R4, 0x1, RZ, 0x3c, !PT ;  /* 0x0000000104007812 */ /* 0x004fc800078e3cff */
[----:B------:R-:W-:Y:S01]  /*2a200*/  SHF.L.U32 R0, R0, 0x1f, RZ ;  /* 0x0000001f00007819 */ /* 0x000fe200000006ff */
[----:B----4-:R-:W-:-:S04]  /*2a210*/  IMAD R17, R2, 0x8, R3 ;  /* 0x0000000802117824 */ /* 0x010fc800078e0203 */
[----:B------:R-:W0:Y:S02]  /*2a220*/  SYNCS.PHASECHK.TRANS64.TRYWAIT P1, [R17+URZ+0x29870], R0 ;  /* 0x02987000110075a7 */ /* 0x000e24000802017f */
[----:B0-----:R-:W-:Y:S05]  /*2a230*/  @!P1 BRA `(.L_x_2677) ;  /* 0x0000003c00e89947 */ /* 0x001fea0003800000 */
.L_x_2810:
[----:B------:R-:W-:Y:S05]  /*2a240*/  BSYNC B0 ;  /* 0x0000000000007941 */ /* 0x000fea0003800000 */
.L_x_2676:
[----:B------:R-:W-:Y:S05]  /*2a250*/  @!P2 BRA `(.L_x_2678) ;  /* 0x000000000004a947 */ /* 0x000fea0003800000 */
[----:B------:R-:W-:Y:S01]  /*2a260*/  BPT.TRAP 0x1 ;  /* 0x000000040000795c */ /* 0x000fe20000300000 */
.L_x_2678:
[----:B0-----:R-:W2:Y:S02]  /*2a270*/  LDL R0, [R1+0x14] ;  /* 0x0000140001007983 */ /* 0x001ea40000100800 */
[----:B--2---:R-:W-:-:S04]  /*2a280*/  SHF.L.U32 R0, R0, 0x1f, RZ ;  /* 0x0000001f00007819 */ /* 0x004fc800000006ff */
[----:B------:R-:W0:Y:S02]  /*2a290*/  SYNCS.PHASECHK.TRANS64.TRYWAIT P1, [R17+URZ+0x29860], R0 ;  /* 0x02986000110075a7 */ /* 0x000e24000802017f */
[----:B0-----:R-:W-:Y:S05]  /*2a2a0*/  @!P1 BRA `(.L_x_2679) ;  /* 0x0000003c00e09947 */ /* 0x001fea0003800000 */
.L_x_2811:
[----:B------:R-:W0:Y:S04]  /*2a2b0*/  LDL R18, [R1+0x8] ;  /* 0x0000080001127983 */ /* 0x000e280000100800 */
[----:B------:R-:W2:Y:S04]  /*2a2c0*/  LDL R2, [R1+0x2c] ;  /* 0x00002c0001027983 */ /* 0x000ea80000100800 */
[----:B---3--:R-:W3:Y:S04]  /*2a2d0*/  LDL R12, [R1+0x4] ;  /* 0x00000400010c7983 */ /* 0x008ee80000100800 */
[----:B------:R-:W4:Y:S01]  /*2a2e0*/  LDL R13, [R1+0x28] ;  /* 0x00002800010d7983 */ /* 0x000f220000100800 */
[----:B------:R-:W5:Y:S01]  /*2a2f0*/  S2R R3, SR_TID.X ;  /* 0x0000000000037919 */ /* 0x000f620000002100 */
[----:B------:R-:W-:Y:S05]  /*2a300*/  WARPSYNC.ALL ;  /* 0x0000000000007948 */ /* 0x000fea0003800000 */
[----:B-----5:R-:W-:-:S02]  /*2a310*/  LOP3.LUT P1, RZ, R3, 0x4, RZ, 0xc0, !PT ;  /* 0x0000000403ff7812 */ /* 0x020fc4000782c0ff */
[----:B------:R-:W-:-:S04]  /*2a320*/  MOV R3, 0x40 ;  /* 0x0000004000037802 */ /* 0x000fc80000000f00 */
[----:B------:R-:W-:Y:S01]  /*2a330*/  SEL R3, R3, 0xffffffc0, !P1 ;  /* 0xffffffc003037807 */ /* 0x000fe20004800000 */
[----:B0-----:R-:W-:-:S05]  /*2a340*/  IMAD R0, R18, 0x5000, RZ ;  /* 0x0000500012007824 */ /* 0x001fca00078e02ff */
[----:B--2---:R-:W-:-:S05]  /*2a350*/  LOP3.LUT R2, R0, R2, RZ, 0xfc, !PT ;  /* 0x0000000200027212 */ /* 0x004fca00078efcff */
[----:B---3--:R-:W-:-:S05]  /*2a360*/  IMAD.IADD R2, R12, 0x1, R2 ;  /* 0x000000010c027824 */ /* 0x008fca00078e0202 */
[----:B------:R-:W0:Y:S01]  /*2a370*/  LDSM.16.MT88.4 R4, [R2+0xa400] ;  /* 0x00a400000204783b */ /* 0x000e220000004200 */
[----:B------:R-:W-:Y:S01]  /*2a380*/  IMAD.IADD R3, R3, 0x1, R2 ;  /* 0x0000000103037824 */ /* 0x000fe200078e0202 */
[----:B----4-:R-:W-:Y:S02]  /*2a390*/  LOP3.LUT R0, R0, R13, RZ, 0xfc, !PT ;  /* 0x0000000d00007212 */ /* 0x010fe400078efcff */
        /* <DEDUP_REMOVED lines=68> */
.L_x_2680:
[----:B------:R-:W3:Y:S01]  /*2a7e0*/  LDL.LU R3, [R1+0x14] ;  /* 0x0000140001037983 */ /* 0x000ee20000300800 */
[----:B0-----:R0:W-:Y:S01]  /*2a7f0*/  SYNCS.ARRIVE.TRANS64.A1T0 RZ, [R17+URZ+0x29850], RZ ;  /* 0x029850ff11ff79a7 */ /* 0x0011e2000810003f */
[----:B--2---:R-:W-:Y:S02]  /*2a800*/  VIADD R0, R18, 0x1 ;  /* 0x0000000112007836 */ /* 0x004fe40000000000 */
        /* <DEDUP_REMOVED lines=10> */
.L_x_2625:
[----:B0-----:R-:W2:Y:S02]  /*2a8b0*/  LDL R0, [R1+0x10] ;  /* 0x0000100001007983 */ /* 0x001ea40000100800 */
[----:B--2---:R-:W-:-:S13]  /*2a8c0*/  LOP3.LUT P0, RZ, R0, 0x2, RZ, 0xc0, !PT ;  /* 0x0000000200ff7812 */ /* 0x004fda000780c0ff */
[----:B------:R-:W-:Y:S05]  /*2a8d0*/  @!P0 BRA `(.L_x_2681) ;  /* 0x0000000000288947 */ /* 0x000fea0003800000 */
[----:B------:R-:W-:Y:S05]  /*2a8e0*/  WARPSYNC.ALL ;  /* 0x0000000000007948 */ /* 0x000fea0003800000 */
[----:B------:R-:W0:Y:S08]  /*2a8f0*/  S2UR UR5, SR_CgaCtaId ;  /* 0x00000000000579c3 */ /* 0x000e300000008800 */
[----:B------:R-:W-:Y:S06]  /*2a900*/  BAR.SYNC.DEFER_BLOCKING 0x5, 0x180 ;  /* 0x0146000000007b1d */ /* 0x000fec0000010000 */
[----:B------:R-:W-:-:S02]  /*2a910*/  UMOV UR4, 0x400 ;  /* 0x0000040000047882 */ /* 0x000fc40000000000 */
[----:B0-----:R-:W-:-:S06]  /*2a920*/  ULEA UR4, UR5, UR4, 0x18 ;  /* 0x0000000405047291 */ /* 0x001fcc000f8ec03f */
[----:B------:R-:W-:-:S05]  /*2a930*/  IMAD.U32 R0, RZ, RZ, UR4 ;  /* 0x00000004ff007e24 */ /* 0x000fca000f8e00ff */
[----:B------:R3:W4:Y:S04]  /*2a940*/  LDS.128 R16, [R0+0x298d0] ;  /* 0x0298d00000107984 */ /* 0x0007280000000c00 */
[----:B------:R3:W-:Y:S01]  /*2a950*/  STL [R1+0x4], R0 ;  /* 0x0000040001007387 */ /* 0x0007e20000100800 */
[----:B------:R-:W-:Y:S06]  /*2a960*/  BAR.ARV 0x4, 0x180 ;  /* 0x0106000000007b1d */ /* 0x000fec0000002000 */
[----:B------:R-:W-:Y:S05]  /*2a970*/  BRA `(.L_x_2682) ;  /* 0x0000000800dc7947 */ /* 0x000fea0003800000 */
.L_x_2681:
[----:B------:R-:W0:Y:S01]  /*2a980*/  S2R R0, SR_TID.X ;  /* 0x0000000000007919 */ /* 0x000e220000002100 */
[----:B------:R-:W-:Y:S01]  /*2a990*/  UMOV UR4, 0xffffffff ;  /* 0xffffffff00047882 */ /* 0x000fe20000000000 */
[----:B0-----:R-:W-:-:S04]  /*2a9a0*/  LOP3.LUT R7, R0, 0x1f, RZ, 0xc0, !PT ;  /* 0x0000001f00077812 */ /* 0x001fc800078ec0ff */
[----:B------:R-:W-:Y:S01]  /*2a9b0*/  ISETP.NE.AND P0, PT, R7, 0x1f, PT ;  /* 0x0000001f0700780c */ /* 0x000fe20003f05270 */
[----:B------:R-:W-:-:S12]  /*2a9c0*/  BRA.DIV UR4, `(.L_x_2683) ;  /* 0x0000003a042c7947 */ /* 0x000fd8000b800000 */
[----:B------:R-:W-:Y:S01]  /*2a9d0*/  IADD3 R0, R19, R7, RZ ;  /* 0x0000000713007210 */ /* 0x000fe20007ffe0ff */
[----:B------:R-:W-:-:S03]  /*2a9e0*/  ULDC UR4, c[0x0][0xc3c] ;  /* 0x00030f0000047ab9 */ /* 0x000fc60000000800 */
[----:B------:R-:W-:-:S13]  /*2a9f0*/  ISETP.GE.OR P1, PT, R0, UR4, !P0 ;  /* 0x0000000400007c0c */ /* 0x000fda000c726670 */
[----:B------:R-:W0:Y:S02]  /*2aa00*/  @!P1 LDC.64 R2, c[0x0][0xc80] ;  /* 0x00032000ff029b82 */ /* 0x000e240000000a00 */
[----:B0-----:R-:W-:-:S06]  /*2aa10*/  @!P1 IMAD.WIDE R2, R0, 0x4, R2 ;  /* 0x0000000400029825 */ /* 0x001fcc00078e0202 */
[----:B------:R0:W2:Y:S01]  /*2aa20*/  @!P1 LDG.E R3, desc[UR54][R2.64] ;  /* 0x0000003602039981 */ /* 0x0000a2000c1e1900 */
[C---:B------:R-:W-:Y:S02]  /*2aa30*/  ISETP.GE.U32.AND P2, PT, R7.reuse, 0x2, PT ;  /* 0x000000020700780c */ /* 0x040fe40003f46070 */
[C---:B------:R-:W-:Y:S01]  /*2aa40*/  ISETP.GE.U32.AND P3, PT, R7.reuse, 0x4, PT ;  /* 0x000000040700780c */ /* 0x040fe20003f66070 */
[----:B------:R-:W-:Y:S01]  /*2aa50*/  SHFL.IDX PT, R0, R16, RZ, 0x1f ;  /* 0x00001fff10007589 */ /* 0x000fe200000e0000 */
[C---:B------:R-:W-:Y:S02]  /*2aa60*/  ISETP.GE.U32.AND P4, PT, R7.reuse, 0x8, PT ;  /* 0x000000080700780c */ /* 0x040fe40003f86070 */
[C---:B------:R-:W-:Y:S01]  /*2aa70*/  ISETP.GE.U32.AND P5, PT, R7.reuse, 0x10, PT ;  /* 0x000000100700780c */ /* 0x040fe20003fa6070 */
[----:B------:R-:W-:Y:S01]  /*2aa80*/  SHFL.IDX PT, R5, R16, 0x1, 0x1f ;  /* 0x00201f0010057f89 */ /* 0x000fe200000e0000 */
[----:B0-----:R-:W-:Y:S02]  /*2aa90*/  IMAD.MOV.U32 R2, RZ, RZ, RZ ;  /* 0x000000ffff027224 */ /* 0x001fe400078e00ff */
[----:B--2---:R-:W-:Y:S01]  /*2aaa0*/  @!P1 IMAD.MOV.U32 R2, RZ, RZ, R3 ;  /* 0x000000ffff029224 */ /* 0x004fe200078e0003 */
[----:B------:R-:W-:-:S04]  /*2aab0*/  ISETP.NE.AND P1, PT, R7, RZ, PT ;  /* 0x000000ff0700720c */ /* 0x000fc80003f25270 */
        /* <DEDUP_REMOVED lines=15> */
[----:B------:R0:W2:Y:S02]  /*2abb0*/  SHFL.IDX PT, R8, R6, 0x1f, 0x1f ;  /* 0x03e01f0006087f89 */ /* 0x0000a400000e0000 */
.L_x_2821:
[----:B------:R-:W-:Y:S02]  /*2abc0*/  ULDC UR4, c[0x0][0xc38] ;  /* 0x00030e0000047ab9 */ /* 0x000fe40000000800 */
[----:B------:R-:W-:-:S04]  /*2abd0*/  IMAD.U32 R4, RZ, RZ, UR4 ;  /* 0x00000004ff047e24 */ /* 0x000fc8000f8e00ff */
[----:B--2---:R-:W-:-:S04]  /*2abe0*/  IMAD R8, R8, R4, RZ ;  /* 0x0000000408087224 */ /* 0x004fc800078e02ff */
[----:B------:R-:W-:-:S05]  /*2abf0*/  IMAD.IADD R5, R5, 0x1, R8 ;  /* 0x0000000105057824 */ /* 0x000fca00078e0208 */
[----:B------:R-:W-:-:S13]  /*2ac00*/  ISETP.GT.AND P6, PT, R5, R0, PT ;  /* 0x000000000500720c */ /* 0x000fda0003fc4270 */
[----:B------:R-:W-:Y:S05]  /*2ac10*/  @P6 BRA `(.L_x_2684) ;  /* 0x00000000009c6947 */ /* 0x000fea0003800000 */
.L_x_2689:
        /* <DEDUP_REMOVED lines=8> */
[----:B------:R-:W-:Y:S02]  /*2aca0*/  ISETP.GE.OR P6, PT, R4, R2, !P0 ;  /* 0x000000020400720c */ /* 0x000fe400047c6670 */
[----:B------:R-:W-:-:S11]  /*2acb0*/  MOV R2, RZ ;  /* 0x000000ff00027202 */ /* 0x000fd60000000f00 */
[----:B------:R-:W-:Y:S05]  /*2acc0*/  @P6 BRA `(.L_x_2687) ;  /* 0x00000000000c6947 */ /* 0x000fea0003800000 */
[----:B------:R-:W2:Y:S02]  /*2acd0*/  LDC.64 R2, c[0x0][0xc80] ;  /* 0x00032000ff027b82 */ /* 0x000ea40000000a00 */
[----:B--2---:R-:W-:-:S06]  /*2ace0*/  IMAD.WIDE R2, R4, 0x4, R2 ;  /* 0x0000000404027825 */ /* 0x004fcc00078e0202 */
[----:B------:R2:W5:Y:S02]  /*2acf0*/  LDG.E R2, desc[UR54][R2.64] ;  /* 0x0000003602027981 */ /* 0x000564000c1e1900 */
.L_x_2687:
[----:B------:R-:W-:Y:S05]  /*2ad00*/  BSYNC B0 ;  /* 0x0000000000007941 */ /* 0x000fea0003800000 */
.L_x_2686:
        /* <DEDUP_REMOVED lines=16> */
[----:B0-----:R-:W-:-:S05]  /*2ae10*/  IMAD.IADD R6, R3, 0x1, R4 ;  /* 0x0000000103067824 */ /* 0x001fca00078e0204 */
[----:B------:R0:W2:Y:S02]  /*2ae20*/  SHFL.IDX PT, R8, R6, 0x1f, 0x1f ;  /* 0x03e01f0006087f89 */ /* 0x0000a400000e0000 */
.L_x_2829:
[----:B------:R-:W-:Y:S02]  /*2ae30*/  ULDC UR4, c[0x0][0xc38] ;  /* 0x00030e0000047ab9 */ /* 0x000fe40000000800 */
[----:B------:R-:W-:-:S05]  /*2ae40*/  MOV R4, UR4 ;  /* 0x0000000400047c02 */ /* 0x000fca0008000f00 */
[----:B--2---:R-:W-:-:S04]  /*2ae50*/  IMAD R8, R8, R4, RZ ;  /* 0x0000000408087224 */ /* 0x004fc800078e02ff */
[----:B------:R-:W-:-:S05]  /*2ae60*/  IMAD.IADD R5, R8, 0x1, R5 ;  /* 0x0000000108057824 */ /* 0x000fca00078e0205 */
[----:B------:R-:W-:-:S13]  /*2ae70*/  ISETP.GT.AND P6, PT, R5, R0, PT ;  /* 0x000000000500720c */ /* 0x000fda0003fc4270 */
[----:B------:R-:W-:Y:S05]  /*2ae80*/  @!P6 BRA `(.L_x_2689) ;  /* 0xfffffffc0064e947 */ /* 0x000fea000383ffff */
.L_x_2684:
        /* <DEDUP_REMOVED lines=8> */
.L_x_2833:
[----:B------:R-:W-:Y:S01]  /*2af10*/  ISETP.NE.AND P0, PT, R3, RZ, PT ;  /* 0x000000ff0300720c */ /* 0x000fe20003f05270 */
[----:B------:R-:W-:-:S12]  /*2af20*/  IMAD.MOV.U32 R16, RZ, RZ, RZ ;  /* 0x000000ffff107224 */ /* 0x000fd800078e00ff */
[----:B------:R-:W-:Y:S05]  /*2af30*/  @!P0 BRA `(.L_x_2691) ;  /* 0x0000000000148947 */ /* 0x000fea0003800000 */
[----:B------:R-:W-:Y:S01]  /*2af40*/  UMOV UR4, 0xffffffff ;  /* 0xffffffff00047882 */ /* 0x000fe20000000000 */
[----:B------:R-:W-:Y:S02]  /*2af50*/  VIADD R12, R5, 0xffffffff ;  /* 0xffffffff050c7836 */ /* 0x000fe40000000000 */
[----:B------:R-:W-:Y:S05]  /*2af60*/  BRA.DIV UR4, `(.L_x_2692) ;  /* 0x0000003e04207947 */ /* 0x000fea000b800000 */
[----:B0-----:R0:W4:Y:S02]  /*2af70*/  SHFL.IDX PT, R6, R6, R12, 0x1f ;  /* 0x00001f0c06067589 */ /* 0x00112400000e0000 */
.L_x_2836:
[----:B----4-:R-:W-:-:S07]  /*2af80*/  IMAD.MOV.U32 R16, RZ, RZ, R6 ;  /* 0x000000ffff107224 */ /* 0x010fce00078e0006 */
.L_x_2691:
[----:B0-----:R-:W0:Y:S01]  /*2af90*/  LDC.64 R6, c[0x0][0xc90] ;  /* 0x00032400ff067b82 */ /* 0x001e220000000a00 */
[----:B------:R-:W-:-:S05]  /*2afa0*/  IADD3 R19, R5, R19, RZ ;  /* 0x0000001305137210 */ /* 0x000fca0007ffe0ff */
[----:B0-----:R-:W-:-:S06]  /*2afb0*/  IMAD.WIDE R6, R19, 0x4, R6 ;  /* 0x0000000413067825 */ /* 0x001fcc00078e0206 */
[----:B------:R-:W2:Y:S01]  /*2afc0*/  LDG.E R6, desc[UR54][R6.64] ;  /* 0x0000003606067981 */ /* 0x000ea2000c1e1900 */
[----:B------:R-:W-:-:S04]  /*2afd0*/  IMAD R16, R16, R4, R8 ;  /* 0x0000000410107224 */ /* 0x000fc800078e0208 */
[----:B------:R-:W-:Y:S02]  /*2afe0*/  IMAD.IADD R0, R0, 0x1, -R16 ;  /* 0x0000000100007824 */ /* 0x000fe400078e0a10 */
[----:B--23--:R-:W-:-:S05]  /*2aff0*/  IMAD R5, R17, R6, RZ ;  /* 0x0000000611057224 */ /* 0x00cfca00078e02ff */
[----:B------:R-:W-:-:S04]  /*2b000*/  IABS R7, R5 ;  /* 0x0000000500077213 */ /* 0x000fc80000000000 */
        /* <DEDUP_REMOVED lines=30> */
[----:B------:R-:W0:Y:S08]  /*2b1f0*/  I2F.RP R3, R6 ;  /* 0x0000000600037306 */ /* 0x000e300000209400 */
[----:B0-----:R-:W0:Y:S02]  /*2b200*/  MUFU.RCP R3, R3 ;  /* 0x0000000300037308 */ /* 0x001e240000001000 */
[----:B0-----:R-:W-:-:S06]  /*2b210*/  IADD3 R3, R3, 0xffffffe, RZ ;  /* 0x0ffffffe03037810 */ /* 0x001fcc0007ffe0ff */
        /* <DEDUP_REMOVED lines=11> */
[----:B------:R-:W-:Y:S01]  /*2b2d0*/  @!P1 IMAD.IADD R3, R3, 0x1, -R6 ;  /* 0x0000000103039824 */ /* 0x000fe200078e0a06 */
[----:B------:R-:W-:Y:S02]  /*2b2e0*/  @!P1 IADD3 R2, R2, 0x1, RZ ;  /* 0x0000000102029810 */ /* 0x000fe40007ffe0ff */
        /* <DEDUP_REMOVED lines=13> */
.L_x_2685:
[----:B------:R-:W-:Y:S01]  /*2b3c0*/  UMOV UR4, URZ ;  /* 0x0000003f00047c82 */ /* 0x000fe20008000000 */
[----:B------:R-:W-:Y:S01]  /*2b3d0*/  UMOV UR5, URZ ;  /* 0x0000003f00057c82 */ /* 0x000fe20008000000 */
[----:B------:R-:W-:Y:S01]  /*2b3e0*/  ULDC UR6, c[0x0][0xc3c] ;  /* 0x00030f0000067ab9 */ /* 0x000fe20000000800 */
[----:B------:R-:W-:Y:S01]  /*2b3f0*/  MOV R16, R0 ;  /* 0x0000000000107202 */ /* 0x000fe20000000f00 */
[----:B------:R-:W-:Y:S02]  /*2b400*/  IMAD.U32 R17, RZ, RZ, UR4 ;  /* 0x00000004ff117e24 */ /* 0x000fe4000f8e00ff */
[----:B------:R-:W-:Y:S02]  /*2b410*/  IMAD.U32 R18, RZ, RZ, UR5 ;  /* 0x00000005ff127e24 */ /* 0x000fe4000f8e00ff */
[----:B------:R-:W-:-:S07]  /*2b420*/  IMAD.U32 R19, RZ, RZ, UR6 ;  /* 0x00000006ff137e24 */ /* 0x000fce000f8e00ff */
.L_x_2693:
        /* <DEDUP_REMOVED lines=12> */
.L_x_2682:
[----:B------:R-:W-:Y:S02]  /*2b4f0*/  ULDC UR4, c[0x0][0xc3c] ;  /* 0x00030f0000047ab9 */ /* 0x000fe40000000800 */
[----:B----4-:R-:W-:-:S13]  /*2b500*/  ISETP.GE.AND P0, PT, R19, UR4, PT ;  /* 0x0000000413007c0c */ /* 0x010fda000bf06270 */
[----:B------:R-:W-:Y:S05]  /*2b510*/  @!P0 BRA `(.L_x_2694) ;  /* 0xffffffa400308947 */ /* 0x000fea000383ffff */
[----:B------:R-:W-:Y:S05]  /*2b520*/  BSYNC B7 ;  /* 0x0000000000077941 */ /* 0x000fea0003800000 */
.L_x_2584:
        /* <DEDUP_REMOVED lines=12> */
.L_x_2837:
[----:B------:R-:W-:Y:S05]  /*2b5f0*/  BSYNC B0 ;  /* 0x0000000000007941 */ /* 0x000fea0003800000 */
.L_x_2695:
[----:B------:R-:W-:-:S03]  /*2b600*/  UMOV UR4, 0xffffffff ;  /* 0xffffffff00047882 */ /* 0x000fc60000000000 */
[----:B------:R-:W-:Y:S05]  /*2b610*/  BRA.DIV UR4, `(.L_x_2697) ;  /* 0x0000003604b07947 */ /* 0x000fea000b800000 */
[----:B------:R-:W2:Y:S02]  /*2b620*/  S2R R2, SR_TID.X ;  /* 0x0000000000027919 */ /* 0x000ea40000002100 */
[----:B--2---:R-:W-:-:S04]  /*2b630*/  SHF.R.U32.HI R2, RZ, 0x5, R2 ;  /* 0x00000005ff027819 */ /* 0x004fc80000011602 */
[----:B------:R-:W-:-:S05]  /*2b640*/  LOP3.LUT R2, R2, 0x3, RZ, 0xc0, !PT ;  /* 0x0000000302027812 */ /* 0x000fca00078ec0ff */
[----:B------:R2:W3:Y:S02]  /*2b650*/  SHFL.IDX PT, R14, R2, RZ, 0x1f ;  /* 0x00001fff020e7589 */ /* 0x0004e400000e0000 */
.L_x_2840:
[----:B---3--:R-:W-:-:S13]  /*2b660*/  ISETP.NE.AND P0, PT, R14, RZ, PT ;  /* 0x000000ff0e00720c */ /* 0x008fda0003f05270 */
[----:B------:R-:W-:Y:S05]  /*2b670*/  @P0 BRA `(.L_x_2371) ;  /* 0x0000000000b00947 */ /* 0x000fea0003800000 */
[----:B------:R-:W-:-:S03]  /*2b680*/  UMOV UR4, 0xffffffff ;  /* 0xffffffff00047882 */ /* 0x000fc60000000000 */
[----:B------:R-:W-:Y:S05]  /*2b690*/  BRA.DIV UR4, `(.L_x_2698) ;  /* 0x0000003604c47947 */ /* 0x000fea000b800000 */
[----:B------:R-:W-:-:S13]  /*2b6a0*/  ELECT P6, URZ, PT ;  /* 0x00000000003f782f */ /* 0x000fda00038c0000 */
.L_x_2843:
[----:B------:R-:W-:Y:S05]  /*2b6b0*/  @!P6 BRA `(.L_x_2371) ;  /* 0x0000000000a0e947 */ /* 0x000fea0003800000 */
[----:B------:R-:W-:-:S06]  /*2b6c0*/  ULOP3.LUT UR4, UR36, 0x2, URZ, 0xfc, !UPT ;  /* 0x0000000224047892 */ /* 0x000fcc000f8efc3f */
[----:B--2---:R-:W-:-:S04]  /*2b6d0*/  MOV R2, UR4 ;  /* 0x0000000400027c02 */ /* 0x004fc80008000f00 */
[----:B------:R-:W-:-:S13]  /*2b6e0*/  ISETP.NE.AND P0, PT, R2, 0x3, PT ;  /* 0x000000030200780c */ /* 0x000fda0003f05270 */
[----:B------:R-:W-:Y:S05]  /*2b6f0*/  @!P0 BRA `(.L_x_2699) ;  /* 0x0000000000048947 */ /* 0x000fea0003800000 */
[----:B------:R-:W-:Y:S01]  /*2b700*/  BPT.TRAP 0x1 ;  /* 0x000000040000795c */ /* 0x000fe20000300000 */
.L_x_2699:
[----:B0-----:R-:W2:Y:S04]  /*2b710*/  LDL R3, [R1+0x8] ;  /* 0x0000080001037983 */ /* 0x001ea80000100800 */
[----:B------:R-:W3:Y:S01]  /*2b720*/  LDL.LU R7, [R1+0x14] ;  /* 0x0000140001077983 */ /* 0x000ee20000300800 */
[----:B------:R-:W-:-:S04]  /*2b730*/  VIADD R2, R0, 0x29840 ;  /* 0x0002984000027836 */ /* 0x000fc80000000000 */
[C---:B--2---:R-:W-:Y:S02]  /*2b740*/  IMAD R6, R3.reuse, 0x8, R2 ;  /* 0x0000000803067824 */ /* 0x044fe400078e0202 */
        /* <DEDUP_REMOVED lines=10> */
.L_x_2844:
[----:B------:R-:W2:Y:S02]  /*2b7f0*/  SYNCS.PHASECHK.TRANS64.TRYWAIT P1, [R7+URZ], R2 ;  /* 0x00000002070075a7 */ /* 0x000ea4000802017f */
[----:B--2---:R-:W-:Y:S05]  /*2b800*/  @!P1 BRA `(.L_x_2701) ;  /* 0x00000034009c9947 */ /* 0x004fea0003800000 */
.L_x_2845:
[----:B------:R-:W-:Y:S05]  /*2b810*/  @!P0 BRA `(.L_x_2702) ;  /* 0x0000000000048947 */ /* 0x000fea0003800000 */
[----:B------:R-:W-:Y:S01]  /*2b820*/  BPT.TRAP 0x1 ;  /* 0x000000040000795c */ /* 0x000fe20000300000 */
.L_x_2702:
[----:B------:R-:W3:Y:S02]  /*2b830*/  LDL.LU R4, [R1+0x8] ;  /* 0x0000080001047983 */ /* 0x000ee40000300800 */
[----:B---3--:R-:W-:-:S04]  /*2b840*/  IMAD R4, R4, 0x8, R0 ;  /* 0x0000000804047824 */ /* 0x008fc800078e0200 */
[----:B------:R-:W3:Y:S02]  /*2b850*/  SYNCS.PHASECHK.TRANS64.TRYWAIT P1, [R4+URZ+0x29860], R5 ;  /* 0x02986005040075a7 */ /* 0x000ee4000802017f */
[----:B---3--:R-:W-:Y:S05]  /*2b860*/  @!P1 BRA `(.L_x_2703) ;  /* 0x0000003400989947 */ /* 0x008fea0003800000 */
.L_x_2846:
[----:B------:R-:W-:Y:S05]  /*2b870*/  @!P0 BRA `(.L_x_2704) ;  /* 0x0000000000048947 */ /* 0x000fea0003800000 */
[----:B------:R-:W-:Y:S01]  /*2b880*/  BPT.TRAP 0x1 ;  /* 0x000000040000795c */ /* 0x000fe20000300000 */
.L_x_2704:
[----:B------:R-:W-:-:S04]  /*2b890*/  LEA R3, R3, R0, 0x3 ;  /* 0x0000000003037211 */ /* 0x000fc800078e18ff */
[----:B------:R-:W4:Y:S02]  /*2b8a0*/  SYNCS.PHASECHK.TRANS64.TRYWAIT P1, [R3+URZ+0x29860], R2 ;  /* 0x02986002030075a7 */ /* 0x000f24000802017f */
[----:B----4-:R-:W-:Y:S05]  /*2b8b0*/  @!P1 BRA `(.L_x_2705) ;  /* 0x0000003400989947 */ /* 0x010fea0003800000 */
.L_x_2847:
[----:B------:R-:W-:Y:S05]  /*2b8c0*/  @!P0 BRA `(.L_x_2706) ;  /* 0x0000000000048947 */ /* 0x000fea0003800000 */
[----:B------:R-:W-:Y:S01]  /*2b8d0*/  BPT.TRAP 0x1 ;  /* 0x000000040000795c */ /* 0x000fe20000300000 */
.L_x_2706:
[----:B------:R-:W5:Y:S02]  /*2b8e0*/  SYNCS.PHASECHK.TRANS64.TRYWAIT P0, [R4+URZ+0x29880], R5 ;  /* 0x02988005040075a7 */ /* 0x000f64000800017f */
[----:B-----5:R-:W-:Y:S05]  /*2b8f0*/  @!P0 BRA `(.L_x_2707) ;  /* 0x00000034009c8947 */ /* 0x020fea0003800000 */
.L_x_2708:
[----:B------:R0:W0:Y:S02]  /*2b900*/  SYNCS.PHASECHK.TRANS64.TRYWAIT P0, [R3+URZ+0x29880], R2 ;  /* 0x02988002030075a7 */ /* 0x000024000800017f */
[----:B0-----:R-:W-:Y:S05]  /*2b910*/  @!P0 NANOSLEEP.SYNCS 0x989680 ;  /* 0x009896800000895d */ /* 0x001fea0003900000 */
[----:B------:R-:W0:Y:S02]  /*2b920*/  @!P0 SYNCS.PHASECHK.TRANS64 P0, [R3+URZ+0x29880], R2 ;  /* 0x02988002030085a7 */ /* 0x000e24000800007f */
[----:B0-----:R-:W-:Y:S05]  /*2b930*/  @!P0 BRA `(.L_x_2708) ;  /* 0xfffffffc00f08947 */ /* 0x001fea000383ffff */
.L_x_2371:
[----:B------:R-:W-:Y:S05]  /*2b940*/  BSYNC B8 ;  /* 0x0000000000087941 */ /* 0x000fea0003800000 */
.L_x_2368:
[----:B------:R-:W-:Y:S05]  /*2b950*/  EXIT ;  /* 0x000000000000794d */ /* 0x000fea0003800000 */
.L_x_2389:
[----:B---3--:R3:W4:Y:S02]  /*2b960*/  SYNCS.PHASECHK.TRANS64.TRYWAIT P5, [R97+URZ+0x29890], R98 ;  /* 0x02989062610075a7 */ /* 0x00872400080a017f */
[----:B----4-:R-:W-:Y:S05]  /*2b970*/  @!P5 NANOSLEEP.SYNCS 0x989680 ;  /* 0x009896800000d95d */ /* 0x010fea0003900000 */
[----:B------:R-:W4:Y:S02]  /*2b980*/  @!P5 SYNCS.PHASECHK.TRANS64 P5, [R97+URZ+0x29890], R98 ;  /* 0x029890626100d5a7 */ /* 0x000f2400080a007f */
[----:B----4-:R-:W-:Y:S05]  /*2b990*/  @!P5 BRA `(.L_x_2389) ;  /* 0xfffffffc00f0d947 */ /* 0x010fea000383ffff */
[----:B------:R-:W-:Y:S05]  /*2b9a0*/  BRA `(.L_x_2709) ;  /* 0xfffffd7c00007947 */ /* 0x000fea000383ffff */
.L_x_2443:
[----:B--2---:R2:W4:Y:S02]  /*2b9b0*/  SYNCS.PHASECHK.TRANS64.TRYWAIT P5, [R97+URZ+0x29890], R98 ;  /* 0x02989062610075a7 */ /* 0x00452400080a017f */
[----:B----4-:R-:W-:Y:S05]  /*2b9c0*/  @!P5 NANOSLEEP.SYNCS 0x989680 ;  /* 0x009896800000d95d */ /* 0x010fea0003900000 */
[----:B------:R-:W4:Y:S02]  /*2b9d0*/  @!P5 SYNCS.PHASECHK.TRANS64 P5, [R97+URZ+0x29890], R98 ;  /* 0x029890626100d5a7 */ /* 0x000f2400080a007f */
[----:B----4-:R-:W-:Y:S05]  /*2b9e0*/  @!P5 BRA `(.L_x_2443) ;  /* 0xfffffffc00f0d947 */ /* 0x010fea000383ffff */
[----:B------:R-:W-:Y:S05]  /*2b9f0*/  BRA `(.L_x_2710) ;  /* 0xfffffdd800447947 */ /* 0x000fea000383ffff */
.L_x_2468:
[----:B-1----:R1:W2:Y:S02]  /*2ba00*/  SYNCS.PHASECHK.TRANS64.TRYWAIT P2, [R97+URZ+0x29890], R98 ;  /* 0x02989062610075a7 */ /* 0x0022a4000804017f */
[----:B--2---:R-:W-:Y:S05]  /*2ba10*/  @!P2 NANOSLEEP.SYNCS 0x989680 ;  /* 0x009896800000a95d */ /* 0x004fea0003900000 */
[----:B------:R-:W2:Y:S02]  /*2ba20*/  @!P2 SYNCS.PHASECHK.TRANS64 P2, [R97+URZ+0x29890], R98 ;  /* 0x029890626100a5a7 */ /* 0x000ea4000804007f */
[----:B--2---:R-:W-:Y:S05]  /*2ba30*/  @!P2 BRA `(.L_x_2468) ;  /* 0xfffffffc00f0a947 */ /* 0x004fea000383ffff */
[----:B------:R-:W-:Y:S05]  /*2ba40*/  BRA `(.L_x_2711) ;  /* 0xfffffe3400f47947 */ /* 0x000fea000383ffff */
.L_x_2474:
[----:B-1----:R1:W2:Y:S02]  /*2ba50*/  SYNCS.PHASECHK.TRANS64.TRYWAIT P1, [R97+URZ+0x298b0], R98 ;  /* 0x0298b062610075a7 */ /* 0x0022a4000802017f */
[----:B--2---:R-:W-:Y:S05]  /*2ba60*/  @!P1 NANOSLEEP.SYNCS 0x989680 ;  /* 0x009896800000995d */ /* 0x004fea0003900000 */
[----:B------:R-:W2:Y:S02]  /*2ba70*/  @!P1 SYNCS.PHASECHK.TRANS64 P1, [R97+URZ+0x298b0], R98 ;  /* 0x0298b062610095a7 */ /* 0x000ea4000802007f */
[----:B--2---:R-:W-:Y:S05]  /*2ba80*/  @!P1 BRA `(.L_x_2474) ;  /* 0xfffffffc00f09947 */ /* 0x004fea000383ffff */
[----:B------:R-:W-:Y:S05]  /*2ba90*/  BRA `(.L_x_2712) ;  /* 0xfffffe3800f47947 */ /* 0x000fea000383ffff */
.L_x_2482:
[----:B------:R-:W-:Y:S01]  /*2baa0*/  BSSY B0, `(.L_x_2713) ;  /* 0x0000008000007945 */ /* 0x000fe20003800000 */
[----:B------:R-:W-:Y:S02]  /*2bab0*/  IMAD.MOV.U32 R13, RZ, RZ, R237 ;  /* 0x000000ffff0d7224 */ /* 0x000fe400078e00ed */
[----:B------:R-:W-:Y:S02]  /*2bac0*/  IMAD.MOV.U32 R12, RZ, RZ, RZ ;  /* 0x000000ffff0c7224 */ /* 0x000fe400078e00ff */
[----:B------:R-:W-:Y:S02]  /*2bad0*/  IMAD.MOV.U32 R11, RZ, RZ, 0x1f ;  /* 0x0000001fff0b7424 */ /* 0x000fe400078e00ff */
[----:B------:R-:W-:-:S07]  /*2bae0*/  IMAD.MOV.U32 R15, RZ, RZ, -0x1 ;  /* 0xffffffffff0f7424 */ /* 0x000fce00078e00ff */
[----:B-----5:R-:W-:Y:S05]  /*2baf0*/  WARPSYNC.COLLECTIVE R15, `(.L_x_2714) ;  /* 0x000000000f087348 */ /* 0x020fea0003c00000 */
[----:B------:R0:W1:Y:S02]  /*2bb00*/  SHFL.IDX P6, R14, R13, R12, R11 ;  /* 0x0000000c0d0e7389 */ /* 0x00006400000c000b */
[----:B01---5:R-:W-:Y:S01]  /*2bb10*/  ENDCOLLECTIVE ;  /* 0x000000000000791b */ /* 0x023fe20003800000 */
.L_x_2714:
[----:B------:R-:W-:Y:S05]  /*2bb20*/  BSYNC B0 ;  /* 0x0000000000007941 */ /* 0x000fea0003800000 */
.L_x_2713:
[----:B------:R-:W-:Y:S01]  /*2bb30*/  IMAD.MOV.U32 R197, RZ, RZ, R14 ;  /* 0x000000ffffc57224 */ /* 0x000fe200078e000e */
[----:B------:R-:W-:Y:S06]  /*2bb40*/  BRA `(.L_x_2715) ;  /* 0xfffffe4400787947 */ /* 0x000fec000383ffff */
.L_x_2492:
[----:B------:R-:W-:Y:S01]  /*2bb50*/  BSSY B1, `(.L_x_2716) ;  /* 0x0000007000017945 */ /* 0x000fe20003800000 */
[----:B------:R-:W-:Y:S01]  /*2bb60*/  MOV R12, RZ ;  /* 0x000000ff000c7202 */ /* 0x000fe20000000f00 */
[----:B------:R-:W-:Y:S02]  /*2bb70*/  IMAD.MOV.U32 R11, RZ, RZ, 0x1e1f ;  /* 0x00001e1fff0b7424 */ /* 0x000fe400078e00ff */
[----:B------:R-:W-:-:S07]  /*2bb80*/  IMAD.MOV.U32 R15, RZ, RZ, -0x1 ;  /* 0xffffffffff0f7424 */ /* 0x000fce00078e00ff */
[----:B0-----:R-:W-:Y:S05]  /*2bb90*/  WARPSYNC.COLLECTIVE R15, `(.L_x_2717) ;  /* 0x000000000f087348 */ /* 0x001fea0003c00000 */
[----:B------:R1:W2:Y:S02]  /*2bba0*/  SHFL.IDX P6, R14, R13, R12, R11 ;  /* 0x0000000c0d0e7389 */ /* 0x0002a400000c000b */
[----:B012---:R-:W-:Y:S01]  /*2bbb0*/  ENDCOLLECTIVE ;  /* 0x000000000000791b */ /* 0x007fe20003800000 */
.L_x_2717:
[----:B------:R-:W-:Y:S05]  /*2bbc0*/  BSYNC B1 ;  /* 0x0000000000017941 */ /* 0x000fea0003800000 */
.L_x_2716:
[----:B------:R-:W-:Y:S01]  /*2bbd0*/  IMAD.MOV.U32 R13, RZ, RZ, R3 ;  /* 0x000000ffff0d7224 */ /* 0x000fe200078e0003 */
[----:B------:R-:W-:Y:S01]  /*2bbe0*/  MOV R11, 0x1e1f ;  /* 0x00001e1f000b7802 */ /* 0x000fe20000000f00 */
[----:B------:R-:W-:Y:S02]  /*2bbf0*/  IMAD.MOV.U32 R12, RZ, RZ, RZ ;  /* 0x000000ffff0c7224 */ /* 0x000fe400078e00ff */
[----:B------:R-:W-:Y:S02]  /*2bc00*/  IMAD.MOV.U32 R15, RZ, RZ, -0x1 ;  /* 0xffffffffff0f7424 */ /* 0x000fe400078e00ff */
[----:B------:R-:W-:-:S07]  /*2bc10*/  IMAD.MOV.U32 R0, RZ, RZ, R14 ;  /* 0x000000ffff007224 */ /* 0x000fce00078e000e */
[----:B------:R-:W-:Y:S05]  /*2bc20*/  WARPSYNC.COLLECTIVE R15, `(.L_x_2718) ;  /* 0x000000000f087348 */ /* 0x000fea0003c00000 */
[----:B------:R0:W1:Y:S02]  /*2bc30*/  SHFL.IDX P6, R14, R13, R12, R11 ;  /* 0x0000000c0d0e7389 */ /* 0x00006400000c000b */
[----:B01----:R-:W-:Y:S01]  /*2bc40*/  ENDCOLLECTIVE ;  /* 0x000000000000791b */ /* 0x003fe20003800000 */
.L_x_2718:
[----:B------:R-:W-:Y:S02]  /*2bc50*/  IMAD.MOV.U32 R13, RZ, RZ, R4 ;  /* 0x000000ffff0d7224 */ /* 0x000fe400078e0004 */
[----:B------:R-:W-:-:S07]  /*2bc60*/  IMAD.MOV.U32 R3, RZ, RZ, R14 ;  /* 0x000000ffff037224 */ /* 0x000fce00078e000e */
[----:B------:R-:W-:Y:S05]  /*2bc70*/  WARPSYNC.COLLECTIVE R15, `(.L_x_2719) ;  /* 0x000000000f087348 */ /* 0x000fea0003c00000 */
[----:B------:R0:W1:Y:S02]  /*2bc80*/  SHFL.IDX P6, R14, R13, R12, R11 ;  /* 0x0000000c0d0e7389 */ /* 0x00006400000c000b */
[----:B01----:R-:W-:Y:S01]  /*2bc90*/  ENDCOLLECTIVE ;  /* 0x000000000000791b */ /* 0x003fe20003800000 */
.L_x_2719:
[----:B------:R-:W-:Y:S02]  /*2bca0*/  IMAD.MOV.U32 R13, RZ, RZ, R5 ;  /* 0x000000ffff0d7224 */ /* 0x000fe400078e0005 */
[----:B------:R-:W-:-:S07]  /*2bcb0*/  IMAD.MOV.U32 R4, RZ, RZ, R14 ;  /* 0x000000ffff047224 */ /* 0x000fce00078e000e */
[----:B------:R-:W-:Y:S05]  /*2bcc0*/  WARPSYNC.COLLECTIVE R15, `(.L_x_2720) ;  /* 0x000000000f087348 */ /* 0x000fea0003c00000 */
[----:B------:R0:W1:Y:S02]  /*2bcd0*/  SHFL.IDX P6, R14, R13, R12, R11 ;  /* 0x0000000c0d0e7389 */ /* 0x00006400000c000b */
[----:B01----:R-:W-:Y:S01]  /*2bce0*/  ENDCOLLECTIVE ;  /* 0x000000000000791b */ /* 0x003fe20003800000 */
.L_x_2720:
[----:B------:R-:W-:Y:S05]  /*2bcf0*/  BRA `(.L_x_2721) ;  /* 0xfffffe4800c87947 */ /* 0x000fea000383ffff */
.L_x_2496:
[----:B---3--:R3:W0:Y:S02]  /*2bd00*/  SYNCS.PHASECHK.TRANS64.TRYWAIT P0, [R16+URZ+0x29800], R5 ;  /* 0x02980005100075a7 */ /* 0x008624000800017f */
[----:B0-----:R-:W-:Y:S05]  /*2bd10*/  @!P0 NANOSLEEP.SYNCS 0x989680 ;  /* 0x009896800000895d */ /* 0x001fea0003900000 */
[----:B------:R-:W0:Y:S02]  /*2bd20*/  @!P0 SYNCS.PHASECHK.TRANS64 P0, [R16+URZ+0x29800], R5 ;  /* 0x02980005100085a7 */ /* 0x000e24000800007f */
[----:B0-----:R-:W-:Y:S05]  /*2bd30*/  @!P0 BRA `(.L_x_2496) ;  /* 0xfffffffc00f08947 */ /* 0x001fea000383ffff */
[----:B------:R-:W-:Y:S05]  /*2bd40*/  BRA `(.L_x_2722) ;  /* 0xfffffe5000007947 */ /* 0x000fea000383ffff */
.L_x_2508:
[----:B------:R-:W-:Y:S01]  /*2bd50*/  BSSY B1, `(.L_x_2723) ;  /* 0x0000007000017945 */ /* 0x000fe20003800000 */
[----:B------:R-:W-:Y:S01]  /*2bd60*/  MOV R12, RZ ;  /* 0x000000ff000c7202 */ /* 0x000fe20000000f00 */
[----:B------:R-:W-:Y:S02]  /*2bd70*/  IMAD.MOV.U32 R11, RZ, RZ, 0x1e1f ;  /* 0x00001e1fff0b7424 */ /* 0x000fe400078e00ff */
[----:B------:R-:W-:-:S07]  /*2bd80*/  IMAD.MOV.U32 R15, RZ, RZ, -0x1 ;  /* 0xffffffffff0f7424 */ /* 0x000fce00078e00ff */
[----:B0-----:R-:W-:Y:S05]  /*2bd90*/  WARPSYNC.COLLECTIVE R15, `(.L_x_2724) ;  /* 0x000000000f087348 */ /* 0x001fea0003c00000 */
[----:B------:R1:W2:Y:S02]  /*2bda0*/  SHFL.IDX P6, R14, R13, R12, R11 ;  /* 0x0000000c0d0e7389 */ /* 0x0002a400000c000b */
[----:B012---:R-:W-:Y:S01]  /*2bdb0*/  ENDCOLLECTIVE ;  /* 0x000000000000791b */ /* 0x007fe20003800000 */
.L_x_2724:
[----:B------:R-:W-:Y:S05]  /*2bdc0*/  BSYNC B1 ;  /* 0x0000000000017941 */ /* 0x000fea0003800000 */
.L_x_2723:
        /* <DEDUP_REMOVED lines=8> */
.L_x_2725:
[----:B------:R-:W-:Y:S02]  /*2be50*/  IMAD.MOV.U32 R13, RZ, RZ, R20 ;  /* 0x000000ffff0d7224 */ /* 0x000fe400078e0014 */
[----:B------:R-:W-:-:S07]  /*2be60*/  IMAD.MOV.U32 R3, RZ, RZ, R14 ;  /* 0x000000ffff037224 */ /* 0x000fce00078e000e */
[----:B------:R-:W-:Y:S05]  /*2be70*/  WARPSYNC.COLLECTIVE R15, `(.L_x_2726) ;  /* 0x000000000f087348 */ /* 0x000fea0003c00000 */
[----:B------:R0:W1:Y:S02]  /*2be80*/  SHFL.IDX P6, R14, R13, R12, R11 ;  /* 0x0000000c0d0e7389 */ /* 0x00006400000c000b */
[----:B01----:R-:W-:Y:S01]  /*2be90*/  ENDCOLLECTIVE ;  /* 0x000000000000791b */ /* 0x003fe20003800000 */
.L_x_2726:
[----:B------:R-:W-:Y:S02]  /*2bea0*/  IMAD.MOV.U32 R13, RZ, RZ, R21 ;  /* 0x000000ffff0d7224 */ /* 0x000fe400078e0015 */
[----:B------:R-:W-:-:S07]  /*2beb0*/  IMAD.MOV.U32 R20, RZ, RZ, R14 ;  /* 0x000000ffff147224 */ /* 0x000fce00078e000e */
[----:B------:R-:W-:Y:S05]  /*2bec0*/  WARPSYNC.COLLECTIVE R15, `(.L_x_2727) ;  /* 0x000000000f087348 */ /* 0x000fea0003c00000 */
[----:B------:R0:W1:Y:S02]  /*2bed0*/  SHFL.IDX P6, R14, R13, R12, R11 ;  /* 0x0000000c0d0e7389 */ /* 0x00006400000c000b */
[----:B01----:R-:W-:Y:S01]  /*2bee0*/  ENDCOLLECTIVE ;  /* 0x000000000000791b */ /* 0x003fe20003800000 */
.L_x_2727:
[----:B------:R-:W-:Y:S01]  /*2bef0*/  MOV R21, R14 ;  /* 0x0000000e00157202 */ /* 0x000fe20000000f00 */
[----:B------:R-:W-:Y:S06]  /*2bf00*/  BRA `(.L_x_2728) ;  /* 0xfffffe7c00bc7947 */ /* 0x000fec000383ffff */
.L_x_2512:
[----:B0-----:R0:W3:Y:S02]  /*2bf10*/  SYNCS.PHASECHK.TRANS64.TRYWAIT P0, [R16+URZ+0x29800], R21 ;  /* 0x02980015100075a7 */ /* 0x0010e4000800017f */
[----:B---3--:R-:W-:Y:S05]  /*2bf20*/  @!P0 NANOSLEEP.SYNCS 0x989680 ;  /* 0x009896800000895d */ /* 0x008fea0003900000 */
[----:B------:R-:W3:Y:S02]  /*2bf30*/  @!P0 SYNCS.PHASECHK.TRANS64 P0, [R16+URZ+0x29800], R21 ;  /* 0x02980015100085a7 */ /* 0x000ee4000800007f */
[----:B---3--:R-:W-:Y:S05]  /*2bf40*/  @!P0 BRA `(.L_x_2512) ;  /* 0xfffffffc00f08947 */ /* 0x008fea000383ffff */
[----:B------:R-:W-:Y:S05]  /*2bf50*/  BRA `(.L_x_2729) ;  /* 0xfffffe8000b87947 */ /* 0x000fea000383ffff */
.L_x_2520:
[----:B-1----:R1:W2:Y:S02]  /*2bf60*/  SYNCS.PHASECHK.TRANS64.TRYWAIT P0, [R3+URZ+0x29830], R0 ;  /* 0x02983000030075a7 */ /* 0x0022a4000800017f */
[----:B--2---:R-:W-:Y:S05]  /*2bf70*/  @!P0 NANOSLEEP.SYNCS 0x989680 ;  /* 0x009896800000895d */ /* 0x004fea0003900000 */
[----:B------:R-:W2:Y:S02]  /*2bf80*/  @!P0 SYNCS.PHASECHK.TRANS64 P0, [R3+URZ+0x29830], R0 ;  /* 0x02983000030085a7 */ /* 0x000ea4000800007f */
[----:B--2---:R-:W-:Y:S05]  /*2bf90*/  @!P0 BRA `(.L_x_2520) ;  /* 0xfffffffc00f08947 */ /* 0x004fea000383ffff */
[----:B------:R-:W-:Y:S05]  /*2bfa0*/  BRA `(.L_x_2519) ;  /* 0xfffffeb000e87947 */ /* 0x000fea000383ffff */
.L_x_2526:
[----:B-1----:R1:W2:Y:S02]  /*2bfb0*/  SYNCS.PHASECHK.TRANS64.TRYWAIT P3, [R11+URZ+0x29830], R0 ;  /* 0x029830000b0075a7 */ /* 0x0022a4000806017f */
[----:B--2---:R-:W-:Y:S05]  /*2bfc0*/  @!P3 NANOSLEEP.SYNCS 0x989680 ;  /* 0x009896800000b95d */ /* 0x004fea0003900000 */
[----:B------:R-:W2:Y:S02]  /*2bfd0*/  @!P3 SYNCS.PHASECHK.TRANS64 P3, [R11+URZ+0x29830], R0 ;  /* 0x029830000b00b5a7 */ /* 0x000ea4000806007f */
[----:B--2---:R-:W-:Y:S05]  /*2bfe0*/  @!P3 BRA `(.L_x_2526) ;  /* 0xfffffffc00f0b947 */ /* 0x004fea000383ffff */
[----:B------:R-:W-:Y:S05]  /*2bff0*/  BRA `(.L_x_2525) ;  /* 0xfffffee800747947 */ /* 0x000fea000383ffff */
.L_x_2530:
[----:B-1----:R1:W2:Y:S02]  /*2c000*/  SYNCS.PHASECHK.TRANS64.TRYWAIT P2, [R10+URZ+0x29850], R0 ;  /* 0x029850000a0075a7 */ /* 0x0022a4000804017f */
[----:B--2---:R-:W-:Y:S05]  /*2c010*/  @!P2 NANOSLEEP.SYNCS 0x989680 ;  /* 0x009896800000a95d */ /* 0x004fea0003900000 */
[----:B------:R-:W2:Y:S02]  /*2c020*/  @!P2 SYNCS.PHASECHK.TRANS64 P2, [R10+URZ+0x29850], R0 ;  /* 0x029850000a00a5a7 */ /* 0x000ea4000804007f */
[----:B--2---:R-:W-:Y:S05]  /*2c030*/  @!P2 BRA `(.L_x_2530) ;  /* 0xfffffffc00f0a947 */ /* 0x004fea000383ffff */
[----:B------:R-:W-:Y:S05]  /*2c040*/  BRA `(.L_x_2527) ;  /* 0xfffffef800b07947 */ /* 0x000fea000383ffff */
.L_x_2538:
[----:B-1----:R1:W2:Y:S02]  /*2c050*/  SYNCS.PHASECHK.TRANS64.TRYWAIT P0, [R0+URZ+0x29830], R11 ;  /* 0x0298300b000075a7 */ /* 0x0022a4000800017f */
[----:B--2---:R-:W-:Y:S05]  /*2c060*/  @!P0 NANOSLEEP.SYNCS 0x989680 ;  /* 0x009896800000895d */ /* 0x004fea0003900000 */
[----:B------:R-:W2:Y:S02]  /*2c070*/  @!P0 SYNCS.PHASECHK.TRANS64 P0, [R0+URZ+0x29830], R11 ;  /* 0x0298300b000085a7 */ /* 0x000ea4000800007f */
[----:B--2---:R-:W-:Y:S05]  /*2c080*/  @!P0 BRA `(.L_x_2538) ;  /* 0xfffffffc00f08947 */ /* 0x004fea000383ffff */
[----:B------:R-:W-:Y:S05]  /*2c090*/  BRA `(.L_x_2537) ;  /* 0xffffff2400b47947 */ /* 0x000fea000383ffff */
.L_x_2542:
[----:B-1----:R1:W2:Y:S02]  /*2c0a0*/  SYNCS.PHASECHK.TRANS64.TRYWAIT P0, [R11+URZ+0x29850], R0 ;  /* 0x029850000b0075a7 */ /* 0x0022a4000800017f */
[----:B--2---:R-:W-:Y:S05]  /*2c0b0*/  @!P0 NANOSLEEP.SYNCS 0x989680 ;  /* 0x009896800000895d */ /* 0x004fea0003900000 */
[----:B------:R-:W2:Y:S02]  /*2c0c0*/  @!P0 SYNCS.PHASECHK.TRANS64 P0, [R11+URZ+0x29850], R0 ;  /* 0x029850000b0085a7 */ /* 0x000ea4000800007f */
[----:B--2---:R-:W-:Y:S05]  /*2c0d0*/  @!P0 BRA `(.L_x_2542) ;  /* 0xfffffffc00f08947 */ /* 0x004fea000383ffff */
[----:B------:R-:W-:Y:S05]  /*2c0e0*/  BRA `(.L_x_2539) ;  /* 0xffffff3400e47947 */ /* 0x000fea000383ffff */
.L_x_2548:
[----:B-1----:R1:W2:Y:S02]  /*2c0f0*/  SYNCS.PHASECHK.TRANS64.TRYWAIT P0, [R12+URZ+0x29850], R5 ;  /* 0x029850050c0075a7 */ /* 0x0022a4000800017f */
[----:B--2---:R-:W-:Y:S05]  /*2c100*/  @!P0 NANOSLEEP.SYNCS 0x989680 ;  /* 0x009896800000895d */ /* 0x004fea0003900000 */
[----:B------:R-:W2:Y:S02]  /*2c110*/  @!P0 SYNCS.PHASECHK.TRANS64 P0, [R12+URZ+0x29850], R5 ;  /* 0x029850050c0085a7 */ /* 0x000ea4000800007f */
[----:B--2---:R-:W-:Y:S05]  /*2c120*/  @!P0 BRA `(.L_x_2548) ;  /* 0xfffffffc00f08947 */ /* 0x004fea000383ffff */
[----:B------:R-:W-:Y:S05]  /*2c130*/  BRA `(.L_x_2547) ;  /* 0xffffff5400f47947 */ /* 0x000fea000383ffff */
.L_x_2552:
        /* <DEDUP_REMOVED lines=10> */
.L_x_2730:
        /* <DEDUP_REMOVED lines=18> */
.L_x_2731:
        /* <DEDUP_REMOVED lines=19> */
.L_x_2732:
        /* <DEDUP_REMOVED lines=9> */
.L_x_2733:
[----:B------:R-:W-:Y:S02]  /*2c4c0*/  IMAD.MOV.U32 R13, RZ, RZ, R9 ;  /* 0x000000ffff0d7224 */ /* 0x000fe400078e0009 */
[----:B------:R-:W-:Y:S02]  /*2c4d0*/  IMAD.MOV.U32 R12, RZ, RZ, R0 ;  /* 0x000000ffff0c7224 */ /* 0x000fe400078e0000 */
[----:B------:R-:W-:-:S07]  /*2c4e0*/  IMAD.MOV.U32 R7, RZ, RZ, R14 ;  /* 0x000000ffff077224 */ /* 0x000fce00078e000e */
[----:B------:R-:W-:Y:S05]  /*2c4f0*/  WARPSYNC.COLLECTIVE R15, `(.L_x_2734) ;  /* 0x000000000f087348 */ /* 0x000fea0003c00000 */
[----:B------:R0:W1:Y:S02]  /*2c500*/  SHFL.IDX P6, R14, R13, R12, R11 ;  /* 0x0000000c0d0e7389 */ /* 0x00006400000c000b */
[----:B01----:R-:W-:Y:S01]  /*2c510*/  ENDCOLLECTIVE ;  /* 0x000000000000791b */ /* 0x003fe20003800000 */
.L_x_2734:
        /* <DEDUP_REMOVED lines=8> */
.L_x_2735:
[----:B------:R-:W-:Y:S02]  /*2c5a0*/  IMAD.MOV.U32 R13, RZ, RZ, R25 ;  /* 0x000000ffff0d7224 */ /* 0x000fe400078e0019 */
[----:B------:R-:W-:Y:S02]  /*2c5b0*/  IMAD.MOV.U32 R12, RZ, RZ, R0 ;  /* 0x000000ffff0c7224 */ /* 0x000fe400078e0000 */
[----:B------:R-:W-:-:S07]  /*2c5c0*/  IMAD.MOV.U32 R20, RZ, RZ, R14 ;  /* 0x000000ffff147224 */ /* 0x000fce00078e000e */
[----:B------:R-:W-:Y:S05]  /*2c5d0*/  WARPSYNC.COLLECTIVE R15, `(.L_x_2736) ;  /* 0x000000000f087348 */ /* 0x000fea0003c00000 */
[----:B------:R0:W1:Y:S02]  /*2c5e0*/  SHFL.IDX P6, R14, R13, R12, R11 ;  /* 0x0000000c0d0e7389 */ /* 0x00006400000c000b */
[----:B01----:R-:W-:Y:S01]  /*2c5f0*/  ENDCOLLECTIVE ;  /* 0x000000000000791b */ /* 0x003fe20003800000 */
.L_x_2736:
[----:B------:R-:W-:Y:S01]  /*2c600*/  IMAD.MOV.U32 R13, RZ, RZ, R27 ;  /* 0x000000ffff0d7224 */ /* 0x000fe200078e001b */
[----:B------:R-:W-:Y:S01]  /*2c610*/  MOV R12, R2 ;  /* 0x00000002000c7202 */ /* 0x000fe20000000f00 */
[----:B------:R-:W-:-:S07]  /*2c620*/  IMAD.MOV.U32 R26, RZ, RZ, R14 ;  /* 0x000000ffff1a7224 */ /* 0x000fce00078e000e */
[----:B------:R-:W-:Y:S05]  /*2c630*/  WARPSYNC.COLLECTIVE R15, `(.L_x_2737) ;  /* 0x000000000f087348 */ /* 0x000fea0003c00000 */
[----:B------:R0:W1:Y:S02]  /*2c640*/  SHFL.IDX P6, R14, R13, R12, R11 ;  /* 0x0000000c0d0e7389 */ /* 0x00006400000c000b */
[----:B01----:R-:W-:Y:S01]  /*2c650*/  ENDCOLLECTIVE ;  /* 0x000000000000791b */ /* 0x003fe20003800000 */
.L_x_2737:
[----:B------:R-:W-:Y:S02]  /*2c660*/  IMAD.MOV.U32 R13, RZ, RZ, R29 ;  /* 0x000000ffff0d7224 */ /* 0x000fe400078e001d */
[----:B------:R-:W-:Y:S02]  /*2c670*/  IMAD.MOV.U32 R12, RZ, RZ, R0 ;  /* 0x000000ffff0c7224 */ /* 0x000fe400078e0000 */
[----:B------:R-:W-:-:S07]  /*2c680*/  IMAD.MOV.U32 R27, RZ, RZ, R14 ;  /* 0x000000ffff1b7224 */ /* 0x000fce00078e000e */
[----:B------:R-:W-:Y:S05]  /*2c690*/  WARPSYNC.COLLECTIVE R15, `(.L_x_2738) ;  /* 0x000000000f087348 */ /* 0x000fea0003c00000 */
[----:B------:R0:W1:Y:S02]  /*2c6a0*/  SHFL.IDX P6, R14, R13, R12, R11 ;  /* 0x0000000c0d0e7389 */ /* 0x00006400000c000b */
[----:B01----:R-:W-:Y:S01]  /*2c6b0*/  ENDCOLLECTIVE ;  /* 0x000000000000791b */ /* 0x003fe20003800000 */
.L_x_2738:
        /* <DEDUP_REMOVED lines=8> */
.L_x_2739:
[----:B------:R-:W-:Y:S02]  /*2c740*/  IMAD.MOV.U32 R13, RZ, RZ, R33 ;  /* 0x000000ffff0d7224 */ /* 0x000fe400078e0021 */
[----:B------:R-:W-:Y:S02]  /*2c750*/  IMAD.MOV.U32 R12, RZ, RZ, R0 ;  /* 0x000000ffff0c7224 */ /* 0x000fe400078e0000 */
[----:B------:R-:W-:-:S07]  /*2c760*/  IMAD.MOV.U32 R31, RZ, RZ, R14 ;  /* 0x000000ffff1f7224 */ /* 0x000fce00078e000e */
[----:B------:R-:W-:Y:S05]  /*2c770*/  WARPSYNC.COLLECTIVE R15, `(.L_x_2740) ;  /* 0x000000000f087348 */ /* 0x000fea0003c00000 */
[----:B------:R0:W1:Y:S02]  /*2c780*/  SHFL.IDX P6, R14, R13, R12, R11 ;  /* 0x0000000c0d0e7389 */ /* 0x00006400000c000b */
[----:B01----:R-:W-:Y:S01]  /*2c790*/  ENDCOLLECTIVE ;  /* 0x000000000000791b */ /* 0x003fe20003800000 */
.L_x_2740:
        /* <DEDUP_REMOVED lines=8> */
.L_x_2741:
[----:B------:R-:W-:Y:S02]  /*2c820*/  IMAD.MOV.U32 R13, RZ, RZ, R37 ;  /* 0x000000ffff0d7224 */ /* 0x000fe400078e0025 */
[----:B------:R-:W-:Y:S02]  /*2c830*/  IMAD.MOV.U32 R12, RZ, RZ, R0 ;  /* 0x000000ffff0c7224 */ /* 0x000fe400078e0000 */
[----:B------:R-:W-:-:S07]  /*2c840*/  IMAD.MOV.U32 R35, RZ, RZ, R14 ;  /* 0x000000ffff237224 */ /* 0x000fce00078e000e */
[----:B------:R-:W-:Y:S05]  /*2c850*/  WARPSYNC.COLLECTIVE R15, `(.L_x_2742) ;  /* 0x000000000f087348 */ /* 0x000fea0003c00000 */
[----:B------:R0:W1:Y:S02]  /*2c860*/  SHFL.IDX P6, R14, R13, R12, R11 ;  /* 0x0000000c0d0e7389 */ /* 0x00006400000c000b */
[----:B01----:R-:W-:Y:S01]  /*2c870*/  ENDCOLLECTIVE ;  /* 0x000000000000791b */ /* 0x003fe20003800000 */
.L_x_2742:
        /* <DEDUP_REMOVED lines=8> */
.L_x_2743:
[----:B------:R-:W-:Y:S02]  /*2c900*/  IMAD.MOV.U32 R13, RZ, RZ, R41 ;  /* 0x000000ffff0d7224 */ /* 0x000fe400078e0029 */
[----:B------:R-:W-:Y:S02]  /*2c910*/  IMAD.MOV.U32 R12, RZ, RZ, R0 ;  /* 0x000000ffff0c7224 */ /* 0x000fe400078e0000 */
[----:B------:R-:W-:-:S07]  /*2c920*/  IMAD.MOV.U32 R39, RZ, RZ, R14 ;  /* 0x000000ffff277224 */ /* 0x000fce00078e000e */
[----:B------:R-:W-:Y:S05]  /*2c930*/  WARPSYNC.COLLECTIVE R15, `(.L_x_2744) ;  /* 0x000000000f087348 */ /* 0x000fea0003c00000 */
[----:B------:R0:W1:Y:S02]  /*2c940*/  SHFL.IDX P6, R14, R13, R12, R11 ;  /* 0x0000000c0d0e7389 */ /* 0x00006400000c000b */
[----:B01----:R-:W-:Y:S01]  /*2c950*/  ENDCOLLECTIVE ;  /* 0x000000000000791b */ /* 0x003fe20003800000 */
.L_x_2744:
        /* <DEDUP_REMOVED lines=8> */
.L_x_2745:
[----:B------:R-:W-:Y:S02]  /*2c9e0*/  IMAD.MOV.U32 R13, RZ, RZ, R45 ;  /* 0x000000ffff0d7224 */ /* 0x000fe400078e002d */
[----:B------:R-:W-:Y:S02]  /*2c9f0*/  IMAD.MOV.U32 R12, RZ, RZ, R0 ;  /* 0x000000ffff0c7224 */ /* 0x000fe400078e0000 */
[----:B------:R-:W-:-:S07]  /*2ca00*/  IMAD.MOV.U32 R43, RZ, RZ, R14 ;  /* 0x000000ffff2b7224 */ /* 0x000fce00078e000e */
[----:B------:R-:W-:Y:S05]  /*2ca10*/  WARPSYNC.COLLECTIVE R15, `(.L_x_2746) ;  /* 0x000000000f087348 */ /* 0x000fea0003c00000 */
[----:B------:R0:W1:Y:S02]  /*2ca20*/  SHFL.IDX P6, R14, R13, R12, R11 ;  /* 0x0000000c0d0e7389 */ /* 0x00006400000c000b */
[----:B01----:R-:W-:Y:S01]  /*2ca30*/  ENDCOLLECTIVE ;  /* 0x000000000000791b */ /* 0x003fe20003800000 */
.L_x_2746:
[----:B------:R-:W-:Y:S02]  /*2ca40*/  SEL R40, R42, R43, P0 ;  /* 0x0000002b2a287207 */ /* 0x000fe40000000000 */
[----:B------:R-:W-:Y:S01]  /*2ca50*/  SEL R42, R43, R42, P0 ;  /* 0x0000002a2b2a7207 */ /* 0x000fe20000000000 */
[----:B------:R-:W-:Y:S01]  /*2ca60*/  IMAD.MOV.U32 R13, RZ, RZ, R49 ;  /* 0x000000ffff0d7224 */ /* 0x000fe200078e0031 */
[----:B------:R-:W-:Y:S01]  /*2ca70*/  MOV R12, R2 ;  /* 0x00000002000c7202 */ /* 0x000fe20000000f00 */
[----:B------:R-:W-:Y:S02]  /*2ca80*/  IMAD.MOV.U32 R49, RZ, RZ, RZ ;  /* 0x000000ffff317224 */ /* 0x000fe400078e00ff */
[----:B------:R-:W-:-:S07]  /*2ca90*/  IMAD.MOV.U32 R45, RZ, RZ, R14 ;  /* 0x000000ffff2d7224 */ /* 0x000fce00078e000e */
[----:B------:R-:W-:Y:S05]  /*2caa0*/  WARPSYNC.COLLECTIVE R15, `(.L_x_2747) ;  /* 0x000000000f087348 */ /* 0x000fea0003c00000 */
[----:B------:R0:W1:Y:S02]  /*2cab0*/  SHFL.IDX P6, R14, R13, R12, R11 ;  /* 0x0000000c0d0e7389 */ /* 0x00006400000c000b */
[----:B01----:R-:W-:Y:S01]  /*2cac0*/  ENDCOLLECTIVE ;  /* 0x000000000000791b */ /* 0x003fe20003800000 */
.L_x_2747:
[----:B------:R-:W-:Y:S02]  /*2cad0*/  IMAD.MOV.U32 R13, RZ, RZ, R51 ;  /* 0x000000ffff0d7224 */ /* 0x000fe400078e0033 */
[----:B------:R-:W-:Y:S02]  /*2cae0*/  IMAD.MOV.U32 R12, RZ, RZ, R0 ;  /* 0x000000ffff0c7224 */ /* 0x000fe400078e0000 */
[----:B------:R-:W-:-:S07]  /*2caf0*/  IMAD.MOV.U32 R44, RZ, RZ, R14 ;  /* 0x000000ffff2c7224 */ /* 0x000fce00078e000e */
[----:B------:R-:W-:Y:S05]  /*2cb00*/  WARPSYNC.COLLECTIVE R15, `(.L_x_2748) ;  /* 0x000000000f087348 */ /* 0x000fea0003c00000 */
[----:B------:R0:W1:Y:S02]  /*2cb10*/  SHFL.IDX P6, R14, R13, R12, R11 ;  /* 0x0000000c0d0e7389 */ /* 0x00006400000c000b */
[----:B01----:R-:W-:Y:S01]  /*2cb20*/  ENDCOLLECTIVE ;  /* 0x000000000000791b */ /* 0x003fe20003800000 */
.L_x_2748:
        /* <DEDUP_REMOVED lines=8> */
.L_x_2749:
[----:B------:R-:W-:Y:S02]  /*2cbb0*/  IMAD.MOV.U32 R13, RZ, RZ, R55 ;  /* 0x000000ffff0d7224 */ /* 0x000fe400078e0037 */
[----:B------:R-:W-:Y:S02]  /*2cbc0*/  IMAD.MOV.U32 R12, RZ, RZ, R0 ;  /* 0x000000ffff0c7224 */ /* 0x000fe400078e0000 */
[----:B------:R-:W-:-:S07]  /*2cbd0*/  IMAD.MOV.U32 R48, RZ, RZ, R14 ;  /* 0x000000ffff307224 */ /* 0x000fce00078e000e */
[----:B------:R-:W-:Y:S05]  /*2cbe0*/  WARPSYNC.COLLECTIVE R15, `(.L_x_2750) ;  /* 0x000000000f087348 */ /* 0x000fea0003c00000 */
[----:B------:R0:W1:Y:S02]  /*2cbf0*/  SHFL.IDX P6, R14, R13, R12, R11 ;  /* 0x0000000c0d0e7389 */ /* 0x00006400000c000b */
[----:B01----:R-:W-:Y:S01]  /*2cc00*/  ENDCOLLECTIVE ;  /* 0x000000000000791b */ /* 0x003fe20003800000 */
.L_x_2750:
[----:B------:R-:W-:Y:S01]  /*2cc10*/  IMAD.MOV.U32 R13, RZ, RZ, R57 ;  /* 0x000000ffff0d7224 */ /* 0x000fe200078e0039 */
[----:B------:R-:W-:Y:S01]  /*2cc20*/  MOV R12, R2 ;  /* 0x00000002000c7202 */ /* 0x000fe20000000f00 */
[----:B------:R-:W-:-:S07]  /*2cc30*/  IMAD.MOV.U32 R55, RZ, RZ, R14 ;  /* 0x000000ffff377224 */ /* 0x000fce00078e000e */
[----:B------:R-:W-:Y:S05]  /*2cc40*/  WARPSYNC.COLLECTIVE R15, `(.L_x_2751) ;  /* 0x000000000f087348 */ /* 0x000fea0003c00000 */
[----:B------:R0:W1:Y:S02]  /*2cc50*/  SHFL.IDX P6, R14, R13, R12, R11 ;  /* 0x0000000c0d0e7389 */ /* 0x00006400000c000b */
[----:B01----:R-:W-:Y:S01]  /*2cc60*/  ENDCOLLECTIVE ;  /* 0x000000000000791b */ /* 0x003fe20003800000 */
.L_x_2751:
[----:B------:R-:W-:Y:S02]  /*2cc70*/  IMAD.MOV.U32 R13, RZ, RZ, R59 ;  /* 0x000000ffff0d7224 */ /* 0x000fe400078e003b */
[----:B------:R-:W-:Y:S02]  /*2cc80*/  IMAD.MOV.U32 R12, RZ, RZ, R0 ;  /* 0x000000ffff0c7224 */ /* 0x000fe400078e0000 */
[----:B------:R-:W-:-:S07]  /*2cc90*/  IMAD.MOV.U32 R50, RZ, RZ, R14 ;  /* 0x000000ffff327224 */ /* 0x000fce00078e000e */
[----:B------:R-:W-:Y:S05]  /*2cca0*/  WARPSYNC.COLLECTIVE R15, `(.L_x_2752) ;  /* 0x000000000f087348 */ /* 0x000fea0003c00000 */
[----:B------:R0:W1:Y:S02]  /*2ccb0*/  SHFL.IDX P6, R14, R13, R12, R11 ;  /* 0x0000000c0d0e7389 */ /* 0x00006400000c000b */
[----:B01----:R-:W-:Y:S01]  /*2ccc0*/  ENDCOLLECTIVE ;  /* 0x000000000000791b */ /* 0x003fe20003800000 */
.L_x_2752:
[----:B------:R-:W-:Y:S01]  /*2ccd0*/  IMAD.MOV.U32 R13, RZ, RZ, R61 ;  /* 0x000000ffff0d7224 */ /* 0x000fe200078e003d */
[----:B------:R-:W-:Y:S01]  /*2cce0*/  MOV R12, R2 ;  /* 0x00000002000c7202 */ /* 0x000fe20000000f00 */
[----:B------:R-:W-:-:S07]  /*2ccf0*/  IMAD.MOV.U32 R59, RZ, RZ, R14 ;  /* 0x000000ffff3b7224 */ /* 0x000fce00078e000e */
[----:B------:R-:W-:Y:S05]  /*2cd00*/  WARPSYNC.COLLECTIVE R15, `(.L_x_2753) ;  /* 0x000000000f087348 */ /* 0x000fea0003c00000 */
[----:B------:R0:W1:Y:S02]  /*2cd10*/  SHFL.IDX P6, R14, R13, R12, R11 ;  /* 0x0000000c0d0e7389 */ /* 0x00006400000c000b */
[----:B01----:R-:W-:Y:S01]  /*2cd20*/  ENDCOLLECTIVE ;  /* 0x000000000000791b */ /* 0x003fe20003800000 */
.L_x_2753:
[----:B------:R-:W-:Y:S02]  /*2cd30*/  IMAD.MOV.U32 R13, RZ, RZ, R63 ;  /* 0x000000ffff0d7224 */ /* 0x000fe400078e003f */
[----:B------:R-:W-:Y:S02]  /*2cd40*/  IMAD.MOV.U32 R12, RZ, RZ, R0 ;  /* 0x000000ffff0c7224 */ /* 0x000fe400078e0000 */
[----:B------:R-:W-:-:S07]  /*2cd50*/  IMAD.MOV.U32 R52, RZ, RZ, R14 ;  /* 0x000000ffff347224 */ /* 0x000fce00078e000e */
[----:B------:R-:W-:Y:S05]  /*2cd60*/  WARPSYNC.COLLECTIVE R15, `(.L_x_2754) ;  /* 0x000000000f087348 */ /* 0x000fea0003c00000 */
[----:B------:R0:W1:Y:S02]  /*2cd70*/  SHFL.IDX P6, R14, R13, R12, R11 ;  /* 0x0000000c0d0e7389 */ /* 0x00006400000c000b */
[----:B01----:R-:W-:Y:S01]  /*2cd80*/  ENDCOLLECTIVE ;  /* 0x000000000000791b */ /* 0x003fe20003800000 */
.L_x_2754:
        /* <DEDUP_REMOVED lines=8> */
.L_x_2755:
[----:B------:R-:W-:Y:S02]  /*2ce10*/  IMAD.MOV.U32 R13, RZ, RZ, R67 ;  /* 0x000000ffff0d7224 */ /* 0x000fe400078e0043 */
[----:B------:R-:W-:Y:S02]  /*2ce20*/  IMAD.MOV.U32 R12, RZ, RZ, R0 ;  /* 0x000000ffff0c7224 */ /* 0x000fe400078e0000 */
[----:B------:R-:W-:-:S07]  /*2ce30*/  IMAD.MOV.U32 R54, RZ, RZ, R14 ;  /* 0x000000ffff367224 */ /* 0x000fce00078e000e */
[----:B------:R-:W-:Y:S05]  /*2ce40*/  WARPSYNC.COLLECTIVE R15, `(.L_x_2756) ;  /* 0x000000000f087348 */ /* 0x000fea0003c00000 */
[----:B------:R0:W1:Y:S02]  /*2ce50*/  SHFL.IDX P6, R14, R13, R12, R11 ;  /* 0x0000000c0d0e7389 */ /* 0x00006400000c000b */
[----:B01----:R-:W-:Y:S01]  /*2ce60*/  ENDCOLLECTIVE ;  /* 0x000000000000791b */ /* 0x003fe20003800000 */
.L_x_2756:
        /* <DEDUP_REMOVED lines=8> */
.L_x_2757:
[----:B------:R-:W-:Y:S02]  /*2cef0*/  IMAD.MOV.U32 R13, RZ, RZ, R71 ;  /* 0x000000ffff0d7224 */ /* 0x000fe400078e0047 */
[----:B------:R-:W-:Y:S02]  /*2cf00*/  IMAD.MOV.U32 R12, RZ, RZ, R0 ;  /* 0x000000ffff0c7224 */ /* 0x000fe400078e0000 */
[----:B------:R-:W-:-:S07]  /*2cf10*/  IMAD.MOV.U32 R56, RZ, RZ, R14 ;  /* 0x000000ffff387224 */ /* 0x000fce00078e000e */
[----:B------:R-:W-:Y:S05]  /*2cf20*/  WARPSYNC.COLLECTIVE R15, `(.L_x_2758) ;  /* 0x000000000f087348 */ /* 0x000fea0003c00000 */
[----:B------:R0:W1:Y:S02]  /*2cf30*/  SHFL.IDX P6, R14, R13, R12, R11 ;  /* 0x0000000c0d0e7389 */ /* 0x00006400000c000b */
[----:B01----:R-:W-:Y:S01]  /*2cf40*/  ENDCOLLECTIVE ;  /* 0x000000000000791b */ /* 0x003fe20003800000 */
.L_x_2758:
        /* <DEDUP_REMOVED lines=8> */
.L_x_2759:
[----:B------:R-:W-:Y:S02]  /*2cfd0*/  IMAD.MOV.U32 R13, RZ, RZ, R75 ;  /* 0x000000ffff0d7224 */ /* 0x000fe400078e004b */
[----:B------:R-:W-:Y:S02]  /*2cfe0*/  IMAD.MOV.U32 R12, RZ, RZ, R0 ;  /* 0x000000ffff0c7224 */ /* 0x000fe400078e0000 */
[----:B------:R-:W-:-:S07]  /*2cff0*/  IMAD.MOV.U32 R58, RZ, RZ, R14 ;  /* 0x000000ffff3a7224 */ /* 0x000fce00078e000e */
[----:B------:R-:W-:Y:S05]  /*2d000*/  WARPSYNC.COLLECTIVE R15, `(.L_x_2760) ;  /* 0x000000000f087348 */ /* 0x000fea0003c00000 */
[----:B------:R0:W1:Y:S02]  /*2d010*/  SHFL.IDX P6, R14, R13, R12, R11 ;  /* 0x0000000c0d0e7389 */ /* 0x00006400000c000b */
[----:B01----:R-:W-:Y:S01]  /*2d020*/  ENDCOLLECTIVE ;  /* 0x000000000000791b */ /* 0x003fe20003800000 */
.L_x_2760:
        /* <DEDUP_REMOVED lines=8> */
.L_x_2761:
        /* <DEDUP_REMOVED lines=8> */
.L_x_2564:
[----:B------:R-:W-:Y:S01]  /*2d130*/  IMAD.MOV.U32 R13, RZ, RZ, R3 ;  /* 0x000000ffff0d7224 */ /* 0x000fe200078e0003 */
[----:B------:R-:W-:Y:S01]  /*2d140*/  MOV R15, 0xffffffff ;  /* 0xffffffff000f7802 */ /* 0x000fe20000000f00 */
[----:B------:R-:W-:Y:S02]  /*2d150*/  IMAD.MOV.U32 R12, RZ, RZ, RZ ;  /* 0x000000ffff0c7224 */ /* 0x000fe400078e00ff */
[----:B------:R-:W-:-:S07]  /*2d160*/  IMAD.MOV.U32 R11, RZ, RZ, 0x181f ;  /* 0x0000181fff0b7424 */ /* 0x000fce00078e00ff */
[----:B01----:R-:W-:Y:S05]  /*2d170*/  WARPSYNC.COLLECTIVE R15, `(.L_x_2763) ;  /* 0x000000000f087348 */ /* 0x003fea0003c00000 */
[----:B------:R2:W3:Y:S02]  /*2d180*/  SHFL.IDX P6, R14, R13, R12, R11 ;  /* 0x0000000c0d0e7389 */ /* 0x0004e400000c000b */
[----:B0123--:R-:W-:Y:S01]  /*2d190*/  ENDCOLLECTIVE ;  /* 0x000000000000791b */ /* 0x00ffe20003800000 */
.L_x_2763:
[----:B------:R-:W-:Y:S02]  /*2d1a0*/  IMAD.MOV.U32 R13, RZ, RZ, R2 ;  /* 0x000000ffff0d7224 */ /* 0x000fe400078e0002 */
[----:B------:R-:W-:-:S07]  /*2d1b0*/  IMAD.MOV.U32 R0, RZ, RZ, R14 ;  /* 0x000000ffff007224 */ /* 0x000fce00078e000e */
[----:B------:R-:W-:Y:S05]  /*2d1c0*/  WARPSYNC.COLLECTIVE R15, `(.L_x_2764) ;  /* 0x000000000f087348 */ /* 0x000fea0003c00000 */
[----:B------:R0:W1:Y:S02]  /*2d1d0*/  SHFL.IDX P6, R14, R13, R12, R11 ;  /* 0x0000000c0d0e7389 */ /* 0x00006400000c000b */
[----:B01----:R-:W-:Y:S01]  /*2d1e0*/  ENDCOLLECTIVE ;  /* 0x000000000000791b */ /* 0x003fe20003800000 */
.L_x_2764:
[----:B------:R-:W-:Y:S05]  /*2d1f0*/  BRA `(.L_x_2765) ;  /* 0xffffff7000fc7947 */ /* 0x000fea000383ffff */
.L_x_2567:
        /* <DEDUP_REMOVED lines=8> */
.L_x_2767:
[----:B------:R-:W-:Y:S05]  /*2d280*/  BSYNC B1 ;  /* 0x0000000000017941 */ /* 0x000fea0003800000 */
.L_x_2766:
        /* <DEDUP_REMOVED lines=8> */
.L_x_2768:
[----:B------:R-:W-:Y:S05]  /*2d310*/  BRA `(.L_x_2769) ;  /* 0xffffff7400087947 */ /* 0x000fea000383ffff */
.L_x_2570:
[----:B------:R-:W-:Y:S01]  /*2d320*/  BSSY B1, `(.L_x_2770) ;  /* 0x0000008000017945 */ /* 0x000fe20003800000 */
[----:B------:R-:W-:Y:S01]  /*2d330*/  MOV R13, R3 ;  /* 0x00000003000d7202 */ /* 0x000fe20000000f00 */
[----:B------:R-:W-:Y:S02]  /*2d340*/  IMAD.MOV.U32 R12, RZ, RZ, 0x2 ;  /* 0x00000002ff0c7424 */ /* 0x000fe400078e00ff */
[----:B------:R-:W-:Y:S02]  /*2d350*/  IMAD.MOV.U32 R11, RZ, RZ, 0x181f ;  /* 0x0000181fff0b7424 */ /* 0x000fe400078e00ff */
[----:B0-----:R-:W-:-:S07]  /*2d360*/  IMAD.MOV.U32 R15, RZ, RZ, -0x1 ;  /* 0xffffffffff0f7424 */ /* 0x001fce00078e00ff */
[----:B-1234-:R-:W-:Y:S05]  /*2d370*/  WARPSYNC.COLLECTIVE R15, `(.L_x_2771) ;  /* 0x000000000f087348 */ /* 0x01efea0003c00000 */
[----:B----4-:R0:W4:Y:S02]  /*2d380*/  SHFL.IDX P6, R14, R13, R12, R11 ;  /* 0x0000000c0d0e7389 */ /* 0x01012400000c000b */
[----:B01234-:R-:W-:Y:S01]  /*2d390*/  ENDCOLLECTIVE ;  /* 0x000000000000791b */ /* 0x01ffe20003800000 */
.L_x_2771:
[----:B------:R-:W-:Y:S05]  /*2d3a0*/  BSYNC B1 ;  /* 0x0000000000017941 */ /* 0x000fea0003800000 */
.L_x_2770:
        /* <DEDUP_REMOVED lines=8> */
.L_x_2772:
[----:B------:R-:W-:Y:S05]  /*2d430*/  BRA `(.L_x_2773) ;  /* 0xffffff7400107947 */ /* 0x000fea000383ffff */
.L_x_2573:
[----:B------:R-:W-:Y:S01]  /*2d440*/  BSSY B1, `(.L_x_2774) ;  /* 0x0000008000017945 */ /* 0x000fe20003800000 */
[----:B------:R-:W-:Y:S01]  /*2d450*/  IMAD.MOV.U32 R13, RZ, RZ, R3 ;  /* 0x000000ffff0d7224 */ /* 0x000fe200078e0003 */
[----:B0-----:R-:W-:Y:S01]  /*2d460*/  MOV R15, 0xffffffff ;  /* 0xffffffff000f7802 */ /* 0x001fe20000000f00 */
[----:B------:R-:W-:Y:S02]  /*2d470*/  IMAD.MOV.U32 R12, RZ, RZ, 0x3 ;  /* 0x00000003ff0c7424 */ /* 0x000fe400078e00ff */
[----:B------:R-:W-:-:S07]  /*2d480*/  IMAD.MOV.U32 R11, RZ, RZ, 0x181f ;  /* 0x0000181fff0b7424 */ /* 0x000fce00078e00ff */
[----:B-1234-:R-:W-:Y:S05]  /*2d490*/  WARPSYNC.COLLECTIVE R15, `(.L_x_2775) ;  /* 0x000000000f087348 */ /* 0x01efea0003c00000 */
[----:B------:R0:W0:Y:S02]  /*2d4a0*/  SHFL.IDX P6, R14, R13, R12, R11 ;  /* 0x0000000c0d0e7389 */ /* 0x00002400000c000b */
[----:B01234-:R-:W-:Y:S01]  /*2d4b0*/  ENDCOLLECTIVE ;  /* 0x000000000000791b */ /* 0x01ffe20003800000 */
.L_x_2775:
[----:B------:R-:W-:Y:S05]  /*2d4c0*/  BSYNC B1 ;  /* 0x0000000000017941 */ /* 0x000fea0003800000 */
.L_x_2774:
        /* <DEDUP_REMOVED lines=8> */
.L_x_2776:
[----:B------:R-:W-:Y:S05]  /*2d550*/  BRA `(.L_x_2777) ;  /* 0xffffff7400187947 */ /* 0x000fea000383ffff */
.L_x_2590:
[----:B------:R-:W2:Y:S01]  /*2d560*/  S2R R9, SR_TID.X ;  /* 0x0000000000097919 */ /* 0x000ea20000002100 */
[----:B------:R-:W-:Y:S01]  /*2d570*/  BSSY B1, `(.L_x_2778) ;  /* 0x000000a000017945 */ /* 0x000fe20003800000 */
[----:B------:R-:W-:Y:S02]  /*2d580*/  IMAD.MOV.U32 R12, RZ, RZ, RZ ;  /* 0x000000ffff0c7224 */ /* 0x000fe400078e00ff */
[----:B-1----:R-:W-:Y:S02]  /*2d590*/  IMAD.MOV.U32 R11, RZ, RZ, 0x1f ;  /* 0x0000001fff0b7424 */ /* 0x002fe400078e00ff */
[----:B------:R-:W-:Y:S01]  /*2d5a0*/  IMAD.MOV.U32 R15, RZ, RZ, -0x1 ;  /* 0xffffffffff0f7424 */ /* 0x000fe200078e00ff */
[----:B--2---:R-:W-:-:S04]  /*2d5b0*/  SHF.R.U32.HI R9, RZ, 0x5, R9 ;  /* 0x00000005ff097819 */ /* 0x004fc80000011609 */
[----:B------:R-:W-:-:S04]  /*2d5c0*/  LOP3.LUT R9, R9, 0x3, RZ, 0xc0, !PT ;  /* 0x0000000309097812 */ /* 0x000fc800078ec0ff */
[----:B------:R-:W-:-:S07]  /*2d5d0*/  MOV R13, R9 ;  /* 0x00000009000d7202 */ /* 0x000fce0000000f00 */
[----:B0-----:R-:W-:Y:S05]  /*2d5e0*/  WARPSYNC.COLLECTIVE R15, `(.L_x_2779) ;  /* 0x000000000f087348 */ /* 0x001fea0003c00000 */
[----:B0-----:R0:W1:Y:S02]  /*2d5f0*/  SHFL.IDX P6, R14, R13, R12, R11 ;  /* 0x0000000c0d0e7389 */ /* 0x00106400000c000b */
[----:B01----:R-:W-:Y:S01]  /*2d600*/  ENDCOLLECTIVE ;  /* 0x000000000000791b */ /* 0x003fe20003800000 */
.L_x_2779:
[----:B------:R-:W-:Y:S05]  /*2d610*/  BSYNC B1 ;  /* 0x0000000000017941 */ /* 0x000fea0003800000 */
.L_x_2778:
[----:B------:R-:W-:Y:S05]  /*2d620*/  BRA `(.L_x_2780) ;  /* 0xffffff8800ec7947 */ /* 0x000fea000383ffff */
.L_x_2592:
[----:B------:R-:W-:Y:S01]  /*2d630*/  BSSY B1, `(.L_x_2781) ;  /* 0x0000006000017945 */ /* 0x000fe20003800000 */
[----:B------:R-:W-:-:S07]  /*2d640*/  IMAD.MOV.U32 R15, RZ, RZ, -0x1 ;  /* 0xffffffffff0f7424 */ /* 0x000fce00078e00ff */
[----:B01----:R-:W-:Y:S05]  /*2d650*/  WARPSYNC.COLLECTIVE R15, `(.L_x_2782) ;  /* 0x000000000f0c7348 */ /* 0x003fea0003c00000 */
[----:B------:R-:W-:Y:S02]  /*2d660*/  ELECT P6, UR62, PT ;  /* 0x00000000003e782f */ /* 0x000fe400038c0000 */
[----:B------:R-:W-:Y:S01]  /*2d670*/  MOV R14, UR62 ;  /* 0x0000003e000e7c02 */ /* 0x000fe20008000f00 */
[----:B01----:R-:W-:Y:S10]  /*2d680*/  ENDCOLLECTIVE ;  /* 0x000000000000791b */ /* 0x003ff40003800000 */
.L_x_2782:
[----:B------:R-:W-:Y:S05]  /*2d690*/  BSYNC B1 ;  /* 0x0000000000017941 */ /* 0x000fea0003800000 */
.L_x_2781:
[----:B------:R-:W-:Y:S05]  /*2d6a0*/  BRA `(.L_x_2591) ;  /* 0xffffff8800e47947 */ /* 0x000fea000383ffff */
.L_x_2594:
[----:B0-----:R-:W2:Y:S02]  /*2d6b0*/  LDL R5, [R1+0x4] ;  /* 0x0000040001057983 */ /* 0x001ea40000100800 */
[----:B--2---:R0:W2:Y:S02]  /*2d6c0*/  SYNCS.PHASECHK.TRANS64.TRYWAIT P0, [R5+URZ+0x29820], R4 ;  /* 0x02982004050075a7 */ /* 0x0040a4000800017f */
[----:B--2---:R-:W-:Y:S05]  /*2d6d0*/  @!P0 NANOSLEEP.SYNCS 0x989680 ;  /* 0x009896800000895d */ /* 0x004fea0003900000 */
[----:B------:R-:W2:Y:S02]  /*2d6e0*/  @!P0 SYNCS.PHASECHK.TRANS64 P0, [R5+URZ+0x29820], R4 ;  /* 0x02982004050085a7 */ /* 0x000ea4000800007f */
[----:B--2---:R-:W-:Y:S05]  /*2d6f0*/  @!P0 BRA `(.L_x_2594) ;  /* 0xfffffffc00ec8947 */ /* 0x004fea000383ffff */
[----:B------:R-:W-:Y:S05]  /*2d700*/  BRA `(.L_x_2783) ;  /* 0xffffff8800f47947 */ /* 0x000fea000383ffff */
.L_x_2598:
[----:B0-----:R0:W2:Y:S02]  /*2d710*/  SYNCS.PHASECHK.TRANS64.TRYWAIT P0, [R7+URZ+0x298a0], R10 ;  /* 0x0298a00a070075a7 */ /* 0x0010a4000800017f */
[----:B--2---:R-:W-:Y:S05]  /*2d720*/  @!P0 NANOSLEEP.SYNCS 0x989680 ;  /* 0x009896800000895d */ /* 0x004fea0003900000 */
[----:B------:R-:W2:Y:S02]  /*2d730*/  @!P0 SYNCS.PHASECHK.TRANS64 P0, [R7+URZ+0x298a0], R10 ;  /* 0x0298a00a070085a7 */ /* 0x000ea4000800007f */
[----:B--2---:R-:W-:Y:S05]  /*2d740*/  @!P0 BRA `(.L_x_2598) ;  /* 0xfffffffc00f08947 */ /* 0x004fea000383ffff */
[----:B------:R-:W-:Y:S05]  /*2d750*/  BRA `(.L_x_2784) ;  /* 0xffffff8c001c7947 */ /* 0x000fea000383ffff */
.L_x_2605:
[----:B-1----:R1:W2:Y:S02]  /*2d760*/  SYNCS.PHASECHK.TRANS64.TRYWAIT P0, [R7+URZ+0x298c0], R10 ;  /* 0x0298c00a070075a7 */ /* 0x0022a4000800017f */
[----:B--2---:R-:W-:Y:S05]  /*2d770*/  @!P0 NANOSLEEP.SYNCS 0x989680 ;  /* 0x009896800000895d */ /* 0x004fea0003900000 */
[----:B------:R-:W2:Y:S02]  /*2d780*/  @!P0 SYNCS.PHASECHK.TRANS64 P0, [R7+URZ+0x298c0], R10 ;  /* 0x0298c00a070085a7 */ /* 0x000ea4000800007f */
[----:B--2---:R-:W-:Y:S05]  /*2d790*/  @!P0 BRA `(.L_x_2605) ;  /* 0xfffffffc00f08947 */ /* 0x004fea000383ffff */
[----:B------:R-:W-:Y:S05]  /*2d7a0*/  BRA `(.L_x_2785) ;  /* 0xffffff9000187947 */ /* 0x000fea000383ffff */
.L_x_2612:
[----:B0-----:R0:W2:Y:S02]  /*2d7b0*/  SYNCS.PHASECHK.TRANS64.TRYWAIT P1, [R8+URZ+0x298a0], R7 ;  /* 0x0298a007080075a7 */ /* 0x0010a4000802017f */
[----:B--2---:R-:W-:Y:S05]  /*2d7c0*/  @!P1 NANOSLEEP.SYNCS 0x989680 ;  /* 0x009896800000995d */ /* 0x004fea0003900000 */
[----:B------:R-:W2:Y:S02]  /*2d7d0*/  @!P1 SYNCS.PHASECHK.TRANS64 P1, [R8+URZ+0x298a0], R7 ;  /* 0x0298a007080095a7 */ /* 0x000ea4000802007f */
[----:B--2---:R-:W-:Y:S05]  /*2d7e0*/  @!P1 BRA `(.L_x_2612) ;  /* 0xfffffffc00f09947 */ /* 0x004fea000383ffff */
[----:B------:R-:W-:Y:S05]  /*2d7f0*/  BRA `(.L_x_2786) ;  /* 0xffffff9000fc7947 */ /* 0x000fea000383ffff */
.L_x_2619:
[----:B-1----:R1:W2:Y:S02]  /*2d800*/  SYNCS.PHASECHK.TRANS64.TRYWAIT P1, [R8+URZ+0x298c0], R7 ;  /* 0x0298c007080075a7 */ /* 0x0022a4000802017f */
[----:B--2---:R-:W-:Y:S05]  /*2d810*/  @!P1 NANOSLEEP.SYNCS 0x989680 ;  /* 0x009896800000995d */ /* 0x004fea0003900000 */
[----:B------:R-:W2:Y:S02]  /*2d820*/  @!P1 SYNCS.PHASECHK.TRANS64 P1, [R8+URZ+0x298c0], R7 ;  /* 0x0298c007080095a7 */ /* 0x000ea4000802007f */
[----:B--2---:R-:W-:Y:S05]  /*2d830*/  @!P1 BRA `(.L_x_2619) ;  /* 0xfffffffc00f09947 */ /* 0x004fea000383ffff */
[----:B------:R-:W-:Y:S05]  /*2d840*/  BRA `(.L_x_2787) ;  /* 0xffffff9400f47947 */ /* 0x000fea000383ffff */
.L_x_2634:
[----:B------:R-:W2:Y:S01]  /*2d850*/  S2R R4, SR_TID.X ;  /* 0x0000000000047919 */ /* 0x000ea20000002100 */
[----:B------:R-:W-:Y:S01]  /*2d860*/  BSSY B0, `(.L_x_2788) ;  /* 0x000000a000007945 */ /* 0x000fe20003800000 */
[----:B------:R-:W-:Y:S01]  /*2d870*/  MOV R12, RZ ;  /* 0x000000ff000c7202 */ /* 0x000fe20000000f00 */
[----:B-1----:R-:W-:Y:S02]  /*2d880*/  IMAD.MOV.U32 R11, RZ, RZ, 0x1f ;  /* 0x0000001fff0b7424 */ /* 0x002fe400078e00ff */
[----:B------:R-:W-:Y:S01]  /*2d890*/  IMAD.MOV.U32 R15, RZ, RZ, -0x1 ;  /* 0xffffffffff0f7424 */ /* 0x000fe200078e00ff */
[----:B--2---:R-:W-:-:S04]  /*2d8a0*/  SHF.R.U32.HI R4, RZ, 0x5, R4 ;  /* 0x00000005ff047819 */ /* 0x004fc80000011604 */
[----:B------:R-:W-:-:S05]  /*2d8b0*/  LOP3.LUT R4, R4, 0x3, RZ, 0xc0, !PT ;  /* 0x0000000304047812 */ /* 0x000fca00078ec0ff */
[----:B------:R-:W-:-:S07]  /*2d8c0*/  IMAD.MOV.U32 R13, RZ, RZ, R4 ;  /* 0x000000ffff0d7224 */ /* 0x000fce00078e0004 */
[----:B0--3--:R-:W-:Y:S05]  /*2d8d0*/  WARPSYNC.COLLECTIVE R15, `(.L_x_2789) ;  /* 0x000000000f087348 */ /* 0x009fea0003c00000 */
[----:B0-----:R0:W1:Y:S02]  /*2d8e0*/  SHFL.IDX P6, R14, R13, R12, R11 ;  /* 0x0000000c0d0e7389 */ /* 0x00106400000c000b */
[----:B01-3--:R-:W-:Y:S01]  /*2d8f0*/  ENDCOLLECTIVE ;  /* 0x000000000000791b */ /* 0x00bfe20003800000 */
.L_x_2789:
[----:B------:R-:W-:Y:S05]  /*2d900*/  BSYNC B0 ;  /* 0x0000000000007941 */ /* 0x000fea0003800000 */
.L_x_2788:
[----:B------:R-:W-:Y:S05]  /*2d910*/  BRA `(.L_x_2790) ;  /* 0xffffffa000d07947 */ /* 0x000fea000383ffff */
.L_x_2636:
[----:B------:R-:W-:Y:S01]  /*2d920*/  BSSY B0, `(.L_x_2791) ;  /* 0x0000006000007945 */ /* 0x000fe20003800000 */
[----:B------:R-:W-:-:S07]  /*2d930*/  IMAD.MOV.U32 R15, RZ, RZ, -0x1 ;  /* 0xffffffffff0f7424 */ /* 0x000fce00078e00ff */
[----:B01-3--:R-:W-:Y:S05]  /*2d940*/  WARPSYNC.COLLECTIVE R15, `(.L_x_2792) ;  /* 0x000000000f0c7348 */ /* 0x00bfea0003c00000 */
[----:B------:R-:W-:Y:S02]  /*2d950*/  ELECT P6, UR62, PT ;  /* 0x00000000003e782f */ /* 0x000fe400038c0000 */
[----:B------:R-:W-:Y:S01]  /*2d960*/  MOV R14, UR62 ;  /* 0x0000003e000e7c02 */ /* 0x000fe20008000f00 */
[----:B01-3--:R-:W-:Y:S10]  /*2d970*/  ENDCOLLECTIVE ;  /* 0x000000000000791b */ /* 0x00bff40003800000 */
.L_x_2792:
[----:B------:R-:W-:Y:S05]  /*2d980*/  BSYNC B0 ;  /* 0x0000000000007941 */ /* 0x000fea0003800000 */
.L_x_2791:
[----:B------:R-:W-:Y:S05]  /*2d990*/  BRA `(.L_x_2793) ;  /* 0xffffffa000dc7947 */ /* 0x000fea000383ffff */
.L_x_2638:
[----:B0-----:R0:W2:Y:S02]  /*2d9a0*/  SYNCS.PHASECHK.TRANS64.TRYWAIT P0, [R2+URZ+0x29880], R3 ;  /* 0x02988003020075a7 */ /* 0x0010a4000800017f */
[----:B--2---:R-:W-:Y:S05]  /*2d9b0*/  @!P0 NANOSLEEP.SYNCS 0x989680 ;  /* 0x009896800000895d */ /* 0x004fea0003900000 */
[----:B------:R-:W2:Y:S02]  /*2d9c0*/  @!P0 SYNCS.PHASECHK.TRANS64 P0, [R2+URZ+0x29880], R3 ;  /* 0x02988003020085a7 */ /* 0x000ea4000800007f */
[----:B--2---:R-:W-:Y:S05]  /*2d9d0*/  @!P0 BRA `(.L_x_2638) ;  /* 0xfffffffc00f08947 */ /* 0x004fea000383ffff */
[----:B------:R-:W-:Y:S05]  /*2d9e0*/  BRA `(.L_x_2794) ;  /* 0xffffffa400507947 */ /* 0x000fea000383ffff */
.L_x_2640:
[----:B--2---:R2:W3:Y:S02]  /*2d9f0*/  SYNCS.PHASECHK.TRANS64.TRYWAIT P0, [R2+URZ+0x29840], R3 ;  /* 0x02984003020075a7 */ /* 0x0044e4000800017f */
[----:B---3--:R-:W-:Y:S05]  /*2da00*/  @!P0 NANOSLEEP.SYNCS 0x989680 ;  /* 0x009896800000895d */ /* 0x008fea0003900000 */
[----:B------:R-:W3:Y:S02]  /*2da10*/  @!P0 SYNCS.PHASECHK.TRANS64 P0, [R2+URZ+0x29840], R3 ;  /* 0x02984003020085a7 */ /* 0x000ee4000800007f */
[----:B---3--:R-:W-:Y:S05]  /*2da20*/  @!P0 BRA `(.L_x_2640) ;  /* 0xfffffffc00f08947 */ /* 0x008fea000383ffff */
[----:B------:R-:W-:Y:S05]  /*2da30*/  BRA `(.L_x_2795) ;  /* 0xffffffa400b07947 */ /* 0x000fea000383ffff */
.L_x_2644:
[----:B------:R-:W2:Y:S01]  /*2da40*/  LDL.LU R11, [R1+0x40] ;  /* 0x00004000010b7983 */ /* 0x000ea20000300800 */
[----:B------:R-:W-:Y:S01]  /*2da50*/  IMAD.MOV.U32 R13, RZ, RZ, R2 ;  /* 0x000000ffff0d7224 */ /* 0x000fe200078e0002 */
[----:B------:R-:W-:Y:S01]  /*2da60*/  LOP3.LUT R5, R5, 0x7f, RZ, 0xc0, !PT ;  /* 0x0000007f05057812 */ /* 0x000fe200078ec0ff */
[----:B------:R-:W-:Y:S02]  /*2da70*/  IMAD.MOV.U32 R12, RZ, RZ, RZ ;  /* 0x000000ffff0c7224 */ /* 0x000fe400078e00ff */
[----:B------:R-:W-:Y:S01]  /*2da80*/  IMAD.MOV.U32 R15, RZ, RZ, -0x1 ;  /* 0xffffffffff0f7424 */ /* 0x000fe200078e00ff */
[----:B------:R-:W-:-:S05]  /*2da90*/  SHF.R.U32.HI R7, RZ, 0x2, R5 ;  /* 0x00000002ff077819 */ /* 0x000fca0000011605 */
[----:B------:R-:W-:-:S04]  /*2daa0*/  IMAD R17, R17, 0x80, R7 ;  /* 0x0000008011117824 */ /* 0x000fc800078e0207 */
[----:B------:R-:W-:Y:S02]  /*2dab0*/  VIADD R7, R17, 0x20 ;  /* 0x0000002011077836 */ /* 0x000fe40000000000 */
[----:B--2---:R-:W-:Y:S01]  /*2dac0*/  IMAD R0, R11, R8, RZ ;  /* 0x000000080b007224 */ /* 0x004fe200078e02ff */
[----:B------:R-:W-:-:S04]  /*2dad0*/  MOV R11, 0x1c1f ;  /* 0x00001c1f000b7802 */ /* 0x000fc80000000f00 */
[----:B------:R-:W-:-:S13]  /*2dae0*/  ISETP.GE.AND P4, PT, R17, R0, PT ;  /* 0x000000001100720c */ /* 0x000fda0003f86270 */
[----:B-----5:R-:W-:Y:S05]  /*2daf0*/  WARPSYNC.COLLECTIVE R15, `(.L_x_2796) ;  /* 0x000000000f087348 */ /* 0x020fea0003c00000 */
[----:B------:R0:W1:Y:S02]  /*2db00*/  SHFL.IDX P6, R14, R13, R12, R11 ;  /* 0x0000000c0d0e7389 */ /* 0x00006400000c000b */
[----:B01---5:R-:W-:Y:S01]  /*2db10*/  ENDCOLLECTIVE ;  /* 0x000000000000791b */ /* 0x023fe20003800000 */
.L_x_2796:
[----:B------:R-:W-:Y:S02]  /*2db20*/  IMAD.MOV.U32 R13, RZ, RZ, R3 ;  /* 0x000000ffff0d7224 */ /* 0x000fe400078e0003 */
[----:B------:R-:W-:-:S07]  /*2db30*/  IMAD.MOV.U32 R4, RZ, RZ, R14 ;  /* 0x000000ffff047224 */ /* 0x000fce00078e000e */
[----:B------:R-:W-:Y:S05]  /*2db40*/  WARPSYNC.COLLECTIVE R15, `(.L_x_2797) ;  /* 0x000000000f087348 */ /* 0x000fea0003c00000 */
[----:B------:R0:W1:Y:S02]  /*2db50*/  SHFL.IDX P6, R14, R13, R12, R11 ;  /* 0x0000000c0d0e7389 */ /* 0x00006400000c000b */
[----:B01----:R-:W-:Y:S01]  /*2db60*/  ENDCOLLECTIVE ;  /* 0x000000000000791b */ /* 0x003fe20003800000 */
.L_x_2797:
[----:B------:R-:W-:Y:S02]  /*2db70*/  IMAD.MOV.U32 R13, RZ, RZ, R2 ;  /* 0x000000ffff0d7224 */ /* 0x000fe400078e0002 */
[----:B------:R-:W-:Y:S02]  /*2db80*/  IMAD.MOV.U32 R12, RZ, RZ, 0x1 ;  /* 0x00000001ff0c7424 */ /* 0x000fe400078e00ff */
[----:B------:R-:W-:-:S07]  /*2db90*/  IMAD.MOV.U32 R5, RZ, RZ, R14 ;  /* 0x000000ffff057224 */ /* 0x000fce00078e000e */
[----:B------:R-:W-:Y:S05]  /*2dba0*/  WARPSYNC.COLLECTIVE R15, `(.L_x_2798) ;  /* 0x000000000f087348 */ /* 0x000fea0003c00000 */
[----:B------:R0:W1:Y:S02]  /*2dbb0*/  SHFL.IDX P6, R14, R13, R12, R11 ;  /* 0x0000000c0d0e7389 */ /* 0x00006400000c000b */
[----:B01----:R-:W-:Y:S01]  /*2dbc0*/  ENDCOLLECTIVE ;  /* 0x000000000000791b */ /* 0x003fe20003800000 */
.L_x_2798:
[----:B------:R-:W-:-:S04]  /*2dbd0*/  @!P4 IADD3 R5, P3, R10, R5, RZ ;  /* 0x000000050a05c210 */ /* 0x000fc80007f7e0ff */
[----:B------:R-:W-:Y:S02]  /*2dbe0*/  @!P4 IADD3.X R4, RZ, R4, RZ, P3, !PT ;  /* 0x00000004ff04c210 */ /* 0x000fe40001ffe4ff */
[----:B------:R-:W-:Y:S02]  /*2dbf0*/  ISETP.GE.AND P3, PT, R7, R0, PT ;  /* 0x000000000700720c */ /* 0x000fe40003f66270 */
[----:B------:R-:W-:Y:S01]  /*2dc00*/  @!P4 LOP3.LUT R5, R5, R4, RZ, 0x3c, !PT ;  /* 0x000000040505c212 */ /* 0x000fe200078e3cff */
[----:B------:R-:W-:-:S03]  /*2dc10*/  IMAD.MOV.U32 R13, RZ, RZ, R3 ;  /* 0x000000ffff0d7224 */ /* 0x000fc600078e0003 */
[----:B------:R-:W-:-:S04]  /*2dc20*/  @!P4 LOP3.LUT R4, R5, R4, RZ, 0x3c, !PT ;  /* 0x000000040504c212 */ /* 0x000fc800078e3cff */
[----:B------:R-:W-:Y:S01]  /*2dc30*/  @!P4 LOP3.LUT R5, R5, R4, RZ, 0x3c, !PT ;  /* 0x000000040505c212 */ /* 0x000fe200078e3cff */
[----:B------:R-:W-:-:S04]  /*2dc40*/  IMAD.MOV.U32 R6, RZ, RZ, R14 ;  /* 0x000000ffff067224 */ /* 0x000fc800078e000e */
[----:B------:R-:W-:Y:S01]  /*2dc50*/  @!PT LDS RZ, [RZ] ;  /* 0x00000000fffff984 */ /* 0x000fe20000000800 */
[----:B------:R-:W-:Y:S01]  /*2dc60*/  @!PT LDS RZ, [RZ] ;  /* 0x00000000fffff984 */ /* 0x000fe20000000800 */
[----:B------:R-:W-:Y:S01]  /*2dc70*/  @!PT LDS RZ, [RZ] ;  /* 0x00000000fffff984 */ /* 0x000fe20000000800 */
[----:B------:R0:W-:Y:S03]  /*2dc80*/  @!P4 LDGSTS.E.BYPASS.LTC128B.128 [R9+0x14400], desc[UR54][R4.64], !P0 ;  /* 0x144000000409cfae */ /* 0x0001e6000c101d76 */
[----:B0-----:R-:W-:Y:S05]  /*2dc90*/  WARPSYNC.COLLECTIVE R15, `(.L_x_2799) ;  /* 0x000000000f087348 */ /* 0x001fea0003c00000 */
[----:B------:R1:W2:Y:S02]  /*2dca0*/  SHFL.IDX P6, R14, R13, R12, R11 ;  /* 0x0000000c0d0e7389 */ /* 0x0002a400000c000b */
[----:B012---:R-:W-:Y:S01]  /*2dcb0*/  ENDCOLLECTIVE ;  /* 0x000000000000791b */ /* 0x007fe20003800000 */
.L_x_2799:
[----:B------:R-:W-:Y:S01]  /*2dcc0*/  @!PT LDS RZ, [RZ] ;  /* 0x00000000fffff984 */ /* 0x000fe20000000800 */
[----:B------:R-:W-:Y:S01]  /*2dcd0*/  @!PT LDS RZ, [RZ] ;  /* 0x00000000fffff984 */ /* 0x000fe20000000800 */
[----:B------:R-:W-:Y:S01]  /*2dce0*/  @!PT LDS RZ, [RZ] ;  /* 0x00000000fffff984 */ /* 0x000fe20000000800 */
[----:B------:R-:W-:Y:S04]  /*2dcf0*/  @!P4 LDGSTS.E.BYPASS.LTC128B.128 [R9+0x16400], desc[UR54][R4.64+0x40], !P1 ;  /* 0x164000400409cfae */ /* 0x000fe8000c901d76 */
[----:B------:R0:W-:Y:S01]  /*2dd00*/  @!P4 LDGSTS.E.BYPASS.LTC128B.128 [R9+0x18400], desc[UR54][R4.64+0x80], !P2 ;  /* 0x184000800409cfae */ /* 0x0001e2000d101d76 */
[----:B------:R-:W-:Y:S02]  /*2dd10*/  IMAD.MOV.U32 R13, RZ, RZ, R2 ;  /* 0x000000ffff0d7224 */ /* 0x000fe400078e0002 */
[----:B------:R-:W-:Y:S01]  /*2dd20*/  IMAD.MOV.U32 R12, RZ, RZ, 0x2 ;  /* 0x00000002ff0c7424 */ /* 0x000fe200078e00ff */
[----:B0-----:R-:W-:-:S07]  /*2dd30*/  MOV R4, R14 ;  /* 0x0000000e00047202 */ /* 0x001fce0000000f00 */
[----:B------:R-:W-:Y:S05]  /*2dd40*/  WARPSYNC.COLLECTIVE R15, `(.L_x_2800) ;  /* 0x000000000f087348 */ /* 0x000fea0003c00000 */
[----:B------:R0:W1:Y:S02]  /*2dd50*/  SHFL.IDX P6, R14, R13, R12, R11 ;  /* 0x0000000c0d0e7389 */ /* 0x00006400000c000b */
[----:B01----:R-:W-:Y:S01]  /*2dd60*/  ENDCOLLECTIVE ;  /* 0x000000000000791b */ /* 0x003fe20003800000 */
.L_x_2800:
[----:B------:R-:W-:-:S05]  /*2dd70*/  @!P3 IADD3 R5, P4, R10, R4, RZ ;  /* 0x000000040a05b210 */ /* 0x000fca0007f9e0ff */
[----:B------:R-:W-:-:S05]  /*2dd80*/  @!P3 IMAD.X R4, RZ, RZ, R6, P4 ;  /* 0x000000ffff04b224 */ /* 0x000fca00020e0606 */
[-C--:B------:R-:W-:Y:S02]  /*2dd90*/  @!P3 LOP3.LUT R5, R5, R4.reuse, RZ, 0x3c, !PT ;  /* 0x000000040505b212 */ /* 0x080fe400078e3cff */
[----:B------:R-:W-:Y:S02]  /*2dda0*/  MOV R13, R3 ;  /* 0x00000003000d7202 */ /* 0x000fe40000000f00 */
        /* <DEDUP_REMOVED lines=10> */
.L_x_2801:
[----:B------:R-:W-:Y:S01]  /*2de50*/  @!PT LDS RZ, [RZ] ;  /* 0x00000000fffff984 */ /* 0x000fe20000000800 */
[----:B------:R-:W-:Y:S01]  /*2de60*/  @!PT LDS RZ, [RZ] ;  /* 0x00000000fffff984 */ /* 0x000fe20000000800 */
[----:B------:R-:W-:Y:S01]  /*2de70*/  @!PT LDS RZ, [RZ] ;  /* 0x00000000fffff984 */ /* 0x000fe20000000800 */
[----:B------:R-:W-:Y:S04]  /*2de80*/  @!P3 LDGSTS.E.BYPASS.LTC128B.128 [R9+0x16c00], desc[UR54][R4.64+0x40], !P1 ;  /* 0x16c000400409bfae */ /* 0x000fe8000c901d76 */
[----:B------:R0:W-:Y:S01]  /*2de90*/  @!P3 LDGSTS.E.BYPASS.LTC128B.128 [R9+0x18c00], desc[UR54][R4.64+0x80], !P2 ;  /* 0x18c000800409bfae */ /* 0x0001e2000d101d76 */
[----:B------:R-:W-:Y:S02]  /*2dea0*/  IMAD.MOV.U32 R13, RZ, RZ, R2 ;  /* 0x000000ffff0d7224 */ /* 0x000fe400078e0002 */
[----:B------:R-:W-:Y:S02]  /*2deb0*/  IMAD.MOV.U32 R12, RZ, RZ, 0x3 ;  /* 0x00000003ff0c7424 */ /* 0x000fe400078e00ff */
[----:B0-----:R-:W-:-:S05]  /*2dec0*/  VIADD R4, R17, 0x40 ;  /* 0x0000004011047836 */ /* 0x001fca0000000000 */
[----:B------:R-:W-:Y:S01]  /*2ded0*/  ISETP.GE.AND P3, PT, R4, R0, PT ;  /* 0x000000000400720c */ /* 0x000fe20003f66270 */
[----:B------:R-:W-:-:S12]  /*2dee0*/  IMAD.MOV.U32 R4, RZ, RZ, R14 ;  /* 0x000000ffff047224 */ /* 0x000fd800078e000e */
[----:B------:R-:W-:Y:S05]  /*2def0*/  WARPSYNC.COLLECTIVE R15, `(.L_x_2802) ;  /* 0x000000000f087348 */ /* 0x000fea0003c00000 */
[----:B------:R0:W1:Y:S02]  /*2df00*/  SHFL.IDX P6, R14, R13, R12, R11 ;  /* 0x0000000c0d0e7389 */ /* 0x00006400000c000b */
[----:B01----:R-:W-:Y:S01]  /*2df10*/  ENDCOLLECTIVE ;  /* 0x000000000000791b */ /* 0x003fe20003800000 */
.L_x_2802:
[----:B------:R-:W-:Y:S02]  /*2df20*/  @!P3 IADD3 R5, P4, R10, R4, RZ ;  /* 0x000000040a05b210 */ /* 0x000fe40007f9e0ff */
[----:B------:R-:W-:-:S03]  /*2df30*/  MOV R13, R3 ;  /* 0x00000003000d7202 */ /* 0x000fc60000000f00 */
[----:B------:R-:W-:-:S05]  /*2df40*/  @!P3 IMAD.X R4, RZ, RZ, R6, P4 ;  /* 0x000000ffff04b224 */ /* 0x000fca00020e0606 */
[----:B------:R-:W-:-:S04]  /*2df50*/  @!P3 LOP3.LUT R5, R5, R4, RZ, 0x3c, !PT ;  /* 0x000000040505b212 */ /* 0x000fc800078e3cff */
        /* <DEDUP_REMOVED lines=12> */
.L_x_2803:
[----:B------:R-:W-:Y:S01]  /*2e020*/  IMAD.MOV.U32 R3, RZ, RZ, R14 ;  /* 0x000000ffff037224 */ /* 0x000fe200078e000e */
[----:B------:R-:W-:Y:S06]  /*2e030*/  BRA `(.L_x_2804) ;  /* 0xffffffac00287947 */ /* 0x000fec000383ffff */
.L_x_2649:
[----:B0-----:R-:W3:Y:S02]  /*2e040*/  LDL R2, [R1+0x4] ;  /* 0x0000040001027983 */ /* 0x001ee40000100800 */
[----:B---3--:R0:W3:Y:S02]  /*2e050*/  SYNCS.PHASECHK.TRANS64.TRYWAIT P0, [R2+URZ+0x29820], R0 ;  /* 0x02982000020075a7 */ /* 0x0080e4000800017f */
[----:B---3--:R-:W-:Y:S05]  /*2e060*/  @!P0 NANOSLEEP.SYNCS 0x989680 ;  /* 0x009896800000895d */ /* 0x008fea0003900000 */
[----:B------:R-:W3:Y:S02]  /*2e070*/  @!P0 SYNCS.PHASECHK.TRANS64 P0, [R2+URZ+0x29820], R0 ;  /* 0x02982000020085a7 */ /* 0x000ee4000800007f */
[----:B---3--:R-:W-:Y:S05]  /*2e080*/  @!P0 BRA `(.L_x_2649) ;  /* 0xfffffffc00ec8947 */ /* 0x008fea000383ffff */
[----:B------:R-:W-:Y:S05]  /*2e090*/  BRA `(.L_x_2805) ;  /* 0xffffffac009c7947 */ /* 0x000fea000383ffff */
.L_x_2655:
[----:B---3--:R3:W4:Y:S02]  /*2e0a0*/  SYNCS.PHASECHK.TRANS64.TRYWAIT P0, [R5+URZ+0x29880], R4 ;  /* 0x02988004050075a7 */ /* 0x008724000800017f */
[----:B----4-:R-:W-:Y:S05]  /*2e0b0*/  @!P0 NANOSLEEP.SYNCS 0x989680 ;  /* 0x009896800000895d */ /* 0x010fea0003900000 */
[----:B------:R-:W4:Y:S02]  /*2e0c0*/  @!P0 SYNCS.PHASECHK.TRANS64 P0, [R5+URZ+0x29880], R4 ;  /* 0x02988004050085a7 */ /* 0x000f24000800007f */
[----:B----4-:R-:W-:Y:S05]  /*2e0d0*/  @!P0 BRA `(.L_x_2655) ;  /* 0xfffffffc00f08947 */ /* 0x010fea000383ffff */
[----:B------:R-:W-:Y:S05]  /*2e0e0*/  BRA `(.L_x_2806) ;  /* 0xffffffb0005c7947 */ /* 0x000fea000383ffff */
.L_x_2660:
[----:B--2---:R2:W4:Y:S02]  /*2e0f0*/  SYNCS.PHASECHK.TRANS64.TRYWAIT P0, [R5+URZ+0x29840], R4 ;  /* 0x02984004050075a7 */ /* 0x004524000800017f */
[----:B----4-:R-:W-:Y:S05]  /*2e100*/  @!P0 NANOSLEEP.SYNCS 0x989680 ;  /* 0x009896800000895d */ /* 0x010fea0003900000 */
[----:B------:R-:W4:Y:S02]  /*2e110*/  @!P0 SYNCS.PHASECHK.TRANS64 P0, [R5+URZ+0x29840], R4 ;  /* 0x02984004050085a7 */ /* 0x000f24000800007f */
[----:B----4-:R-:W-:Y:S05]  /*2e120*/  @!P0 BRA `(.L_x_2660) ;  /* 0xfffffffc00f08947 */ /* 0x010fea000383ffff */
[----:B------:R-:W-:Y:S05]  /*2e130*/  BRA `(.L_x_2807) ;  /* 0xffffffb000e47947 */ /* 0x000fea000383ffff */
.L_x_2668:
[----:B---3--:R3:W4:Y:S02]  /*2e140*/  SYNCS.PHASECHK.TRANS64.TRYWAIT P0, [R17+URZ+0x29870], R4 ;  /* 0x02987004110075a7 */ /* 0x008724000800017f */
[----:B----4-:R-:W-:Y:S05]  /*2e150*/  @!P0 NANOSLEEP.SYNCS 0x989680 ;  /* 0x009896800000895d */ /* 0x010fea0003900000 */
[----:B------:R-:W4:Y:S02]  /*2e160*/  @!P0 SYNCS.PHASECHK.TRANS64 P0, [R17+URZ+0x29870], R4 ;  /* 0x02987004110085a7 */ /* 0x000f24000800007f */
[----:B----4-:R-:W-:Y:S05]  /*2e170*/  @!P0 BRA `(.L_x_2668) ;  /* 0xfffffffc00f08947 */ /* 0x010fea000383ffff */
[----:B------:R-:W-:Y:S05]  /*2e180*/  BRA `(.L_x_2808) ;  /* 0xffffffb800147947 */ /* 0x000fea000383ffff */
.L_x_2670:
[----:B----4-:R4:W0:Y:S02]  /*2e190*/  SYNCS.PHASECHK.TRANS64.TRYWAIT P0, [R17+URZ+0x29860], R3 ;  /* 0x02986003110075a7 */ /* 0x010824000800017f */
[----:B0-----:R-:W-:Y:S05]  /*2e1a0*/  @!P0 NANOSLEEP.SYNCS 0x989680 ;  /* 0x009896800000895d */ /* 0x001fea0003900000 */
[----:B------:R-:W0:Y:S02]  /*2e1b0*/  @!P0 SYNCS.PHASECHK.TRANS64 P0, [R17+URZ+0x29860], R3 ;  /* 0x02986003110085a7 */ /* 0x000e24000800007f */
[----:B0-----:R-:W-:Y:S05]  /*2e1c0*/  @!P0 BRA `(.L_x_2670) ;  /* 0xfffffffc00f08947 */ /* 0x001fea000383ffff */
[----:B------:R-:W-:Y:S05]  /*2e1d0*/  BRA `(.L_x_2809) ;  /* 0xffffffb8001c7947 */ /* 0x000fea000383ffff */
.L_x_2677:
[----:B0-----:R0:W2:Y:S02]  /*2e1e0*/  SYNCS.PHASECHK.TRANS64.TRYWAIT P1, [R17+URZ+0x29870], R0 ;  /* 0x02987000110075a7 */ /* 0x0010a4000802017f */
[----:B--2---:R-:W-:Y:S05]  /*2e1f0*/  @!P1 NANOSLEEP.SYNCS 0x989680 ;  /* 0x009896800000995d */ /* 0x004fea0003900000 */
[----:B------:R-:W2:Y:S02]  /*2e200*/  @!P1 SYNCS.PHASECHK.TRANS64 P1, [R17+URZ+0x29870], R0 ;  /* 0x02987000110095a7 */ /* 0x000ea4000802007f */
[----:B--2---:R-:W-:Y:S05]  /*2e210*/  @!P1 BRA `(.L_x_2677) ;  /* 0xfffffffc00f09947 */ /* 0x004fea000383ffff */
[----:B------:R-:W-:Y:S05]  /*2e220*/  BRA `(.L_x_2810) ;  /* 0xffffffc000047947 */ /* 0x000fea000383ffff */
.L_x_2679:
[----:B0-----:R0:W2:Y:S02]  /*2e230*/  SYNCS.PHASECHK.TRANS64.TRYWAIT P1, [R17+URZ+0x29860], R0 ;  /* 0x02986000110075a7 */ /* 0x0010a4000802017f */
[----:B--2---:R-:W-:Y:S05]  /*2e240*/  @!P1 NANOSLEEP.SYNCS 0x989680 ;  /* 0x009896800000995d */ /* 0x004fea0003900000 */
[----:B------:R-:W2:Y:S02]  /*2e250*/  @!P1 SYNCS.PHASECHK.TRANS64 P1, [R17+URZ+0x29860], R0 ;  /* 0x02986000110095a7 */ /* 0x000ea4000802007f */
[----:B--2---:R-:W-:Y:S05]  /*2e260*/  @!P1 BRA `(.L_x_2679) ;  /* 0xfffffffc00f09947 */ /* 0x004fea000383ffff */
[----:B------:R-:W-:Y:S05]  /*2e270*/  BRA `(.L_x_2811) ;  /* 0xffffffc0000c7947 */ /* 0x000fea000383ffff */
.L_x_2683:
[----:B------:R-:W-:Y:S01]  /*2e280*/  BSSY B0, `(.L_x_2812) ;  /* 0x0000008000007945 */ /* 0x000fe20003800000 */
[----:B------:R-:W-:Y:S02]  /*2e290*/  IMAD.MOV.U32 R13, RZ, RZ, R16 ;  /* 0x000000ffff0d7224 */ /* 0x000fe400078e0010 */
[----:B------:R-:W-:Y:S02]  /*2e2a0*/  IMAD.MOV.U32 R12, RZ, RZ, RZ ;  /* 0x000000ffff0c7224 */ /* 0x000fe400078e00ff */
[----:B-1----:R-:W-:Y:S02]  /*2e2b0*/  IMAD.MOV.U32 R11, RZ, RZ, 0x1f ;  /* 0x0000001fff0b7424 */ /* 0x002fe400078e00ff */
[----:B------:R-:W-:-:S07]  /*2e2c0*/  IMAD.MOV.U32 R15, RZ, RZ, -0x1 ;  /* 0xffffffffff0f7424 */ /* 0x000fce00078e00ff */
[----:B------:R-:W-:Y:S05]  /*2e2d0*/  WARPSYNC.COLLECTIVE R15, `(.L_x_2813) ;  /* 0x000000000f087348 */ /* 0x000fea0003c00000 */
[----:B------:R0:W1:Y:S02]  /*2e2e0*/  SHFL.IDX P6, R14, R13, R12, R11 ;  /* 0x0000000c0d0e7389 */ /* 0x00006400000c000b */
[----:B01----:R-:W-:Y:S01]  /*2e2f0*/  ENDCOLLECTIVE ;  /* 0x000000000000791b */ /* 0x003fe20003800000 */
.L_x_2813:
[----:B------:R-:W-:Y:S05]  /*2e300*/  BSYNC B0 ;  /* 0x0000000000007941 */ /* 0x000fea0003800000 */
.L_x_2812:
[----:B------:R-:W-:Y:S01]  /*2e310*/  IMAD.MOV.U32 R13, RZ, RZ, R16 ;  /* 0x000000ffff0d7224 */ /* 0x000fe200078e0010 */
[----:B------:R-:W-:Y:S01]  /*2e320*/  MOV R0, R14 ;  /* 0x0000000e00007202 */ /* 0x000fe20000000f00 */
[----:B------:R-:W-:Y:S01]  /*2e330*/  IMAD.MOV.U32 R12, RZ, RZ, 0x1 ;  /* 0x00000001ff0c7424 */ /* 0x000fe200078e00ff */
[----:B------:R-:W-:Y:S01]  /*2e340*/  IADD3 R4, R19, R7, RZ ;  /* 0x0000000713047210 */ /* 0x000fe20007ffe0ff */
[----:B------:R-:W-:Y:S02]  /*2e350*/  IMAD.MOV.U32 R11, RZ, RZ, 0x1f ;  /* 0x0000001fff0b7424 */ /* 0x000fe400078e00ff */
[----:B------:R-:W-:-:S07]  /*2e360*/  IMAD.MOV.U32 R15, RZ, RZ, -0x1 ;  /* 0xffffffffff0f7424 */ /* 0x000fce00078e00ff */
[----:B------:R-:W-:Y:S05]  /*2e370*/  WARPSYNC.COLLECTIVE R15, `(.L_x_2814) ;  /* 0x000000000f087348 */ /* 0x000fea0003c00000 */
[----:B------:R0:W1:Y:S02]  /*2e380*/  SHFL.IDX P6, R14, R13, R12, R11 ;  /* 0x0000000c0d0e7389 */ /* 0x00006400000c000b */
[----:B01----:R-:W-:Y:S01]  /*2e390*/  ENDCOLLECTIVE ;  /* 0x000000000000791b */ /* 0x003fe20003800000 */
.L_x_2814:
        /* <DEDUP_REMOVED lines=18> */
.L_x_2815:
[----:B------:R-:W-:Y:S02]  /*2e4c0*/  IMAD.MOV.U32 R12, RZ, RZ, 0x2 ;  /* 0x00000002ff0c7424 */ /* 0x000fe400078e00ff */
[----:B------:R-:W-:-:S05]  /*2e4d0*/  IMAD.MOV.U32 R3, RZ, RZ, R14 ;  /* 0x000000ffff037224 */ /* 0x000fca00078e000e */
[----:B------:R-:W-:-:S04]  /*2e4e0*/  SEL R3, R3, RZ, P1 ;  /* 0x000000ff03037207 */ /* 0x000fc80000800000 */
[----:B------:R-:W-:-:S05]  /*2e4f0*/  IADD3 R3, R2, R3, RZ ;  /* 0x0000000302037210 */ /* 0x000fca0007ffe0ff */
[----:B------:R-:W-:-:S07]  /*2e500*/  IMAD.MOV.U32 R13, RZ, RZ, R3 ;  /* 0x000000ffff0d7224 */ /* 0x000fce00078e0003 */
[----:B------:R-:W-:Y:S05]  /*2e510*/  WARPSYNC.COLLECTIVE R15, `(.L_x_2816) ;  /* 0x000000000f087348 */ /* 0x000fea0003c00000 */
[----:B------:R0:W1:Y:S02]  /*2e520*/  SHFL.UP P6, R14, R13, R12, R11 ;  /* 0x0400000c0d0e7389 */ /* 0x00006400000c000b */
[----:B01----:R-:W-:Y:S01]  /*2e530*/  ENDCOLLECTIVE ;  /* 0x000000000000791b */ /* 0x003fe20003800000 */
.L_x_2816:
        /* <DEDUP_REMOVED lines=8> */
.L_x_2817:
        /* <DEDUP_REMOVED lines=8> */
.L_x_2818:
        /* <DEDUP_REMOVED lines=8> */
.L_x_2819:
        /* <DEDUP_REMOVED lines=9> */
.L_x_2820:
[----:B------:R-:W-:Y:S01]  /*2e750*/  IMAD.MOV.U32 R8, RZ, RZ, R14 ;  /* 0x000000ffff087224 */ /* 0x000fe200078e000e */
[----:B------:R-:W-:Y:S06]  /*2e760*/  BRA `(.L_x_2821) ;  /* 0xffffffc400147947 */ /* 0x000fec000383ffff */
.L_x_2688:
[----:B------:R-:W-:Y:S01]  /*2e770*/  BSSY B0, `(.L_x_2822) ;  /* 0x0000008000007945 */ /* 0x000fe20003800000 */
[----:B-----5:R-:W-:Y:S01]  /*2e780*/  IMAD.MOV.U32 R13, RZ, RZ, R2 ;  /* 0x000000ffff0d7224 */ /* 0x020fe200078e0002 */
[----:B------:R-:W-:Y:S01]  /*2e790*/  MOV R15, 0xffffffff ;  /* 0xffffffff000f7802 */ /* 0x000fe20000000f00 */
[----:B------:R-:W-:Y:S02]  /*2e7a0*/  IMAD.MOV.U32 R12, RZ, RZ, 0x1 ;  /* 0x00000001ff0c7424 */ /* 0x000fe400078e00ff */
[----:B-1----:R-:W-:-:S07]  /*2e7b0*/  IMAD.MOV.U32 R11, RZ, RZ, RZ ;  /* 0x000000ffff0b7224 */ /* 0x002fce00078e00ff */
[----:B0-2---:R-:W-:Y:S05]  /*2e7c0*/  WARPSYNC.COLLECTIVE R15, `(.L_x_2823) ;  /* 0x000000000f087348 */ /* 0x005fea0003c00000 */
[----:B------:R1:W3:Y:S02]  /*2e7d0*/  SHFL.UP P6, R14, R13, R12, R11 ;  /* 0x0400000c0d0e7389 */ /* 0x0002e400000c000b */
[----:B0123--:R-:W-:Y:S01]  /*2e7e0*/  ENDCOLLECTIVE ;  /* 0x000000000000791b */ /* 0x00ffe20003800000 */
.L_x_2823:
[----:B------:R-:W-:Y:S05]  /*2e7f0*/  BSYNC B0 ;  /* 0x0000000000007941 */ /* 0x000fea0003800000 */
.L_x_2822:
[----:B------:R-:W-:Y:S01]  /*2e800*/  IMAD.MOV.U32 R3, RZ, RZ, R14 ;  /* 0x000000ffff037224 */ /* 0x000fe200078e000e */
[----:B------:R-:W-:Y:S01]  /*2e810*/  MOV R15, 0xffffffff ;  /* 0xffffffff000f7802 */ /* 0x000fe20000000f00 */
[----:B------:R-:W-:Y:S02]  /*2e820*/  IMAD.MOV.U32 R12, RZ, RZ, 0x2 ;  /* 0x00000002ff0c7424 */ /* 0x000fe400078e00ff */
[----:B------:R-:W-:Y:S01]  /*2e830*/  IMAD.MOV.U32 R11, RZ, RZ, RZ ;  /* 0x000000ffff0b7224 */ /* 0x000fe200078e00ff */
[----:B------:R-:W-:-:S05]  /*2e840*/  SEL R3, R3, RZ, P1 ;  /* 0x000000ff03037207 */ /* 0x000fca0000800000 */
[----:B------:R-:W-:-:S04]  /*2e850*/  IMAD.IADD R3, R2, 0x1, R3 ;  /* 0x0000000102037824 */ /* 0x000fc800078e0203 */
[----:B------:R-:W-:-:S07]  /*2e860*/  IMAD.MOV.U32 R13, RZ, RZ, R3 ;  /* 0x000000ffff0d7224 */ /* 0x000fce00078e0003 */
[----:B------:R-:W-:Y:S05]  /*2e870*/  WARPSYNC.COLLECTIVE R15, `(.L_x_2824) ;  /* 0x000000000f087348 */ /* 0x000fea0003c00000 */
[----:B------:R0:W1:Y:S02]  /*2e880*/  SHFL.UP P6, R14, R13, R12, R11 ;  /* 0x0400000c0d0e7389 */ /* 0x00006400000c000b */
[----:B01----:R-:W-:Y:S01]  /*2e890*/  ENDCOLLECTIVE ;  /* 0x000000000000791b */ /* 0x003fe20003800000 */
.L_x_2824:
        /* <DEDUP_REMOVED lines=8> */
.L_x_2825:
        /* <DEDUP_REMOVED lines=8> */
.L_x_2826:
        /* <DEDUP_REMOVED lines=8> */
.L_x_2827:
        /* <DEDUP_REMOVED lines=9> */
.L_x_2828:
[----:B------:R-:W-:Y:S01]  /*2eab0*/  MOV R8, R14 ;  /* 0x0000000e00087202 */ /* 0x000fe20000000f00 */
[----:B------:R-:W-:Y:S06]  /*2eac0*/  BRA `(.L_x_2829) ;  /* 0xffffffc000d87947 */ /* 0x000fec000383ffff */
.L_x_2690:
[----:B------:R-:W-:Y:S01]  /*2ead0*/  BSSY B0, `(.L_x_2830) ;  /* 0x0000006000007945 */ /* 0x000fe20003800000 */
[----:B------:R-:W-:Y:S01]  /*2eae0*/  PLOP3.LUT P6, PT, P6, PT, PT, 0x8, 0x0 ;  /* 0x000000000000781c */ /* 0x000fe200037ce170 */
[----:B------:R-:W-:-:S12]  /*2eaf0*/  IMAD.MOV.U32 R15, RZ, RZ, -0x1 ;  /* 0xffffffffff0f7424 */ /* 0x000fd800078e00ff */
[----:B01----:R-:W-:Y:S05]  /*2eb00*/  WARPSYNC.COLLECTIVE R15, `(.L_x_2831) ;  /* 0x000000000f087348 */ /* 0x003fea0003c00000 */
[----:B------:R-:W-:Y:S01]  /*2eb10*/  VOTE.ANY R14, PT, P6 ;  /* 0x00000000000e7806 */ /* 0x000fe200030e0100 */
[----:B01----:R-:W-:Y:S06]  /*2eb20*/  ENDCOLLECTIVE ;  /* 0x000000000000791b */ /* 0x003fec0003800000 */
.L_x_2831:
[----:B------:R-:W-:Y:S05]  /*2eb30*/  BSYNC B0 ;  /* 0x0000000000007941 */ /* 0x000fea0003800000 */
.L_x_2830:
[----:B------:R-:W-:Y:S01]  /*2eb40*/  IMAD.MOV.U32 R3, RZ, RZ, R14 ;  /* 0x000000ffff037224 */ /* 0x000fe200078e000e */
[----:B------:R-:W-:Y:S01]  /*2eb50*/  MOV R15, 0xffffffff ;  /* 0xffffffff000f7802 */ /* 0x000fe20000000f00 */
[----:B------:R-:W-:Y:S02]  /*2eb60*/  IMAD.MOV.U32 R13, RZ, RZ, R2 ;  /* 0x000000ffff0d7224 */ /* 0x000fe400078e0002 */
[----:B------:R-:W0:Y:S01]  /*2eb70*/  POPC R5, R3 ;  /* 0x0000000300057309 */ /* 0x000e220000000000 */
[----:B------:R-:W-:Y:S02]  /*2eb80*/  IMAD.MOV.U32 R11, RZ, RZ, 0x1f ;  /* 0x0000001fff0b7424 */ /* 0x000fe400078e00ff */
[----:B0-----:R-:W-:-:S07]  /*2eb90*/  IMAD.MOV.U32 R12, RZ, RZ, R5 ;  /* 0x000000ffff0c7224 */ /* 0x001fce00078e0005 */
[----:B------:R-:W-:Y:S05]  /*2eba0*/  WARPSYNC.COLLECTIVE R15, `(.L_x_2832) ;  /* 0x000000000f087348 */ /* 0x000fea0003c00000 */
[----:B------:R0:W1:Y:S02]  /*2ebb0*/  SHFL.IDX P6, R14, R13, R12, R11 ;  /* 0x0000000c0d0e7389 */ /* 0x00006400000c000b */
[----:B01----:R-:W-:Y:S01]  /*2ebc0*/  ENDCOLLECTIVE ;  /* 0x000000000000791b */ /* 0x003fe20003800000 */
.L_x_2832:
[----:B------:R-:W-:Y:S01]  /*2ebd0*/  IMAD.MOV.U32 R17, RZ, RZ, R14 ;  /* 0x000000ffff117224 */ /* 0x000fe200078e000e */
[----:B------:R-:W-:Y:S06]  /*2ebe0*/  BRA `(.L_x_2833) ;  /* 0xffffffc000c87947 */ /* 0x000fec000383ffff */
.L_x_2692:
[----:B------:R-:W-:Y:S01]  /*2ebf0*/  BSSY B0, `(.L_x_2834) ;  /* 0x0000007000007945 */ /* 0x000fe20003800000 */
[----:B------:R-:W-:Y:S02]  /*2ec00*/  IMAD.MOV.U32 R13, RZ, RZ, R6 ;  /* 0x000000ffff0d7224 */ /* 0x000fe400078e0006 */
[----:B-1----:R-:W-:Y:S02]  /*2ec10*/  IMAD.MOV.U32 R11, RZ, RZ, 0x1f ;  /* 0x0000001fff0b7424 */ /* 0x002fe400078e00ff */
[----:B------:R-:W-:-:S07]  /*2ec20*/  IMAD.MOV.U32 R15, RZ, RZ, -0x1 ;  /* 0xffffffffff0f7424 */ /* 0x000fce00078e00ff */
[----:B0-23--:R-:W-:Y:S05]  /*2ec30*/  WARPSYNC.COLLECTIVE R15, `(.L_x_2835) ;  /* 0x000000000f087348 */ /* 0x00dfea0003c00000 */
[----:B------:R1:W4:Y:S02]  /*2ec40*/  SHFL.IDX P6, R14, R13, R12, R11 ;  /* 0x0000000c0d0e7389 */ /* 0x00032400000c000b */
[----:B01234-:R-:W-:Y:S01]  /*2ec50*/  ENDCOLLECTIVE ;  /* 0x000000000000791b */ /* 0x01ffe20003800000 */
.L_x_2835:
[----:B------:R-:W-:Y:S05]  /*2ec60*/  BSYNC B0 ;  /* 0x0000000000007941 */ /* 0x000fea0003800000 */
.L_x_2834:
[----:B------:R-:W-:Y:S01]  /*2ec70*/  IMAD.MOV.U32 R6, RZ, RZ, R14 ;  /* 0x000000ffff067224 */ /* 0x000fe200078e000e */
[----:B------:R-:W-:Y:S06]  /*2ec80*/  BRA `(.L_x_2836) ;  /* 0xffffffc000bc7947 */ /* 0x000fec000383ffff */
.L_x_2696:
[----:B0-----:R0:W2:Y:S02]  /*2ec90*/  SYNCS.PHASECHK.TRANS64.TRYWAIT P0, [R0+URZ+0x29820], R3 ;  /* 0x02982003000075a7 */ /* 0x0010a4000800017f */
[----:B--2---:R-:W-:Y:S05]  /*2eca0*/  @!P0 NANOSLEEP.SYNCS 0x989680 ;  /* 0x009896800000895d */ /* 0x004fea0003900000 */
[----:B------:R-:W2:Y:S02]  /*2ecb0*/  @!P0 SYNCS.PHASECHK.TRANS64 P0, [R0+URZ+0x29820], R3 ;  /* 0x02982003000085a7 */ /* 0x000ea4000800007f */
[----:B--2---:R-:W-:Y:S05]  /*2ecc0*/  @!P0 BRA `(.L_x_2696) ;  /* 0xfffffffc00f08947 */ /* 0x004fea000383ffff */
[----:B------:R-:W-:Y:S05]  /*2ecd0*/  BRA `(.L_x_2837) ;  /* 0xffffffc800447947 */ /* 0x000fea000383ffff */
.L_x_2697:
        /* <DEDUP_REMOVED lines=9> */
[----:B------:R1:W2:Y:S02]  /*2ed70*/  SHFL.IDX P6, R14, R13, R12, R11 ;  /* 0x0000000c0d0e7389 */ /* 0x0002a400000c000b */
[----:B012---:R-:W-:Y:S01]  /*2ed80*/  ENDCOLLECTIVE ;  /* 0x000000000000791b */ /* 0x007fe20003800000 */
.L_x_2839:
[----:B------:R-:W-:Y:S05]  /*2ed90*/  BSYNC B0 ;  /* 0x0000000000007941 */ /* 0x000fea0003800000 */
.L_x_2838:
[----:B------:R-:W-:Y:S05]  /*2eda0*/  BRA `(.L_x_2840) ;  /* 0xffffffc8002c7947 */ /* 0x000fea000383ffff */
.L_x_2698:
[----:B------:R-:W-:Y:S01]  /*2edb0*/  BSSY B0, `(.L_x_2841) ;  /* 0x0000006000007945 */ /* 0x000fe20003800000 */
[----:B------:R-:W-:-:S07]  /*2edc0*/  IMAD.MOV.U32 R15, RZ, RZ, -0x1 ;  /* 0xffffffffff0f7424 */ /* 0x000fce00078e00ff */
[----:B012---:R-:W-:Y:S05]  /*2edd0*/  WARPSYNC.COLLECTIVE R15, `(.L_x_2842) ;  /* 0x000000000f0c7348 */ /* 0x007fea0003c00000 */
[----:B------:R-:W-:Y:S02]  /*2ede0*/  ELECT P6, UR62, PT ;  /* 0x00000000003e782f */ /* 0x000fe400038c0000 */
[----:B------:R-:W-:Y:S01]  /*2edf0*/  MOV R14, UR62 ;  /* 0x0000003e000e7c02 */ /* 0x000fe20008000f00 */
[----:B012---:R-:W-:Y:S10]  /*2ee00*/  ENDCOLLECTIVE ;  /* 0x000000000000791b */ /* 0x007ff40003800000 */
.L_x_2842:
[----:B------:R-:W-:Y:S05]  /*2ee10*/  BSYNC B0 ;  /* 0x0000000000007941 */ /* 0x000fea0003800000 */
.L_x_2841:
[----:B------:R-:W-:Y:S05]  /*2ee20*/  BRA `(.L_x_2843) ;  /* 0xffffffc800207947 */ /* 0x000fea000383ffff */
.L_x_2700:
[----:B0-----:R0:W2:Y:S02]  /*2ee30*/  SYNCS.PHASECHK.TRANS64.TRYWAIT P1, [R6+URZ], R5 ;  /* 0x00000005060075a7 */ /* 0x0010a4000802017f */
[----:B--2---:R-:W-:Y:S05]  /*2ee40*/  @!P1 NANOSLEEP.SYNCS 0x989680 ;  /* 0x009896800000995d */ /* 0x004fea0003900000 */
[----:B------:R-:W2:Y:S02]  /*2ee50*/  @!P1 SYNCS.PHASECHK.TRANS64 P1, [R6+URZ], R5 ;  /* 0x00000005060095a7 */ /* 0x000ea4000802007f */
[----:B--2---:R-:W-:Y:S05]  /*2ee60*/  @!P1 BRA `(.L_x_2700) ;  /* 0xfffffffc00f09947 */ /* 0x004fea000383ffff */
[----:B------:R-:W-:Y:S05]  /*2ee70*/  BRA `(.L_x_2844) ;  /* 0xffffffc8005c7947 */ /* 0x000fea000383ffff */
.L_x_2701:
[----:B--2---:R2:W3:Y:S02]  /*2ee80*/  SYNCS.PHASECHK.TRANS64.TRYWAIT P1, [R7+URZ], R2 ;  /* 0x00000002070075a7 */ /* 0x0044e4000802017f */
[----:B---3--:R-:W-:Y:S05]  /*2ee90*/  @!P1 NANOSLEEP.SYNCS 0x989680 ;  /* 0x009896800000995d */ /* 0x008fea0003900000 */
[----:B------:R-:W3:Y:S02]  /*2eea0*/  @!P1 SYNCS.PHASECHK.TRANS64 P1, [R7+URZ], R2 ;  /* 0x00000002070095a7 */ /* 0x000ee4000802007f */
[----:B---3--:R-:W-:Y:S05]  /*2eeb0*/  @!P1 BRA `(.L_x_2701) ;  /* 0xfffffffc00f09947 */ /* 0x008fea000383ffff */
[----:B------:R-:W-:Y:S05]  /*2eec0*/  BRA `(.L_x_2845) ;  /* 0xffffffc800507947 */ /* 0x000fea000383ffff */
.L_x_2703:
[----:B---3--:R3:W4:Y:S02]  /*2eed0*/  SYNCS.PHASECHK.TRANS64.TRYWAIT P1, [R4+URZ+0x29860], R5 ;  /* 0x02986005040075a7 */ /* 0x008724000802017f */
[----:B----4-:R-:W-:Y:S05]  /*2eee0*/  @!P1 NANOSLEEP.SYNCS 0x989680 ;  /* 0x009896800000995d */ /* 0x010fea0003900000 */
[----:B------:R-:W4:Y:S02]  /*2eef0*/  @!P1 SYNCS.PHASECHK.TRANS64 P1, [R4+URZ+0x29860], R5 ;  /* 0x02986005040095a7 */ /* 0x000f24000802007f */
[----:B----4-:R-:W-:Y:S05]  /*2ef00*/  @!P1 BRA `(.L_x_2703) ;  /* 0xfffffffc00f09947 */ /* 0x010fea000383ffff */
[----:B------:R-:W-:Y:S05]  /*2ef10*/  BRA `(.L_x_2846) ;  /* 0xffffffc800547947 */ /* 0x000fea000383ffff */
.L_x_2705:
[----:B----4-:R4:W0:Y:S02]  /*2ef20*/  SYNCS.PHASECHK.TRANS64.TRYWAIT P1, [R3+URZ+0x29860], R2 ;  /* 0x02986002030075a7 */ /* 0x010824000802017f */
[----:B0-----:R-:W-:Y:S05]  /*2ef30*/  @!P1 NANOSLEEP.SYNCS 0x989680 ;  /* 0x009896800000995d */ /* 0x001fea0003900000 */
[----:B------:R-:W0:Y:S02]  /*2ef40*/  @!P1 SYNCS.PHASECHK.TRANS64 P1, [R3+URZ+0x29860], R2 ;  /* 0x02986002030095a7 */ /* 0x000e24000802007f */
[----:B0-----:R-:W-:Y:S05]  /*2ef50*/  @!P1 BRA `(.L_x_2705) ;  /* 0xfffffffc00f09947 */ /* 0x001fea000383ffff */
[----:B------:R-:W-:Y:S05]  /*2ef60*/  BRA `(.L_x_2847) ;  /* 0xffffffc800547947 */ /* 0x000fea000383ffff */
.L_x_2707:
[----:B------:R0:W0:Y:S02]  /*2ef70*/  SYNCS.PHASECHK.TRANS64.TRYWAIT P0, [R4+URZ+0x29880], R5 ;  /* 0x02988005040075a7 */ /* 0x000024000800017f */
[----:B0-----:R-:W-:Y:S05]  /*2ef80*/  @!P0 NANOSLEEP.SYNCS 0x989680 ;  /* 0x009896800000895d */ /* 0x001fea0003900000 */
[----:B------:R-:W0:Y:S02]  /*2ef90*/  @!P0 SYNCS.PHASECHK.TRANS64 P0, [R4+URZ+0x29880], R5 ;  /* 0x02988005040085a7 */ /* 0x000e24000800007f */
[----:B0-----:R-:W-:Y:S05]  /*2efa0*/  @!P0 BRA `(.L_x_2707) ;  /* 0xfffffffc00f08947 */ /* 0x001fea000383ffff */
[----:B------:R-:W-:Y:S05]  /*2efb0*/  BRA `(.L_x_2708) ;  /* 0xffffffc800507947 */ /* 0x000fea000383ffff */
.L_x_2848:
        /* <DEDUP_REMOVED lines=12> */
.L_x_2858:


//--------------------- .nv.global.init           --------------------------
	.section	.nv.global.init,"aw",@progbits
	.align	4
.nv.global.init:
	.type		_ZZN5flash28permute_output_fp8_VcolmajorIN4cute6TensorINS1_11ArrayEngineIN7cutlass10bfloat16_tELm64EEENS1_6LayoutINS1_5tupleIJNS8_IJNS1_1CILi2EEESA_NS9_ILi16EEEEEENS9_ILi1EEESD_EEENS8_IJNS8_IJSD_SA_NS9_ILi4EEEEEENS9_ILi0EEESH_EEEEEEEEEvRT_E9upper_map,@object
	.size		_ZZN5flash28permute_output_fp8_VcolmajorIN4cute6TensorINS1_11ArrayEngineIN7cutlass10bfloat16_tELm64EEENS1_6LayoutINS1_5tupleIJNS8_IJNS1_1CILi2EEESA_NS9_ILi16EEEEEENS9_ILi1EEESD_EEENS8_IJNS8_IJSD_SA_NS9_ILi4EEEEEENS9_ILi0EEESH_EEEEEEEEEvRT_E9upper_map,($str$25 - _ZZN5flash28permute_output_fp8_VcolmajorIN4cute6TensorINS1_11ArrayEngineIN7cutlass10bfloat16_tELm64EEENS1_6LayoutINS1_5tupleIJNS8_IJNS1_1CILi2EEESA_NS9_ILi16EEEEEENS9_ILi1EEESD_EEENS8_IJNS8_IJSD_SA_NS9_ILi4EEEEEENS9_ILi0EEESH_EEEEEEEEEvRT_E9upper_map)
_ZZN5flash28permute_output_fp8_VcolmajorIN4cute6TensorINS1_11ArrayEngineIN7cutlass10bfloat16_tELm64EEENS1_6LayoutINS1_5tupleIJNS8_IJNS1_1CILi2EEESA_NS9_ILi16EEEEEENS9_ILi1EEESD_EEENS8_IJNS8_IJSD_SA_NS9_ILi4EEEEEENS9_ILi0EEESH_EEEEEEEEEvRT_E9upper_map:
        /*0000*/ 	.byte	0x00, 0x00, 0x00, 0x00, 0x02, 0x00, 0x00, 0x00, 0x03, 0x00, 0x00, 0x00, 0x01, 0x00, 0x00, 0x00
	.type		$str$25,@object
	.size		$str$25,($str$26 - $str$25)
$str$25:
        /*0010*/ 	.byte	0x28, 0x61, 0x64, 0x64, 0x72, 0x65, 0x73, 0x73, 0x20, 0x26, 0x20, 0x6d, 0x61, 0x73, 0x6b, 0x29
        /*0020*/ 	.byte	0x20, 0x3d, 0x3d, 0x20, 0x30, 0x00
	.type		$str$26,@object
	.size		$str$26,(__unnamed_5 - $str$26)
$str$26:
        /*0026*/ 	.byte	0x2f, 0x74, 0x6d, 0x70, 0x2f, 0x6f, 0x73, 0x73, 0x5f, 0x6b, 0x65, 0x72, 0x6e, 0x65, 0x6c, 0x73
        /*0036*/ 	.byte	0x5f, 0x73, 0x72, 0x63, 0x2f, 0x66, 0x6c, 0x61, 0x73, 0x68, 0x5f, 0x61, 0x74, 0x74, 0x65, 0x6e
        /*0046*/ 	.byte	0x74, 0x69, 0x6f, 0x6e, 0x2f, 0x63, 0x73, 0x72, 0x63, 0x2f, 0x63, 0x75, 0x74, 0x6c, 0x61, 0x73
        /*0056*/ 	.byte	0x73, 0x2f, 0x69, 0x6e, 0x63, 0x6c, 0x75, 0x64, 0x65, 0x2f, 0x63, 0x75, 0x74, 0x65, 0x2f, 0x70
        /*0066*/ 	.byte	0x6f, 0x69, 0x6e, 0x74, 0x65, 0x72, 0x5f, 0x66, 0x6c, 0x61, 0x67, 0x67, 0x65, 0x64, 0x2e, 0x68
        /*0076*/ 	.byte	0x70, 0x70, 0x00
	.type		__unnamed_5,@object
	.size		__unnamed_5,(__unnamed_7 - __unnamed_5)
__unnamed_5:
        /* <DEDUP_REMOVED lines=24> */
        /*01f9*/ 	.byte	0x3e, 0x3e, 0x20, 0x26, 0x5d, 0x00
	.type		__unnamed_7,@object
	.size		__unnamed_7,(__unnamed_3 - __unnamed_7)
__unnamed_7:
        /* <DEDUP_REMOVED lines=25> */
	.type		__unnamed_3,@object
	.size		__unnamed_3,(__unnamed_2 - __unnamed_3)
__unnamed_3:
        /* <DEDUP_REMOVED lines=29> */
        /*0555*/ 	.byte	0x5d, 0x00
	.type		__unnamed_2,@object
	.size		__unnamed_2,(__unnamed_4 - __unnamed_2)
__unnamed_2:
        /* <DEDUP_REMOVED lines=30> */
	.type		__unnamed_4,@object
	.size		__unnamed_4,(__unnamed_6 - __unnamed_4)
__unnamed_4:
        /* <DEDUP_REMOVED lines=30> */
	.type		__unnamed_6,@object
	.size		__unnamed_6,(__unnamed_1 - __unnamed_6)
__unnamed_6:
        /* <DEDUP_REMOVED lines=29> */
        /*0acb*/ 	.byte	0x3e, 0x5d, 0x00
	.type		__unnamed_1,@object
	.size		__unnamed_1,(.L_0 - __unnamed_1)
__unnamed_1:
        /* <DEDUP_REMOVED lines=29> */
        /*0c9e*/ 	.byte	0x3e, 0x20, 0x26, 0x5d, 0x00
.L_0:


//--------------------- .nv.shared._ZN7cutlass13device_kernelIN5flash11enable_sm90INS1_16FlashAttnFwdSm90INS1_25CollectiveMainloopFwdSm90ILi2EN4cute5tupleIJNS5_1CILi1EEES8_S8_EEENS6_IJNS7_ILi128EEENS7_ILi160EEENS7_ILi192EEEEEELi128ENS_12float_e4m3_tEfNS_4arch4Sm90ELb0ELb0ELb0ELb0ELb0ELb0ELb0ELb1ELb1ELb1ELb0ELb0EEENS1_21CollectiveEpilogueFwdINS6_IJSA_SA_SB_EEES9_NS_10bfloat16_tESG_Li256ELb0ELb1ELb0ELb1EEENS1_29StaticPersistentTileSchedulerILb0EEEEEEEEEvNT_6ParamsE --------------------------
	.section	.nv.shared._ZN7cutlass13device_kernelIN5flash11enable_sm90INS1_16FlashAttnFwdSm90INS1_25CollectiveMainloopFwdSm90ILi2EN4cute5tupleIJNS5_1CILi1EEES8_S8_EEENS6_IJNS7_ILi128EEENS7_ILi160EEENS7_ILi192EEEEEELi128ENS_12float_e4m3_tEfNS_4arch4Sm90ELb0ELb0ELb0ELb0ELb0ELb0ELb0ELb1ELb1ELb1ELb0ELb0EEENS1_21CollectiveEpilogueFwdINS6_IJSA_SA_SB_EEES9_NS_10bfloat16_tESG_Li256ELb0ELb1ELb0ELb1EEENS1_29StaticPersistentTileSchedulerILb0EEEEEEEEEvNT_6ParamsE,"aw",@nobits
	.sectionflags	@""
	.align	16
	.zero		1024


//--------------------- .nv.shared.reserved.0     --------------------------
	.section	.nv.shared.reserved.0,"aw",@nobits
	.weak		__nv_reservedSMEM_offset_0_alias
	.size		__nv_reservedSMEM_offset_0_alias, 0, 0
	.other		__nv_reservedSMEM_offset_0_alias,@"STO_CUDA_RESERVED_SHARED STV_DEFAULT"
__nv_reservedSMEM_offset_0_alias:
	.zero		0


//--------------------- .nv.global                --------------------------
	.section	.nv.global,"aw",@nobits
.nv.global:
	.type		_ZN78_INTERNAL_809ded1d_42_flash_fwd_hdim192_128_e4m3_packgqa_sm90_cu_a7f3af4d_39794cute1_E,@object
	.size		_ZN78_INTERNAL_809ded1d_42_flash_fwd_hdim192_128_e4m3_packgqa_sm90_cu_a7f3af4d_39794cute1_E,(_ZN78_INTERNAL_809ded1d_42_flash_fwd_hdim192_128_e4m3_packgqa_sm90_cu_a7f3af4d_39794cuda3std3__45__cpo6cbeginE - _ZN78_INTERNAL_809ded1d_42_flash_fwd_hdim192_128_e4m3_packgqa_sm90_cu_a7f3af4d_39794cute1_E)
_ZN78_INTERNAL_809ded1d_42_flash_fwd_hdim192_128_e4m3_packgqa_sm90_cu_a7f3af4d_39794cute1_E:
	.zero		1
	.type		_ZN78_INTERNAL_809ded1d_42_flash_fwd_hdim192_128_e4m3_packgqa_sm90_cu_a7f3af4d_39794cuda3std3__45__cpo6cbeginE,@object
	.size		_ZN78_INTERNAL_809ded1d_42_flash_fwd_hdim192_128_e4m3_packgqa_sm90_cu_a7f3af4d_39794cuda3std3__45__cpo6cbeginE,(_ZN78_INTERNAL_809ded1d_42_flash_fwd_hdim192_128_e4m3_packgqa_sm90_cu_a7f3af4d_39794cuda3std3__48in_placeE - _ZN78_INTERNAL_809ded1d_42_flash_fwd_hdim192_128_e4m3_packgqa_sm90_cu_a7f3af4d_39794cuda3std3__45__cpo6cbeginE)
_ZN78_INTERNAL_809ded1d_42_flash_fwd_hdim192_128_e4m3_packgqa_sm90_cu_a7f3af4d_39794cuda3std3__45__cpo6cbeginE:
	.zero		1
	.type		_ZN78_INTERNAL_809ded1d_42_flash_fwd_hdim192_128_e4m3_packgqa_sm90_cu_a7f3af4d_39794cuda3std3__48in_placeE,@object
	.size		_ZN78_INTERNAL_809ded1d_42_flash_fwd_hdim192_128_e4m3_packgqa_sm90_cu_a7f3af4d_39794cuda3std3__48in_placeE,(_ZN78_INTERNAL_809ded1d_42_flash_fwd_hdim192_128_e4m3_packgqa_sm90_cu_a7f3af4d_39794cuda3std6ranges3__45__cpo9iter_moveE - _ZN78_INTERNAL_809ded1d_42_flash_fwd_hdim192_128_e4m3_packgqa_sm90_cu_a7f3af4d_39794cuda3std3__48in_placeE)
_ZN78_INTERNAL_809ded1d_42_flash_fwd_hdim192_128_e4m3_packgqa_sm90_cu_a7f3af4d_39794cuda3std3__48in_placeE:
	.zero		1
	.type		_ZN78_INTERNAL_809ded1d_42_flash_fwd_hdim192_128_e4m3_packgqa_sm90_cu_a7f3af4d_39794cuda3std6ranges3__45__cpo9iter_moveE,@object
	.size		_ZN78_INTERNAL_809ded1d_42_flash_fwd_hdim192_128_e4m3_packgqa_sm90_cu_a7f3af4d_39794cuda3std6ranges3__45__cpo9iter_moveE,(_ZN78_INTERNAL_809ded1d_42_flash_fwd_hdim192_128_e4m3_packgqa_sm90_cu_a7f3af4d_39794cuda3std3__45__cpo5beginE - _ZN78_INTERNAL_809ded1d_42_flash_fwd_hdim192_128_e4m3_packgqa_sm90_cu_a7f3af4d_39794cuda3std6ranges3__45__cpo9iter_moveE)
_ZN78_INTERNAL_809ded1d_42_flash_fwd_hdim192_128_e4m3_packgqa_sm90_cu_a7f3af4d_39794cuda3std6ranges3__45__cpo9iter_moveE:
	.zero		1
	.type		_ZN78_INTERNAL_809ded1d_42_flash_fwd_hdim192_128_e4m3_packgqa_sm90_cu_a7f3af4d_39794cuda3std3__45__cpo5beginE,@object
	.size		_ZN78_INTERNAL_809ded1d_42_flash_fwd_hdim192_128_e4m3_packgqa_sm90_cu_a7f3af4d_39794cuda3std3__45__cpo5beginE,(_ZN78_INTERNAL_809ded1d_42_flash_fwd_hdim192_128_e4m3_packgqa_sm90_cu_a7f3af4d_39794cuda3std3__480_GLOBAL__N__809ded1d_42_flash_fwd_hdim192_128_e4m3_packgqa_sm90_cu_a7f3af4d_39796ignoreE - _ZN78_INTERNAL_809ded1d_42_flash_fwd_hdim192_128_e4m3_packgqa_sm90_cu_a7f3af4d_39794cuda3std3__45__cpo5beginE)
_ZN78_INTERNAL_809ded1d_42_flash_fwd_hdim192_128_e4m3_packgqa_sm90_cu_a7f3af4d_39794cuda3std3__45__cpo5beginE:
	.zero		1
	.type		_ZN78_INTERNAL_809ded1d_42_flash_fwd_hdim192_128_e4m3_packgqa_sm90_cu_a7f3af4d_39794cuda3std3__480_GLOBAL__N__809ded1d_42_flash_fwd_hdim192_128_e4m3_packgqa_sm90_cu_a7f3af4d_39796ignoreE,@object
	.size		_ZN78_INTERNAL_809ded1d_42_flash_fwd_hdim192_128_e4m3_packgqa_sm90_cu_a7f3af4d_39794cuda3std3__480_GLOBAL__N__809ded1d_42_flash_fwd_hdim192_128_e4m3_packgqa_sm90_cu_a7f3af4d_39796ignoreE,(_ZN78_INTERNAL_809ded1d_42_flash_fwd_hdim192_128_e4m3_packgqa_sm90_cu_a7f3af4d_39794cute7productE - _ZN78_INTERNAL_809ded1d_42_flash_fwd_hdim192_128_e4m3_packgqa_sm90_cu_a7f3af4d_39794cuda3std3__480_GLOBAL__N__809ded1d_42_flash_fwd_hdim192_128_e4m3_packgqa_sm90_cu_a7f3af4d_39796ignoreE)
_ZN78_INTERNAL_809ded1d_42_flash_fwd_hdim192_128_e4m3_packgqa_sm90_cu_a7f3af4d_39794cuda3std3__480_GLOBAL__N__809ded1d_42_flash_fwd_hdim192_128_e4m3_packgqa_sm90_cu_a7f3af4d_39796ignoreE:
	.zero		1
	.type		_ZN78_INTERNAL_809ded1d_42_flash_fwd_hdim192_128_e4m3_packgqa_sm90_cu_a7f3af4d_39794cute7productE,@object
	.size		_ZN78_INTERNAL_809ded1d_42_flash_fwd_hdim192_128_e4m3_packgqa_sm90_cu_a7f3af4d_39794cute7productE,(_ZN78_INTERNAL_809ded1d_42_flash_fwd_hdim192_128_e4m3_packgqa_sm90_cu_a7f3af4d_39794cuda3std3__45__cpo3endE - _ZN78_INTERNAL_809ded1d_42_flash_fwd_hdim192_128_e4m3_packgqa_sm90_cu_a7f3af4d_39794cute7productE)
_ZN78_INTERNAL_809ded1d_42_flash_fwd_hdim192_128_e4m3_packgqa_sm90_cu_a7f3af4d_39794cute7productE:
	.zero		1
	.type		_ZN78_INTERNAL_809ded1d_42_flash_fwd_hdim192_128_e4m3_packgqa_sm90_cu_a7f3af4d_39794cuda3std3__45__cpo3endE,@object
	.size		_ZN78_INTERNAL_809ded1d_42_flash_fwd_hdim192_128_e4m3_packgqa_sm90_cu_a7f3af4d_39794cuda3std3__45__cpo3endE,(_ZN78_INTERNAL_809ded1d_42_flash_fwd_hdim192_128_e4m3_packgqa_sm90_cu_a7f3af4d_39794cuda3std3__419piecewise_constructE - _ZN78_INTERNAL_809ded1d_42_flash_fwd_hdim192_128_e4m3_packgqa_sm90_cu_a7f3af4d_39794cuda3std3__45__cpo3endE)
_ZN78_INTERNAL_809ded1d_42_flash_fwd_hdim192_128_e4m3_packgqa_sm90_cu_a7f3af4d_39794cuda3std3__45__cpo3endE:
	.zero		1
	.type		_ZN78_INTERNAL_809ded1d_42_flash_fwd_hdim192_128_e4m3_packgqa_sm90_cu_a7f3af4d_39794cuda3std3__419piecewise_constructE,@object
	.size		_ZN78_INTERNAL_809ded1d_42_flash_fwd_hdim192_128_e4m3_packgqa_sm90_cu_a7f3af4d_39794cuda3std3__419piecewise_constructE,(_ZN78_INTERNAL_809ded1d_42_flash_fwd_hdim192_128_e4m3_packgqa_sm90_cu_a7f3af4d_39794cuda3std3__45__cpo4cendE - _ZN78_INTERNAL_809ded1d_42_flash_fwd_hdim192_128_e4m3_packgqa_sm90_cu_a7f3af4d_39794cuda3std3__419piecewise_constructE)
_ZN78_INTERNAL_809ded1d_42_flash_fwd_hdim192_128_e4m3_packgqa_sm90_cu_a7f3af4d_39794cuda3std3__419piecewise_constructE:
	.zero		1
	.type		_ZN78_INTERNAL_809ded1d_42_flash_fwd_hdim192_128_e4m3_packgqa_sm90_cu_a7f3af4d_39794cuda3std3__45__cpo4cendE,@object
	.size		_ZN78_INTERNAL_809ded1d_42_flash_fwd_hdim192_128_e4m3_packgqa_sm90_cu_a7f3af4d_39794cuda3std3__45__cpo4cendE,(_ZN78_INTERNAL_809ded1d_42_flash_fwd_hdim192_128_e4m3_packgqa_sm90_cu_a7f3af4d_39794cuda3std6ranges3__45__cpo4swapE - _ZN78_INTERNAL_809ded1d_42_flash_fwd_hdim192_128_e4m3_packgqa_sm90_cu_a7f3af4d_39794cuda3std3__45__cpo4cendE)
_ZN78_INTERNAL_809ded1d_42_flash_fwd_hdim192_128_e4m3_packgqa_sm90_cu_a7f3af4d_39794cuda3std3__45__cpo4cendE:
	.zero		1
	.type		_ZN78_INTERNAL_809ded1d_42_flash_fwd_hdim192_128_e4m3_packgqa_sm90_cu_a7f3af4d_39794cuda3std6ranges3__45__cpo4swapE,@object
	.size		_ZN78_INTERNAL_809ded1d_42_flash_fwd_hdim192_128_e4m3_packgqa_sm90_cu_a7f3af4d_39794cuda3std6ranges3__45__cpo4swapE,(.L_15 - _ZN78_INTERNAL_809ded1d_42_flash_fwd_hdim192_128_e4m3_packgqa_sm90_cu_a7f3af4d_39794cuda3std6ranges3__45__cpo4swapE)
_ZN78_INTERNAL_809ded1d_42_flash_fwd_hdim192_128_e4m3_packgqa_sm90_cu_a7f3af4d_39794cuda3std6ranges3__45__cpo4swapE:
	.zero		1
.L_15:


//--------------------- .nv.shared._ZN7cutlass13device_kernelIN5flash11enable_sm90INS1_16FlashAttnFwdSm90INS1_25CollectiveMainloopFwdSm90ILi2EN4cute5tupleIJNS5_1CILi2EEENS7_ILi1EEES9_EEENS6_IJNS7_ILi128EEENS7_ILi160EEENS7_ILi192EEEEEELi128ENS_12float_e4m3_tEfNS_4arch4Sm90ELb0ELb0ELb0ELb0ELb0ELb0ELb0ELb1ELb1ELb1ELb0ELb0EEENS1_21CollectiveEpilogueFwdINS6_IJSB_SB_SC_EEESA_NS_10bfloat16_tESH_Li256ELb0ELb1ELb0ELb1EEENS1_29StaticPersistentTileSchedulerILb0EEEEEEEEEvNT_6ParamsE --------------------------
	.section	.nv.shared._ZN7cutlass13device_kernelIN5flash11enable_sm90INS1_16FlashAttnFwdSm90INS1_25CollectiveMainloopFwdSm90ILi2EN4cute5tupleIJNS5_1CILi2EEENS7_ILi1EEES9_EEENS6_IJNS7_ILi128EEENS7_ILi160EEENS7_ILi192EEEEEELi128ENS_12float_e4m3_tEfNS_4arch4Sm90ELb0ELb0ELb0ELb0ELb0ELb0ELb0ELb1ELb1ELb1ELb0ELb0EEENS1_21CollectiveEpilogueFwdINS6_IJSB_SB_SC_EEESA_NS_10bfloat16_tESH_Li256ELb0ELb1ELb0ELb1EEENS1_29StaticPersistentTileSchedulerILb0EEEEEEEEEvNT_6ParamsE,"aw",@nobits
	.sectionflags	@""
	.align	16
	.zero		1024


//--------------------- .nv.shared._ZN7cutlass13device_kernelIN5flash11enable_sm90INS1_16FlashAttnFwdSm90INS1_25CollectiveMainloopFwdSm90ILi2EN4cute5tupleIJNS5_1CILi1EEES8_S8_EEENS6_IJNS7_ILi128EEENS7_ILi160EEENS7_ILi192EEEEEELi128ENS_12float_e4m3_tEfNS_4arch4Sm90ELb0ELb0ELb0ELb1ELb0ELb0ELb0ELb1ELb1ELb1ELb0ELb0EEENS1_21CollectiveEpilogueFwdINS6_IJSA_SA_SB_EEES9_NS_10bfloat16_tESG_Li256ELb1ELb1ELb0ELb1EEENS1_36VarlenDynamicPersistentTileSchedulerILi128ELi160ELi256ELi128ELb0ELb1ELb1ELb0ELb1ELb1EEEEEEEEEvNT_6ParamsE --------------------------
	.section	.nv.shared._ZN7cutlass13device_kernelIN5flash11enable_sm90INS1_16FlashAttnFwdSm90INS1_25CollectiveMainloopFwdSm90ILi2EN4cute5tupleIJNS5_1CILi1EEES8_S8_EEENS6_IJNS7_ILi128EEENS7_ILi160EEENS7_ILi192EEEEEELi128ENS_12float_e4m3_tEfNS_4arch4Sm90ELb0ELb0ELb0ELb1ELb0ELb0ELb0ELb1ELb1ELb1ELb0ELb0EEENS1_21CollectiveEpilogueFwdINS6_IJSA_SA_SB_EEES9_NS_10bfloat16_tESG_Li256ELb1ELb1ELb0ELb1EEENS1_36VarlenDynamicPersistentTileSchedulerILi128ELi160ELi256ELi128ELb0ELb1ELb1ELb0ELb1ELb1EEEEEEEEEvNT_6ParamsE,"aw",@nobits
	.sectionflags	@""
	.align	16
	.zero		1024


//--------------------- .nv.shared._ZN7cutlass13device_kernelIN5flash11enable_sm90INS1_16FlashAttnFwdSm90INS1_25CollectiveMainloopFwdSm90ILi2EN4cute5tupleIJNS5_1CILi1EEES8_S8_EEENS6_IJNS7_ILi128EEENS7_ILi160EEENS7_ILi192EEEEEELi128ENS_12float_e4m3_tEfNS_4arch4Sm90ELb0ELb0ELb0ELb1ELb0ELb1ELb0ELb1ELb1ELb1ELb0ELb0EEENS1_21CollectiveEpilogueFwdINS6_IJSA_SA_SB_EEES9_NS_10bfloat16_tESG_Li256ELb1ELb1ELb0ELb1EEENS1_36VarlenDynamicPersistentTileSchedulerILi128ELi160ELi256ELi128ELb0ELb1ELb1ELb0ELb1ELb1EEEEEEEEEvNT_6ParamsE --------------------------
	.section	.nv.shared._ZN7cutlass13device_kernelIN5flash11enable_sm90INS1_16FlashAttnFwdSm90INS1_25CollectiveMainloopFwdSm90ILi2EN4cute5tupleIJNS5_1CILi1EEES8_S8_EEENS6_IJNS7_ILi128EEENS7_ILi160EEENS7_ILi192EEEEEELi128ENS_12float_e4m3_tEfNS_4arch4Sm90ELb0ELb0ELb0ELb1ELb0ELb1ELb0ELb1ELb1ELb1ELb0ELb0EEENS1_21CollectiveEpilogueFwdINS6_IJSA_SA_SB_EEES9_NS_10bfloat16_tESG_Li256ELb1ELb1ELb0ELb1EEENS1_36VarlenDynamicPersistentTileSchedulerILi128ELi160ELi256ELi128ELb0ELb1ELb1ELb0ELb1ELb1EEEEEEEEEvNT_6ParamsE,"aw",@nobits
	.sectionflags	@""
	.align	16
	.zero		1024


//--------------------- .nv.shared._ZN7cutlass13device_kernelIN5flash11enable_sm90INS1_16FlashAttnFwdSm90INS1_25CollectiveMainloopFwdSm90ILi2EN4cute5tupleIJNS5_1CILi1EEES8_S8_EEENS6_IJNS7_ILi128EEENS7_ILi160EEENS7_ILi192EEEEEELi128ENS_12float_e4m3_tEfNS_4arch4Sm90ELb0ELb1ELb0ELb0ELb0ELb0ELb0ELb1ELb1ELb1ELb0ELb0EEENS1_21CollectiveEpilogueFwdINS6_IJSA_SA_SB_EEES9_NS_10bfloat16_tESG_Li256ELb0ELb1ELb0ELb1EEENS1_30DynamicPersistentTileSchedulerILi256ELi128ELb0ELb1ELb1EEEEEEEEEvNT_6ParamsE --------------------------
	.section	.nv.shared._ZN7cutlass13device_kernelIN5flash11enable_sm90INS1_16FlashAttnFwdSm90INS1_25CollectiveMainloopFwdSm90ILi2EN4cute5tupleIJNS5_1CILi1EEES8_S8_EEENS6_IJNS7_ILi128EEENS7_ILi160EEENS7_ILi192EEEEEELi128ENS_12float_e4m3_tEfNS_4arch4Sm90ELb0ELb1ELb0ELb0ELb0ELb0ELb0ELb1ELb1ELb1ELb0ELb0EEENS1_21CollectiveEpilogueFwdINS6_IJSA_SA_SB_EEES9_NS_10bfloat16_tESG_Li256ELb0ELb1ELb0ELb1EEENS1_30DynamicPersistentTileSchedulerILi256ELi128ELb0ELb1ELb1EEEEEEEEEvNT_6ParamsE,"aw",@nobits
	.sectionflags	@""
	.align	16
	.zero		1024


//--------------------- .nv.shared._ZN7cutlass13device_kernelIN5flash11enable_sm90INS1_16FlashAttnFwdSm90INS1_25CollectiveMainloopFwdSm90ILi2EN4cute5tupleIJNS5_1CILi1EEES8_S8_EEENS6_IJNS7_ILi128EEENS7_ILi160EEENS7_ILi192EEEEEELi128ENS_12float_e4m3_tEfNS_4arch4Sm90ELb0ELb1ELb0ELb1ELb0ELb0ELb0ELb1ELb1ELb1ELb0ELb0EEENS1_21CollectiveEpilogueFwdINS6_IJSA_SA_SB_EEES9_NS_10bfloat16_tESG_Li256ELb1ELb1ELb0ELb1EEENS1_36VarlenDynamicPersistentTileSchedulerILi128ELi160ELi256ELi128ELb0ELb1ELb1ELb1ELb0ELb1EEEEEEEEEvNT_6ParamsE --------------------------
	.section	.nv.shared._ZN7cutlass13device_kernelIN5flash11enable_sm90INS1_16FlashAttnFwdSm90INS1_25CollectiveMainloopFwdSm90ILi2EN4cute5tupleIJNS5_1CILi1EEES8_S8_EEENS6_IJNS7_ILi128EEENS7_ILi160EEENS7_ILi192EEEEEELi128ENS_12float_e4m3_tEfNS_4arch4Sm90ELb0ELb1ELb0ELb1ELb0ELb0ELb0ELb1ELb1ELb1ELb0ELb0EEENS1_21CollectiveEpilogueFwdINS6_IJSA_SA_SB_EEES9_NS_10bfloat16_tESG_Li256ELb1ELb1ELb0ELb1EEENS1_36VarlenDynamicPersistentTileSchedulerILi128ELi160ELi256ELi128ELb0ELb1ELb1ELb1ELb0ELb1EEEEEEEEEvNT_6ParamsE,"aw",@nobits
	.sectionflags	@""
	.align	16
	.zero		1024


//--------------------- .nv.shared._ZN7cutlass13device_kernelIN5flash11enable_sm90INS1_16FlashAttnFwdSm90INS1_25CollectiveMainloopFwdSm90ILi2EN4cute5tupleIJNS5_1CILi1EEES8_S8_EEENS6_IJNS7_ILi128EEENS7_ILi160EEENS7_ILi192EEEEEELi128ENS_12float_e4m3_tEfNS_4arch4Sm90ELb0ELb1ELb0ELb1ELb0ELb1ELb0ELb1ELb1ELb1ELb0ELb0EEENS1_21CollectiveEpilogueFwdINS6_IJSA_SA_SB_EEES9_NS_10bfloat16_tESG_Li256ELb1ELb1ELb0ELb1EEENS1_36VarlenDynamicPersistentTileSchedulerILi128ELi160ELi256ELi128ELb0ELb1ELb1ELb1ELb0ELb1EEEEEEEEEvNT_6ParamsE --------------------------
	.section	.nv.shared._ZN7cutlass13device_kernelIN5flash11enable_sm90INS1_16FlashAttnFwdSm90INS1_25CollectiveMainloopFwdSm90ILi2EN4cute5tupleIJNS5_1CILi1EEES8_S8_EEENS6_IJNS7_ILi128EEENS7_ILi160EEENS7_ILi192EEEEEELi128ENS_12float_e4m3_tEfNS_4arch4Sm90ELb0ELb1ELb0ELb1ELb0ELb1ELb0ELb1ELb1ELb1ELb0ELb0EEENS1_21CollectiveEpilogueFwdINS6_IJSA_SA_SB_EEES9_NS_10bfloat16_tESG_Li256ELb1ELb1ELb0ELb1EEENS1_36VarlenDynamicPersistentTileSchedulerILi128ELi160ELi256ELi128ELb0ELb1ELb1ELb1ELb0ELb1EEEEEEEEEvNT_6ParamsE,"aw",@nobits
	.sectionflags	@""
	.align	16
	.zero		1024


//--------------------- .nv.shared._ZN7cutlass13device_kernelIN5flash11enable_sm90INS1_16FlashAttnFwdSm90INS1_25CollectiveMainloopFwdSm90ILi2EN4cute5tupleIJNS5_1CILi1EEES8_S8_EEENS6_IJNS7_ILi128EEENS7_ILi160EEENS7_ILi192EEEEEELi128ENS_12float_e4m3_tEfNS_4arch4Sm90ELb1ELb0ELb0ELb0ELb0ELb0ELb0ELb1ELb1ELb1ELb0ELb0EEENS1_21CollectiveEpilogueFwdINS6_IJSA_SA_SB_EEES9_NS_10bfloat16_tESG_Li256ELb0ELb1ELb0ELb1EEENS1_30DynamicPersistentTileSchedulerILi256ELi128ELb0ELb1ELb1EEEEEEEEEvNT_6ParamsE --------------------------
	.section	.nv.shared._ZN7cutlass13device_kernelIN5flash11enable_sm90INS1_16FlashAttnFwdSm90INS1_25CollectiveMainloopFwdSm90ILi2EN4cute5tupleIJNS5_1CILi1EEES8_S8_EEENS6_IJNS7_ILi128EEENS7_ILi160EEENS7_ILi192EEEEEELi128ENS_12float_e4m3_tEfNS_4arch4Sm90ELb1ELb0ELb0ELb0ELb0ELb0ELb0ELb1ELb1ELb1ELb0ELb0EEENS1_21CollectiveEpilogueFwdINS6_IJSA_SA_SB_EEES9_NS_10bfloat16_tESG_Li256ELb0ELb1ELb0ELb1EEENS1_30DynamicPersistentTileSchedulerILi256ELi128ELb0ELb1ELb1EEEEEEEEEvNT_6ParamsE,"aw",@nobits
	.sectionflags	@""
	.align	16
	.zero		1024


//--------------------- .nv.shared._ZN7cutlass13device_kernelIN5flash11enable_sm90INS1_16FlashAttnFwdSm90INS1_25CollectiveMainloopFwdSm90ILi2EN4cute5tupleIJNS5_1CILi1EEES8_S8_EEENS6_IJNS7_ILi128EEENS7_ILi160EEENS7_ILi192EEEEEELi128ENS_12float_e4m3_tEfNS_4arch4Sm90ELb1ELb0ELb0ELb1ELb0ELb0ELb0ELb1ELb1ELb1ELb0ELb0EEENS1_21CollectiveEpilogueFwdINS6_IJSA_SA_SB_EEES9_NS_10bfloat16_tESG_Li256ELb1ELb1ELb0ELb1EEENS1_36VarlenDynamicPersistentTileSchedulerILi128ELi160ELi256ELi128ELb0ELb1ELb1ELb1ELb1ELb1EEEEEEEEEvNT_6ParamsE --------------------------
	.section	.nv.shared._ZN7cutlass13device_kernelIN5flash11enable_sm90INS1_16FlashAttnFwdSm90INS1_25CollectiveMainloopFwdSm90ILi2EN4cute5tupleIJNS5_1CILi1EEES8_S8_EEENS6_IJNS7_ILi128EEENS7_ILi160EEENS7_ILi192EEEEEELi128ENS_12float_e4m3_tEfNS_4arch4Sm90ELb1ELb0ELb0ELb1ELb0ELb0ELb0ELb1ELb1ELb1ELb0ELb0EEENS1_21CollectiveEpilogueFwdINS6_IJSA_SA_SB_EEES9_NS_10bfloat16_tESG_Li256ELb1ELb1ELb0ELb1EEENS1_36VarlenDynamicPersistentTileSchedulerILi128ELi160ELi256ELi128ELb0ELb1ELb1ELb1ELb1ELb1EEEEEEEEEvNT_6ParamsE,"aw",@nobits
	.sectionflags	@""
	.align	16
	.zero		1024


//--------------------- .nv.shared._ZN7cutlass13device_kernelIN5flash11enable_sm90INS1_16FlashAttnFwdSm90INS1_25CollectiveMainloopFwdSm90ILi2EN4cute5tupleIJNS5_1CILi1EEES8_S8_EEENS6_IJNS7_ILi128EEENS7_ILi160EEENS7_ILi192EEEEEELi128ENS_12float_e4m3_tEfNS_4arch4Sm90ELb1ELb0ELb0ELb1ELb0ELb1ELb0ELb1ELb1ELb1ELb0ELb0EEENS1_21CollectiveEpilogueFwdINS6_IJSA_SA_SB_EEES9_NS_10bfloat16_tESG_Li256ELb1ELb1ELb0ELb1EEENS1_36VarlenDynamicPersistentTileSchedulerILi128ELi160ELi256ELi128ELb0ELb1ELb1ELb1ELb1ELb1EEEEEEEEEvNT_6ParamsE --------------------------
	.section	.nv.shared._ZN7cutlass13device_kernelIN5flash11enable_sm90INS1_16FlashAttnFwdSm90INS1_25CollectiveMainloopFwdSm90ILi2EN4cute5tupleIJNS5_1CILi1EEES8_S8_EEENS6_IJNS7_ILi128EEENS7_ILi160EEENS7_ILi192EEEEEELi128ENS_12float_e4m3_tEfNS_4arch4Sm90ELb1ELb0ELb0ELb1ELb0ELb1ELb0ELb1ELb1ELb1ELb0ELb0EEENS1_21CollectiveEpilogueFwdINS6_IJSA_SA_SB_EEES9_NS_10bfloat16_tESG_Li256ELb1ELb1ELb0ELb1EEENS1_36VarlenDynamicPersistentTileSchedulerILi128ELi160ELi256ELi128ELb0ELb1ELb1ELb1ELb1ELb1EEEEEEEEEvNT_6ParamsE,"aw",@nobits
	.sectionflags	@""
	.align	16
	.zero		1024


//--------------------- .nv.constant0._ZN7cutlass13device_kernelIN5flash11enable_sm90INS1_16FlashAttnFwdSm90INS1_25CollectiveMainloopFwdSm90ILi2EN4cute5tupleIJNS5_1CILi1EEES8_S8_EEENS6_IJNS7_ILi128EEENS7_ILi160EEENS7_ILi192EEEEEELi128ENS_12float_e4m3_tEfNS_4arch4Sm90ELb0ELb0ELb0ELb0ELb0ELb0ELb0ELb1ELb1ELb1ELb0ELb0EEENS1_21CollectiveEpilogueFwdINS6_IJSA_SA_SB_EEES9_NS_10bfloat16_tESG_Li256ELb0ELb1ELb0ELb1EEENS1_29StaticPersistentTileSchedulerILb0EEEEEEEEEvNT_6ParamsE --------------------------
	.section	.nv.constant0._ZN7cutlass13device_kernelIN5flash11enable_sm90INS1_16FlashAttnFwdSm90INS1_25CollectiveMainloopFwdSm90ILi2EN4cute5tupleIJNS5_1CILi1EEES8_S8_EEENS6_IJNS7_ILi128EEENS7_ILi160EEENS7_ILi192EEEEEELi128ENS_12float_e4m3_tEfNS_4arch4Sm90ELb0ELb0ELb0ELb0ELb0ELb0ELb0ELb1ELb1ELb1ELb0ELb0EEENS1_21CollectiveEpilogueFwdINS6_IJSA_SA_SB_EEES9_NS_10bfloat16_tESG_Li256ELb0ELb1ELb0ELb1EEENS1_29StaticPersistentTileSchedulerILb0EEEEEEEEEvNT_6ParamsE,"a",@progbits
	.sectionflags	@""
	.align	4
.nv.constant0._ZN7cutlass13device_kernelIN5flash11enable_sm90INS1_16FlashAttnFwdSm90INS1_25CollectiveMainloopFwdSm90ILi2EN4cute5tupleIJNS5_1CILi1EEES8_S8_EEENS6_IJNS7_ILi128EEENS7_ILi160EEENS7_ILi192EEEEEELi128ENS_12float_e4m3_tEfNS_4arch4Sm90ELb0ELb0ELb0ELb0ELb0ELb0ELb0ELb1ELb1ELb1ELb0ELb0EEENS1_21CollectiveEpilogueFwdINS6_IJSA_SA_SB_EEES9_NS_10bfloat16_tESG_Li256ELb0ELb1ELb0ELb1EEENS1_29StaticPersistentTileSchedulerILb0EEEEEEEEEvNT_6ParamsE:
	.zero		3200


//--------------------- .nv.constant0._ZN7cutlass13device_kernelIN5flash11enable_sm90INS1_16FlashAttnFwdSm90INS1_25CollectiveMainloopFwdSm90ILi2EN4cute5tupleIJNS5_1CILi2EEENS7_ILi1EEES9_EEENS6_IJNS7_ILi128EEENS7_ILi160EEENS7_ILi192EEEEEELi128ENS_12float_e4m3_tEfNS_4arch4Sm90ELb0ELb0ELb0ELb0ELb0ELb0ELb0ELb1ELb1ELb1ELb0ELb0EEENS1_21CollectiveEpilogueFwdINS6_IJSB_SB_SC_EEESA_NS_10bfloat16_tESH_Li256ELb0ELb1ELb0ELb1EEENS1_29StaticPersistentTileSchedulerILb0EEEEEEEEEvNT_6ParamsE --------------------------
	.section	.nv.constant0._ZN7cutlass13device_kernelIN5flash11enable_sm90INS1_16FlashAttnFwdSm90INS1_25CollectiveMainloopFwdSm90ILi2EN4cute5tupleIJNS5_1CILi2EEENS7_ILi1EEES9_EEENS6_IJNS7_ILi128EEENS7_ILi160EEENS7_ILi192EEEEEELi128ENS_12float_e4m3_tEfNS_4arch4Sm90ELb0ELb0ELb0ELb0ELb0ELb0ELb0ELb1ELb1ELb1ELb0ELb0EEENS1_21CollectiveEpilogueFwdINS6_IJSB_SB_SC_EEESA_NS_10bfloat16_tESH_Li256ELb0ELb1ELb0ELb1EEENS1_29StaticPersistentTileSchedulerILb0EEEEEEEEEvNT_6ParamsE,"a",@progbits
	.sectionflags	@""
	.align	4
.nv.constant0._ZN7cutlass13device_kernelIN5flash11enable_sm90INS1_16FlashAttnFwdSm90INS1_25CollectiveMainloopFwdSm90ILi2EN4cute5tupleIJNS5_1CILi2EEENS7_ILi1EEES9_EEENS6_IJNS7_ILi128EEENS7_ILi160EEENS7_ILi192EEEEEELi128ENS_12float_e4m3_tEfNS_4arch4Sm90ELb0ELb0ELb0ELb0ELb0ELb0ELb0ELb1ELb1ELb1ELb0ELb0EEENS1_21CollectiveEpilogueFwdINS6_IJSB_SB_SC_EEESA_NS_10bfloat16_tESH_Li256ELb0ELb1ELb0ELb1EEENS1_29StaticPersistentTileSchedulerILb0EEEEEEEEEvNT_6ParamsE:
	.zero		3200


//--------------------- .nv.constant0._ZN7cutlass13device_kernelIN5flash11enable_sm90INS1_16FlashAttnFwdSm90INS1_25CollectiveMainloopFwdSm90ILi2EN4cute5tupleIJNS5_1CILi1EEES8_S8_EEENS6_IJNS7_ILi128EEENS7_ILi160EEENS7_ILi192EEEEEELi128ENS_12float_e4m3_tEfNS_4arch4Sm90ELb0ELb0ELb0ELb1ELb0ELb0ELb0ELb1ELb1ELb1ELb0ELb0EEENS1_21CollectiveEpilogueFwdINS6_IJSA_SA_SB_EEES9_NS_10bfloat16_tESG_Li256ELb1ELb1ELb0ELb1EEENS1_36VarlenDynamicPersistentTileSchedulerILi128ELi160ELi256ELi128ELb0ELb1ELb1ELb0ELb1ELb1EEEEEEEEEvNT_6ParamsE --------------------------
	.section	.nv.constant0._ZN7cutlass13device_kernelIN5flash11enable_sm90INS1_16FlashAttnFwdSm90INS1_25CollectiveMainloopFwdSm90ILi2EN4cute5tupleIJNS5_1CILi1EEES8_S8_EEENS6_IJNS7_ILi128EEENS7_ILi160EEENS7_ILi192EEEEEELi128ENS_12float_e4m3_tEfNS_4arch4Sm90ELb0ELb0ELb0ELb1ELb0ELb0ELb0ELb1ELb1ELb1ELb0ELb0EEENS1_21CollectiveEpilogueFwdINS6_IJSA_SA_SB_EEES9_NS_10bfloat16_tESG_Li256ELb1ELb1ELb0ELb1EEENS1_36VarlenDynamicPersistentTileSchedulerILi128ELi160ELi256ELi128ELb0ELb1ELb1ELb0ELb1ELb1EEEEEEEEEvNT_6ParamsE,"a",@progbits
	.sectionflags	@""
	.align	4
.nv.constant0._ZN7cutlass13device_kernelIN5flash11enable_sm90INS1_16FlashAttnFwdSm90INS1_25CollectiveMainloopFwdSm90ILi2EN4cute5tupleIJNS5_1CILi1EEES8_S8_EEENS6_IJNS7_ILi128EEENS7_ILi160EEENS7_ILi192EEEEEELi128ENS_12float_e4m3_tEfNS_4arch4Sm90ELb0ELb0ELb0ELb1ELb0ELb0ELb0ELb1ELb1ELb1ELb0ELb0EEENS1_21CollectiveEpilogueFwdINS6_IJSA_SA_SB_EEES9_NS_10bfloat16_tESG_Li256ELb1ELb1ELb0ELb1EEENS1_36VarlenDynamicPersistentTileSchedulerILi128ELi160ELi256ELi128ELb0ELb1ELb1ELb0ELb1ELb1EEEEEEEEEvNT_6ParamsE:
	.zero		3328


//--------------------- .nv.constant0._ZN7cutlass13device_kernelIN5flash11enable_sm90INS1_16FlashAttnFwdSm90INS1_25CollectiveMainloopFwdSm90ILi2EN4cute5tupleIJNS5_1CILi1EEES8_S8_EEENS6_IJNS7_ILi128EEENS7_ILi160EEENS7_ILi192EEEEEELi128ENS_12float_e4m3_tEfNS_4arch4Sm90ELb0ELb0ELb0ELb1ELb0ELb1ELb0ELb1ELb1ELb1ELb0ELb0EEENS1_21CollectiveEpilogueFwdINS6_IJSA_SA_SB_EEES9_NS_10bfloat16_tESG_Li256ELb1ELb1ELb0ELb1EEENS1_36VarlenDynamicPersistentTileSchedulerILi128ELi160ELi256ELi128ELb0ELb1ELb1ELb0ELb1ELb1EEEEEEEEEvNT_6ParamsE --------------------------
	.section	.nv.constant0._ZN7cutlass13device_kernelIN5flash11enable_sm90INS1_16FlashAttnFwdSm90INS1_25CollectiveMainloopFwdSm90ILi2EN4cute5tupleIJNS5_1CILi1EEES8_S8_EEENS6_IJNS7_ILi128EEENS7_ILi160EEENS7_ILi192EEEEEELi128ENS_12float_e4m3_tEfNS_4arch4Sm90ELb0ELb0ELb0ELb1ELb0ELb1ELb0ELb1ELb1ELb1ELb0ELb0EEENS1_21CollectiveEpilogueFwdINS6_IJSA_SA_SB_EEES9_NS_10bfloat16_tESG_Li256ELb1ELb1ELb0ELb1EEENS1_36VarlenDynamicPersistentTileSchedulerILi128ELi160ELi256ELi128ELb0ELb1ELb1ELb0ELb1ELb1EEEEEEEEEvNT_6ParamsE,"a",@progbits
	.sectionflags	@""
	.align	4
.nv.constant0._ZN7cutlass13device_kernelIN5flash11enable_sm90INS1_16FlashAttnFwdSm90INS1_25CollectiveMainloopFwdSm90ILi2EN4cute5tupleIJNS5_1CILi1EEES8_S8_EEENS6_IJNS7_ILi128EEENS7_ILi160EEENS7_ILi192EEEEEELi128ENS_12float_e4m3_tEfNS_4arch4Sm90ELb0ELb0ELb0ELb1ELb0ELb1ELb0ELb1ELb1ELb1ELb0ELb0EEENS1_21CollectiveEpilogueFwdINS6_IJSA_SA_SB_EEES9_NS_10bfloat16_tESG_Li256ELb1ELb1ELb0ELb1EEENS1_36VarlenDynamicPersistentTileSchedulerILi128ELi160ELi256ELi128ELb0ELb1ELb1ELb0ELb1ELb1EEEEEEEEEvNT_6ParamsE:
	.zero		3328


//--------------------- .nv.constant0._ZN7cutlass13device_kernelIN5flash11enable_sm90INS1_16FlashAttnFwdSm90INS1_25CollectiveMainloopFwdSm90ILi2EN4cute5tupleIJNS5_1CILi1EEES8_S8_EEENS6_IJNS7_ILi128EEENS7_ILi160EEENS7_ILi192EEEEEELi128ENS_12float_e4m3_tEfNS_4arch4Sm90ELb0ELb1ELb0ELb0ELb0ELb0ELb0ELb1ELb1ELb1ELb0ELb0EEENS1_21CollectiveEpilogueFwdINS6_IJSA_SA_SB_EEES9_NS_10bfloat16_tESG_Li256ELb0ELb1ELb0ELb1EEENS1_30DynamicPersistentTileSchedulerILi256ELi128ELb0ELb1ELb1EEEEEEEEEvNT_6ParamsE --------------------------
	.section	.nv.constant0._ZN7cutlass13device_kernelIN5flash11enable_sm90INS1_16FlashAttnFwdSm90INS1_25CollectiveMainloopFwdSm90ILi2EN4cute5tupleIJNS5_1CILi1EEES8_S8_EEENS6_IJNS7_ILi128EEENS7_ILi160EEENS7_ILi192EEEEEELi128ENS_12float_e4m3_tEfNS_4arch4Sm90ELb0ELb1ELb0ELb0ELb0ELb0ELb0ELb1ELb1ELb1ELb0ELb0EEENS1_21CollectiveEpilogueFwdINS6_IJSA_SA_SB_EEES9_NS_10bfloat16_tESG_Li256ELb0ELb1ELb0ELb1EEENS1_30DynamicPersistentTileSchedulerILi256ELi128ELb0ELb1ELb1EEEEEEEEEvNT_6ParamsE,"a",@progbits
	.sectionflags	@""
	.align	4
.nv.constant0._ZN7cutlass13device_kernelIN5flash11enable_sm90INS1_16FlashAttnFwdSm90INS1_25CollectiveMainloopFwdSm90ILi2EN4cute5tupleIJNS5_1CILi1EEES8_S8_EEENS6_IJNS7_ILi128EEENS7_ILi160EEENS7_ILi192EEEEEELi128ENS_12float_e4m3_tEfNS_4arch4Sm90ELb0ELb1ELb0ELb0ELb0ELb0ELb0ELb1ELb1ELb1ELb0ELb0EEENS1_21CollectiveEpilogueFwdINS6_IJSA_SA_SB_EEES9_NS_10bfloat16_tESG_Li256ELb0ELb1ELb0ELb1EEENS1_30DynamicPersistentTileSchedulerILi256ELi128ELb0ELb1ELb1EEEEEEEEEvNT_6ParamsE:
	.zero		3328


//--------------------- .nv.constant0._ZN7cutlass13device_kernelIN5flash11enable_sm90INS1_16FlashAttnFwdSm90INS1_25CollectiveMainloopFwdSm90ILi2EN4cute5tupleIJNS5_1CILi1EEES8_S8_EEENS6_IJNS7_ILi128EEENS7_ILi160EEENS7_ILi192EEEEEELi128ENS_12float_e4m3_tEfNS_4arch4Sm90ELb0ELb1ELb0ELb1ELb0ELb0ELb0ELb1ELb1ELb1ELb0ELb0EEENS1_21CollectiveEpilogueFwdINS6_IJSA_SA_SB_EEES9_NS_10bfloat16_tESG_Li256ELb1ELb1ELb0ELb1EEENS1_36VarlenDynamicPersistentTileSchedulerILi128ELi160ELi256ELi128ELb0ELb1ELb1ELb1ELb0ELb1EEEEEEEEEvNT_6ParamsE --------------------------
	.section	.nv.constant0._ZN7cutlass13device_kernelIN5flash11enable_sm90INS1_16FlashAttnFwdSm90INS1_25CollectiveMainloopFwdSm90ILi2EN4cute5tupleIJNS5_1CILi1EEES8_S8_EEENS6_IJNS7_ILi128EEENS7_ILi160EEENS7_ILi192EEEEEELi128ENS_12float_e4m3_tEfNS_4arch4Sm90ELb0ELb1ELb0ELb1ELb0ELb0ELb0ELb1ELb1ELb1ELb0ELb0EEENS1_21CollectiveEpilogueFwdINS6_IJSA_SA_SB_EEES9_NS_10bfloat16_tESG_Li256ELb1ELb1ELb0ELb1EEENS1_36VarlenDynamicPersistentTileSchedulerILi128ELi160ELi256ELi128ELb0ELb1ELb1ELb1ELb0ELb1EEEEEEEEEvNT_6ParamsE,"a",@progbits
	.sectionflags	@""
	.align	4
.nv.constant0._ZN7cutlass13device_kernelIN5flash11enable_sm90INS1_16FlashAttnFwdSm90INS1_25CollectiveMainloopFwdSm90ILi2EN4cute5tupleIJNS5_1CILi1EEES8_S8_EEENS6_IJNS7_ILi128EEENS7_ILi160EEENS7_ILi192EEEEEELi128ENS_12float_e4m3_tEfNS_4arch4Sm90ELb0ELb1ELb0ELb1ELb0ELb0ELb0ELb1ELb1ELb1ELb0ELb0EEENS1_21CollectiveEpilogueFwdINS6_IJSA_SA_SB_EEES9_NS_10bfloat16_tESG_Li256ELb1ELb1ELb0ELb1EEENS1_36VarlenDynamicPersistentTileSchedulerILi128ELi160ELi256ELi128ELb0ELb1ELb1ELb1ELb0ELb1EEEEEEEEEvNT_6ParamsE:
	.zero		3328


//--------------------- .nv.constant0._ZN7cutlass13device_kernelIN5flash11enable_sm90INS1_16FlashAttnFwdSm90INS1_25CollectiveMainloopFwdSm90ILi2EN4cute5tupleIJNS5_1CILi1EEES8_S8_EEENS6_IJNS7_ILi128EEENS7_ILi160EEENS7_ILi192EEEEEELi128ENS_12float_e4m3_tEfNS_4arch4Sm90ELb0ELb1ELb0ELb1ELb0ELb1ELb0ELb1ELb1ELb1ELb0ELb0EEENS1_21CollectiveEpilogueFwdINS6_IJSA_SA_SB_EEES9_NS_10bfloat16_tESG_Li256ELb1ELb1ELb0ELb1EEENS1_36VarlenDynamicPersistentTileSchedulerILi128ELi160ELi256ELi128ELb0ELb1ELb1ELb1ELb0ELb1EEEEEEEEEvNT_6ParamsE --------------------------
	.section	.nv.constant0._ZN7cutlass13device_kernelIN5flash11enable_sm90INS1_16FlashAttnFwdSm90INS1_25CollectiveMainloopFwdSm90ILi2EN4cute5tupleIJNS5_1CILi1EEES8_S8_EEENS6_IJNS7_ILi128EEENS7_ILi160EEENS7_ILi192EEEEEELi128ENS_12float_e4m3_tEfNS_4arch4Sm90ELb0ELb1ELb0ELb1ELb0ELb1ELb0ELb1ELb1ELb1ELb0ELb0EEENS1_21CollectiveEpilogueFwdINS6_IJSA_SA_SB_EEES9_NS_10bfloat16_tESG_Li256ELb1ELb1ELb0ELb1EEENS1_36VarlenDynamicPersistentTileSchedulerILi128ELi160ELi256ELi128ELb0ELb1ELb1ELb1ELb0ELb1EEEEEEEEEvNT_6ParamsE,"a",@progbits
	.sectionflags	@""
	.align	4
.nv.constant0._ZN7cutlass13device_kernelIN5flash11enable_sm90INS1_16FlashAttnFwdSm90INS1_25CollectiveMainloopFwdSm90ILi2EN4cute5tupleIJNS5_1CILi1EEES8_S8_EEENS6_IJNS7_ILi128EEENS7_ILi160EEENS7_ILi192EEEEEELi128ENS_12float_e4m3_tEfNS_4arch4Sm90ELb0ELb1ELb0ELb1ELb0ELb1ELb0ELb1ELb1ELb1ELb0ELb0EEENS1_21CollectiveEpilogueFwdINS6_IJSA_SA_SB_EEES9_NS_10bfloat16_tESG_Li256ELb1ELb1ELb0ELb1EEENS1_36VarlenDynamicPersistentTileSchedulerILi128ELi160ELi256ELi128ELb0ELb1ELb1ELb1ELb0ELb1EEEEEEEEEvNT_6ParamsE:
	.zero		3328


//--------------------- .nv.constant0._ZN7cutlass13device_kernelIN5flash11enable_sm90INS1_16FlashAttnFwdSm90INS1_25CollectiveMainloopFwdSm90ILi2EN4cute5tupleIJNS5_1CILi1EEES8_S8_EEENS6_IJNS7_ILi128EEENS7_ILi160EEENS7_ILi192EEEEEELi128ENS_12float_e4m3_tEfNS_4arch4Sm90ELb1ELb0ELb0ELb0ELb0ELb0ELb0ELb1ELb1ELb1ELb0ELb0EEENS1_21CollectiveEpilogueFwdINS6_IJSA_SA_SB_EEES9_NS_10bfloat16_tESG_Li256ELb0ELb1ELb0ELb1EEENS1_30DynamicPersistentTileSchedulerILi256ELi128ELb0ELb1ELb1EEEEEEEEEvNT_6ParamsE --------------------------
	.section	.nv.constant0._ZN7cutlass13device_kernelIN5flash11enable_sm90INS1_16FlashAttnFwdSm90INS1_25CollectiveMainloopFwdSm90ILi2EN4cute5tupleIJNS5_1CILi1EEES8_S8_EEENS6_IJNS7_ILi128EEENS7_ILi160EEENS7_ILi192EEEEEELi128ENS_12float_e4m3_tEfNS_4arch4Sm90ELb1ELb0ELb0ELb0ELb0ELb0ELb0ELb1ELb1ELb1ELb0ELb0EEENS1_21CollectiveEpilogueFwdINS6_IJSA_SA_SB_EEES9_NS_10bfloat16_tESG_Li256ELb0ELb1ELb0ELb1EEENS1_30DynamicPersistentTileSchedulerILi256ELi128ELb0ELb1ELb1EEEEEEEEEvNT_6ParamsE,"a",@progbits
	.sectionflags	@""
	.align	4
.nv.constant0._ZN7cutlass13device_kernelIN5flash11enable_sm90INS1_16FlashAttnFwdSm90INS1_25CollectiveMainloopFwdSm90ILi2EN4cute5tupleIJNS5_1CILi1EEES8_S8_EEENS6_IJNS7_ILi128EEENS7_ILi160EEENS7_ILi192EEEEEELi128ENS_12float_e4m3_tEfNS_4arch4Sm90ELb1ELb0ELb0ELb0ELb0ELb0ELb0ELb1ELb1ELb1ELb0ELb0EEENS1_21CollectiveEpilogueFwdINS6_IJSA_SA_SB_EEES9_NS_10bfloat16_tESG_Li256ELb0ELb1ELb0ELb1EEENS1_30DynamicPersistentTileSchedulerILi256ELi128ELb0ELb1ELb1EEEEEEEEEvNT_6ParamsE:
	.zero		3328


//--------------------- .nv.constant0._ZN7cutlass13device_kernelIN5flash11enable_sm90INS1_16FlashAttnFwdSm90INS1_25CollectiveMainloopFwdSm90ILi2EN4cute5tupleIJNS5_1CILi1EEES8_S8_EEENS6_IJNS7_ILi128EEENS7_ILi160EEENS7_ILi192EEEEEELi128ENS_12float_e4m3_tEfNS_4arch4Sm90ELb1ELb0ELb0ELb1ELb0ELb0ELb0ELb1ELb1ELb1ELb0ELb0EEENS1_21CollectiveEpilogueFwdINS6_IJSA_SA_SB_EEES9_NS_10bfloat16_tESG_Li256ELb1ELb1ELb0ELb1EEENS1_36VarlenDynamicPersistentTileSchedulerILi128ELi160ELi256ELi128ELb0ELb1ELb1ELb1ELb1ELb1EEEEEEEEEvNT_6ParamsE --------------------------
	.section	.nv.constant0._ZN7cutlass13device_kernelIN5flash11enable_sm90INS1_16FlashAttnFwdSm90INS1_25CollectiveMainloopFwdSm90ILi2EN4cute5tupleIJNS5_1CILi1EEES8_S8_EEENS6_IJNS7_ILi128EEENS7_ILi160EEENS7_ILi192EEEEEELi128ENS_12float_e4m3_tEfNS_4arch4Sm90ELb1ELb0ELb0ELb1ELb0ELb0ELb0ELb1ELb1ELb1ELb0ELb0EEENS1_21CollectiveEpilogueFwdINS6_IJSA_SA_SB_EEES9_NS_10bfloat16_tESG_Li256ELb1ELb1ELb0ELb1EEENS1_36VarlenDynamicPersistentTileSchedulerILi128ELi160ELi256ELi128ELb0ELb1ELb1ELb1ELb1ELb1EEEEEEEEEvNT_6ParamsE,"a",@progbits
	.sectionflags	@""
	.align	4
.nv.constant0._ZN7cutlass13device_kernelIN5flash11enable_sm90INS1_16FlashAttnFwdSm90INS1_25CollectiveMainloopFwdSm90ILi2EN4cute5tupleIJNS5_1CILi1EEES8_S8_EEENS6_IJNS7_ILi128EEENS7_ILi160EEENS7_ILi192EEEEEELi128ENS_12float_e4m3_tEfNS_4arch4Sm90ELb1ELb0ELb0ELb1ELb0ELb0ELb0ELb1ELb1ELb1ELb0ELb0EEENS1_21CollectiveEpilogueFwdINS6_IJSA_SA_SB_EEES9_NS_10bfloat16_tESG_Li256ELb1ELb1ELb0ELb1EEENS1_36VarlenDynamicPersistentTileSchedulerILi128ELi160ELi256ELi128ELb0ELb1ELb1ELb1ELb1ELb1EEEEEEEEEvNT_6ParamsE:
	.zero		3328


//--------------------- .nv.constant0._ZN7cutlass13device_kernelIN5flash11enable_sm90INS1_16FlashAttnFwdSm90INS1_25CollectiveMainloopFwdSm90ILi2EN4cute5tupleIJNS5_1CILi1EEES8_S8_EEENS6_IJNS7_ILi128EEENS7_ILi160EEENS7_ILi192EEEEEELi128ENS_12float_e4m3_tEfNS_4arch4Sm90ELb1ELb0ELb0ELb1ELb0ELb1ELb0ELb1ELb1ELb1ELb0ELb0EEENS1_21CollectiveEpilogueFwdINS6_IJSA_SA_SB_EEES9_NS_10bfloat16_tESG_Li256ELb1ELb1ELb0ELb1EEENS1_36VarlenDynamicPersistentTileSchedulerILi128ELi160ELi256ELi128ELb0ELb1ELb1ELb1ELb1ELb1EEEEEEEEEvNT_6ParamsE --------------------------
	.section	.nv.constant0._ZN7cutlass13device_kernelIN5flash11enable_sm90INS1_16FlashAttnFwdSm90INS1_25CollectiveMainloopFwdSm90ILi2EN4cute5tupleIJNS5_1CILi1EEES8_S8_EEENS6_IJNS7_ILi128EEENS7_ILi160EEENS7_ILi192EEEEEELi128ENS_12float_e4m3_tEfNS_4arch4Sm90ELb1ELb0ELb0ELb1ELb0ELb1ELb0ELb1ELb1ELb1ELb0ELb0EEENS1_21CollectiveEpilogueFwdINS6_IJSA_SA_SB_EEES9_NS_10bfloat16_tESG_Li256ELb1ELb1ELb0ELb1EEENS1_36VarlenDynamicPersistentTileSchedulerILi128ELi160ELi256ELi128ELb0ELb1ELb1ELb1ELb1ELb1EEEEEEEEEvNT_6ParamsE,"a",@progbits
	.sectionflags	@""
	.align	4
.nv.constant0._ZN7cutlass13device_kernelIN5flash11enable_sm90INS1_16FlashAttnFwdSm90INS1_25CollectiveMainloopFwdSm90ILi2EN4cute5tupleIJNS5_1CILi1EEES8_S8_EEENS6_IJNS7_ILi128EEENS7_ILi160EEENS7_ILi192EEEEEELi128ENS_12float_e4m3_tEfNS_4arch4Sm90ELb1ELb0ELb0ELb1ELb0ELb1ELb0ELb1ELb1ELb1ELb0ELb0EEENS1_21CollectiveEpilogueFwdINS6_IJSA_SA_SB_EEES9_NS_10bfloat16_tESG_Li256ELb1ELb1ELb0ELb1EEENS1_36VarlenDynamicPersistentTileSchedulerILi128ELi160ELi256ELi128ELb0ELb1ELb1ELb1ELb1ELb1EEEEEEEEEvNT_6ParamsE:
	.zero		3328


//--------------------- SYMBOLS --------------------------

	.type		.nv.reservedSmem.offset0,@object
	.size		.nv.reservedSmem.offset0,0x4
	.type		__assertfail,@function
